	.target	sm_90a

	.elftype	@"ET_EXEC"


//--------------------- .note.nv.tkinfo           --------------------------
	.section	.note.nv.tkinfo,"",@"SHT_NOTE"
	.sectionflags	@"SHF_NOTE_NV_TKINFO"
	.tkinfo
        /*0018*/ 	.word	0x00000002
        /*0030*/ 	.string	""
        /*0030*/ 	.string	"ptxas"
        /*0030*/ 	.string	"Cuda compilation tools, release 13.0, V13.0.88"
        /*0030*/ 	.string	"Build cuda_13.0.r13.0/compiler.36424714_0"
        /*0030*/ 	.string	"-arch sm_90a -m 64 "



//--------------------- .note.nv.cuinfo           --------------------------
	.section	.note.nv.cuinfo,"",@"SHT_NOTE"
	.sectionflags	@"SHF_NOTE_NV_CUINFO"
        /*0018*/ 	.short	0x0002
        /*001a*/ 	.short	0x005a
        /*001c*/ 	.short	0x0082
	.zero		2


//--------------------- .nv.info                  --------------------------
	.section	.nv.info,"",@"SHT_CUDA_INFO"
	.align	4


	//----- nvinfo : EIATTR_REGCOUNT
	.align		4
        /*0000*/ 	.byte	0x04, 0x2f
        /*0002*/ 	.short	(.L_18 - .L_17)
	.align		4
.L_17:
        /*0004*/ 	.word	index@(_ZN7cutlass13device_kernelIN5flash11enable_sm90INS1_16FlashAttnFwdSm90INS1_25CollectiveMainloopFwdSm90ILi2EN4cute5tupleIJNS5_1CILi1EEES8_S8_EEENS6_IJNS7_ILi128EEESA_SA_EEELi128ENS_6half_tEfNS_4arch4Sm90ELb1ELb0ELb0ELb1ELb1ELb1ELb0ELb1ELb1ELb1ELb1ELb0EEENS1_21CollectiveEpilogueFwdISB_S9_SC_SE_Li256ELb1ELb1ELb1ELb0EEENS1_36VarlenDynamicPersistentTileSchedulerILi128ELi128ELi256ELi128ELb1ELb1ELb1ELb1ELb1ELb1EEEEEEEEEvNT_6ParamsE)
        /*0008*/ 	.word	0x000000a8


	//----- nvinfo : EIATTR_FRAME_SIZE
	.align		4
.L_18:
        /*000c*/ 	.byte	0x04, 0x11
        /*000e*/ 	.short	(.L_20 - .L_19)
	.align		4
.L_19:
        /*0010*/ 	.word	index@(_ZN7cutlass13device_kernelIN5flash11enable_sm90INS1_16FlashAttnFwdSm90INS1_25CollectiveMainloopFwdSm90ILi2EN4cute5tupleIJNS5_1CILi1EEES8_S8_EEENS6_IJNS7_ILi128EEESA_SA_EEELi128ENS_6half_tEfNS_4arch4Sm90ELb1ELb0ELb0ELb1ELb1ELb1ELb0ELb1ELb1ELb1ELb1ELb0EEENS1_21CollectiveEpilogueFwdISB_S9_SC_SE_Li256ELb1ELb1ELb1ELb0EEENS1_36VarlenDynamicPersistentTileSchedulerILi128ELi128ELi256ELi128ELb1ELb1ELb1ELb1ELb1ELb1EEEEEEEEEvNT_6ParamsE)
        /*0014*/ 	.word	0x00000028


	//----- nvinfo : EIATTR_REGCOUNT
	.align		4
.L_20:
        /*0018*/ 	.byte	0x04, 0x2f
        /*001a*/ 	.short	(.L_22 - .L_21)
	.align		4
.L_21:
        /*001c*/ 	.word	index@(_ZN7cutlass13device_kernelIN5flash11enable_sm90INS1_16FlashAttnFwdSm90INS1_25CollectiveMainloopFwdSm90ILi2EN4cute5tupleIJNS5_1CILi1EEES8_S8_EEENS6_IJNS7_ILi128EEESA_SA_EEELi128ENS_6half_tEfNS_4arch4Sm90ELb1ELb0ELb0ELb1ELb1ELb0ELb0ELb1ELb1ELb1ELb1ELb0EEENS1_21CollectiveEpilogueFwdISB_S9_SC_SE_Li256ELb1ELb1ELb1ELb0EEENS1_36VarlenDynamicPersistentTileSchedulerILi128ELi128ELi256ELi128ELb1ELb1ELb1ELb1ELb1ELb1EEEEEEEEEvNT_6ParamsE)
        /*0020*/ 	.word	0x000000a8


	//----- nvinfo : EIATTR_FRAME_SIZE
	.align		4
.L_22:
        /*0024*/ 	.byte	0x04, 0x11
        /*0026*/ 	.short	(.L_24 - .L_23)
	.align		4
.L_23:
        /*0028*/ 	.word	index@(_ZN7cutlass13device_kernelIN5flash11enable_sm90INS1_16FlashAttnFwdSm90INS1_25CollectiveMainloopFwdSm90ILi2EN4cute5tupleIJNS5_1CILi1EEES8_S8_EEENS6_IJNS7_ILi128EEESA_SA_EEELi128ENS_6half_tEfNS_4arch4Sm90ELb1ELb0ELb0ELb1ELb1ELb0ELb0ELb1ELb1ELb1ELb1ELb0EEENS1_21CollectiveEpilogueFwdISB_S9_SC_SE_Li256ELb1ELb1ELb1ELb0EEENS1_36VarlenDynamicPersistentTileSchedulerILi128ELi128ELi256ELi128ELb1ELb1ELb1ELb1ELb1ELb1EEEEEEEEEvNT_6ParamsE)
        /*002c*/ 	.word	0x00000020


	//----- nvinfo : EIATTR_REGCOUNT
	.align		4
.L_24:
        /*0030*/ 	.byte	0x04, 0x2f
        /*0032*/ 	.short	(.L_26 - .L_25)
	.align		4
.L_25:
        /*0034*/ 	.word	index@(_ZN7cutlass13device_kernelIN5flash11enable_sm90INS1_16FlashAttnFwdSm90INS1_25CollectiveMainloopFwdSm90ILi2EN4cute5tupleIJNS5_1CILi1EEES8_S8_EEENS6_IJNS7_ILi128EEESA_SA_EEELi128ENS_6half_tEfNS_4arch4Sm90ELb1ELb0ELb0ELb0ELb1ELb0ELb0ELb1ELb1ELb1ELb1ELb0EEENS1_21CollectiveEpilogueFwdISB_S9_SC_SE_Li256ELb0ELb1ELb1ELb0EEENS1_19SingleTileSchedulerILb0ELb1ELb1ELi128EEEEEEEEEvNT_6ParamsE)
        /*0038*/ 	.word	0x000000a8


	//----- nvinfo : EIATTR_FRAME_SIZE
	.align		4
.L_26:
        /*003c*/ 	.byte	0x04, 0x11
        /*003e*/ 	.short	(.L_28 - .L_27)
	.align		4
.L_27:
        /*0040*/ 	.word	index@(_ZN7cutlass13device_kernelIN5flash11enable_sm90INS1_16FlashAttnFwdSm90INS1_25CollectiveMainloopFwdSm90ILi2EN4cute5tupleIJNS5_1CILi1EEES8_S8_EEENS6_IJNS7_ILi128EEESA_SA_EEELi128ENS_6half_tEfNS_4arch4Sm90ELb1ELb0ELb0ELb0ELb1ELb0ELb0ELb1ELb1ELb1ELb1ELb0EEENS1_21CollectiveEpilogueFwdISB_S9_SC_SE_Li256ELb0ELb1ELb1ELb0EEENS1_19SingleTileSchedulerILb0ELb1ELb1ELi128EEEEEEEEEvNT_6ParamsE)
        /*0044*/ 	.word	0x00000000


	//----- nvinfo : EIATTR_REGCOUNT
	.align		4
.L_28:
        /*0048*/ 	.byte	0x04, 0x2f
        /*004a*/ 	.short	(.L_30 - .L_29)
	.align		4
.L_29:
        /*004c*/ 	.word	index@(_ZN7cutlass13device_kernelIN5flash11enable_sm90INS1_16FlashAttnFwdSm90INS1_25CollectiveMainloopFwdSm90ILi2EN4cute5tupleIJNS5_1CILi1EEES8_S8_EEENS6_IJNS7_ILi128EEESA_SA_EEELi128ENS_6half_tEfNS_4arch4Sm90ELb0ELb1ELb0ELb1ELb1ELb1ELb0ELb1ELb1ELb1ELb1ELb0EEENS1_21CollectiveEpilogueFwdISB_S9_SC_SE_Li256ELb1ELb1ELb1ELb0EEENS1_36VarlenDynamicPersistentTileSchedulerILi128ELi128ELi256ELi128ELb1ELb1ELb1ELb1ELb0ELb1EEEEEEEEEvNT_6ParamsE)
        /*0050*/ 	.word	0x000000a8


	//----- nvinfo : EIATTR_FRAME_SIZE
	.align		4
.L_30:
        /*0054*/ 	.byte	0x04, 0x11
        /*0056*/ 	.short	(.L_32 - .L_31)
	.align		4
.L_31:
        /*0058*/ 	.word	index@(_ZN7cutlass13device_kernelIN5flash11enable_sm90INS1_16FlashAttnFwdSm90INS1_25CollectiveMainloopFwdSm90ILi2EN4cute5tupleIJNS5_1CILi1EEES8_S8_EEENS6_IJNS7_ILi128EEESA_SA_EEELi128ENS_6half_tEfNS_4arch4Sm90ELb0ELb1ELb0ELb1ELb1ELb1ELb0ELb1ELb1ELb1ELb1ELb0EEENS1_21CollectiveEpilogueFwdISB_S9_SC_SE_Li256ELb1ELb1ELb1ELb0EEENS1_36VarlenDynamicPersistentTileSchedulerILi128ELi128ELi256ELi128ELb1ELb1ELb1ELb1ELb0ELb1EEEEEEEEEvNT_6ParamsE)
        /*005c*/ 	.word	0x00000040


	//----- nvinfo : EIATTR_REGCOUNT
	.align		4
.L_32:
        /*0060*/ 	.byte	0x04, 0x2f
        /*0062*/ 	.short	(.L_34 - .L_33)
	.align		4
.L_33:
        /*0064*/ 	.word	index@(_ZN7cutlass13device_kernelIN5flash11enable_sm90INS1_16FlashAttnFwdSm90INS1_25CollectiveMainloopFwdSm90ILi2EN4cute5tupleIJNS5_1CILi1EEES8_S8_EEENS6_IJNS7_ILi128EEESA_SA_EEELi128ENS_6half_tEfNS_4arch4Sm90ELb0ELb1ELb0ELb1ELb1ELb0ELb0ELb1ELb1ELb1ELb1ELb0EEENS1_21CollectiveEpilogueFwdISB_S9_SC_SE_Li256ELb1ELb1ELb1ELb0EEENS1_36VarlenDynamicPersistentTileSchedulerILi128ELi128ELi256ELi128ELb1ELb1ELb1ELb1ELb0ELb1EEEEEEEEEvNT_6ParamsE)
        /*0068*/ 	.word	0x000000a8


	//----- nvinfo : EIATTR_FRAME_SIZE
	.align		4
.L_34:
        /*006c*/ 	.byte	0x04, 0x11
        /*006e*/ 	.short	(.L_36 - .L_35)
	.align		4
.L_35:
        /*0070*/ 	.word	index@(_ZN7cutlass13device_kernelIN5flash11enable_sm90INS1_16FlashAttnFwdSm90INS1_25CollectiveMainloopFwdSm90ILi2EN4cute5tupleIJNS5_1CILi1EEES8_S8_EEENS6_IJNS7_ILi128EEESA_SA_EEELi128ENS_6half_tEfNS_4arch4Sm90ELb0ELb1ELb0ELb1ELb1ELb0ELb0ELb1ELb1ELb1ELb1ELb0EEENS1_21CollectiveEpilogueFwdISB_S9_SC_SE_Li256ELb1ELb1ELb1ELb0EEENS1_36VarlenDynamicPersistentTileSchedulerILi128ELi128ELi256ELi128ELb1ELb1ELb1ELb1ELb0ELb1EEEEEEEEEvNT_6ParamsE)
        /*0074*/ 	.word	0x00000020


	//----- nvinfo : EIATTR_REGCOUNT
	.align		4
.L_36:
        /*0078*/ 	.byte	0x04, 0x2f
        /*007a*/ 	.short	(.L_38 - .L_37)
	.align		4
.L_37:
        /*007c*/ 	.word	index@(_ZN7cutlass13device_kernelIN5flash11enable_sm90INS1_16FlashAttnFwdSm90INS1_25CollectiveMainloopFwdSm90ILi2EN4cute5tupleIJNS5_1CILi1EEES8_S8_EEENS6_IJNS7_ILi128EEESA_SA_EEELi128ENS_6half_tEfNS_4arch4Sm90ELb0ELb1ELb0ELb0ELb1ELb0ELb0ELb1ELb1ELb1ELb1ELb0EEENS1_21CollectiveEpilogueFwdISB_S9_SC_SE_Li256ELb0ELb1ELb1ELb0EEENS1_19SingleTileSchedulerILb0ELb1ELb1ELi128EEEEEEEEEvNT_6ParamsE)
        /*0080*/ 	.word	0x000000a8


	//----- nvinfo : EIATTR_FRAME_SIZE
	.align		4
.L_38:
        /*0084*/ 	.byte	0x04, 0x11
        /*0086*/ 	.short	(.L_40 - .L_39)
	.align		4
.L_39:
        /*0088*/ 	.word	index@(_ZN7cutlass13device_kernelIN5flash11enable_sm90INS1_16FlashAttnFwdSm90INS1_25CollectiveMainloopFwdSm90ILi2EN4cute5tupleIJNS5_1CILi1EEES8_S8_EEENS6_IJNS7_ILi128EEESA_SA_EEELi128ENS_6half_tEfNS_4arch4Sm90ELb0ELb1ELb0ELb0ELb1ELb0ELb0ELb1ELb1ELb1ELb1ELb0EEENS1_21CollectiveEpilogueFwdISB_S9_SC_SE_Li256ELb0ELb1ELb1ELb0EEENS1_19SingleTileSchedulerILb0ELb1ELb1ELi128EEEEEEEEEvNT_6ParamsE)
        /*008c*/ 	.word	0x00000000


	//----- nvinfo : EIATTR_REGCOUNT
	.align		4
.L_40:
        /*0090*/ 	.byte	0x04, 0x2f
        /*0092*/ 	.short	(.L_42 - .L_41)
	.align		4
.L_41:
        /*0094*/ 	.word	index@(_ZN7cutlass13device_kernelIN5flash11enable_sm90INS1_16FlashAttnFwdSm90INS1_25CollectiveMainloopFwdSm90ILi2EN4cute5tupleIJNS5_1CILi1EEES8_S8_EEENS6_IJNS7_ILi128EEESA_SA_EEELi128ENS_6half_tEfNS_4arch4Sm90ELb0ELb0ELb0ELb1ELb1ELb1ELb0ELb1ELb1ELb1ELb1ELb0EEENS1_21CollectiveEpilogueFwdISB_S9_SC_SE_Li256ELb1ELb1ELb1ELb0EEENS1_36VarlenDynamicPersistentTileSchedulerILi128ELi128ELi256ELi128ELb1ELb1ELb1ELb0ELb1ELb1EEEEEEEEEvNT_6ParamsE)
        /*0098*/ 	.word	0x000000a8


	//----- nvinfo : EIATTR_FRAME_SIZE
	.align		4
.L_42:
        /*009c*/ 	.byte	0x04, 0x11
        /*009e*/ 	.short	(.L_44 - .L_43)
	.align		4
.L_43:
        /*00a0*/ 	.word	index@(_ZN7cutlass13device_kernelIN5flash11enable_sm90INS1_16FlashAttnFwdSm90INS1_25CollectiveMainloopFwdSm90ILi2EN4cute5tupleIJNS5_1CILi1EEES8_S8_EEENS6_IJNS7_ILi128EEESA_SA_EEELi128ENS_6half_tEfNS_4arch4Sm90ELb0ELb0ELb0ELb1ELb1ELb1ELb0ELb1ELb1ELb1ELb1ELb0EEENS1_21CollectiveEpilogueFwdISB_S9_SC_SE_Li256ELb1ELb1ELb1ELb0EEENS1_36VarlenDynamicPersistentTileSchedulerILi128ELi128ELi256ELi128ELb1ELb1ELb1ELb0ELb1ELb1EEEEEEEEEvNT_6ParamsE)
        /*00a4*/ 	.word	0x00000028


	//----- nvinfo : EIATTR_REGCOUNT
	.align		4
.L_44:
        /*00a8*/ 	.byte	0x04, 0x2f
        /*00aa*/ 	.short	(.L_46 - .L_45)
	.align		4
.L_45:
        /*00ac*/ 	.word	index@(_ZN7cutlass13device_kernelIN5flash11enable_sm90INS1_16FlashAttnFwdSm90INS1_25CollectiveMainloopFwdSm90ILi2EN4cute5tupleIJNS5_1CILi1EEES8_S8_EEENS6_IJNS7_ILi128EEESA_SA_EEELi128ENS_6half_tEfNS_4arch4Sm90ELb0ELb0ELb0ELb1ELb1ELb0ELb0ELb1ELb1ELb1ELb1ELb0EEENS1_21CollectiveEpilogueFwdISB_S9_SC_SE_Li256ELb1ELb1ELb1ELb0EEENS1_36VarlenDynamicPersistentTileSchedulerILi128ELi128ELi256ELi128ELb1ELb1ELb1ELb0ELb1ELb1EEEEEEEEEvNT_6ParamsE)
        /*00b0*/ 	.word	0x000000a8


	//----- nvinfo : EIATTR_FRAME_SIZE
	.align		4
.L_46:
        /*00b4*/ 	.byte	0x04, 0x11
        /*00b6*/ 	.short	(.L_48 - .L_47)
	.align		4
.L_47:
        /*00b8*/ 	.word	index@(_ZN7cutlass13device_kernelIN5flash11enable_sm90INS1_16FlashAttnFwdSm90INS1_25CollectiveMainloopFwdSm90ILi2EN4cute5tupleIJNS5_1CILi1EEES8_S8_EEENS6_IJNS7_ILi128EEESA_SA_EEELi128ENS_6half_tEfNS_4arch4Sm90ELb0ELb0ELb0ELb1ELb1ELb0ELb0ELb1ELb1ELb1ELb1ELb0EEENS1_21CollectiveEpilogueFwdISB_S9_SC_SE_Li256ELb1ELb1ELb1ELb0EEENS1_36VarlenDynamicPersistentTileSchedulerILi128ELi128ELi256ELi128ELb1ELb1ELb1ELb0ELb1ELb1EEEEEEEEEvNT_6ParamsE)
        /*00bc*/ 	.word	0x00000028


	//----- nvinfo : EIATTR_REGCOUNT
	.align		4
.L_48:
        /*00c0*/ 	.byte	0x04, 0x2f
        /*00c2*/ 	.short	(.L_50 - .L_49)
	.align		4
.L_49:
        /*00c4*/ 	.word	index@(_ZN7cutlass13device_kernelIN5flash11enable_sm90INS1_16FlashAttnFwdSm90INS1_25CollectiveMainloopFwdSm90ILi2EN4cute5tupleIJNS5_1CILi1EEES8_S8_EEENS6_IJNS7_ILi128EEESA_SA_EEELi128ENS_6half_tEfNS_4arch4Sm90ELb0ELb0ELb0ELb0ELb1ELb0ELb0ELb1ELb1ELb1ELb1ELb0EEENS1_21CollectiveEpilogueFwdISB_S9_SC_SE_Li256ELb0ELb1ELb1ELb0EEENS1_19SingleTileSchedulerILb0ELb1ELb1ELi128EEEEEEEEEvNT_6ParamsE)
        /*00c8*/ 	.word	0x000000a8


	//----- nvinfo : EIATTR_FRAME_SIZE
	.align		4
.L_50:
        /*00cc*/ 	.byte	0x04, 0x11
        /*00ce*/ 	.short	(.L_52 - .L_51)
	.align		4
.L_51:
        /*00d0*/ 	.word	index@(_ZN7cutlass13device_kernelIN5flash11enable_sm90INS1_16FlashAttnFwdSm90INS1_25CollectiveMainloopFwdSm90ILi2EN4cute5tupleIJNS5_1CILi1EEES8_S8_EEENS6_IJNS7_ILi128EEESA_SA_EEELi128ENS_6half_tEfNS_4arch4Sm90ELb0ELb0ELb0ELb0ELb1ELb0ELb0ELb1ELb1ELb1ELb1ELb0EEENS1_21CollectiveEpilogueFwdISB_S9_SC_SE_Li256ELb0ELb1ELb1ELb0EEENS1_19SingleTileSchedulerILb0ELb1ELb1ELi128EEEEEEEEEvNT_6ParamsE)
        /*00d4*/ 	.word	0x00000000


	//----- nvinfo : EIATTR_MIN_STACK_SIZE
	.align		4
.L_52:
        /*00d8*/ 	.byte	0x04, 0x12
        /*00da*/ 	.short	(.L_54 - .L_53)
	.align		4
.L_53:
        /*00dc*/ 	.word	index@(_ZN7cutlass13device_kernelIN5flash11enable_sm90INS1_16FlashAttnFwdSm90INS1_25CollectiveMainloopFwdSm90ILi2EN4cute5tupleIJNS5_1CILi1EEES8_S8_EEENS6_IJNS7_ILi128EEESA_SA_EEELi128ENS_6half_tEfNS_4arch4Sm90ELb0ELb0ELb0ELb0ELb1ELb0ELb0ELb1ELb1ELb1ELb1ELb0EEENS1_21CollectiveEpilogueFwdISB_S9_SC_SE_Li256ELb0ELb1ELb1ELb0EEENS1_19SingleTileSchedulerILb0ELb1ELb1ELi128EEEEEEEEEvNT_6ParamsE)
        /*00e0*/ 	.word	0x00000000


	//----- nvinfo : EIATTR_MIN_STACK_SIZE
	.align		4
.L_54:
        /*00e4*/ 	.byte	0x04, 0x12
        /*00e6*/ 	.short	(.L_56 - .L_55)
	.align		4
.L_55:
        /*00e8*/ 	.word	index@(_ZN7cutlass13device_kernelIN5flash11enable_sm90INS1_16FlashAttnFwdSm90INS1_25CollectiveMainloopFwdSm90ILi2EN4cute5tupleIJNS5_1CILi1EEES8_S8_EEENS6_IJNS7_ILi128EEESA_SA_EEELi128ENS_6half_tEfNS_4arch4Sm90ELb0ELb0ELb0ELb1ELb1ELb0ELb0ELb1ELb1ELb1ELb1ELb0EEENS1_21CollectiveEpilogueFwdISB_S9_SC_SE_Li256ELb1ELb1ELb1ELb0EEENS1_36VarlenDynamicPersistentTileSchedulerILi128ELi128ELi256ELi128ELb1ELb1ELb1ELb0ELb1ELb1EEEEEEEEEvNT_6ParamsE)
        /*00ec*/ 	.word	0x00000028


	//----- nvinfo : EIATTR_MIN_STACK_SIZE
	.align		4
.L_56:
        /*00f0*/ 	.byte	0x04, 0x12
        /*00f2*/ 	.short	(.L_58 - .L_57)
	.align		4
.L_57:
        /*00f4*/ 	.word	index@(_ZN7cutlass13device_kernelIN5flash11enable_sm90INS1_16FlashAttnFwdSm90INS1_25CollectiveMainloopFwdSm90ILi2EN4cute5tupleIJNS5_1CILi1EEES8_S8_EEENS6_IJNS7_ILi128EEESA_SA_EEELi128ENS_6half_tEfNS_4arch4Sm90ELb0ELb0ELb0ELb1ELb1ELb1ELb0ELb1ELb1ELb1ELb1ELb0EEENS1_21CollectiveEpilogueFwdISB_S9_SC_SE_Li256ELb1ELb1ELb1ELb0EEENS1_36VarlenDynamicPersistentTileSchedulerILi128ELi128ELi256ELi128ELb1ELb1ELb1ELb0ELb1ELb1EEEEEEEEEvNT_6ParamsE)
        /*00f8*/ 	.word	0x00000028


	//----- nvinfo : EIATTR_MIN_STACK_SIZE
	.align		4
.L_58:
        /*00fc*/ 	.byte	0x04, 0x12
        /*00fe*/ 	.short	(.L_60 - .L_59)
	.align		4
.L_59:
        /*0100*/ 	.word	index@(_ZN7cutlass13device_kernelIN5flash11enable_sm90INS1_16FlashAttnFwdSm90INS1_25CollectiveMainloopFwdSm90ILi2EN4cute5tupleIJNS5_1CILi1EEES8_S8_EEENS6_IJNS7_ILi128EEESA_SA_EEELi128ENS_6half_tEfNS_4arch4Sm90ELb0ELb1ELb0ELb0ELb1ELb0ELb0ELb1ELb1ELb1ELb1ELb0EEENS1_21CollectiveEpilogueFwdISB_S9_SC_SE_Li256ELb0ELb1ELb1ELb0EEENS1_19SingleTileSchedulerILb0ELb1ELb1ELi128EEEEEEEEEvNT_6ParamsE)
        /*0104*/ 	.word	0x00000000


	//----- nvinfo : EIATTR_MIN_STACK_SIZE
	.align		4
.L_60:
        /*0108*/ 	.byte	0x04, 0x12
        /*010a*/ 	.short	(.L_62 - .L_61)
	.align		4
.L_61:
        /*010c*/ 	.word	index@(_ZN7cutlass13device_kernelIN5flash11enable_sm90INS1_16FlashAttnFwdSm90INS1_25CollectiveMainloopFwdSm90ILi2EN4cute5tupleIJNS5_1CILi1EEES8_S8_EEENS6_IJNS7_ILi128EEESA_SA_EEELi128ENS_6half_tEfNS_4arch4Sm90ELb0ELb1ELb0ELb1ELb1ELb0ELb0ELb1ELb1ELb1ELb1ELb0EEENS1_21CollectiveEpilogueFwdISB_S9_SC_SE_Li256ELb1ELb1ELb1ELb0EEENS1_36VarlenDynamicPersistentTileSchedulerILi128ELi128ELi256ELi128ELb1ELb1ELb1ELb1ELb0ELb1EEEEEEEEEvNT_6ParamsE)
        /*0110*/ 	.word	0x00000020


	//----- nvinfo : EIATTR_MIN_STACK_SIZE
	.align		4
.L_62:
        /*0114*/ 	.byte	0x04, 0x12
        /*0116*/ 	.short	(.L_64 - .L_63)
	.align		4
.L_63:
        /*0118*/ 	.word	index@(_ZN7cutlass13device_kernelIN5flash11enable_sm90INS1_16FlashAttnFwdSm90INS1_25CollectiveMainloopFwdSm90ILi2EN4cute5tupleIJNS5_1CILi1EEES8_S8_EEENS6_IJNS7_ILi128EEESA_SA_EEELi128ENS_6half_tEfNS_4arch4Sm90ELb0ELb1ELb0ELb1ELb1ELb1ELb0ELb1ELb1ELb1ELb1ELb0EEENS1_21CollectiveEpilogueFwdISB_S9_SC_SE_Li256ELb1ELb1ELb1ELb0EEENS1_36VarlenDynamicPersistentTileSchedulerILi128ELi128ELi256ELi128ELb1ELb1ELb1ELb1ELb0ELb1EEEEEEEEEvNT_6ParamsE)
        /*011c*/ 	.word	0x00000040


	//----- nvinfo : EIATTR_MIN_STACK_SIZE
	.align		4
.L_64:
        /*0120*/ 	.byte	0x04, 0x12
        /*0122*/ 	.short	(.L_66 - .L_65)
	.align		4
.L_65:
        /*0124*/ 	.word	index@(_ZN7cutlass13device_kernelIN5flash11enable_sm90INS1_16FlashAttnFwdSm90INS1_25CollectiveMainloopFwdSm90ILi2EN4cute5tupleIJNS5_1CILi1EEES8_S8_EEENS6_IJNS7_ILi128EEESA_SA_EEELi128ENS_6half_tEfNS_4arch4Sm90ELb1ELb0ELb0ELb0ELb1ELb0ELb0ELb1ELb1ELb1ELb1ELb0EEENS1_21CollectiveEpilogueFwdISB_S9_SC_SE_Li256ELb0ELb1ELb1ELb0EEENS1_19SingleTileSchedulerILb0ELb1ELb1ELi128EEEEEEEEEvNT_6ParamsE)
        /*0128*/ 	.word	0x00000000


	//----- nvinfo : EIATTR_MIN_STACK_SIZE
	.align		4
.L_66:
        /*012c*/ 	.byte	0x04, 0x12
        /*012e*/ 	.short	(.L_68 - .L_67)
	.align		4
.L_67:
        /*0130*/ 	.word	index@(_ZN7cutlass13device_kernelIN5flash11enable_sm90INS1_16FlashAttnFwdSm90INS1_25CollectiveMainloopFwdSm90ILi2EN4cute5tupleIJNS5_1CILi1EEES8_S8_EEENS6_IJNS7_ILi128EEESA_SA_EEELi128ENS_6half_tEfNS_4arch4Sm90ELb1ELb0ELb0ELb1ELb1ELb0ELb0ELb1ELb1ELb1ELb1ELb0EEENS1_21CollectiveEpilogueFwdISB_S9_SC_SE_Li256ELb1ELb1ELb1ELb0EEENS1_36VarlenDynamicPersistentTileSchedulerILi128ELi128ELi256ELi128ELb1ELb1ELb1ELb1ELb1ELb1EEEEEEEEEvNT_6ParamsE)
        /*0134*/ 	.word	0x00000020


	//----- nvinfo : EIATTR_MIN_STACK_SIZE
	.align		4
.L_68:
        /*0138*/ 	.byte	0x04, 0x12
        /*013a*/ 	.short	(.L_70 - .L_69)
	.align		4
.L_69:
        /*013c*/ 	.word	index@(_ZN7cutlass13device_kernelIN5flash11enable_sm90INS1_16FlashAttnFwdSm90INS1_25CollectiveMainloopFwdSm90ILi2EN4cute5tupleIJNS5_1CILi1EEES8_S8_EEENS6_IJNS7_ILi128EEESA_SA_EEELi128ENS_6half_tEfNS_4arch4Sm90ELb1ELb0ELb0ELb1ELb1ELb1ELb0ELb1ELb1ELb1ELb1ELb0EEENS1_21CollectiveEpilogueFwdISB_S9_SC_SE_Li256ELb1ELb1ELb1ELb0EEENS1_36VarlenDynamicPersistentTileSchedulerILi128ELi128ELi256ELi128ELb1ELb1ELb1ELb1ELb1ELb1EEEEEEEEEvNT_6ParamsE)
        /*0140*/ 	.word	0x00000028
.L_70:


//--------------------- .nv.compat                --------------------------
	.section	.nv.compat,"",@"SHT_CUDA_COMPAT_INFO"
	.align	4
        /*0000*/ 	.byte	0x02, 0x09, 0x01, 0x00, 0x02, 0x02, 0x04, 0x00, 0x02, 0x05, 0x05, 0x00, 0x03, 0x07, 0x01, 0x01
        /*0010*/ 	.byte	0x02, 0x03, 0x01, 0x00, 0x02, 0x06, 0x01, 0x00, 0x04, 0x0b, 0x08, 0x00, 0x00, 0x00, 0x00, 0x00
        /*0020*/ 	.byte	0x00, 0x00, 0x00, 0x00


//--------------------- .nv.info._ZN7cutlass13device_kernelIN5flash11enable_sm90INS1_16FlashAttnFwdSm90INS1_25CollectiveMainloopFwdSm90ILi2EN4cute5tupleIJNS5_1CILi1EEES8_S8_EEENS6_IJNS7_ILi128EEESA_SA_EEELi128ENS_6half_tEfNS_4arch4Sm90ELb0ELb0ELb0ELb0ELb1ELb0ELb0ELb1ELb1ELb1ELb1ELb0EEENS1_21CollectiveEpilogueFwdISB_S9_SC_SE_Li256ELb0ELb1ELb1ELb0EEENS1_19SingleTileSchedulerILb0ELb1ELb1ELi128EEEEEEEEEvNT_6ParamsE --------------------------
	.section	.nv.info._ZN7cutlass13device_kernelIN5flash11enable_sm90INS1_16FlashAttnFwdSm90INS1_25CollectiveMainloopFwdSm90ILi2EN4cute5tupleIJNS5_1CILi1EEES8_S8_EEENS6_IJNS7_ILi128EEESA_SA_EEELi128ENS_6half_tEfNS_4arch4Sm90ELb0ELb0ELb0ELb0ELb1ELb0ELb0ELb1ELb1ELb1ELb1ELb0EEENS1_21CollectiveEpilogueFwdISB_S9_SC_SE_Li256ELb0ELb1ELb1ELb0EEENS1_19SingleTileSchedulerILb0ELb1ELb1ELi128EEEEEEEEEvNT_6ParamsE,"",@"SHT_CUDA_INFO"
	.sectionflags	@""
	.align	4


	//----- nvinfo : EIATTR_CUDA_API_VERSION
	.align		4
        /*0000*/ 	.byte	0x04, 0x37
        /*0002*/ 	.short	(.L_72 - .L_71)
.L_71:
        /*0004*/ 	.word	0x00000082


	//----- nvinfo : EIATTR_KPARAM_INFO
	.align		4
.L_72:
        /*0008*/ 	.byte	0x04, 0x17
        /*000a*/ 	.short	(.L_74 - .L_73)
.L_73:
        /*000c*/ 	.word	0x00000000
        /*0010*/ 	.short	0x0000
        /*0012*/ 	.short	0x0070
        /*0014*/ 	.byte	0x00, 0xf0, 0x01, 0x28


	//----- nvinfo : EIATTR_SPARSE_MMA_MASK
	.align		4
.L_74:
        /*0018*/ 	.byte	0x03, 0x50
        /*001a*/ 	.short	0x0000


	//----- nvinfo : EIATTR_MAXREG_COUNT
	.align		4
        /*001c*/ 	.byte	0x03, 0x1b
        /*001e*/ 	.short	0x00a8


	//----- nvinfo : EIATTR_NUM_BARRIERS
	.align		4
        /*0020*/ 	.byte	0x02, 0x4c
        /*0022*/ 	.byte	0x10
	.zero		1


	//----- nvinfo : EIATTR_EXTERNS
	.align		4
        /*0024*/ 	.byte	0x04, 0x0f
        /*0026*/ 	.short	(.L_76 - .L_75)


	//   ....[0]....
	.align		4
.L_75:
        /*0028*/ 	.word	index@(__assertfail)


	//----- nvinfo : EIATTR_MERCURY_ISA_VERSION
	.align		4
.L_76:
        /*002c*/ 	.byte	0x03, 0x5f
        /*002e*/ 	.short	0x0101


	//----- nvinfo : EIATTR_INT_WARP_WIDE_INSTR_OFFSETS
	.align		4
        /*0030*/ 	.byte	0x04, 0x31
        /*0032*/ 	.short	(.L_78 - .L_77)


	//   ....[0]....
.L_77:
        /*0034*/ 	.word	0x000000b0


	//   ....[1]....
        /*0038*/ 	.word	0x000000c0


	//   ....[2]....
        /*003c*/ 	.word	0x00000160


	//----- nvinfo : EIATTR_COOP_GROUP_MASK_REGIDS
	.align		4
.L_78:
        /*0040*/ 	.byte	0x04, 0x29
        /*0042*/ 	.short	(.L_80 - .L_79)


	//   ....[0]....
.L_79:
        /*0044*/ 	.word	0xffffffff


	//   ....[1]....
        /*0048*/ 	.word	0xffffffff


	//   ....[2]....
        /*004c*/ 	.word	0xffffffff


	//   ....[3]....
        /*0050*/ 	.word	0xffffffff


	//   ....[4]....
        /*0054*/ 	.word	0xffffffff


	//   ....[5]....
        /*0058*/ 	.word	0xffffffff


	//   ....[6]....
        /*005c*/ 	.word	0xffffffff


	//   ....[7]....
        /*0060*/ 	.word	0xffffffff


	//   ....[8]....
        /*0064*/ 	.word	0xffffffff


	//   ....[9]....
        /*0068*/ 	.word	0xffffffff


	//   ....[10]....
        /*006c*/ 	.word	0xffffffff


	//   ....[11]....
        /*0070*/ 	.word	0xffffffff


	//   ....[12]....
        /*0074*/ 	.word	0xffffffff


	//   ....[13]....
        /*0078*/ 	.word	0xffffffff


	//   ....[14]....
        /*007c*/ 	.word	0xffffffff


	//   ....[15]....
        /*0080*/ 	.word	0xffffffff


	//   ....[16]....
        /*0084*/ 	.word	0xffffffff


	//   ....[17]....
        /*0088*/ 	.word	0xffffffff


	//   ....[18]....
        /*008c*/ 	.word	0xffffffff


	//   ....[19]....
        /*0090*/ 	.word	0xffffffff


	//   ....[20]....
        /*0094*/ 	.word	0xffffffff


	//   ....[21]....
        /*0098*/ 	.word	0xffffffff


	//   ....[22]....
        /*009c*/ 	.word	0xffffffff


	//   ....[23]....
        /*00a0*/ 	.word	0xffffffff


	//   ....[24]....
        /*00a4*/ 	.word	0xffffffff


	//   ....[25]....
        /*00a8*/ 	.word	0xffffffff


	//   ....[26]....
        /*00ac*/ 	.word	0xffffffff


	//   ....[27]....
        /*00b0*/ 	.word	0xffffffff


	//   ....[28]....
        /*00b4*/ 	.word	0xffffffff


	//   ....[29]....
        /*00b8*/ 	.word	0xffffffff


	//   ....[30]....
        /*00bc*/ 	.word	0xffffffff


	//   ....[31]....
        /*00c0*/ 	.word	0xffffffff


	//   ....[32]....
        /*00c4*/ 	.word	0xffffffff


	//   ....[33]....
        /*00c8*/ 	.word	0xffffffff


	//   ....[34]....
        /*00cc*/ 	.word	0xffffffff


	//   ....[35]....
        /*00d0*/ 	.word	0xffffffff


	//   ....[36]....
        /*00d4*/ 	.word	0xffffffff


	//   ....[37]....
        /*00d8*/ 	.word	0xffffffff


	//   ....[38]....
        /*00dc*/ 	.word	0xffffffff


	//   ....[39]....
        /*00e0*/ 	.word	0xffffffff


	//   ....[40]....
        /*00e4*/ 	.word	0xffffffff


	//   ....[41]....
        /*00e8*/ 	.word	0xffffffff


	//   ....[42]....
        /*00ec*/ 	.word	0xffffffff


	//   ....[43]....
        /*00f0*/ 	.word	0xffffffff


	//   ....[44]....
        /*00f4*/ 	.word	0xffffffff


	//   ....[45]....
        /*00f8*/ 	.word	0xffffffff


	//   ....[46]....
        /*00fc*/ 	.word	0xffffffff


	//   ....[47]....
        /*0100*/ 	.word	0xffffffff


	//   ....[48]....
        /*0104*/ 	.word	0xffffffff


	//   ....[49]....
        /*0108*/ 	.word	0xffffffff


	//   ....[50]....
        /*010c*/ 	.word	0xffffffff


	//   ....[51]....
        /*0110*/ 	.word	0xffffffff


	//   ....[52]....
        /*0114*/ 	.word	0xffffffff


	//   ....[53]....
        /*0118*/ 	.word	0xffffffff


	//   ....[54]....
        /*011c*/ 	.word	0xffffffff


	//   ....[55]....
        /*0120*/ 	.word	0xffffffff


	//   ....[56]....
        /*0124*/ 	.word	0xffffffff


	//   ....[57]....
        /*0128*/ 	.word	0xffffffff


	//   ....[58]....
        /*012c*/ 	.word	0xffffffff


	//   ....[59]....
        /*0130*/ 	.word	0xffffffff


	//   ....[60]....
        /*0134*/ 	.word	0xffffffff


	//   ....[61]....
        /*0138*/ 	.word	0xffffffff


	//   ....[62]....
        /*013c*/ 	.word	0xffffffff


	//   ....[63]....
        /*0140*/ 	.word	0xffffffff


	//   ....[64]....
        /*0144*/ 	.word	0xffffffff


	//   ....[65]....
        /*0148*/ 	.word	0xffffffff


	//   ....[66]....
        /*014c*/ 	.word	0xffffffff


	//   ....[67]....
        /*0150*/ 	.word	0xffffffff


	//   ....[68]....
        /*0154*/ 	.word	0xffffffff


	//   ....[69]....
        /*0158*/ 	.word	0xffffffff


	//   ....[70]....
        /*015c*/ 	.word	0xffffffff


	//   ....[71]....
        /*0160*/ 	.word	0xffffffff


	//   ....[72]....
        /*0164*/ 	.word	0xffffffff


	//   ....[73]....
        /*0168*/ 	.word	0xffffffff


	//   ....[74]....
        /*016c*/ 	.word	0xffffffff


	//   ....[75]....
        /*0170*/ 	.word	0xffffffff


	//   ....[76]....
        /*0174*/ 	.word	0xffffffff


	//   ....[77]....
        /*0178*/ 	.word	0xffffffff


	//   ....[78]....
        /*017c*/ 	.word	0xffffffff


	//   ....[79]....
        /*0180*/ 	.word	0xffffffff


	//   ....[80]....
        /*0184*/ 	.word	0xffffffff


	//   ....[81]....
        /*0188*/ 	.word	0xffffffff


	//   ....[82]....
        /*018c*/ 	.word	0xffffffff


	//   ....[83]....
        /*0190*/ 	.word	0xffffffff


	//   ....[84]....
        /*0194*/ 	.word	0xffffffff


	//   ....[85]....
        /*0198*/ 	.word	0xffffffff


	//   ....[86]....
        /*019c*/ 	.word	0xffffffff


	//   ....[87]....
        /*01a0*/ 	.word	0xffffffff


	//   ....[88]....
        /*01a4*/ 	.word	0xffffffff


	//   ....[89]....
        /*01a8*/ 	.word	0xffffffff


	//   ....[90]....
        /*01ac*/ 	.word	0xffffffff


	//   ....[91]....
        /*01b0*/ 	.word	0xffffffff


	//   ....[92]....
        /*01b4*/ 	.word	0xffffffff


	//   ....[93]....
        /*01b8*/ 	.word	0xffffffff


	//   ....[94]....
        /*01bc*/ 	.word	0xffffffff


	//   ....[95]....
        /*01c0*/ 	.word	0xffffffff


	//   ....[96]....
        /*01c4*/ 	.word	0xffffffff


	//   ....[97]....
        /*01c8*/ 	.word	0xffffffff


	//   ....[98]....
        /*01cc*/ 	.word	0xffffffff


	//   ....[99]....
        /*01d0*/ 	.word	0xffffffff


	//   ....[100]....
        /*01d4*/ 	.word	0xffffffff


	//   ....[101]....
        /*01d8*/ 	.word	0xffffffff


	//   ....[102]....
        /*01dc*/ 	.word	0xffffffff


	//   ....[103]....
        /*01e0*/ 	.word	0xffffffff


	//   ....[104]....
        /*01e4*/ 	.word	0xffffffff


	//   ....[105]....
        /*01e8*/ 	.word	0xffffffff


	//   ....[106]....
        /*01ec*/ 	.word	0xffffffff


	//   ....[107]....
        /*01f0*/ 	.word	0xffffffff


	//   ....[108]....
        /*01f4*/ 	.word	0xffffffff


	//   ....[109]....
        /*01f8*/ 	.word	0x0500000f


	//   ....[110]....
        /*01fc*/ 	.word	0x0500000f


	//   ....[111]....
        /*0200*/ 	.word	0x0500000f


	//   ....[112]....
        /*0204*/ 	.word	0x0500000f


	//   ....[113]....
        /*0208*/ 	.word	0x0500000f


	//   ....[114]....
        /*020c*/ 	.word	0x0500000f


	//   ....[115]....
        /*0210*/ 	.word	0x0500000f


	//   ....[116]....
        /*0214*/ 	.word	0x0500000f


	//   ....[117]....
        /*0218*/ 	.word	0x0500000f


	//   ....[118]....
        /*021c*/ 	.word	0x0500000f


	//   ....[119]....
        /*0220*/ 	.word	0x0500000f


	//   ....[120]....
        /*0224*/ 	.word	0x0500000f


	//   ....[121]....
        /*0228*/ 	.word	0x0500000f


	//   ....[122]....
        /*022c*/ 	.word	0x0500000f


	//   ....[123]....
        /*0230*/ 	.word	0x0500000f


	//   ....[124]....
        /*0234*/ 	.word	0x0500000f


	//   ....[125]....
        /*0238*/ 	.word	0x0500000f


	//   ....[126]....
        /*023c*/ 	.word	0x0500000f


	//   ....[127]....
        /*0240*/ 	.word	0x0500000f


	//   ....[128]....
        /*0244*/ 	.word	0x0500000f


	//   ....[129]....
        /*0248*/ 	.word	0x0500000f


	//   ....[130]....
        /*024c*/ 	.word	0x0500000f


	//   ....[131]....
        /*0250*/ 	.word	0x0500000f


	//   ....[132]....
        /*0254*/ 	.word	0x0500000f


	//   ....[133]....
        /*0258*/ 	.word	0x0500000f


	//   ....[134]....
        /*025c*/ 	.word	0x0500000f


	//   ....[135]....
        /*0260*/ 	.word	0x0500000f


	//   ....[136]....
        /*0264*/ 	.word	0x0500000f


	//   ....[137]....
        /*0268*/ 	.word	0x0500000f


	//   ....[138]....
        /*026c*/ 	.word	0x0500000f


	//   ....[139]....
        /*0270*/ 	.word	0x0500000f


	//   ....[140]....
        /*0274*/ 	.word	0x0500000f


	//   ....[141]....
        /*0278*/ 	.word	0x0500000f


	//   ....[142]....
        /*027c*/ 	.word	0x0500000f


	//   ....[143]....
        /*0280*/ 	.word	0x0500000f


	//   ....[144]....
        /*0284*/ 	.word	0x0500000f


	//   ....[145]....
        /*0288*/ 	.word	0x0500000f


	//   ....[146]....
        /*028c*/ 	.word	0x0500000f


	//   ....[147]....
        /*0290*/ 	.word	0x0500000f


	//   ....[148]....
        /*0294*/ 	.word	0x0500000f


	//   ....[149]....
        /*0298*/ 	.word	0x0500000f


	//   ....[150]....
        /*029c*/ 	.word	0x0500000f


	//   ....[151]....
        /*02a0*/ 	.word	0x0500000f


	//   ....[152]....
        /*02a4*/ 	.word	0x0500000f


	//   ....[153]....
        /*02a8*/ 	.word	0x0500000f


	//   ....[154]....
        /*02ac*/ 	.word	0x0500000f


	//   ....[155]....
        /*02b0*/ 	.word	0x0500000f


	//   ....[156]....
        /*02b4*/ 	.word	0x0500000f


	//   ....[157]....
        /*02b8*/ 	.word	0x0500000f


	//   ....[158]....
        /*02bc*/ 	.word	0x0500000f


	//   ....[159]....
        /*02c0*/ 	.word	0x0500000f


	//   ....[160]....
        /*02c4*/ 	.word	0x0500000f


	//   ....[161]....
        /*02c8*/ 	.word	0x0500000f


	//   ....[162]....
        /*02cc*/ 	.word	0x0500000f


	//   ....[163]....
        /*02d0*/ 	.word	0x0500000f


	//   ....[164]....
        /*02d4*/ 	.word	0x0500000f


	//   ....[165]....
        /*02d8*/ 	.word	0x0500000f


	//   ....[166]....
        /*02dc*/ 	.word	0x0500000f


	//   ....[167]....
        /*02e0*/ 	.word	0x0500000f


	//   ....[168]....
        /*02e4*/ 	.word	0x0500000f


	//   ....[169]....
        /*02e8*/ 	.word	0x0500000f


	//   ....[170]....
        /*02ec*/ 	.word	0x0500000f


	//   ....[171]....
        /*02f0*/ 	.word	0x0500000f


	//   ....[172]....
        /*02f4*/ 	.word	0x0500000f


	//   ....[173]....
        /*02f8*/ 	.word	0x0500000f


	//   ....[174]....
        /*02fc*/ 	.word	0x0500000f


	//   ....[175]....
        /*0300*/ 	.word	0x0500000f


	//   ....[176]....
        /*0304*/ 	.word	0x0500000f


	//   ....[177]....
        /*0308*/ 	.word	0x0500000f


	//   ....[178]....
        /*030c*/ 	.word	0x0500000f


	//   ....[179]....
        /*0310*/ 	.word	0x0500000f


	//   ....[180]....
        /*0314*/ 	.word	0x0500000f


	//   ....[181]....
        /*0318*/ 	.word	0x0500000f


	//   ....[182]....
        /*031c*/ 	.word	0x0500000f


	//   ....[183]....
        /*0320*/ 	.word	0x0500000f


	//   ....[184]....
        /*0324*/ 	.word	0x0500000f


	//   ....[185]....
        /*0328*/ 	.word	0x0500000f


	//   ....[186]....
        /*032c*/ 	.word	0x0500000f


	//   ....[187]....
        /*0330*/ 	.word	0x0500000f


	//   ....[188]....
        /*0334*/ 	.word	0x0500000f


	//   ....[189]....
        /*0338*/ 	.word	0x0500000f


	//   ....[190]....
        /*033c*/ 	.word	0x0500000f


	//----- nvinfo : EIATTR_COOP_GROUP_INSTR_OFFSETS
	.align		4
.L_80:
        /*0340*/ 	.byte	0x04, 0x28
        /*0342*/ 	.short	(.L_82 - .L_81)


	//   ....[0]....
.L_81:
        /*0344*/ 	.word	0x00000070


	//   ....[1]....
        /*0348*/ 	.word	0x00000080


	//   ....[2]....
        /*034c*/ 	.word	0x000002c0


	//   ....[3]....
        /*0350*/ 	.word	0x00000420


	//   ....[4]....
        /*0354*/ 	.word	0x00000540


	//   ....[5]....
        /*0358*/ 	.word	0x000006a0


	//   ....[6]....
        /*035c*/ 	.word	0x00000fd0


	//   ....[7]....
        /*0360*/ 	.word	0x00002200


	//   ....[8]....
        /*0364*/ 	.word	0x00002320


	//   ....[9]....
        /*0368*/ 	.word	0x00002630


	//   ....[10]....
        /*036c*/ 	.word	0x000027f0


	//   ....[11]....
        /*0370*/ 	.word	0x000043e0


	//   ....[12]....
        /*0374*/ 	.word	0x000043f0


	//   ....[13]....
        /*0378*/ 	.word	0x00004450


	//   ....[14]....
        /*037c*/ 	.word	0x00004470


	//   ....[15]....
        /*0380*/ 	.word	0x00005930


	//   ....[16]....
        /*0384*/ 	.word	0x00005960


	//   ....[17]....
        /*0388*/ 	.word	0x00005a30


	//   ....[18]....
        /*038c*/ 	.word	0x00005a40


	//   ....[19]....
        /*0390*/ 	.word	0x000069e0


	//   ....[20]....
        /*0394*/ 	.word	0x00006a20


	//   ....[21]....
        /*0398*/ 	.word	0x00006a50


	//   ....[22]....
        /*039c*/ 	.word	0x00006a80


	//   ....[23]....
        /*03a0*/ 	.word	0x00006a90


	//   ....[24]....
        /*03a4*/ 	.word	0x00006ac0


	//   ....[25]....
        /*03a8*/ 	.word	0x00007120


	//   ....[26]....
        /*03ac*/ 	.word	0x00007130


	//   ....[27]....
        /*03b0*/ 	.word	0x00007b60


	//   ....[28]....
        /*03b4*/ 	.word	0x00008c70


	//   ....[29]....
        /*03b8*/ 	.word	0x00008ca0


	//   ....[30]....
        /*03bc*/ 	.word	0x00008cb0


	//   ....[31]....
        /*03c0*/ 	.word	0x00008cc0


	//   ....[32]....
        /*03c4*/ 	.word	0x00008cd0


	//   ....[33]....
        /*03c8*/ 	.word	0x00008ce0


	//   ....[34]....
        /*03cc*/ 	.word	0x00008cf0


	//   ....[35]....
        /*03d0*/ 	.word	0x00008d10


	//   ....[36]....
        /*03d4*/ 	.word	0x00008d80


	//   ....[37]....
        /*03d8*/ 	.word	0x00008e20


	//   ....[38]....
        /*03dc*/ 	.word	0x00008e90


	//   ....[39]....
        /*03e0*/ 	.word	0x00008ed0


	//   ....[40]....
        /*03e4*/ 	.word	0x00008ee0


	//   ....[41]....
        /*03e8*/ 	.word	0x00008ef0


	//   ....[42]....
        /*03ec*/ 	.word	0x00008f30


	//   ....[43]....
        /*03f0*/ 	.word	0x00008f50


	//   ....[44]....
        /*03f4*/ 	.word	0x000095c0


	//   ....[45]....
        /*03f8*/ 	.word	0x00009600


	//   ....[46]....
        /*03fc*/ 	.word	0x00009630


	//   ....[47]....
        /*0400*/ 	.word	0x00009650


	//   ....[48]....
        /*0404*/ 	.word	0x000096d0


	//   ....[49]....
        /*0408*/ 	.word	0x00009700


	//   ....[50]....
        /*040c*/ 	.word	0x00009760


	//   ....[51]....
        /*0410*/ 	.word	0x00009790


	//   ....[52]....
        /*0414*/ 	.word	0x00009810


	//   ....[53]....
        /*0418*/ 	.word	0x00009840


	//   ....[54]....
        /*041c*/ 	.word	0x000098a0


	//   ....[55]....
        /*0420*/ 	.word	0x000098d0


	//   ....[56]....
        /*0424*/ 	.word	0x00009950


	//   ....[57]....
        /*0428*/ 	.word	0x00009980


	//   ....[58]....
        /*042c*/ 	.word	0x000099c0


	//   ....[59]....
        /*0430*/ 	.word	0x000099e0


	//   ....[60]....
        /*0434*/ 	.word	0x0000a100


	//   ....[61]....
        /*0438*/ 	.word	0x0000a130


	//   ....[62]....
        /*043c*/ 	.word	0x0000a140


	//   ....[63]....
        /*0440*/ 	.word	0x0000a150


	//   ....[64]....
        /*0444*/ 	.word	0x0000a180


	//   ....[65]....
        /*0448*/ 	.word	0x0000a1c0


	//   ....[66]....
        /*044c*/ 	.word	0x0000a1d0


	//   ....[67]....
        /*0450*/ 	.word	0x0000a1f0


	//   ....[68]....
        /*0454*/ 	.word	0x0000a250


	//   ....[69]....
        /*0458*/ 	.word	0x0000a260


	//   ....[70]....
        /*045c*/ 	.word	0x0000a280


	//   ....[71]....
        /*0460*/ 	.word	0x0000a2e0


	//   ....[72]....
        /*0464*/ 	.word	0x0000a300


	//   ....[73]....
        /*0468*/ 	.word	0x0000a310


	//   ....[74]....
        /*046c*/ 	.word	0x0000a340


	//   ....[75]....
        /*0470*/ 	.word	0x0000a350


	//   ....[76]....
        /*0474*/ 	.word	0x0000a5d0


	//   ....[77]....
        /*0478*/ 	.word	0x0000a5f0


	//   ....[78]....
        /*047c*/ 	.word	0x0000a600


	//   ....[79]....
        /*0480*/ 	.word	0x0000a620


	//   ....[80]....
        /*0484*/ 	.word	0x0000a690


	//   ....[81]....
        /*0488*/ 	.word	0x0000a6c0


	//   ....[82]....
        /*048c*/ 	.word	0x0000a710


	//   ....[83]....
        /*0490*/ 	.word	0x0000a740


	//   ....[84]....
        /*0494*/ 	.word	0x0000a790


	//   ....[85]....
        /*0498*/ 	.word	0x0000a7c0


	//   ....[86]....
        /*049c*/ 	.word	0x0000a810


	//   ....[87]....
        /*04a0*/ 	.word	0x0000a840


	//   ....[88]....
        /*04a4*/ 	.word	0x0000a890


	//   ....[89]....
        /*04a8*/ 	.word	0x0000a8c0


	//   ....[90]....
        /*04ac*/ 	.word	0x0000a910


	//   ....[91]....
        /*04b0*/ 	.word	0x0000a940


	//   ....[92]....
        /*04b4*/ 	.word	0x0000ada0


	//   ....[93]....
        /*04b8*/ 	.word	0x0000add0


	//   ....[94]....
        /*04bc*/ 	.word	0x0000ae00


	//   ....[95]....
        /*04c0*/ 	.word	0x0000ae30


	//   ....[96]....
        /*04c4*/ 	.word	0x0000ae60


	//   ....[97]....
        /*04c8*/ 	.word	0x0000ae70


	//   ....[98]....
        /*04cc*/ 	.word	0x0000ae90


	//   ....[99]....
        /*04d0*/ 	.word	0x0000aeb0


	//   ....[100]....
        /*04d4*/ 	.word	0x0000aed0


	//   ....[101]....
        /*04d8*/ 	.word	0x0000af00


	//   ....[102]....
        /*04dc*/ 	.word	0x0000af70


	//   ....[103]....
        /*04e0*/ 	.word	0x0000afa0


	//   ....[104]....
        /*04e4*/ 	.word	0x0000afc0


	//   ....[105]....
        /*04e8*/ 	.word	0x0000afe0


	//   ....[106]....
        /*04ec*/ 	.word	0x0000b190


	//   ....[107]....
        /*04f0*/ 	.word	0x0000b1a0


	//   ....[108]....
        /*04f4*/ 	.word	0x0000b400


	//   ....[109]....
        /*04f8*/ 	.word	0x0000b8a0


	//   ....[110]....
        /*04fc*/ 	.word	0x0000b990


	//   ....[111]....
        /*0500*/ 	.word	0x0000ba30


	//   ....[112]....
        /*0504*/ 	.word	0x0000ba90


	//   ....[113]....
        /*0508*/ 	.word	0x0000bb60


	//   ....[114]....
        /*050c*/ 	.word	0x0000bbd0


	//   ....[115]....
        /*0510*/ 	.word	0x0000bc90


	//   ....[116]....
        /*0514*/ 	.word	0x0000bd00


	//   ....[117]....
        /*0518*/ 	.word	0x0000bde0


	//   ....[118]....
        /*051c*/ 	.word	0x0000be60


	//   ....[119]....
        /*0520*/ 	.word	0x0000bf30


	//   ....[120]....
        /*0524*/ 	.word	0x0000bfb0


	//   ....[121]....
        /*0528*/ 	.word	0x0000c070


	//   ....[122]....
        /*052c*/ 	.word	0x0000c0e0


	//   ....[123]....
        /*0530*/ 	.word	0x0000c1c0


	//   ....[124]....
        /*0534*/ 	.word	0x0000c240


	//   ....[125]....
        /*0538*/ 	.word	0x0000c300


	//   ....[126]....
        /*053c*/ 	.word	0x0000c390


	//   ....[127]....
        /*0540*/ 	.word	0x0000c3f0


	//   ....[128]....
        /*0544*/ 	.word	0x0000c490


	//   ....[129]....
        /*0548*/ 	.word	0x0000c560


	//   ....[130]....
        /*054c*/ 	.word	0x0000c5d0


	//   ....[131]....
        /*0550*/ 	.word	0x0000c6b0


	//   ....[132]....
        /*0554*/ 	.word	0x0000c730


	//   ....[133]....
        /*0558*/ 	.word	0x0000c7f0


	//   ....[134]....
        /*055c*/ 	.word	0x0000c870


	//   ....[135]....
        /*0560*/ 	.word	0x0000c940


	//   ....[136]....
        /*0564*/ 	.word	0x0000c9d0


	//   ....[137]....
        /*0568*/ 	.word	0x0000caa0


	//   ....[138]....
        /*056c*/ 	.word	0x0000cb10


	//   ....[139]....
        /*0570*/ 	.word	0x0000cbe0


	//   ....[140]....
        /*0574*/ 	.word	0x0000cc60


	//   ....[141]....
        /*0578*/ 	.word	0x0000cd10


	//   ....[142]....
        /*057c*/ 	.word	0x0000ce50


	//   ....[143]....
        /*0580*/ 	.word	0x0000cf00


	//   ....[144]....
        /*0584*/ 	.word	0x0000cfd0


	//   ....[145]....
        /*0588*/ 	.word	0x0000d020


	//   ....[146]....
        /*058c*/ 	.word	0x0000d100


	//   ....[147]....
        /*0590*/ 	.word	0x0000d150


	//   ....[148]....
        /*0594*/ 	.word	0x0000d220


	//   ....[149]....
        /*0598*/ 	.word	0x0000d270


	//   ....[150]....
        /*059c*/ 	.word	0x0000d350


	//   ....[151]....
        /*05a0*/ 	.word	0x0000d3a0


	//   ....[152]....
        /*05a4*/ 	.word	0x0000d480


	//   ....[153]....
        /*05a8*/ 	.word	0x0000d4d0


	//   ....[154]....
        /*05ac*/ 	.word	0x0000d5a0


	//   ....[155]....
        /*05b0*/ 	.word	0x0000d5f0


	//   ....[156]....
        /*05b4*/ 	.word	0x0000d6d0


	//   ....[157]....
        /*05b8*/ 	.word	0x0000d720


	//   ....[158]....
        /*05bc*/ 	.word	0x0000d810


	//   ....[159]....
        /*05c0*/ 	.word	0x0000d8b0


	//   ....[160]....
        /*05c4*/ 	.word	0x0000d910


	//   ....[161]....
        /*05c8*/ 	.word	0x0000d9d0


	//   ....[162]....
        /*05cc*/ 	.word	0x0000da70


	//   ....[163]....
        /*05d0*/ 	.word	0x0000db30


	//   ....[164]....
        /*05d4*/ 	.word	0x0000dbd0


	//   ....[165]....
        /*05d8*/ 	.word	0x0000dc90


	//   ....[166]....
        /*05dc*/ 	.word	0x0000dd30


	//   ....[167]....
        /*05e0*/ 	.word	0x0000ddf0


	//   ....[168]....
        /*05e4*/ 	.word	0x0000de90


	//   ....[169]....
        /*05e8*/ 	.word	0x0000df50


	//   ....[170]....
        /*05ec*/ 	.word	0x0000dff0


	//   ....[171]....
        /*05f0*/ 	.word	0x0000e0b0


	//   ....[172]....
        /*05f4*/ 	.word	0x0000e150


	//   ....[173]....
        /*05f8*/ 	.word	0x0000e210


	//   ....[174]....
        /*05fc*/ 	.word	0x0000e330


	//   ....[175]....
        /*0600*/ 	.word	0x0000e3d0


	//   ....[176]....
        /*0604*/ 	.word	0x0000e480


	//   ....[177]....
        /*0608*/ 	.word	0x0000e550


	//   ....[178]....
        /*060c*/ 	.word	0x0000e5c0


	//   ....[179]....
        /*0610*/ 	.word	0x0000e690


	//   ....[180]....
        /*0614*/ 	.word	0x0000e700


	//   ....[181]....
        /*0618*/ 	.word	0x0000e7e0


	//   ....[182]....
        /*061c*/ 	.word	0x0000e850


	//   ....[183]....
        /*0620*/ 	.word	0x0000e930


	//   ....[184]....
        /*0624*/ 	.word	0x0000e9b0


	//   ....[185]....
        /*0628*/ 	.word	0x0000ea90


	//   ....[186]....
        /*062c*/ 	.word	0x0000eb00


	//   ....[187]....
        /*0630*/ 	.word	0x0000ebd0


	//   ....[188]....
        /*0634*/ 	.word	0x0000ec40


	//   ....[189]....
        /*0638*/ 	.word	0x0000ed00


	//   ....[190]....
        /*063c*/ 	.word	0x0000ede0


	//----- nvinfo : EIATTR_REG_RECONFIG
	.align		4
.L_82:
        /*0640*/ 	.byte	0x01, 0x54
	.zero		2


	//----- nvinfo : EIATTR_SYSCALL_OFFSETS
	.align		4
        /*0644*/ 	.byte	0x04, 0x46
        /*0646*/ 	.short	(.L_84 - .L_83)


	//   ....[0]....
.L_83:
        /*0648*/ 	.word	0x00001190


	//   ....[1]....
        /*064c*/ 	.word	0x000082a0


	//   ....[2]....
        /*0650*/ 	.word	0x000083e0


	//   ....[3]....
        /*0654*/ 	.word	0x000084d0


	//   ....[4]....
        /*0658*/ 	.word	0x00009330


	//----- nvinfo : EIATTR_MBARRIER_INSTR_OFFSETS
	.align		4
.L_84:
        /*065c*/ 	.byte	0x04, 0x39
        /*065e*/ 	.short	(.L_86 - .L_85)


	//   ....[0]....
.L_85:
        /*0660*/ 	.word	0x00000170
        /*0664*/ 	.word	0x000000ff
        /*0668*/ 	.word	0x00028800
        /*066c*/ 	.short	0x0100
        /*066e*/ 	.byte	0x08
	.zero		1


	//   ....[1]....
        /*0670*/ 	.word	0x00000180
        /*0674*/ 	.word	0x000000ff
        /*0678*/ 	.word	0x00028820
        /*067c*/ 	.short	0x0100
        /*067e*/ 	.byte	0x08
	.zero		1


	//   ....[2]....
        /*0680*/ 	.word	0x00000270
        /*0684*/ 	.word	0x000000ff
        /*0688*/ 	.word	0x00028830
        /*068c*/ 	.short	0x0100
        /*068e*/ 	.byte	0x08
	.zero		1


	//   ....[3]....
        /*0690*/ 	.word	0x00000280
        /*0694*/ 	.word	0x000000ff
        /*0698*/ 	.word	0x00028840
        /*069c*/ 	.short	0x0100
        /*069e*/ 	.byte	0x08
	.zero		1


	//   ....[4]....
        /*06a0*/ 	.word	0x00000290
        /*06a4*/ 	.word	0x000000ff
        /*06a8*/ 	.word	0x00028838
        /*06ac*/ 	.short	0x0100
        /*06ae*/ 	.byte	0x08
	.zero		1


	//   ....[5]....
        /*06b0*/ 	.word	0x000002a0
        /*06b4*/ 	.word	0x000000ff
        /*06b8*/ 	.word	0x00028848
        /*06bc*/ 	.short	0x0100
        /*06be*/ 	.byte	0x08
	.zero		1


	//   ....[6]....
        /*06c0*/ 	.word	0x000003d0
        /*06c4*/ 	.word	0x000000ff
        /*06c8*/ 	.word	0x00028850
        /*06cc*/ 	.short	0x0100
        /*06ce*/ 	.byte	0x08
	.zero		1


	//   ....[7]....
        /*06d0*/ 	.word	0x000003e0
        /*06d4*/ 	.word	0x000000ff
        /*06d8*/ 	.word	0x00028860
        /*06dc*/ 	.short	0x0100
        /*06de*/ 	.byte	0x08
	.zero		1


	//   ....[8]....
        /*06e0*/ 	.word	0x000003f0
        /*06e4*/ 	.word	0x000000ff
        /*06e8*/ 	.word	0x00028858
        /*06ec*/ 	.short	0x0100
        /*06ee*/ 	.byte	0x08
	.zero		1


	//   ....[9]....
        /*06f0*/ 	.word	0x00000400
        /*06f4*/ 	.word	0x000000ff
        /*06f8*/ 	.word	0x00028868
        /*06fc*/ 	.short	0x0100
        /*06fe*/ 	.byte	0x08
	.zero		1


	//   ....[10]....
        /*0700*/ 	.word	0x000004f0
        /*0704*/ 	.word	0x000000ff
        /*0708*/ 	.word	0x00028870
        /*070c*/ 	.short	0x0100
        /*070e*/ 	.byte	0x06
	.zero		1


	//   ....[11]....
        /*0710*/ 	.word	0x00000500
        /*0714*/ 	.word	0x000000ff
        /*0718*/ 	.word	0x00028880
        /*071c*/ 	.short	0x0100
        /*071e*/ 	.byte	0x06
	.zero		1


	//   ....[12]....
        /*0720*/ 	.word	0x00000510
        /*0724*/ 	.word	0x000000ff
        /*0728*/ 	.word	0x00028878
        /*072c*/ 	.short	0x0100
        /*072e*/ 	.byte	0x06
	.zero		1


	//   ....[13]....
        /*0730*/ 	.word	0x00000520
        /*0734*/ 	.word	0x000000ff
        /*0738*/ 	.word	0x00028888
        /*073c*/ 	.short	0x0100
        /*073e*/ 	.byte	0x06
	.zero		1


	//   ....[14]....
        /*0740*/ 	.word	0x00000650
        /*0744*/ 	.word	0x000000ff
        /*0748*/ 	.word	0x00028890
        /*074c*/ 	.short	0x0100
        /*074e*/ 	.byte	0x08
	.zero		1


	//   ....[15]....
        /*0750*/ 	.word	0x00000660
        /*0754*/ 	.word	0x000000ff
        /*0758*/ 	.word	0x000288a0
        /*075c*/ 	.short	0x0100
        /*075e*/ 	.byte	0x08
	.zero		1


	//   ....[16]....
        /*0760*/ 	.word	0x00000670
        /*0764*/ 	.word	0x000000ff
        /*0768*/ 	.word	0x00028898
        /*076c*/ 	.short	0x0100
        /*076e*/ 	.byte	0x08
	.zero		1


	//   ....[17]....
        /*0770*/ 	.word	0x00000680
        /*0774*/ 	.word	0x000000ff
        /*0778*/ 	.word	0x000288a8
        /*077c*/ 	.short	0x0100
        /*077e*/ 	.byte	0x08
	.zero		1


	//   ....[18]....
        /*0780*/ 	.word	0x000007c0
        /*0784*/ 	.word	0x000000ff
        /*0788*/ 	.word	0x000288b0
        /*078c*/ 	.short	0x0100
        /*078e*/ 	.byte	0x08
	.zero		1


	//   ....[19]....
        /*0790*/ 	.word	0x000007d0
        /*0794*/ 	.word	0x000000ff
        /*0798*/ 	.word	0x000288c0
        /*079c*/ 	.short	0x0100
        /*079e*/ 	.byte	0x08
	.zero		1


	//   ....[20]....
        /*07a0*/ 	.word	0x000007e0
        /*07a4*/ 	.word	0x000000ff
        /*07a8*/ 	.word	0x000288b8
        /*07ac*/ 	.short	0x0100
        /*07ae*/ 	.byte	0x08
	.zero		1


	//   ....[21]....
        /*07b0*/ 	.word	0x000007f0
        /*07b4*/ 	.word	0x000000ff
        /*07b8*/ 	.word	0x000288c8
        /*07bc*/ 	.short	0x0100
        /*07be*/ 	.byte	0x08
	.zero		1


	//   ....[22]....
        /*07c0*/ 	.word	0x000011b0
        /*07c4*/ 	.word	0x000000ff
        /*07c8*/ 	.word	0x00028800
        /*07cc*/ 	.short	0x010a
        /*07ce*/ 	.byte	0x24
	.zero		1


	//   ....[23]....
        /*07d0*/ 	.word	0x00001220
        /*07d4*/ 	.word	0x000000ff
        /*07d8*/ 	.word	0x00028830
        /*07dc*/ 	.short	0x010a
        /*07de*/ 	.byte	0x24
	.zero		1


	//   ....[24]....
        /*07e0*/ 	.word	0x00001280
        /*07e4*/ 	.word	0x000000ff
        /*07e8*/ 	.word	0x00028830
        /*07ec*/ 	.short	0x010a
        /*07ee*/ 	.byte	0x24
	.zero		1


	//   ....[25]....
        /*07f0*/ 	.word	0x00002340
        /*07f4*/ 	.word	0x000000ff
        /*07f8*/ 	.word	0x00000000
        /*07fc*/ 	.short	0x0101
        /*07fe*/ 	.byte	0x04
	.zero		1


	//   ....[26]....
        /*0800*/ 	.word	0x00003890
        /*0804*/ 	.word	0x000000ff
        /*0808*/ 	.word	0x00028830
        /*080c*/ 	.short	0x010a
        /*080e*/ 	.byte	0x0a
	.zero		1


	//   ....[27]....
        /*0810*/ 	.word	0x000038d0
        /*0814*/ 	.word	0x000000ff
        /*0818*/ 	.word	0x00028830
        /*081c*/ 	.short	0x010a
        /*081e*/ 	.byte	0x0a
	.zero		1


	//   ....[28]....
        /*0820*/ 	.word	0x00003c50
        /*0824*/ 	.word	0x000000ff
        /*0828*/ 	.word	0x00028850
        /*082c*/ 	.short	0x010a
        /*082e*/ 	.byte	0x0a
	.zero		1


	//   ....[29]....
        /*0830*/ 	.word	0x00003c90
        /*0834*/ 	.word	0x000000ff
        /*0838*/ 	.word	0x00028850
        /*083c*/ 	.short	0x010a
        /*083e*/ 	.byte	0x0a
	.zero		1


	//   ....[30]....
        /*0840*/ 	.word	0x00004480
        /*0844*/ 	.word	0x000000ff
        /*0848*/ 	.word	0x00000000
        /*084c*/ 	.short	0x0101
        /*084e*/ 	.byte	0x06
	.zero		1


	//   ....[31]....
        /*0850*/ 	.word	0x00005260
        /*0854*/ 	.word	0x000000ff
        /*0858*/ 	.word	0x00000000
        /*085c*/ 	.short	0x0101
        /*085e*/ 	.byte	0x05
	.zero		1


	//   ....[32]....
        /*0860*/ 	.word	0x00005880
        /*0864*/ 	.word	0x000000ff
        /*0868*/ 	.word	0x00028850
        /*086c*/ 	.short	0x010a
        /*086e*/ 	.byte	0x05
	.zero		1


	//   ....[33]....
        /*0870*/ 	.word	0x000058c0
        /*0874*/ 	.word	0x000000ff
        /*0878*/ 	.word	0x00028850
        /*087c*/ 	.short	0x010a
        /*087e*/ 	.byte	0x05
	.zero		1


	//   ....[34]....
        /*0880*/ 	.word	0x00005ea0
        /*0884*/ 	.word	0x000000ff
        /*0888*/ 	.word	0x00000000
        /*088c*/ 	.short	0x0101
        /*088e*/ 	.byte	0x04
	.zero		1


	//   ....[35]....
        /*0890*/ 	.word	0x00006aa0
        /*0894*/ 	.word	0x000000ff
        /*0898*/ 	.word	0x00000000
        /*089c*/ 	.short	0x0101
        /*089e*/ 	.byte	0x04
	.zero		1


	//   ....[36]....
        /*08a0*/ 	.word	0x000089a0
        /*08a4*/ 	.word	0x000000ff
        /*08a8*/ 	.word	0x00028840
        /*08ac*/ 	.short	0x010a
        /*08ae*/ 	.byte	0x2d
	.zero		1


	//   ....[37]....
        /*08b0*/ 	.word	0x000090f0
        /*08b4*/ 	.word	0x000000ff
        /*08b8*/ 	.word	0x00028830
        /*08bc*/ 	.short	0x0107
        /*08be*/ 	.byte	0x2d
	.zero		1


	//   ....[38]....
        /*08c0*/ 	.word	0x00009160
        /*08c4*/ 	.word	0x000000ff
        /*08c8*/ 	.word	0x00028830
        /*08cc*/ 	.short	0x0101
        /*08ce*/ 	.byte	0x2d
	.zero		1


	//   ....[39]....
        /*08d0*/ 	.word	0x00009b40
        /*08d4*/ 	.word	0x000000ff
        /*08d8*/ 	.word	0x00028800
        /*08dc*/ 	.short	0x0107
        /*08de*/ 	.byte	0x2d
	.zero		1


	//   ....[40]....
        /*08e0*/ 	.word	0x00009b80
        /*08e4*/ 	.word	0x000000ff
        /*08e8*/ 	.word	0x00028800
        /*08ec*/ 	.short	0x0101
        /*08ee*/ 	.byte	0x2d
	.zero		1


	//   ....[41]....
        /*08f0*/ 	.word	0x00009b90
        /*08f4*/ 	.word	0x000000ff
        /*08f8*/ 	.word	0x00028820
        /*08fc*/ 	.short	0x010a
        /*08fe*/ 	.byte	0x2d
	.zero		1


	//   ....[42]....
        /*0900*/ 	.word	0x00009f00
        /*0904*/ 	.word	0x00000022
        /*0908*/ 	.word	0x00028840
        /*090c*/ 	.short	0x010a
        /*090e*/ 	.byte	0x3f
	.zero		1


	//   ....[43]....
        /*0910*/ 	.word	0x0000a460
        /*0914*/ 	.word	0x00000022
        /*0918*/ 	.word	0x00028830
        /*091c*/ 	.short	0x0107
        /*091e*/ 	.byte	0x3f
	.zero		1


	//   ....[44]....
        /*0920*/ 	.word	0x0000a510
        /*0924*/ 	.word	0x00000022
        /*0928*/ 	.word	0x00028830
        /*092c*/ 	.short	0x0101
        /*092e*/ 	.byte	0x3f
	.zero		1


	//   ....[45]....
        /*0930*/ 	.word	0x0000a570
        /*0934*/ 	.word	0x00000000
        /*0938*/ 	.word	0x00028860
        /*093c*/ 	.short	0x010a
        /*093e*/ 	.byte	0x3f
	.zero		1


	//   ....[46]....
        /*0940*/ 	.word	0x0000aac0
        /*0944*/ 	.word	0x00000000
        /*0948*/ 	.word	0x00028850
        /*094c*/ 	.short	0x0107
        /*094e*/ 	.byte	0x3f
	.zero		1


	//   ....[47]....
        /*0950*/ 	.word	0x0000abb0
        /*0954*/ 	.word	0x00000000
        /*0958*/ 	.word	0x00028850
        /*095c*/ 	.short	0x0101
        /*095e*/ 	.byte	0x3f
	.zero		1


	//   ....[48]....
        /*0960*/ 	.word	0x0000ad40
        /*0964*/ 	.word	0x00000000
        /*0968*/ 	.word	0x00028860
        /*096c*/ 	.short	0x010a
        /*096e*/ 	.byte	0x3f
	.zero		1


	//   ....[49]....
        /*0970*/ 	.word	0x0000b270
        /*0974*/ 	.word	0x00000000
        /*0978*/ 	.word	0x00028850
        /*097c*/ 	.short	0x0107
        /*097e*/ 	.byte	0x3f
	.zero		1


	//   ....[50]....
        /*0980*/ 	.word	0x0000b320
        /*0984*/ 	.word	0x00000000
        /*0988*/ 	.word	0x00028850
        /*098c*/ 	.short	0x0101
        /*098e*/ 	.byte	0x3f
	.zero		1


	//   ....[51]....
        /*0990*/ 	.word	0x0000b3c0
        /*0994*/ 	.word	0x00000007
        /*0998*/ 	.word	0x00028820
        /*099c*/ 	.short	0x010a
        /*099e*/ 	.byte	0x3f
	.zero		1


	//   ....[52]....
        /*09a0*/ 	.word	0x0000b4f0
        /*09a4*/ 	.word	0x00000005
        /*09a8*/ 	.word	0x00028840
        /*09ac*/ 	.short	0x010a
        /*09ae*/ 	.byte	0x3f
	.zero		1


	//   ....[53]....
        /*09b0*/ 	.word	0x0000b590
        /*09b4*/ 	.word	0x00000007
        /*09b8*/ 	.word	0x00028840
        /*09bc*/ 	.short	0x010a
        /*09be*/ 	.byte	0x3f
	.zero		1


	//   ....[54]....
        /*09c0*/ 	.word	0x0000b5d0
        /*09c4*/ 	.word	0x00000005
        /*09c8*/ 	.word	0x00028860
        /*09cc*/ 	.short	0x010a
        /*09ce*/ 	.byte	0x3f
	.zero		1


	//   ....[55]....
        /*09d0*/ 	.word	0x0000b610
        /*09d4*/ 	.word	0x00000007
        /*09d8*/ 	.word	0x00028860
        /*09dc*/ 	.short	0x010a
        /*09de*/ 	.byte	0x3f
	.zero		1


	//   ....[56]....
        /*09e0*/ 	.word	0x0000b680
        /*09e4*/ 	.word	0x00000000
        /*09e8*/ 	.word	0x00028800
        /*09ec*/ 	.short	0x010a
        /*09ee*/ 	.byte	0x3f
	.zero		1


	//   ....[57]....
        /*09f0*/ 	.word	0x0000b6e0
        /*09f4*/ 	.word	0x00000004
        /*09f8*/ 	.word	0x00028830
        /*09fc*/ 	.short	0x010a
        /*09fe*/ 	.byte	0x3f
	.zero		1


	//   ....[58]....
        /*0a00*/ 	.word	0x0000b740
        /*0a04*/ 	.word	0x00000003
        /*0a08*/ 	.word	0x00028830
        /*0a0c*/ 	.short	0x010a
        /*0a0e*/ 	.byte	0x3f
	.zero		1


	//   ....[59]....
        /*0a10*/ 	.word	0x0000b7a0
        /*0a14*/ 	.word	0x00000006
        /*0a18*/ 	.word	0x00028850
        /*0a1c*/ 	.short	0x010a
        /*0a1e*/ 	.byte	0x3f
	.zero		1


	//   ....[60]....
        /*0a20*/ 	.word	0x0000b800
        /*0a24*/ 	.word	0x00000005
        /*0a28*/ 	.word	0x00028850
        /*0a2c*/ 	.short	0x010a
        /*0a2e*/ 	.byte	0x3f
	.zero		1


	//   ....[61]....
        /*0a30*/ 	.word	0x0000b8e0
        /*0a34*/ 	.word	0x0000000a
        /*0a38*/ 	.word	0x00028840
        /*0a3c*/ 	.short	0x010a
        /*0a3e*/ 	.byte	0x3f
	.zero		1


	//   ....[62]....
        /*0a40*/ 	.word	0x0000cd50
        /*0a44*/ 	.word	0x00000003
        /*0a48*/ 	.word	0x00028820
        /*0a4c*/ 	.short	0x010a
        /*0a4e*/ 	.byte	0x3f
	.zero		1


	//   ....[63]....
        /*0a50*/ 	.word	0x0000cda0
        /*0a54*/ 	.word	0x00000022
        /*0a58*/ 	.word	0x00028840
        /*0a5c*/ 	.short	0x010a
        /*0a5e*/ 	.byte	0x3f
	.zero		1


	//   ....[64]....
        /*0a60*/ 	.word	0x0000d760
        /*0a64*/ 	.word	0x00000000
        /*0a68*/ 	.word	0x00028860
        /*0a6c*/ 	.short	0x010a
        /*0a6e*/ 	.byte	0x3f
	.zero		1


	//   ....[65]....
        /*0a70*/ 	.word	0x0000e280
        /*0a74*/ 	.word	0x00000000
        /*0a78*/ 	.word	0x00028860
        /*0a7c*/ 	.short	0x010a
        /*0a7e*/ 	.byte	0x3f
	.zero		1


	//   ....[66]....
        /*0a80*/ 	.word	0x0000ed30
        /*0a84*/ 	.word	0x00000007
        /*0a88*/ 	.word	0x00028820
        /*0a8c*/ 	.short	0x010a
        /*0a8e*/ 	.byte	0x3f
	.zero		1


	//   ....[67]....
        /*0a90*/ 	.word	0x0000eea0
        /*0a94*/ 	.word	0x00000005
        /*0a98*/ 	.word	0x00028840
        /*0a9c*/ 	.short	0x010a
        /*0a9e*/ 	.byte	0x3f
	.zero		1


	//   ....[68]....
        /*0aa0*/ 	.word	0x0000eef0
        /*0aa4*/ 	.word	0x00000007
        /*0aa8*/ 	.word	0x00028840
        /*0aac*/ 	.short	0x010a
        /*0aae*/ 	.byte	0x3f
	.zero		1


	//   ....[69]....
        /*0ab0*/ 	.word	0x0000ef40
        /*0ab4*/ 	.word	0x00000005
        /*0ab8*/ 	.word	0x00028860
        /*0abc*/ 	.short	0x010a
        /*0abe*/ 	.byte	0x3f
	.zero		1


	//----- nvinfo : EIATTR_NUM_MBARRIERS
	.align		4
.L_86:
        /*0ac0*/ 	.byte	0x03, 0x38
        /*0ac2*/ 	.short	0x0016


	//----- nvinfo : EIATTR_EXIT_INSTR_OFFSETS
	.align		4
        /*0ac4*/ 	.byte	0x04, 0x1c
        /*0ac6*/ 	.short	(.L_88 - .L_87)


	//   ....[0]....
.L_87:
        /*0ac8*/ 	.word	0x0000b660


	//----- nvinfo : EIATTR_MAX_THREADS
	.align		4
.L_88:
        /*0acc*/ 	.byte	0x04, 0x05
        /*0ace*/ 	.short	(.L_90 - .L_89)
.L_89:
        /*0ad0*/ 	.word	0x00000180
        /*0ad4*/ 	.word	0x00000001
        /*0ad8*/ 	.word	0x00000001


	//----- nvinfo : EIATTR_CRS_STACK_SIZE
	.align		4
.L_90:
        /*0adc*/ 	.byte	0x04, 0x1e
        /*0ade*/ 	.short	(.L_92 - .L_91)
.L_91:
        /*0ae0*/ 	.word	0x00000000


	//----- nvinfo : EIATTR_CBANK_PARAM_SIZE
	.align		4
.L_92:
        /*0ae4*/ 	.byte	0x03, 0x19
        /*0ae6*/ 	.short	0x0a70


	//----- nvinfo : EIATTR_PARAM_CBANK
	.align		4
        /*0ae8*/ 	.byte	0x04, 0x0a
        /*0aea*/ 	.short	(.L_94 - .L_93)
	.align		4
.L_93:
        /*0aec*/ 	.word	index@(.nv.constant0._ZN7cutlass13device_kernelIN5flash11enable_sm90INS1_16FlashAttnFwdSm90INS1_25CollectiveMainloopFwdSm90ILi2EN4cute5tupleIJNS5_1CILi1EEES8_S8_EEENS6_IJNS7_ILi128EEESA_SA_EEELi128ENS_6half_tEfNS_4arch4Sm90ELb0ELb0ELb0ELb0ELb1ELb0ELb0ELb1ELb1ELb1ELb1ELb0EEENS1_21CollectiveEpilogueFwdISB_S9_SC_SE_Li256ELb0ELb1ELb1ELb0EEENS1_19SingleTileSchedulerILb0ELb1ELb1ELi128EEEEEEEEEvNT_6ParamsE)
        /*0af0*/ 	.short	0x0210
        /*0af2*/ 	.short	0x0a70


	//----- nvinfo : EIATTR_SW_WAR
	.align		4
.L_94:
        /*0af4*/ 	.byte	0x04, 0x36
        /*0af6*/ 	.short	(.L_96 - .L_95)
.L_95:
        /*0af8*/ 	.word	0x00000008
.L_96:


//--------------------- .nv.info._ZN7cutlass13device_kernelIN5flash11enable_sm90INS1_16FlashAttnFwdSm90INS1_25CollectiveMainloopFwdSm90ILi2EN4cute5tupleIJNS5_1CILi1EEES8_S8_EEENS6_IJNS7_ILi128EEESA_SA_EEELi128ENS_6half_tEfNS_4arch4Sm90ELb0ELb0ELb0ELb1ELb1ELb0ELb0ELb1ELb1ELb1ELb1ELb0EEENS1_21CollectiveEpilogueFwdISB_S9_SC_SE_Li256ELb1ELb1ELb1ELb0EEENS1_36VarlenDynamicPersistentTileSchedulerILi128ELi128ELi256ELi128ELb1ELb1ELb1ELb0ELb1ELb1EEEEEEEEEvNT_6ParamsE --------------------------
	.section	.nv.info._ZN7cutlass13device_kernelIN5flash11enable_sm90INS1_16FlashAttnFwdSm90INS1_25CollectiveMainloopFwdSm90ILi2EN4cute5tupleIJNS5_1CILi1EEES8_S8_EEENS6_IJNS7_ILi128EEESA_SA_EEELi128ENS_6half_tEfNS_4arch4Sm90ELb0ELb0ELb0ELb1ELb1ELb0ELb0ELb1ELb1ELb1ELb1ELb0EEENS1_21CollectiveEpilogueFwdISB_S9_SC_SE_Li256ELb1ELb1ELb1ELb0EEENS1_36VarlenDynamicPersistentTileSchedulerILi128ELi128ELi256ELi128ELb1ELb1ELb1ELb0ELb1ELb1EEEEEEEEEvNT_6ParamsE,"",@"SHT_CUDA_INFO"
	.sectionflags	@""
	.align	4


	//----- nvinfo : EIATTR_CUDA_API_VERSION
	.align		4
        /*0000*/ 	.byte	0x04, 0x37
        /*0002*/ 	.short	(.L_98 - .L_97)
.L_97:
        /*0004*/ 	.word	0x00000082


	//----- nvinfo : EIATTR_KPARAM_INFO
	.align		4
.L_98:
        /*0008*/ 	.byte	0x04, 0x17
        /*000a*/ 	.short	(.L_100 - .L_99)
.L_99:
        /*000c*/ 	.word	0x00000000
        /*0010*/ 	.short	0x0000
        /*0012*/ 	.short	0x0070
        /*0014*/ 	.byte	0x00, 0xf0, 0x01, 0x2a


	//----- nvinfo : EIATTR_SPARSE_MMA_MASK
	.align		4
.L_100:
        /*0018*/ 	.byte	0x03, 0x50
        /*001a*/ 	.short	0x0000


	//----- nvinfo : EIATTR_MAXREG_COUNT
	.align		4
        /*001c*/ 	.byte	0x03, 0x1b
        /*001e*/ 	.short	0x00a8


	//----- nvinfo : EIATTR_NUM_BARRIERS
	.align		4
        /*0020*/ 	.byte	0x02, 0x4c
        /*0022*/ 	.byte	0x10
	.zero		1


	//----- nvinfo : EIATTR_EXTERNS
	.align		4
        /*0024*/ 	.byte	0x04, 0x0f
        /*0026*/ 	.short	(.L_102 - .L_101)


	//   ....[0]....
	.align		4
.L_101:
        /*0028*/ 	.word	index@(__assertfail)


	//----- nvinfo : EIATTR_ANNOTATIONS
	.align		4
.L_102:
        /*002c*/ 	.byte	0x04, 0x55
        /*002e*/ 	.short	(.L_104 - .L_103)


	//   ....[0]....
.L_103:
        /*0030*/ 	.word	0x00000001
        /*0034*/ 	.byte	0x60, 0x08, 0x00, 0x00, 0x01, 0x00, 0x00, 0x00, 0xb0, 0x09, 0x00, 0x00, 0x01, 0x00, 0x00, 0x00
        /* <DEDUP_REMOVED lines=16> */
        /*0144*/ 	.byte	0xe0, 0xec, 0x00, 0x00, 0x01, 0x00, 0x00, 0x00, 0x80, 0xee, 0x00, 0x00


	//----- nvinfo : EIATTR_MERCURY_ISA_VERSION
	.align		4
.L_104:
        /*0150*/ 	.byte	0x03, 0x5f
        /*0152*/ 	.short	0x0101


	//----- nvinfo : EIATTR_UNUSED_LOAD_BYTE_OFFSET
	.align		4
        /*0154*/ 	.byte	0x04, 0x44
        /*0156*/ 	.short	(.L_106 - .L_105)


	//   ....[0]....
.L_105:
        /*0158*/ 	.word	0x00000960
        /*015c*/ 	.word	0x0000fff0


	//   ....[1]....
        /*0160*/ 	.word	0x00006990
        /*0164*/ 	.word	0x0000fff0


	//----- nvinfo : EIATTR_INT_WARP_WIDE_INSTR_OFFSETS
	.align		4
.L_106:
        /*0168*/ 	.byte	0x04, 0x31
        /*016a*/ 	.short	(.L_108 - .L_107)


	//   ....[0]....
.L_107:
        /*016c*/ 	.word	0x000000c0


	//   ....[1]....
        /*0170*/ 	.word	0x000000d0


	//   ....[2]....
        /*0174*/ 	.word	0x00000170


	//   ....[3]....
        /*0178*/ 	.word	0x0000aa80


	//   ....[4]....
        /*017c*/ 	.word	0x0000ab10


	//   ....[5]....
        /*0180*/ 	.word	0x0000d910


	//   ....[6]....
        /*0184*/ 	.word	0x0000d9a0


	//----- nvinfo : EIATTR_COOP_GROUP_MASK_REGIDS
	.align		4
.L_108:
        /*0188*/ 	.byte	0x04, 0x29
        /*018a*/ 	.short	(.L_110 - .L_109)


	//   ....[0]....
.L_109:
        /*018c*/ 	.word	0xffffffff


	//   ....[1]....
        /*0190*/ 	.word	0xffffffff


	//   ....[2]....
        /*0194*/ 	.word	0xffffffff


	//   ....[3]....
        /*0198*/ 	.word	0xffffffff


	//   ....[4]....
        /*019c*/ 	.word	0xffffffff


	//   ....[5]....
        /*01a0*/ 	.word	0xffffffff


	//   ....[6]....
        /*01a4*/ 	.word	0xffffffff


	//   ....[7]....
        /*01a8*/ 	.word	0xffffffff


	//   ....[8]....
        /*01ac*/ 	.word	0xffffffff


	//   ....[9]....
        /*01b0*/ 	.word	0xffffffff


	//   ....[10]....
        /*01b4*/ 	.word	0xffffffff


	//   ....[11]....
        /*01b8*/ 	.word	0xffffffff


	//   ....[12]....
        /*01bc*/ 	.word	0xffffffff


	//   ....[13]....
        /*01c0*/ 	.word	0xffffffff


	//   ....[14]....
        /*01c4*/ 	.word	0xffffffff


	//   ....[15]....
        /*01c8*/ 	.word	0xffffffff


	//   ....[16]....
        /*01cc*/ 	.word	0xffffffff


	//   ....[17]....
        /*01d0*/ 	.word	0xffffffff


	//   ....[18]....
        /*01d4*/ 	.word	0xffffffff


	//   ....[19]....
        /*01d8*/ 	.word	0xffffffff


	//   ....[20]....
        /*01dc*/ 	.word	0xffffffff


	//   ....[21]....
        /*01e0*/ 	.word	0xffffffff


	//   ....[22]....
        /*01e4*/ 	.word	0xffffffff


	//   ....[23]....
        /*01e8*/ 	.word	0xffffffff


	//   ....[24]....
        /*01ec*/ 	.word	0xffffffff


	//   ....[25]....
        /*01f0*/ 	.word	0xffffffff


	//   ....[26]....
        /*01f4*/ 	.word	0xffffffff


	//   ....[27]....
        /*01f8*/ 	.word	0xffffffff


	//   ....[28]....
        /*01fc*/ 	.word	0xffffffff


	//   ....[29]....
        /*0200*/ 	.word	0xffffffff


	//   ....[30]....
        /*0204*/ 	.word	0xffffffff


	//   ....[31]....
        /*0208*/ 	.word	0xffffffff


	//   ....[32]....
        /*020c*/ 	.word	0xffffffff


	//   ....[33]....
        /*0210*/ 	.word	0xffffffff


	//   ....[34]....
        /*0214*/ 	.word	0xffffffff


	//   ....[35]....
        /*0218*/ 	.word	0xffffffff


	//   ....[36]....
        /*021c*/ 	.word	0xffffffff


	//   ....[37]....
        /*0220*/ 	.word	0xffffffff


	//   ....[38]....
        /*0224*/ 	.word	0xffffffff


	//   ....[39]....
        /*0228*/ 	.word	0xffffffff


	//   ....[40]....
        /*022c*/ 	.word	0xffffffff


	//   ....[41]....
        /*0230*/ 	.word	0xffffffff


	//   ....[42]....
        /*0234*/ 	.word	0xffffffff


	//   ....[43]....
        /*0238*/ 	.word	0xffffffff


	//   ....[44]....
        /*023c*/ 	.word	0xffffffff


	//   ....[45]....
        /*0240*/ 	.word	0xffffffff


	//   ....[46]....
        /*0244*/ 	.word	0xffffffff


	//   ....[47]....
        /*0248*/ 	.word	0xffffffff


	//   ....[48]....
        /*024c*/ 	.word	0xffffffff


	//   ....[49]....
        /*0250*/ 	.word	0xffffffff


	//   ....[50]....
        /*0254*/ 	.word	0xffffffff


	//   ....[51]....
        /*0258*/ 	.word	0xffffffff


	//   ....[52]....
        /*025c*/ 	.word	0xffffffff


	//   ....[53]....
        /*0260*/ 	.word	0xffffffff


	//   ....[54]....
        /*0264*/ 	.word	0xffffffff


	//   ....[55]....
        /*0268*/ 	.word	0xffffffff


	//   ....[56]....
        /*026c*/ 	.word	0xffffffff


	//   ....[57]....
        /*0270*/ 	.word	0xffffffff


	//   ....[58]....
        /*0274*/ 	.word	0xffffffff


	//   ....[59]....
        /*0278*/ 	.word	0xffffffff


	//   ....[60]....
        /*027c*/ 	.word	0xffffffff


	//   ....[61]....
        /*0280*/ 	.word	0xffffffff


	//   ....[62]....
        /*0284*/ 	.word	0xffffffff


	//   ....[63]....
        /*0288*/ 	.word	0xffffffff


	//   ....[64]....
        /*028c*/ 	.word	0xffffffff


	//   ....[65]....
        /*0290*/ 	.word	0xffffffff


	//   ....[66]....
        /*0294*/ 	.word	0xffffffff


	//   ....[67]....
        /*0298*/ 	.word	0xffffffff


	//   ....[68]....
        /*029c*/ 	.word	0xffffffff


	//   ....[69]....
        /*02a0*/ 	.word	0xffffffff


	//   ....[70]....
        /*02a4*/ 	.word	0xffffffff


	//   ....[71]....
        /*02a8*/ 	.word	0xffffffff


	//   ....[72]....
        /*02ac*/ 	.word	0xffffffff


	//   ....[73]....
        /*02b0*/ 	.word	0xffffffff


	//   ....[74]....
        /*02b4*/ 	.word	0xffffffff


	//   ....[75]....
        /*02b8*/ 	.word	0xffffffff


	//   ....[76]....
        /*02bc*/ 	.word	0xffffffff


	//   ....[77]....
        /*02c0*/ 	.word	0xffffffff


	//   ....[78]....
        /*02c4*/ 	.word	0xffffffff


	//   ....[79]....
        /*02c8*/ 	.word	0xffffffff


	//   ....[80]....
        /*02cc*/ 	.word	0xffffffff


	//   ....[81]....
        /*02d0*/ 	.word	0xffffffff


	//   ....[82]....
        /*02d4*/ 	.word	0xffffffff


	//   ....[83]....
        /*02d8*/ 	.word	0xffffffff


	//   ....[84]....
        /*02dc*/ 	.word	0xffffffff


	//   ....[85]....
        /*02e0*/ 	.word	0xffffffff


	//   ....[86]....
        /*02e4*/ 	.word	0xffffffff


	//   ....[87]....
        /*02e8*/ 	.word	0xffffffff


	//   ....[88]....
        /*02ec*/ 	.word	0xffffffff


	//   ....[89]....
        /*02f0*/ 	.word	0xffffffff


	//   ....[90]....
        /*02f4*/ 	.word	0xffffffff


	//   ....[91]....
        /*02f8*/ 	.word	0xffffffff


	//   ....[92]....
        /*02fc*/ 	.word	0xffffffff


	//   ....[93]....
        /*0300*/ 	.word	0xffffffff


	//   ....[94]....
        /*0304*/ 	.word	0xffffffff


	//   ....[95]....
        /*0308*/ 	.word	0xffffffff


	//   ....[96]....
        /*030c*/ 	.word	0xffffffff


	//   ....[97]....
        /*0310*/ 	.word	0xffffffff


	//   ....[98]....
        /*0314*/ 	.word	0xffffffff


	//   ....[99]....
        /*0318*/ 	.word	0xffffffff


	//   ....[100]....
        /*031c*/ 	.word	0xffffffff


	//   ....[101]....
        /*0320*/ 	.word	0xffffffff


	//   ....[102]....
        /*0324*/ 	.word	0xffffffff


	//   ....[103]....
        /*0328*/ 	.word	0xffffffff


	//   ....[104]....
        /*032c*/ 	.word	0xffffffff


	//   ....[105]....
        /*0330*/ 	.word	0xffffffff


	//   ....[106]....
        /*0334*/ 	.word	0xffffffff


	//   ....[107]....
        /*0338*/ 	.word	0xffffffff


	//   ....[108]....
        /*033c*/ 	.word	0xffffffff


	//   ....[109]....
        /*0340*/ 	.word	0xffffffff


	//   ....[110]....
        /*0344*/ 	.word	0xffffffff


	//   ....[111]....
        /*0348*/ 	.word	0xffffffff


	//   ....[112]....
        /*034c*/ 	.word	0xffffffff


	//   ....[113]....
        /*0350*/ 	.word	0xffffffff


	//   ....[114]....
        /*0354*/ 	.word	0xffffffff


	//   ....[115]....
        /*0358*/ 	.word	0xffffffff


	//   ....[116]....
        /*035c*/ 	.word	0xffffffff


	//   ....[117]....
        /*0360*/ 	.word	0xffffffff


	//   ....[118]....
        /*0364*/ 	.word	0xffffffff


	//   ....[119]....
        /*0368*/ 	.word	0xffffffff


	//   ....[120]....
        /*036c*/ 	.word	0xffffffff


	//   ....[121]....
        /*0370*/ 	.word	0xffffffff


	//   ....[122]....
        /*0374*/ 	.word	0xffffffff


	//   ....[123]....
        /*0378*/ 	.word	0xffffffff


	//   ....[124]....
        /*037c*/ 	.word	0xffffffff


	//   ....[125]....
        /*0380*/ 	.word	0xffffffff


	//   ....[126]....
        /*0384*/ 	.word	0xffffffff


	//   ....[127]....
        /*0388*/ 	.word	0xffffffff


	//   ....[128]....
        /*038c*/ 	.word	0xffffffff


	//   ....[129]....
        /*0390*/ 	.word	0xffffffff


	//   ....[130]....
        /*0394*/ 	.word	0xffffffff


	//   ....[131]....
        /*0398*/ 	.word	0xffffffff


	//   ....[132]....
        /*039c*/ 	.word	0xffffffff


	//   ....[133]....
        /*03a0*/ 	.word	0xffffffff


	//   ....[134]....
        /*03a4*/ 	.word	0xffffffff


	//   ....[135]....
        /*03a8*/ 	.word	0xffffffff


	//   ....[136]....
        /*03ac*/ 	.word	0xffffffff


	//   ....[137]....
        /*03b0*/ 	.word	0xffffffff


	//   ....[138]....
        /*03b4*/ 	.word	0xffffffff


	//   ....[139]....
        /*03b8*/ 	.word	0xffffffff


	//   ....[140]....
        /*03bc*/ 	.word	0xffffffff


	//   ....[141]....
        /*03c0*/ 	.word	0xffffffff


	//   ....[142]....
        /*03c4*/ 	.word	0xffffffff


	//   ....[143]....
        /*03c8*/ 	.word	0xffffffff


	//   ....[144]....
        /*03cc*/ 	.word	0xffffffff


	//   ....[145]....
        /*03d0*/ 	.word	0xffffffff


	//   ....[146]....
        /*03d4*/ 	.word	0xffffffff


	//   ....[147]....
        /*03d8*/ 	.word	0xffffffff


	//   ....[148]....
        /*03dc*/ 	.word	0xffffffff


	//   ....[149]....
        /*03e0*/ 	.word	0xffffffff


	//   ....[150]....
        /*03e4*/ 	.word	0xffffffff


	//   ....[151]....
        /*03e8*/ 	.word	0xffffffff


	//   ....[152]....
        /*03ec*/ 	.word	0xffffffff


	//   ....[153]....
        /*03f0*/ 	.word	0xffffffff


	//   ....[154]....
        /*03f4*/ 	.word	0xffffffff


	//   ....[155]....
        /*03f8*/ 	.word	0xffffffff


	//   ....[156]....
        /*03fc*/ 	.word	0xffffffff


	//   ....[157]....
        /*0400*/ 	.word	0xffffffff


	//   ....[158]....
        /*0404*/ 	.word	0xffffffff


	//   ....[159]....
        /*0408*/ 	.word	0x0500000f


	//   ....[160]....
        /*040c*/ 	.word	0x0500000f


	//   ....[161]....
        /*0410*/ 	.word	0x0500000f


	//   ....[162]....
        /*0414*/ 	.word	0x0500000f


	//   ....[163]....
        /*0418*/ 	.word	0x0500000f


	//   ....[164]....
        /*041c*/ 	.word	0x0500000f


	//   ....[165]....
        /*0420*/ 	.word	0x0500000f


	//   ....[166]....
        /*0424*/ 	.word	0x0500000f


	//   ....[167]....
        /*0428*/ 	.word	0x0500000f


	//   ....[168]....
        /*042c*/ 	.word	0x0500000f


	//   ....[169]....
        /*0430*/ 	.word	0x0500000f


	//   ....[170]....
        /*0434*/ 	.word	0x0500000f


	//   ....[171]....
        /*0438*/ 	.word	0x0500000f


	//   ....[172]....
        /*043c*/ 	.word	0x0500000f


	//   ....[173]....
        /*0440*/ 	.word	0x0500000f


	//   ....[174]....
        /*0444*/ 	.word	0x0500000f


	//   ....[175]....
        /*0448*/ 	.word	0x0500000f


	//   ....[176]....
        /*044c*/ 	.word	0x0500000f


	//   ....[177]....
        /*0450*/ 	.word	0x0500000f


	//   ....[178]....
        /*0454*/ 	.word	0x0500000f


	//   ....[179]....
        /*0458*/ 	.word	0x0500000f


	//   ....[180]....
        /*045c*/ 	.word	0x0500000f


	//   ....[181]....
        /*0460*/ 	.word	0x0500000f


	//   ....[182]....
        /*0464*/ 	.word	0x0500000f


	//   ....[183]....
        /*0468*/ 	.word	0x0500000f


	//   ....[184]....
        /*046c*/ 	.word	0x0500000f


	//   ....[185]....
        /*0470*/ 	.word	0x0500000f


	//   ....[186]....
        /*0474*/ 	.word	0x0500000f


	//   ....[187]....
        /*0478*/ 	.word	0x0500000f


	//   ....[188]....
        /*047c*/ 	.word	0x0500000f


	//   ....[189]....
        /*0480*/ 	.word	0x0500000f


	//   ....[190]....
        /*0484*/ 	.word	0x0500000f


	//   ....[191]....
        /*0488*/ 	.word	0x0500000f


	//   ....[192]....
        /*048c*/ 	.word	0x0500000f


	//   ....[193]....
        /*0490*/ 	.word	0x0500000f


	//   ....[194]....
        /*0494*/ 	.word	0x0500000f


	//   ....[195]....
        /*0498*/ 	.word	0x0500000f


	//   ....[196]....
        /*049c*/ 	.word	0x0500000f


	//   ....[197]....
        /*04a0*/ 	.word	0x0500000f


	//   ....[198]....
        /*04a4*/ 	.word	0x0500000f


	//   ....[199]....
        /*04a8*/ 	.word	0x0500000f


	//   ....[200]....
        /*04ac*/ 	.word	0x0500000f


	//   ....[201]....
        /*04b0*/ 	.word	0x0500000f


	//   ....[202]....
        /*04b4*/ 	.word	0x0500000f


	//   ....[203]....
        /*04b8*/ 	.word	0x0500000f


	//   ....[204]....
        /*04bc*/ 	.word	0x0500000f


	//   ....[205]....
        /*04c0*/ 	.word	0x0500000f


	//   ....[206]....
        /*04c4*/ 	.word	0x0500000f


	//   ....[207]....
        /*04c8*/ 	.word	0x0500000f


	//   ....[208]....
        /*04cc*/ 	.word	0x0500000f


	//   ....[209]....
        /*04d0*/ 	.word	0x0500000f


	//   ....[210]....
        /*04d4*/ 	.word	0x0500000f


	//   ....[211]....
        /*04d8*/ 	.word	0x0500000f


	//   ....[212]....
        /*04dc*/ 	.word	0x0500000f


	//   ....[213]....
        /*04e0*/ 	.word	0x0500000f


	//   ....[214]....
        /*04e4*/ 	.word	0x0500000f


	//   ....[215]....
        /*04e8*/ 	.word	0x0500000f


	//   ....[216]....
        /*04ec*/ 	.word	0x0500000f


	//   ....[217]....
        /*04f0*/ 	.word	0x0500000f


	//   ....[218]....
        /*04f4*/ 	.word	0x0500000f


	//   ....[219]....
        /*04f8*/ 	.word	0x0500000f


	//   ....[220]....
        /*04fc*/ 	.word	0x0500000f


	//   ....[221]....
        /*0500*/ 	.word	0x0500000f


	//   ....[222]....
        /*0504*/ 	.word	0x0500000f


	//   ....[223]....
        /*0508*/ 	.word	0x0500000f


	//   ....[224]....
        /*050c*/ 	.word	0x0500000f


	//   ....[225]....
        /*0510*/ 	.word	0x0500000f


	//   ....[226]....
        /*0514*/ 	.word	0x0500000f


	//   ....[227]....
        /*0518*/ 	.word	0x0500000f


	//   ....[228]....
        /*051c*/ 	.word	0x0500000f


	//   ....[229]....
        /*0520*/ 	.word	0x0500000f


	//   ....[230]....
        /*0524*/ 	.word	0x0500000f


	//   ....[231]....
        /*0528*/ 	.word	0x0500000f


	//   ....[232]....
        /*052c*/ 	.word	0x0500000f


	//   ....[233]....
        /*0530*/ 	.word	0x0500000f


	//   ....[234]....
        /*0534*/ 	.word	0x0500000f


	//   ....[235]....
        /*0538*/ 	.word	0x0500000f


	//   ....[236]....
        /*053c*/ 	.word	0x0500000f


	//   ....[237]....
        /*0540*/ 	.word	0x0500000f


	//   ....[238]....
        /*0544*/ 	.word	0x0500000f


	//   ....[239]....
        /*0548*/ 	.word	0x0500000f


	//   ....[240]....
        /*054c*/ 	.word	0x0500000f


	//   ....[241]....
        /*0550*/ 	.word	0x0500000f


	//   ....[242]....
        /*0554*/ 	.word	0x0500000f


	//   ....[243]....
        /*0558*/ 	.word	0x0500000f


	//   ....[244]....
        /*055c*/ 	.word	0x0500000f


	//   ....[245]....
        /*0560*/ 	.word	0x0500000f


	//   ....[246]....
        /*0564*/ 	.word	0x0500000f


	//   ....[247]....
        /*0568*/ 	.word	0x0500000f


	//   ....[248]....
        /*056c*/ 	.word	0x0500000f


	//   ....[249]....
        /*0570*/ 	.word	0x0500000f


	//   ....[250]....
        /*0574*/ 	.word	0x0500000f


	//   ....[251]....
        /*0578*/ 	.word	0x0500000f


	//   ....[252]....
        /*057c*/ 	.word	0x0500000f


	//   ....[253]....
        /*0580*/ 	.word	0x0500000f


	//   ....[254]....
        /*0584*/ 	.word	0x0500000f


	//   ....[255]....
        /*0588*/ 	.word	0x0500000f


	//   ....[0]....
        /*058c*/ 	.word	0x0500000f


	//   ....[1]....
        /*0590*/ 	.word	0x0500000f


	//   ....[2]....
        /*0594*/ 	.word	0x0500000f


	//----- nvinfo : EIATTR_COOP_GROUP_INSTR_OFFSETS
	.align		4
.L_110:
        /*0598*/ 	.byte	0x04, 0x28
        /*059a*/ 	.short	(.L_112 - .L_111)


	//   ....[0]....
.L_111:
        /*059c*/ 	.word	0x00000080


	//   ....[1]....
        /*05a0*/ 	.word	0x000000b0


	//   ....[2]....
        /*05a4*/ 	.word	0x000002d0


	//   ....[3]....
        /*05a8*/ 	.word	0x00000430


	//   ....[4]....
        /*05ac*/ 	.word	0x00000550


	//   ....[5]....
        /*05b0*/ 	.word	0x000006b0


	//   ....[6]....
        /*05b4*/ 	.word	0x00001690


	//   ....[7]....
        /*05b8*/ 	.word	0x000027c0


	//   ....[8]....
        /*05bc*/ 	.word	0x000028c0


	//   ....[9]....
        /*05c0*/ 	.word	0x00002ee0


	//   ....[10]....
        /*05c4*/ 	.word	0x00002f70


	//   ....[11]....
        /*05c8*/ 	.word	0x00004af0


	//   ....[12]....
        /*05cc*/ 	.word	0x00004b00


	//   ....[13]....
        /*05d0*/ 	.word	0x00004b40


	//   ....[14]....
        /*05d4*/ 	.word	0x00004b50


	//   ....[15]....
        /*05d8*/ 	.word	0x00005ff0


	//   ....[16]....
        /*05dc*/ 	.word	0x00006020


	//   ....[17]....
        /*05e0*/ 	.word	0x000060e0


	//   ....[18]....
        /*05e4*/ 	.word	0x000060f0


	//   ....[19]....
        /*05e8*/ 	.word	0x00007410


	//   ....[20]....
        /*05ec*/ 	.word	0x00007450


	//   ....[21]....
        /*05f0*/ 	.word	0x00007470


	//   ....[22]....
        /*05f4*/ 	.word	0x000074a0


	//   ....[23]....
        /*05f8*/ 	.word	0x00007b50


	//   ....[24]....
        /*05fc*/ 	.word	0x00007b70


	//   ....[25]....
        /*0600*/ 	.word	0x00007c30


	//   ....[26]....
        /*0604*/ 	.word	0x00007c50


	//   ....[27]....
        /*0608*/ 	.word	0x00007d10


	//   ....[28]....
        /*060c*/ 	.word	0x00007d30


	//   ....[29]....
        /*0610*/ 	.word	0x00007e00


	//   ....[30]....
        /*0614*/ 	.word	0x00007e20


	//   ....[31]....
        /*0618*/ 	.word	0x000081a0


	//   ....[32]....
        /*061c*/ 	.word	0x000081b0


	//   ....[33]....
        /*0620*/ 	.word	0x000085e0


	//   ....[34]....
        /*0624*/ 	.word	0x000085f0


	//   ....[35]....
        /*0628*/ 	.word	0x00009220


	//   ....[36]....
        /*062c*/ 	.word	0x00009240


	//   ....[37]....
        /*0630*/ 	.word	0x00009300


	//   ....[38]....
        /*0634*/ 	.word	0x00009320


	//   ....[39]....
        /*0638*/ 	.word	0x000093e0


	//   ....[40]....
        /*063c*/ 	.word	0x00009400


	//   ....[41]....
        /*0640*/ 	.word	0x000094d0


	//   ....[42]....
        /*0644*/ 	.word	0x000094f0


	//   ....[43]....
        /*0648*/ 	.word	0x00009630


	//   ....[44]....
        /*064c*/ 	.word	0x00009840


	//   ....[45]....
        /*0650*/ 	.word	0x00009870


	//   ....[46]....
        /*0654*/ 	.word	0x000098a0


	//   ....[47]....
        /*0658*/ 	.word	0x000098d0


	//   ....[48]....
        /*065c*/ 	.word	0x00009900


	//   ....[49]....
        /*0660*/ 	.word	0x00009930


	//   ....[50]....
        /*0664*/ 	.word	0x00009aa0


	//   ....[51]....
        /*0668*/ 	.word	0x00009ad0


	//   ....[52]....
        /*066c*/ 	.word	0x00009b00


	//   ....[53]....
        /*0670*/ 	.word	0x00009b30


	//   ....[54]....
        /*0674*/ 	.word	0x00009b60


	//   ....[55]....
        /*0678*/ 	.word	0x00009b90


	//   ....[56]....
        /*067c*/ 	.word	0x00009c20


	//   ....[57]....
        /*0680*/ 	.word	0x00009c50


	//   ....[58]....
        /*0684*/ 	.word	0x00009c60


	//   ....[59]....
        /*0688*/ 	.word	0x00009cf0


	//   ....[60]....
        /*068c*/ 	.word	0x0000b580


	//   ....[61]....
        /*0690*/ 	.word	0x0000b5a0


	//   ....[62]....
        /*0694*/ 	.word	0x0000b640


	//   ....[63]....
        /*0698*/ 	.word	0x0000b660


	//   ....[64]....
        /*069c*/ 	.word	0x0000b6f0


	//   ....[65]....
        /*06a0*/ 	.word	0x0000b710


	//   ....[66]....
        /*06a4*/ 	.word	0x0000b7a0


	//   ....[67]....
        /*06a8*/ 	.word	0x0000b7c0


	//   ....[68]....
        /*06ac*/ 	.word	0x0000b850


	//   ....[69]....
        /*06b0*/ 	.word	0x0000b870


	//   ....[70]....
        /*06b4*/ 	.word	0x0000b900


	//   ....[71]....
        /*06b8*/ 	.word	0x0000b920


	//   ....[72]....
        /*06bc*/ 	.word	0x0000b9b0


	//   ....[73]....
        /*06c0*/ 	.word	0x0000b9d0


	//   ....[74]....
        /*06c4*/ 	.word	0x0000b9e0


	//   ....[75]....
        /*06c8*/ 	.word	0x0000ba60


	//   ....[76]....
        /*06cc*/ 	.word	0x0000c160


	//   ....[77]....
        /*06d0*/ 	.word	0x0000c190


	//   ....[78]....
        /*06d4*/ 	.word	0x0000c1f0


	//   ....[79]....
        /*06d8*/ 	.word	0x0000c230


	//   ....[80]....
        /*06dc*/ 	.word	0x0000c270


	//   ....[81]....
        /*06e0*/ 	.word	0x0000c2d0


	//   ....[82]....
        /*06e4*/ 	.word	0x0000c320


	//   ....[83]....
        /*06e8*/ 	.word	0x0000c370


	//   ....[84]....
        /*06ec*/ 	.word	0x0000c3c0


	//   ....[85]....
        /*06f0*/ 	.word	0x0000c410


	//   ....[86]....
        /*06f4*/ 	.word	0x0000c460


	//   ....[87]....
        /*06f8*/ 	.word	0x0000c4b0


	//   ....[88]....
        /*06fc*/ 	.word	0x0000c4f0


	//   ....[89]....
        /*0700*/ 	.word	0x0000c550


	//   ....[90]....
        /*0704*/ 	.word	0x0000c570


	//   ....[91]....
        /*0708*/ 	.word	0x0000c5b0


	//   ....[92]....
        /*070c*/ 	.word	0x0000cce0


	//   ....[93]....
        /*0710*/ 	.word	0x0000cd10


	//   ....[94]....
        /*0714*/ 	.word	0x0000cd70


	//   ....[95]....
        /*0718*/ 	.word	0x0000cd80


	//   ....[96]....
        /*071c*/ 	.word	0x0000cdd0


	//   ....[97]....
        /*0720*/ 	.word	0x0000cde0


	//   ....[98]....
        /*0724*/ 	.word	0x0000ce30


	//   ....[99]....
        /*0728*/ 	.word	0x0000ce40


	//   ....[100]....
        /*072c*/ 	.word	0x0000ce90


	//   ....[101]....
        /*0730*/ 	.word	0x0000cea0


	//   ....[102]....
        /*0734*/ 	.word	0x0000cef0


	//   ....[103]....
        /*0738*/ 	.word	0x0000cf00


	//   ....[104]....
        /*073c*/ 	.word	0x0000cf50


	//   ....[105]....
        /*0740*/ 	.word	0x0000cf60


	//   ....[106]....
        /*0744*/ 	.word	0x0000cf70


	//   ....[107]....
        /*0748*/ 	.word	0x0000cfc0


	//   ....[108]....
        /*074c*/ 	.word	0x0000d220


	//   ....[109]....
        /*0750*/ 	.word	0x0000d240


	//   ....[110]....
        /*0754*/ 	.word	0x0000d250


	//   ....[111]....
        /*0758*/ 	.word	0x0000d2c0


	//   ....[112]....
        /*075c*/ 	.word	0x0000d2d0


	//   ....[113]....
        /*0760*/ 	.word	0x0000d340


	//   ....[114]....
        /*0764*/ 	.word	0x0000d350


	//   ....[115]....
        /*0768*/ 	.word	0x0000d3c0


	//   ....[116]....
        /*076c*/ 	.word	0x0000d3d0


	//   ....[117]....
        /*0770*/ 	.word	0x0000d440


	//   ....[118]....
        /*0774*/ 	.word	0x0000d450


	//   ....[119]....
        /*0778*/ 	.word	0x0000d4c0


	//   ....[120]....
        /*077c*/ 	.word	0x0000d4d0


	//   ....[121]....
        /*0780*/ 	.word	0x0000d540


	//   ....[122]....
        /*0784*/ 	.word	0x0000d550


	//   ....[123]....
        /*0788*/ 	.word	0x0000d560


	//   ....[124]....
        /*078c*/ 	.word	0x0000daf0


	//   ....[125]....
        /*0790*/ 	.word	0x0000db30


	//   ....[126]....
        /*0794*/ 	.word	0x0000db70


	//   ....[127]....
        /*0798*/ 	.word	0x0000db90


	//   ....[128]....
        /*079c*/ 	.word	0x0000dba0


	//   ....[129]....
        /*07a0*/ 	.word	0x0000dbc0


	//   ....[130]....
        /*07a4*/ 	.word	0x0000dc30


	//   ....[131]....
        /*07a8*/ 	.word	0x0000dc50


	//   ....[132]....
        /*07ac*/ 	.word	0x0000dcb0


	//   ....[133]....
        /*07b0*/ 	.word	0x0000dcd0


	//   ....[134]....
        /*07b4*/ 	.word	0x0000dd30


	//   ....[135]....
        /*07b8*/ 	.word	0x0000dd50


	//   ....[136]....
        /*07bc*/ 	.word	0x0000ddb0


	//   ....[137]....
        /*07c0*/ 	.word	0x0000ddd0


	//   ....[138]....
        /*07c4*/ 	.word	0x0000de20


	//   ....[139]....
        /*07c8*/ 	.word	0x0000de40


	//   ....[140]....
        /*07cc*/ 	.word	0x0000e280


	//   ....[141]....
        /*07d0*/ 	.word	0x0000e2b0


	//   ....[142]....
        /*07d4*/ 	.word	0x0000e310


	//   ....[143]....
        /*07d8*/ 	.word	0x0000e340


	//   ....[144]....
        /*07dc*/ 	.word	0x0000e370


	//   ....[145]....
        /*07e0*/ 	.word	0x0000e3a0


	//   ....[146]....
        /*07e4*/ 	.word	0x0000e3d0


	//   ....[147]....
        /*07e8*/ 	.word	0x0000e400


	//   ....[148]....
        /*07ec*/ 	.word	0x0000e5a0


	//   ....[149]....
        /*07f0*/ 	.word	0x0000e5d0


	//   ....[150]....
        /*07f4*/ 	.word	0x0000e600


	//   ....[151]....
        /*07f8*/ 	.word	0x0000e630


	//   ....[152]....
        /*07fc*/ 	.word	0x0000e660


	//   ....[153]....
        /*0800*/ 	.word	0x0000e690


	//   ....[154]....
        /*0804*/ 	.word	0x0000e750


	//   ....[155]....
        /*0808*/ 	.word	0x0000e770


	//   ....[156]....
        /*080c*/ 	.word	0x0000e780


	//   ....[157]....
        /*0810*/ 	.word	0x0000e7e0


	//   ....[158]....
        /*0814*/ 	.word	0x0000ee00


	//   ....[159]....
        /*0818*/ 	.word	0x0000f2e0


	//   ....[160]....
        /*081c*/ 	.word	0x0000f3d0


	//   ....[161]....
        /*0820*/ 	.word	0x0000f470


	//   ....[162]....
        /*0824*/ 	.word	0x0000f4d0


	//   ....[163]....
        /*0828*/ 	.word	0x0000f5d0


	//   ....[164]....
        /*082c*/ 	.word	0x0000f640


	//   ....[165]....
        /*0830*/ 	.word	0x0000f740


	//   ....[166]....
        /*0834*/ 	.word	0x0000f7b0


	//   ....[167]....
        /*0838*/ 	.word	0x0000f8b0


	//   ....[168]....
        /*083c*/ 	.word	0x0000f920


	//   ....[169]....
        /*0840*/ 	.word	0x0000fa20


	//   ....[170]....
        /*0844*/ 	.word	0x0000fa90


	//   ....[171]....
        /*0848*/ 	.word	0x0000fb90


	//   ....[172]....
        /*084c*/ 	.word	0x0000fc00


	//   ....[173]....
        /*0850*/ 	.word	0x0000fd00


	//   ....[174]....
        /*0854*/ 	.word	0x0000fd70


	//   ....[175]....
        /*0858*/ 	.word	0x0000fe10


	//   ....[176]....
        /*085c*/ 	.word	0x0000ff10


	//   ....[177]....
        /*0860*/ 	.word	0x0000ff80


	//   ....[178]....
        /*0864*/ 	.word	0x00010000


	//   ....[179]....
        /*0868*/ 	.word	0x000100b0


	//   ....[180]....
        /*086c*/ 	.word	0x00010130


	//   ....[181]....
        /*0870*/ 	.word	0x00010200


	//   ....[182]....
        /*0874*/ 	.word	0x00010280


	//   ....[183]....
        /*0878*/ 	.word	0x00010350


	//   ....[184]....
        /*087c*/ 	.word	0x000103d0


	//   ....[185]....
        /*0880*/ 	.word	0x000104a0


	//   ....[186]....
        /*0884*/ 	.word	0x00010520


	//   ....[187]....
        /*0888*/ 	.word	0x000105f0


	//   ....[188]....
        /*088c*/ 	.word	0x00010670


	//   ....[189]....
        /*0890*/ 	.word	0x00010740


	//   ....[190]....
        /*0894*/ 	.word	0x000107c0


	//   ....[191]....
        /*0898*/ 	.word	0x00010870


	//   ....[192]....
        /*089c*/ 	.word	0x000109a0


	//   ....[193]....
        /*08a0*/ 	.word	0x00010a40


	//   ....[194]....
        /*08a4*/ 	.word	0x00010ab0


	//   ....[195]....
        /*08a8*/ 	.word	0x00010b70


	//   ....[196]....
        /*08ac*/ 	.word	0x00010bd0


	//   ....[197]....
        /*08b0*/ 	.word	0x00010c90


	//   ....[198]....
        /*08b4*/ 	.word	0x00010cf0


	//   ....[199]....
        /*08b8*/ 	.word	0x00010db0


	//   ....[200]....
        /*08bc*/ 	.word	0x00010e10


	//   ....[201]....
        /*08c0*/ 	.word	0x00010ed0


	//   ....[202]....
        /*08c4*/ 	.word	0x00010f30


	//   ....[203]....
        /*08c8*/ 	.word	0x00010ff0


	//   ....[204]....
        /*08cc*/ 	.word	0x00011050


	//   ....[205]....
        /*08d0*/ 	.word	0x00011110


	//   ....[206]....
        /*08d4*/ 	.word	0x00011170


	//   ....[207]....
        /*08d8*/ 	.word	0x00011230


	//   ....[208]....
        /*08dc*/ 	.word	0x00011320


	//   ....[209]....
        /*08e0*/ 	.word	0x000113c0


	//   ....[210]....
        /*08e4*/ 	.word	0x00011420


	//   ....[211]....
        /*08e8*/ 	.word	0x00011500


	//   ....[212]....
        /*08ec*/ 	.word	0x00011560


	//   ....[213]....
        /*08f0*/ 	.word	0x00011640


	//   ....[214]....
        /*08f4*/ 	.word	0x000116a0


	//   ....[215]....
        /*08f8*/ 	.word	0x00011780


	//   ....[216]....
        /*08fc*/ 	.word	0x000117e0


	//   ....[217]....
        /*0900*/ 	.word	0x000118c0


	//   ....[218]....
        /*0904*/ 	.word	0x00011920


	//   ....[219]....
        /*0908*/ 	.word	0x00011a00


	//   ....[220]....
        /*090c*/ 	.word	0x00011a60


	//   ....[221]....
        /*0910*/ 	.word	0x00011b40


	//   ....[222]....
        /*0914*/ 	.word	0x00011ba0


	//   ....[223]....
        /*0918*/ 	.word	0x00011c70


	//   ....[224]....
        /*091c*/ 	.word	0x00011d90


	//   ....[225]....
        /*0920*/ 	.word	0x00011e30


	//   ....[226]....
        /*0924*/ 	.word	0x00011ef0


	//   ....[227]....
        /*0928*/ 	.word	0x00011fc0


	//   ....[228]....
        /*092c*/ 	.word	0x00012020


	//   ....[229]....
        /*0930*/ 	.word	0x00012100


	//   ....[230]....
        /*0934*/ 	.word	0x00012160


	//   ....[231]....
        /*0938*/ 	.word	0x00012230


	//   ....[232]....
        /*093c*/ 	.word	0x00012290


	//   ....[233]....
        /*0940*/ 	.word	0x00012360


	//   ....[234]....
        /*0944*/ 	.word	0x000123c0


	//   ....[235]....
        /*0948*/ 	.word	0x000124a0


	//   ....[236]....
        /*094c*/ 	.word	0x00012500


	//   ....[237]....
        /*0950*/ 	.word	0x000125d0


	//   ....[238]....
        /*0954*/ 	.word	0x00012630


	//   ....[239]....
        /*0958*/ 	.word	0x000126f0


	//   ....[240]....
        /*095c*/ 	.word	0x00012780


	//   ....[241]....
        /*0960*/ 	.word	0x00012820


	//   ....[242]....
        /*0964*/ 	.word	0x000129a0


	//   ....[243]....
        /*0968*/ 	.word	0x00012a10


	//   ....[244]....
        /*096c*/ 	.word	0x00012a80


	//   ....[245]....
        /*0970*/ 	.word	0x00012af0


	//   ....[246]....
        /*0974*/ 	.word	0x00012b60


	//   ....[247]....
        /*0978*/ 	.word	0x00012be0


	//   ....[248]....
        /*097c*/ 	.word	0x00012c60


	//   ....[249]....
        /*0980*/ 	.word	0x00012cf0


	//   ....[250]....
        /*0984*/ 	.word	0x00012d60


	//   ....[251]....
        /*0988*/ 	.word	0x00012dd0


	//   ....[252]....
        /*098c*/ 	.word	0x00012e40


	//   ....[253]....
        /*0990*/ 	.word	0x00012ec0


	//   ....[254]....
        /*0994*/ 	.word	0x00012f30


	//   ....[255]....
        /*0998*/ 	.word	0x00012fd0


	//   ....[0]....
        /*099c*/ 	.word	0x00013020


	//   ....[1]....
        /*09a0*/ 	.word	0x000130b0


	//   ....[2]....
        /*09a4*/ 	.word	0x000131e0


	//----- nvinfo : EIATTR_REG_RECONFIG
	.align		4
.L_112:
        /*09a8*/ 	.byte	0x01, 0x54
	.zero		2


	//----- nvinfo : EIATTR_SYSCALL_OFFSETS
	.align		4
        /*09ac*/ 	.byte	0x04, 0x46
        /*09ae*/ 	.short	(.L_114 - .L_113)


	//   ....[0]....
.L_113:
        /*09b0*/ 	.word	0x00001870


	//   ....[1]....
        /*09b4*/ 	.word	0x0000ac70


	//   ....[2]....
        /*09b8*/ 	.word	0x0000adc0


	//   ....[3]....
        /*09bc*/ 	.word	0x0000aeb0


	//   ....[4]....
        /*09c0*/ 	.word	0x0000be10


	//----- nvinfo : EIATTR_MBARRIER_INSTR_OFFSETS
	.align		4
.L_114:
        /*09c4*/ 	.byte	0x04, 0x39
        /*09c6*/ 	.short	(.L_116 - .L_115)


	//   ....[0]....
.L_115:
        /*09c8*/ 	.word	0x00000180
        /*09cc*/ 	.word	0x000000ff
        /*09d0*/ 	.word	0x00028800
        /*09d4*/ 	.short	0x0100
        /*09d6*/ 	.byte	0x08
	.zero		1


	//   ....[1]....
        /*09d8*/ 	.word	0x00000190
        /*09dc*/ 	.word	0x000000ff
        /*09e0*/ 	.word	0x00028820
        /*09e4*/ 	.short	0x0100
        /*09e6*/ 	.byte	0x08
	.zero		1


	//   ....[2]....
        /*09e8*/ 	.word	0x00000280
        /*09ec*/ 	.word	0x000000ff
        /*09f0*/ 	.word	0x00028830
        /*09f4*/ 	.short	0x0100
        /*09f6*/ 	.byte	0x08
	.zero		1


	//   ....[3]....
        /*09f8*/ 	.word	0x00000290
        /*09fc*/ 	.word	0x000000ff
        /*0a00*/ 	.word	0x00028840
        /*0a04*/ 	.short	0x0100
        /*0a06*/ 	.byte	0x08
	.zero		1


	//   ....[4]....
        /*0a08*/ 	.word	0x000002a0
        /*0a0c*/ 	.word	0x000000ff
        /*0a10*/ 	.word	0x00028838
        /*0a14*/ 	.short	0x0100
        /*0a16*/ 	.byte	0x08
	.zero		1


	//   ....[5]....
        /*0a18*/ 	.word	0x000002b0
        /*0a1c*/ 	.word	0x000000ff
        /*0a20*/ 	.word	0x00028848
        /*0a24*/ 	.short	0x0100
        /*0a26*/ 	.byte	0x08
	.zero		1


	//   ....[6]....
        /*0a28*/ 	.word	0x000003e0
        /*0a2c*/ 	.word	0x000000ff
        /*0a30*/ 	.word	0x00028850
        /*0a34*/ 	.short	0x0100
        /*0a36*/ 	.byte	0x08
	.zero		1


	//   ....[7]....
        /*0a38*/ 	.word	0x000003f0
        /*0a3c*/ 	.word	0x000000ff
        /*0a40*/ 	.word	0x00028860
        /*0a44*/ 	.short	0x0100
        /*0a46*/ 	.byte	0x08
	.zero		1


	//   ....[8]....
        /*0a48*/ 	.word	0x00000400
        /*0a4c*/ 	.word	0x000000ff
        /*0a50*/ 	.word	0x00028858
        /*0a54*/ 	.short	0x0100
        /*0a56*/ 	.byte	0x08
	.zero		1


	//   ....[9]....
        /*0a58*/ 	.word	0x00000410
        /*0a5c*/ 	.word	0x000000ff
        /*0a60*/ 	.word	0x00028868
        /*0a64*/ 	.short	0x0100
        /*0a66*/ 	.byte	0x08
	.zero		1


	//   ....[10]....
        /*0a68*/ 	.word	0x00000500
        /*0a6c*/ 	.word	0x000000ff
        /*0a70*/ 	.word	0x00028870
        /*0a74*/ 	.short	0x0100
        /*0a76*/ 	.byte	0x06
	.zero		1


	//   ....[11]....
        /*0a78*/ 	.word	0x00000510
        /*0a7c*/ 	.word	0x000000ff
        /*0a80*/ 	.word	0x00028880
        /*0a84*/ 	.short	0x0100
        /*0a86*/ 	.byte	0x06
	.zero		1


	//   ....[12]....
        /*0a88*/ 	.word	0x00000520
        /*0a8c*/ 	.word	0x000000ff
        /*0a90*/ 	.word	0x00028878
        /*0a94*/ 	.short	0x0100
        /*0a96*/ 	.byte	0x06
	.zero		1


	//   ....[13]....
        /*0a98*/ 	.word	0x00000530
        /*0a9c*/ 	.word	0x000000ff
        /*0aa0*/ 	.word	0x00028888
        /*0aa4*/ 	.short	0x0100
        /*0aa6*/ 	.byte	0x06
	.zero		1


	//   ....[14]....
        /*0aa8*/ 	.word	0x00000660
        /*0aac*/ 	.word	0x000000ff
        /*0ab0*/ 	.word	0x00028890
        /*0ab4*/ 	.short	0x0100
        /*0ab6*/ 	.byte	0x08
	.zero		1


	//   ....[15]....
        /*0ab8*/ 	.word	0x00000670
        /*0abc*/ 	.word	0x000000ff
        /*0ac0*/ 	.word	0x000288a0
        /*0ac4*/ 	.short	0x0100
        /*0ac6*/ 	.byte	0x08
	.zero		1


	//   ....[16]....
        /*0ac8*/ 	.word	0x00000680
        /*0acc*/ 	.word	0x000000ff
        /*0ad0*/ 	.word	0x00028898
        /*0ad4*/ 	.short	0x0100
        /*0ad6*/ 	.byte	0x08
	.zero		1


	//   ....[17]....
        /*0ad8*/ 	.word	0x00000690
        /*0adc*/ 	.word	0x000000ff
        /*0ae0*/ 	.word	0x000288a8
        /*0ae4*/ 	.short	0x0100
        /*0ae6*/ 	.byte	0x08
	.zero		1


	//   ....[18]....
        /*0ae8*/ 	.word	0x000007c0
        /*0aec*/ 	.word	0x000000ff
        /*0af0*/ 	.word	0x000288b0
        /*0af4*/ 	.short	0x0100
        /*0af6*/ 	.byte	0x08
	.zero		1


	//   ....[19]....
        /*0af8*/ 	.word	0x000007d0
        /*0afc*/ 	.word	0x000000ff
        /*0b00*/ 	.word	0x000288c0
        /*0b04*/ 	.short	0x0100
        /*0b06*/ 	.byte	0x08
	.zero		1


	//   ....[20]....
        /*0b08*/ 	.word	0x000007e0
        /*0b0c*/ 	.word	0x000000ff
        /*0b10*/ 	.word	0x000288b8
        /*0b14*/ 	.short	0x0100
        /*0b16*/ 	.byte	0x08
	.zero		1


	//   ....[21]....
        /*0b18*/ 	.word	0x000007f0
        /*0b1c*/ 	.word	0x000000ff
        /*0b20*/ 	.word	0x000288c8
        /*0b24*/ 	.short	0x0100
        /*0b26*/ 	.byte	0x08
	.zero		1


	//   ....[22]....
        /*0b28*/ 	.word	0x000018d0
        /*0b2c*/ 	.word	0x000000ff
        /*0b30*/ 	.word	0x00028800
        /*0b34*/ 	.short	0x010a
        /*0b36*/ 	.byte	0x2a
	.zero		1


	//   ....[23]....
        /*0b38*/ 	.word	0x00001950
        /*0b3c*/ 	.word	0x00000004
        /*0b40*/ 	.word	0x00028830
        /*0b44*/ 	.short	0x010a
        /*0b46*/ 	.byte	0x3f
	.zero		1


	//   ....[24]....
        /*0b48*/ 	.word	0x000019a0
        /*0b4c*/ 	.word	0x00000004
        /*0b50*/ 	.word	0x00028830
        /*0b54*/ 	.short	0x010a
        /*0b56*/ 	.byte	0x3f
	.zero		1


	//   ....[25]....
        /*0b58*/ 	.word	0x00002a00
        /*0b5c*/ 	.word	0x000000ff
        /*0b60*/ 	.word	0x00000000
        /*0b64*/ 	.short	0x0101
        /*0b66*/ 	.byte	0x06
	.zero		1


	//   ....[26]....
        /*0b68*/ 	.word	0x00003f00
        /*0b6c*/ 	.word	0x000000ff
        /*0b70*/ 	.word	0x00028830
        /*0b74*/ 	.short	0x010a
        /*0b76*/ 	.byte	0x06
	.zero		1


	//   ....[27]....
        /*0b78*/ 	.word	0x00003f40
        /*0b7c*/ 	.word	0x000000ff
        /*0b80*/ 	.word	0x00028830
        /*0b84*/ 	.short	0x010a
        /*0b86*/ 	.byte	0x06
	.zero		1


	//   ....[28]....
        /*0b88*/ 	.word	0x000042e0
        /*0b8c*/ 	.word	0x000000ff
        /*0b90*/ 	.word	0x00028850
        /*0b94*/ 	.short	0x010a
        /*0b96*/ 	.byte	0x06
	.zero		1


	//   ....[29]....
        /*0b98*/ 	.word	0x00004320
        /*0b9c*/ 	.word	0x000000ff
        /*0ba0*/ 	.word	0x00028850
        /*0ba4*/ 	.short	0x010a
        /*0ba6*/ 	.byte	0x06
	.zero		1


	//   ....[30]....
        /*0ba8*/ 	.word	0x00004780
        /*0bac*/ 	.word	0x000000ff
        /*0bb0*/ 	.word	0x00000000
        /*0bb4*/ 	.short	0x0101
        /*0bb6*/ 	.byte	0x07
	.zero		1


	//   ....[31]....
        /*0bb8*/ 	.word	0x00005930
        /*0bbc*/ 	.word	0x000000ff
        /*0bc0*/ 	.word	0x00000000
        /*0bc4*/ 	.short	0x0101
        /*0bc6*/ 	.byte	0x07
	.zero		1


	//   ....[32]....
        /*0bc8*/ 	.word	0x00005f60
        /*0bcc*/ 	.word	0x000000ff
        /*0bd0*/ 	.word	0x00028850
        /*0bd4*/ 	.short	0x010a
        /*0bd6*/ 	.byte	0x05
	.zero		1


	//   ....[33]....
        /*0bd8*/ 	.word	0x00005fa0
        /*0bdc*/ 	.word	0x000000ff
        /*0be0*/ 	.word	0x00028850
        /*0be4*/ 	.short	0x010a
        /*0be6*/ 	.byte	0x05
	.zero		1


	//   ....[34]....
        /*0be8*/ 	.word	0x00006570
        /*0bec*/ 	.word	0x000000ff
        /*0bf0*/ 	.word	0x00000000
        /*0bf4*/ 	.short	0x0101
        /*0bf6*/ 	.byte	0x04
	.zero		1


	//   ....[35]....
        /*0bf8*/ 	.word	0x00007b40
        /*0bfc*/ 	.word	0x00000000
        /*0c00*/ 	.word	0x00000000
        /*0c04*/ 	.short	0x0101
        /*0c06*/ 	.byte	0x3f
	.zero		1


	//   ....[36]....
        /*0c08*/ 	.word	0x00008190
        /*0c0c*/ 	.word	0x00000008
        /*0c10*/ 	.word	0x00000000
        /*0c14*/ 	.short	0x0101
        /*0c16*/ 	.byte	0x3f
	.zero		1


	//   ....[37]....
        /*0c18*/ 	.word	0x0000b3b0
        /*0c1c*/ 	.word	0x00000007
        /*0c20*/ 	.word	0x00028840
        /*0c24*/ 	.short	0x010a
        /*0c26*/ 	.byte	0x3f
	.zero		1


	//   ....[38]....
        /*0c28*/ 	.word	0x0000bb10
        /*0c2c*/ 	.word	0x00000007
        /*0c30*/ 	.word	0x00028830
        /*0c34*/ 	.short	0x0107
        /*0c36*/ 	.byte	0x3f
	.zero		1


	//   ....[39]....
        /*0c38*/ 	.word	0x0000bbe0
        /*0c3c*/ 	.word	0x00000007
        /*0c40*/ 	.word	0x00028830
        /*0c44*/ 	.short	0x0101
        /*0c46*/ 	.byte	0x3f
	.zero		1


	//   ....[40]....
        /*0c48*/ 	.word	0x0000c6a0
        /*0c4c*/ 	.word	0x00000016
        /*0c50*/ 	.word	0x00028800
        /*0c54*/ 	.short	0x0107
        /*0c56*/ 	.byte	0x3f
	.zero		1


	//   ....[41]....
        /*0c58*/ 	.word	0x0000c7b0
        /*0c5c*/ 	.word	0x00000016
        /*0c60*/ 	.word	0x00028800
        /*0c64*/ 	.short	0x0101
        /*0c66*/ 	.byte	0x3f
	.zero		1


	//   ....[42]....
        /*0c68*/ 	.word	0x0000c7d0
        /*0c6c*/ 	.word	0x00000016
        /*0c70*/ 	.word	0x00028820
        /*0c74*/ 	.short	0x010a
        /*0c76*/ 	.byte	0x3f
	.zero		1


	//   ....[43]....
        /*0c78*/ 	.word	0x0000cb50
        /*0c7c*/ 	.word	0x00000006
        /*0c80*/ 	.word	0x00028840
        /*0c84*/ 	.short	0x010a
        /*0c86*/ 	.byte	0x3f
	.zero		1


	//   ....[44]....
        /*0c88*/ 	.word	0x0000d050
        /*0c8c*/ 	.word	0x00000006
        /*0c90*/ 	.word	0x00028830
        /*0c94*/ 	.short	0x0107
        /*0c96*/ 	.byte	0x3f
	.zero		1


	//   ....[45]....
        /*0c98*/ 	.word	0x0000d110
        /*0c9c*/ 	.word	0x00000006
        /*0ca0*/ 	.word	0x00028830
        /*0ca4*/ 	.short	0x0101
        /*0ca6*/ 	.byte	0x3f
	.zero		1


	//   ....[46]....
        /*0ca8*/ 	.word	0x0000d170
        /*0cac*/ 	.word	0x00000006
        /*0cb0*/ 	.word	0x00028860
        /*0cb4*/ 	.short	0x010a
        /*0cb6*/ 	.byte	0x3f
	.zero		1


	//   ....[47]....
        /*0cb8*/ 	.word	0x0000d710
        /*0cbc*/ 	.word	0x00000006
        /*0cc0*/ 	.word	0x00028850
        /*0cc4*/ 	.short	0x0107
        /*0cc6*/ 	.byte	0x3f
	.zero		1


	//   ....[48]....
        /*0cc8*/ 	.word	0x0000d840
        /*0ccc*/ 	.word	0x00000006
        /*0cd0*/ 	.word	0x00028850
        /*0cd4*/ 	.short	0x0101
        /*0cd6*/ 	.byte	0x3f
	.zero		1


	//   ....[49]....
        /*0cd8*/ 	.word	0x0000da50
        /*0cdc*/ 	.word	0x00000000
        /*0ce0*/ 	.word	0x00028860
        /*0ce4*/ 	.short	0x010a
        /*0ce6*/ 	.byte	0x3f
	.zero		1


	//   ....[50]....
        /*0ce8*/ 	.word	0x0000df80
        /*0cec*/ 	.word	0x00000000
        /*0cf0*/ 	.word	0x00028850
        /*0cf4*/ 	.short	0x0107
        /*0cf6*/ 	.byte	0x3f
	.zero		1


	//   ....[51]....
        /*0cf8*/ 	.word	0x0000e040
        /*0cfc*/ 	.word	0x00000000
        /*0d00*/ 	.word	0x00028850
        /*0d04*/ 	.short	0x0101
        /*0d06*/ 	.byte	0x3f
	.zero		1


	//   ....[52]....
        /*0d08*/ 	.word	0x0000ed80
        /*0d0c*/ 	.word	0x00000004
        /*0d10*/ 	.word	0x00028820
        /*0d14*/ 	.short	0x010a
        /*0d16*/ 	.byte	0x3f
	.zero		1


	//   ....[53]....
        /*0d18*/ 	.word	0x0000ef00
        /*0d1c*/ 	.word	0x00000005
        /*0d20*/ 	.word	0x00028840
        /*0d24*/ 	.short	0x010a
        /*0d26*/ 	.byte	0x3f
	.zero		1


	//   ....[54]....
        /*0d28*/ 	.word	0x0000efa0
        /*0d2c*/ 	.word	0x00000019
        /*0d30*/ 	.word	0x00028840
        /*0d34*/ 	.short	0x010a
        /*0d36*/ 	.byte	0x3f
	.zero		1


	//   ....[55]....
        /*0d38*/ 	.word	0x0000efe0
        /*0d3c*/ 	.word	0x00000005
        /*0d40*/ 	.word	0x00028860
        /*0d44*/ 	.short	0x010a
        /*0d46*/ 	.byte	0x3f
	.zero		1


	//   ....[56]....
        /*0d48*/ 	.word	0x0000f020
        /*0d4c*/ 	.word	0x00000019
        /*0d50*/ 	.word	0x00028860
        /*0d54*/ 	.short	0x010a
        /*0d56*/ 	.byte	0x3f
	.zero		1


	//   ....[57]....
        /*0d58*/ 	.word	0x0000f090
        /*0d5c*/ 	.word	0x00000003
        /*0d60*/ 	.word	0x00028800
        /*0d64*/ 	.short	0x010a
        /*0d66*/ 	.byte	0x3f
	.zero		1


	//   ....[58]....
        /*0d68*/ 	.word	0x0000f0e0
        /*0d6c*/ 	.word	0x00000004
        /*0d70*/ 	.word	0x00028830
        /*0d74*/ 	.short	0x010a
        /*0d76*/ 	.byte	0x3f
	.zero		1


	//   ....[59]....
        /*0d78*/ 	.word	0x0000f140
        /*0d7c*/ 	.word	0x00000003
        /*0d80*/ 	.word	0x00028830
        /*0d84*/ 	.short	0x010a
        /*0d86*/ 	.byte	0x3f
	.zero		1


	//   ....[60]....
        /*0d88*/ 	.word	0x0000f1a0
        /*0d8c*/ 	.word	0x00000003
        /*0d90*/ 	.word	0x00028850
        /*0d94*/ 	.short	0x010a
        /*0d96*/ 	.byte	0x3f
	.zero		1


	//   ....[61]....
        /*0d98*/ 	.word	0x0000f200
        /*0d9c*/ 	.word	0x00000009
        /*0da0*/ 	.word	0x00028850
        /*0da4*/ 	.short	0x010a
        /*0da6*/ 	.byte	0x3f
	.zero		1


	//   ....[62]....
        /*0da8*/ 	.word	0x0000f320
        /*0dac*/ 	.word	0x00000007
        /*0db0*/ 	.word	0x00028840
        /*0db4*/ 	.short	0x010a
        /*0db6*/ 	.byte	0x3f
	.zero		1


	//   ....[63]....
        /*0db8*/ 	.word	0x000108a0
        /*0dbc*/ 	.word	0x00000016
        /*0dc0*/ 	.word	0x00028820
        /*0dc4*/ 	.short	0x010a
        /*0dc6*/ 	.byte	0x3f
	.zero		1


	//   ....[64]....
        /*0dc8*/ 	.word	0x000108f0
        /*0dcc*/ 	.word	0x00000006
        /*0dd0*/ 	.word	0x00028840
        /*0dd4*/ 	.short	0x010a
        /*0dd6*/ 	.byte	0x3f
	.zero		1


	//   ....[65]....
        /*0dd8*/ 	.word	0x00011270
        /*0ddc*/ 	.word	0x00000006
        /*0de0*/ 	.word	0x00028860
        /*0de4*/ 	.short	0x010a
        /*0de6*/ 	.byte	0x3f
	.zero		1


	//   ....[66]....
        /*0de8*/ 	.word	0x00011ce0
        /*0dec*/ 	.word	0x00000000
        /*0df0*/ 	.word	0x00028860
        /*0df4*/ 	.short	0x010a
        /*0df6*/ 	.byte	0x3f
	.zero		1


	//   ....[67]....
        /*0df8*/ 	.word	0x00013100
        /*0dfc*/ 	.word	0x00000004
        /*0e00*/ 	.word	0x00028820
        /*0e04*/ 	.short	0x010a
        /*0e06*/ 	.byte	0x3f
	.zero		1


	//   ....[68]....
        /*0e08*/ 	.word	0x000132a0
        /*0e0c*/ 	.word	0x00000005
        /*0e10*/ 	.word	0x00028840
        /*0e14*/ 	.short	0x010a
        /*0e16*/ 	.byte	0x3f
	.zero		1


	//   ....[69]....
        /*0e18*/ 	.word	0x000132f0
        /*0e1c*/ 	.word	0x00000019
        /*0e20*/ 	.word	0x00028840
        /*0e24*/ 	.short	0x010a
        /*0e26*/ 	.byte	0x3f
	.zero		1


	//   ....[70]....
        /*0e28*/ 	.word	0x00013340
        /*0e2c*/ 	.word	0x00000005
        /*0e30*/ 	.word	0x00028860
        /*0e34*/ 	.short	0x010a
        /*0e36*/ 	.byte	0x3f
	.zero		1


	//----- nvinfo : EIATTR_NUM_MBARRIERS
	.align		4
.L_116:
        /*0e38*/ 	.byte	0x03, 0x38
        /*0e3a*/ 	.short	0x0016


	//----- nvinfo : EIATTR_EXIT_INSTR_OFFSETS
	.align		4
        /*0e3c*/ 	.byte	0x04, 0x1c
        /*0e3e*/ 	.short	(.L_118 - .L_117)


	//   ....[0]....
.L_117:
        /*0e40*/ 	.word	0x000009a0


	//   ....[1]....
        /*0e44*/ 	.word	0x000095e0


	//   ....[2]....
        /*0e48*/ 	.word	0x0000f070


	//----- nvinfo : EIATTR_MAX_THREADS
	.align		4
.L_118:
        /*0e4c*/ 	.byte	0x04, 0x05
        /*0e4e*/ 	.short	(.L_120 - .L_119)
.L_119:
        /*0e50*/ 	.word	0x00000180
        /*0e54*/ 	.word	0x00000001
        /*0e58*/ 	.word	0x00000001


	//----- nvinfo : EIATTR_CRS_STACK_SIZE
	.align		4
.L_120:
        /*0e5c*/ 	.byte	0x04, 0x1e
        /*0e5e*/ 	.short	(.L_122 - .L_121)
.L_121:
        /*0e60*/ 	.word	0x00000000


	//----- nvinfo : EIATTR_CBANK_PARAM_SIZE
	.align		4
.L_122:
        /*0e64*/ 	.byte	0x03, 0x19
        /*0e66*/ 	.short	0x0af0


	//----- nvinfo : EIATTR_PARAM_CBANK
	.align		4
        /*0e68*/ 	.byte	0x04, 0x0a
        /*0e6a*/ 	.short	(.L_124 - .L_123)
	.align		4
.L_123:
        /*0e6c*/ 	.word	index@(.nv.constant0._ZN7cutlass13device_kernelIN5flash11enable_sm90INS1_16FlashAttnFwdSm90INS1_25CollectiveMainloopFwdSm90ILi2EN4cute5tupleIJNS5_1CILi1EEES8_S8_EEENS6_IJNS7_ILi128EEESA_SA_EEELi128ENS_6half_tEfNS_4arch4Sm90ELb0ELb0ELb0ELb1ELb1ELb0ELb0ELb1ELb1ELb1ELb1ELb0EEENS1_21CollectiveEpilogueFwdISB_S9_SC_SE_Li256ELb1ELb1ELb1ELb0EEENS1_36VarlenDynamicPersistentTileSchedulerILi128ELi128ELi256ELi128ELb1ELb1ELb1ELb0ELb1ELb1EEEEEEEEEvNT_6ParamsE)
        /*0e70*/ 	.short	0x0210
        /*0e72*/ 	.short	0x0af0


	//----- nvinfo : EIATTR_SW_WAR
	.align		4
.L_124:
        /*0e74*/ 	.byte	0x04, 0x36
        /*0e76*/ 	.short	(.L_126 - .L_125)
.L_125:
        /*0e78*/ 	.word	0x00000008
.L_126:


//--------------------- .nv.info._ZN7cutlass13device_kernelIN5flash11enable_sm90INS1_16FlashAttnFwdSm90INS1_25CollectiveMainloopFwdSm90ILi2EN4cute5tupleIJNS5_1CILi1EEES8_S8_EEENS6_IJNS7_ILi128EEESA_SA_EEELi128ENS_6half_tEfNS_4arch4Sm90ELb0ELb0ELb0ELb1ELb1ELb1ELb0ELb1ELb1ELb1ELb1ELb0EEENS1_21CollectiveEpilogueFwdISB_S9_SC_SE_Li256ELb1ELb1ELb1ELb0EEENS1_36VarlenDynamicPersistentTileSchedulerILi128ELi128ELi256ELi128ELb1ELb1ELb1ELb0ELb1ELb1EEEEEEEEEvNT_6ParamsE --------------------------
	.section	.nv.info._ZN7cutlass13device_kernelIN5flash11enable_sm90INS1_16FlashAttnFwdSm90INS1_25CollectiveMainloopFwdSm90ILi2EN4cute5tupleIJNS5_1CILi1EEES8_S8_EEENS6_IJNS7_ILi128EEESA_SA_EEELi128ENS_6half_tEfNS_4arch4Sm90ELb0ELb0ELb0ELb1ELb1ELb1ELb0ELb1ELb1ELb1ELb1ELb0EEENS1_21CollectiveEpilogueFwdISB_S9_SC_SE_Li256ELb1ELb1ELb1ELb0EEENS1_36VarlenDynamicPersistentTileSchedulerILi128ELi128ELi256ELi128ELb1ELb1ELb1ELb0ELb1ELb1EEEEEEEEEvNT_6ParamsE,"",@"SHT_CUDA_INFO"
	.sectionflags	@""
	.align	4


	//----- nvinfo : EIATTR_CUDA_API_VERSION
	.align		4
        /*0000*/ 	.byte	0x04, 0x37
        /*0002*/ 	.short	(.L_128 - .L_127)
.L_127:
        /*0004*/ 	.word	0x00000082


	//----- nvinfo : EIATTR_KPARAM_INFO
	.align		4
.L_128:
        /*0008*/ 	.byte	0x04, 0x17
        /*000a*/ 	.short	(.L_130 - .L_129)
.L_129:
        /*000c*/ 	.word	0x00000000
        /*0010*/ 	.short	0x0000
        /*0012*/ 	.short	0x0070
        /*0014*/ 	.byte	0x00, 0xf0, 0x01, 0x2a


	//----- nvinfo : EIATTR_SPARSE_MMA_MASK
	.align		4
.L_130:
        /*0018*/ 	.byte	0x03, 0x50
        /*001a*/ 	.short	0x0000


	//----- nvinfo : EIATTR_MAXREG_COUNT
	.align		4
        /*001c*/ 	.byte	0x03, 0x1b
        /*001e*/ 	.short	0x00a8


	//----- nvinfo : EIATTR_NUM_BARRIERS
	.align		4
        /*0020*/ 	.byte	0x02, 0x4c
        /*0022*/ 	.byte	0x10
	.zero		1


	//----- nvinfo : EIATTR_EXTERNS
	.align		4
        /*0024*/ 	.byte	0x04, 0x0f
        /*0026*/ 	.short	(.L_132 - .L_131)


	//   ....[0]....
	.align		4
.L_131:
        /*0028*/ 	.word	index@(__assertfail)


	//----- nvinfo : EIATTR_ANNOTATIONS
	.align		4
.L_132:
        /*002c*/ 	.byte	0x04, 0x55
        /*002e*/ 	.short	(.L_134 - .L_133)


	//   ....[0]....
.L_133:
        /* <DEDUP_REMOVED lines=18> */
        /*0144*/ 	.byte	0xa0, 0xb3, 0x01, 0x00


	//----- nvinfo : EIATTR_MERCURY_ISA_VERSION
	.align		4
.L_134:
        /*0148*/ 	.byte	0x03, 0x5f
        /*014a*/ 	.short	0x0101


	//----- nvinfo : EIATTR_UNUSED_LOAD_BYTE_OFFSET
	.align		4
        /*014c*/ 	.byte	0x04, 0x44
        /*014e*/ 	.short	(.L_136 - .L_135)


	//   ....[0]....
.L_135:
        /*0150*/ 	.word	0x00000a60
        /*0154*/ 	.word	0x0000fff0


	//   ....[1]....
        /*0158*/ 	.word	0x000118e0
        /*015c*/ 	.word	0x0000fff0


	//----- nvinfo : EIATTR_INT_WARP_WIDE_INSTR_OFFSETS
	.align		4
.L_136:
        /*0160*/ 	.byte	0x04, 0x31
        /*0162*/ 	.short	(.L_138 - .L_137)


	//   ....[0]....
.L_137:
        /*0164*/ 	.word	0x00000130


	//   ....[1]....
        /*0168*/ 	.word	0x00000170


	//   ....[2]....
        /*016c*/ 	.word	0x000001e0


	//   ....[3]....
        /*0170*/ 	.word	0x00017110


	//   ....[4]....
        /*0174*/ 	.word	0x000171a0


	//   ....[5]....
        /*0178*/ 	.word	0x00019fd0


	//   ....[6]....
        /*017c*/ 	.word	0x0001a060


	//----- nvinfo : EIATTR_COOP_GROUP_MASK_REGIDS
	.align		4
.L_138:
        /*0180*/ 	.byte	0x04, 0x29
        /*0182*/ 	.short	(.L_140 - .L_139)


	//   ....[0]....
.L_139:
        /*0184*/ 	.word	0xffffffff


	//   ....[1]....
        /*0188*/ 	.word	0xffffffff


	//   ....[2]....
        /*018c*/ 	.word	0xffffffff


	//   ....[3]....
        /*0190*/ 	.word	0xffffffff


	//   ....[4]....
        /*0194*/ 	.word	0xffffffff


	//   ....[5]....
        /*0198*/ 	.word	0xffffffff


	//   ....[6]....
        /*019c*/ 	.word	0xffffffff


	//   ....[7]....
        /*01a0*/ 	.word	0xffffffff


	//   ....[8]....
        /*01a4*/ 	.word	0xffffffff


	//   ....[9]....
        /*01a8*/ 	.word	0xffffffff


	//   ....[10]....
        /*01ac*/ 	.word	0xffffffff


	//   ....[11]....
        /*01b0*/ 	.word	0xffffffff


	//   ....[12]....
        /*01b4*/ 	.word	0xffffffff


	//   ....[13]....
        /*01b8*/ 	.word	0xffffffff


	//   ....[14]....
        /*01bc*/ 	.word	0xffffffff


	//   ....[15]....
        /*01c0*/ 	.word	0xffffffff


	//   ....[16]....
        /*01c4*/ 	.word	0xffffffff


	//   ....[17]....
        /*01c8*/ 	.word	0xffffffff


	//   ....[18]....
        /*01cc*/ 	.word	0xffffffff


	//   ....[19]....
        /*01d0*/ 	.word	0xffffffff


	//   ....[20]....
        /*01d4*/ 	.word	0xffffffff


	//   ....[21]....
        /*01d8*/ 	.word	0xffffffff


	//   ....[22]....
        /*01dc*/ 	.word	0xffffffff


	//   ....[23]....
        /*01e0*/ 	.word	0xffffffff


	//   ....[24]....
        /*01e4*/ 	.word	0xffffffff


	//   ....[25]....
        /*01e8*/ 	.word	0xffffffff


	//   ....[26]....
        /*01ec*/ 	.word	0xffffffff


	//   ....[27]....
        /*01f0*/ 	.word	0xffffffff


	//   ....[28]....
        /*01f4*/ 	.word	0xffffffff


	//   ....[29]....
        /*01f8*/ 	.word	0xffffffff


	//   ....[30]....
        /*01fc*/ 	.word	0xffffffff


	//   ....[31]....
        /*0200*/ 	.word	0xffffffff


	//   ....[32]....
        /*0204*/ 	.word	0xffffffff


	//   ....[33]....
        /*0208*/ 	.word	0xffffffff


	//   ....[34]....
        /*020c*/ 	.word	0xffffffff


	//   ....[35]....
        /*0210*/ 	.word	0xffffffff


	//   ....[36]....
        /*0214*/ 	.word	0xffffffff


	//   ....[37]....
        /*0218*/ 	.word	0xffffffff


	//   ....[38]....
        /*021c*/ 	.word	0xffffffff


	//   ....[39]....
        /*0220*/ 	.word	0xffffffff


	//   ....[40]....
        /*0224*/ 	.word	0xffffffff


	//   ....[41]....
        /*0228*/ 	.word	0xffffffff


	//   ....[42]....
        /*022c*/ 	.word	0xffffffff


	//   ....[43]....
        /*0230*/ 	.word	0xffffffff


	//   ....[44]....
        /*0234*/ 	.word	0xffffffff


	//   ....[45]....
        /*0238*/ 	.word	0xffffffff


	//   ....[46]....
        /*023c*/ 	.word	0xffffffff


	//   ....[47]....
        /*0240*/ 	.word	0xffffffff


	//   ....[48]....
        /*0244*/ 	.word	0xffffffff


	//   ....[49]....
        /*0248*/ 	.word	0xffffffff


	//   ....[50]....
        /*024c*/ 	.word	0xffffffff


	//   ....[51]....
        /*0250*/ 	.word	0xffffffff


	//   ....[52]....
        /*0254*/ 	.word	0xffffffff


	//   ....[53]....
        /*0258*/ 	.word	0xffffffff


	//   ....[54]....
        /*025c*/ 	.word	0xffffffff


	//   ....[55]....
        /*0260*/ 	.word	0xffffffff


	//   ....[56]....
        /*0264*/ 	.word	0xffffffff


	//   ....[57]....
        /*0268*/ 	.word	0xffffffff


	//   ....[58]....
        /*026c*/ 	.word	0xffffffff


	//   ....[59]....
        /*0270*/ 	.word	0xffffffff


	//   ....[60]....
        /*0274*/ 	.word	0xffffffff


	//   ....[61]....
        /*0278*/ 	.word	0xffffffff


	//   ....[62]....
        /*027c*/ 	.word	0xffffffff


	//   ....[63]....
        /*0280*/ 	.word	0xffffffff


	//   ....[64]....
        /*0284*/ 	.word	0xffffffff


	//   ....[65]....
        /*0288*/ 	.word	0xffffffff


	//   ....[66]....
        /*028c*/ 	.word	0xffffffff


	//   ....[67]....
        /*0290*/ 	.word	0xffffffff


	//   ....[68]....
        /*0294*/ 	.word	0xffffffff


	//   ....[69]....
        /*0298*/ 	.word	0xffffffff


	//   ....[70]....
        /*029c*/ 	.word	0xffffffff


	//   ....[71]....
        /*02a0*/ 	.word	0xffffffff


	//   ....[72]....
        /*02a4*/ 	.word	0xffffffff


	//   ....[73]....
        /*02a8*/ 	.word	0xffffffff


	//   ....[74]....
        /*02ac*/ 	.word	0xffffffff


	//   ....[75]....
        /*02b0*/ 	.word	0xffffffff


	//   ....[76]....
        /*02b4*/ 	.word	0xffffffff


	//   ....[77]....
        /*02b8*/ 	.word	0xffffffff


	//   ....[78]....
        /*02bc*/ 	.word	0xffffffff


	//   ....[79]....
        /*02c0*/ 	.word	0xffffffff


	//   ....[80]....
        /*02c4*/ 	.word	0xffffffff


	//   ....[81]....
        /*02c8*/ 	.word	0xffffffff


	//   ....[82]....
        /*02cc*/ 	.word	0xffffffff


	//   ....[83]....
        /*02d0*/ 	.word	0xffffffff


	//   ....[84]....
        /*02d4*/ 	.word	0xffffffff


	//   ....[85]....
        /*02d8*/ 	.word	0xffffffff


	//   ....[86]....
        /*02dc*/ 	.word	0xffffffff


	//   ....[87]....
        /*02e0*/ 	.word	0xffffffff


	//   ....[88]....
        /*02e4*/ 	.word	0xffffffff


	//   ....[89]....
        /*02e8*/ 	.word	0xffffffff


	//   ....[90]....
        /*02ec*/ 	.word	0xffffffff


	//   ....[91]....
        /*02f0*/ 	.word	0xffffffff


	//   ....[92]....
        /*02f4*/ 	.word	0xffffffff


	//   ....[93]....
        /*02f8*/ 	.word	0xffffffff


	//   ....[94]....
        /*02fc*/ 	.word	0xffffffff


	//   ....[95]....
        /*0300*/ 	.word	0xffffffff


	//   ....[96]....
        /*0304*/ 	.word	0xffffffff


	//   ....[97]....
        /*0308*/ 	.word	0xffffffff


	//   ....[98]....
        /*030c*/ 	.word	0xffffffff


	//   ....[99]....
        /*0310*/ 	.word	0xffffffff


	//   ....[100]....
        /*0314*/ 	.word	0xffffffff


	//   ....[101]....
        /*0318*/ 	.word	0xffffffff


	//   ....[102]....
        /*031c*/ 	.word	0xffffffff


	//   ....[103]....
        /*0320*/ 	.word	0xffffffff


	//   ....[104]....
        /*0324*/ 	.word	0xffffffff


	//   ....[105]....
        /*0328*/ 	.word	0xffffffff


	//   ....[106]....
        /*032c*/ 	.word	0xffffffff


	//   ....[107]....
        /*0330*/ 	.word	0xffffffff


	//   ....[108]....
        /*0334*/ 	.word	0xffffffff


	//   ....[109]....
        /*0338*/ 	.word	0xffffffff


	//   ....[110]....
        /*033c*/ 	.word	0xffffffff


	//   ....[111]....
        /*0340*/ 	.word	0xffffffff


	//   ....[112]....
        /*0344*/ 	.word	0xffffffff


	//   ....[113]....
        /*0348*/ 	.word	0xffffffff


	//   ....[114]....
        /*034c*/ 	.word	0xffffffff


	//   ....[115]....
        /*0350*/ 	.word	0xffffffff


	//   ....[116]....
        /*0354*/ 	.word	0xffffffff


	//   ....[117]....
        /*0358*/ 	.word	0xffffffff


	//   ....[118]....
        /*035c*/ 	.word	0xffffffff


	//   ....[119]....
        /*0360*/ 	.word	0xffffffff


	//   ....[120]....
        /*0364*/ 	.word	0xffffffff


	//   ....[121]....
        /*0368*/ 	.word	0xffffffff


	//   ....[122]....
        /*036c*/ 	.word	0xffffffff


	//   ....[123]....
        /*0370*/ 	.word	0xffffffff


	//   ....[124]....
        /*0374*/ 	.word	0xffffffff


	//   ....[125]....
        /*0378*/ 	.word	0xffffffff


	//   ....[126]....
        /*037c*/ 	.word	0xffffffff


	//   ....[127]....
        /*0380*/ 	.word	0xffffffff


	//   ....[128]....
        /*0384*/ 	.word	0xffffffff


	//   ....[129]....
        /*0388*/ 	.word	0xffffffff


	//   ....[130]....
        /*038c*/ 	.word	0xffffffff


	//   ....[131]....
        /*0390*/ 	.word	0xffffffff


	//   ....[132]....
        /*0394*/ 	.word	0xffffffff


	//   ....[133]....
        /*0398*/ 	.word	0xffffffff


	//   ....[134]....
        /*039c*/ 	.word	0xffffffff


	//   ....[135]....
        /*03a0*/ 	.word	0xffffffff


	//   ....[136]....
        /*03a4*/ 	.word	0xffffffff


	//   ....[137]....
        /*03a8*/ 	.word	0xffffffff


	//   ....[138]....
        /*03ac*/ 	.word	0xffffffff


	//   ....[139]....
        /*03b0*/ 	.word	0xffffffff


	//   ....[140]....
        /*03b4*/ 	.word	0xffffffff


	//   ....[141]....
        /*03b8*/ 	.word	0xffffffff


	//   ....[142]....
        /*03bc*/ 	.word	0xffffffff


	//   ....[143]....
        /*03c0*/ 	.word	0xffffffff


	//   ....[144]....
        /*03c4*/ 	.word	0xffffffff


	//   ....[145]....
        /*03c8*/ 	.word	0xffffffff


	//   ....[146]....
        /*03cc*/ 	.word	0xffffffff


	//   ....[147]....
        /*03d0*/ 	.word	0xffffffff


	//   ....[148]....
        /*03d4*/ 	.word	0xffffffff


	//   ....[149]....
        /*03d8*/ 	.word	0xffffffff


	//   ....[150]....
        /*03dc*/ 	.word	0xffffffff


	//   ....[151]....
        /*03e0*/ 	.word	0xffffffff


	//   ....[152]....
        /*03e4*/ 	.word	0xffffffff


	//   ....[153]....
        /*03e8*/ 	.word	0xffffffff


	//   ....[154]....
        /*03ec*/ 	.word	0xffffffff


	//   ....[155]....
        /*03f0*/ 	.word	0xffffffff


	//   ....[156]....
        /*03f4*/ 	.word	0xffffffff


	//   ....[157]....
        /*03f8*/ 	.word	0xffffffff


	//   ....[158]....
        /*03fc*/ 	.word	0xffffffff


	//   ....[159]....
        /*0400*/ 	.word	0xffffffff


	//   ....[160]....
        /*0404*/ 	.word	0xffffffff


	//   ....[161]....
        /*0408*/ 	.word	0xffffffff


	//   ....[162]....
        /*040c*/ 	.word	0xffffffff


	//   ....[163]....
        /*0410*/ 	.word	0xffffffff


	//   ....[164]....
        /*0414*/ 	.word	0xffffffff


	//   ....[165]....
        /*0418*/ 	.word	0xffffffff


	//   ....[166]....
        /*041c*/ 	.word	0xffffffff


	//   ....[167]....
        /*0420*/ 	.word	0xffffffff


	//   ....[168]....
        /*0424*/ 	.word	0xffffffff


	//   ....[169]....
        /*0428*/ 	.word	0xffffffff


	//   ....[170]....
        /*042c*/ 	.word	0xffffffff


	//   ....[171]....
        /*0430*/ 	.word	0xffffffff


	//   ....[172]....
        /*0434*/ 	.word	0xffffffff


	//   ....[173]....
        /*0438*/ 	.word	0xffffffff


	//   ....[174]....
        /*043c*/ 	.word	0xffffffff


	//   ....[175]....
        /*0440*/ 	.word	0xffffffff


	//   ....[176]....
        /*0444*/ 	.word	0xffffffff


	//   ....[177]....
        /*0448*/ 	.word	0xffffffff


	//   ....[178]....
        /*044c*/ 	.word	0xffffffff


	//   ....[179]....
        /*0450*/ 	.word	0xffffffff


	//   ....[180]....
        /*0454*/ 	.word	0xffffffff


	//   ....[181]....
        /*0458*/ 	.word	0xffffffff


	//   ....[182]....
        /*045c*/ 	.word	0xffffffff


	//   ....[183]....
        /*0460*/ 	.word	0xffffffff


	//   ....[184]....
        /*0464*/ 	.word	0xffffffff


	//   ....[185]....
        /*0468*/ 	.word	0xffffffff


	//   ....[186]....
        /*046c*/ 	.word	0xffffffff


	//   ....[187]....
        /*0470*/ 	.word	0xffffffff


	//   ....[188]....
        /*0474*/ 	.word	0xffffffff


	//   ....[189]....
        /*0478*/ 	.word	0xffffffff


	//   ....[190]....
        /*047c*/ 	.word	0xffffffff


	//   ....[191]....
        /*0480*/ 	.word	0xffffffff


	//   ....[192]....
        /*0484*/ 	.word	0xffffffff


	//   ....[193]....
        /*0488*/ 	.word	0xffffffff


	//   ....[194]....
        /*048c*/ 	.word	0xffffffff


	//   ....[195]....
        /*0490*/ 	.word	0xffffffff


	//   ....[196]....
        /*0494*/ 	.word	0xffffffff


	//   ....[197]....
        /*0498*/ 	.word	0xffffffff


	//   ....[198]....
        /*049c*/ 	.word	0xffffffff


	//   ....[199]....
        /*04a0*/ 	.word	0xffffffff


	//   ....[200]....
        /*04a4*/ 	.word	0xffffffff


	//   ....[201]....
        /*04a8*/ 	.word	0x0500000f


	//   ....[202]....
        /*04ac*/ 	.word	0x0500000f


	//   ....[203]....
        /*04b0*/ 	.word	0x0500000f


	//   ....[204]....
        /*04b4*/ 	.word	0x0500000f


	//   ....[205]....
        /*04b8*/ 	.word	0x0500000f


	//   ....[206]....
        /*04bc*/ 	.word	0x0500000f


	//   ....[207]....
        /*04c0*/ 	.word	0x0500000f


	//   ....[208]....
        /*04c4*/ 	.word	0x0500000f


	//   ....[209]....
        /*04c8*/ 	.word	0x0500000f


	//   ....[210]....
        /*04cc*/ 	.word	0x0500000f


	//   ....[211]....
        /*04d0*/ 	.word	0x0500000f


	//   ....[212]....
        /*04d4*/ 	.word	0x0500000f


	//   ....[213]....
        /*04d8*/ 	.word	0x0500000f


	//   ....[214]....
        /*04dc*/ 	.word	0x0500000f


	//   ....[215]....
        /*04e0*/ 	.word	0x0500000f


	//   ....[216]....
        /*04e4*/ 	.word	0x0500000f


	//   ....[217]....
        /*04e8*/ 	.word	0x0500000f


	//   ....[218]....
        /*04ec*/ 	.word	0x0500000f


	//   ....[219]....
        /*04f0*/ 	.word	0x0500000f


	//   ....[220]....
        /*04f4*/ 	.word	0x0500000f


	//   ....[221]....
        /*04f8*/ 	.word	0x0500000f


	//   ....[222]....
        /*04fc*/ 	.word	0x0500000f


	//   ....[223]....
        /*0500*/ 	.word	0x0500000f


	//   ....[224]....
        /*0504*/ 	.word	0x0500000f


	//   ....[225]....
        /*0508*/ 	.word	0x0500000f


	//   ....[226]....
        /*050c*/ 	.word	0x0500000f


	//   ....[227]....
        /*0510*/ 	.word	0x0500000f


	//   ....[228]....
        /*0514*/ 	.word	0x0500000f


	//   ....[229]....
        /*0518*/ 	.word	0x0500000f


	//   ....[230]....
        /*051c*/ 	.word	0x0500000f


	//   ....[231]....
        /*0520*/ 	.word	0x0500000f


	//   ....[232]....
        /*0524*/ 	.word	0x0500000f


	//   ....[233]....
        /*0528*/ 	.word	0x0500000f


	//   ....[234]....
        /*052c*/ 	.word	0x0500000f


	//   ....[235]....
        /*0530*/ 	.word	0x0500000f


	//   ....[236]....
        /*0534*/ 	.word	0x0500000f


	//   ....[237]....
        /*0538*/ 	.word	0x0500000f


	//   ....[238]....
        /*053c*/ 	.word	0x0500000f


	//   ....[239]....
        /*0540*/ 	.word	0x0500000f


	//   ....[240]....
        /*0544*/ 	.word	0x0500000f


	//   ....[241]....
        /*0548*/ 	.word	0x0500000f


	//   ....[242]....
        /*054c*/ 	.word	0x0500000f


	//   ....[243]....
        /*0550*/ 	.word	0x0500000f


	//   ....[244]....
        /*0554*/ 	.word	0x0500000f


	//   ....[245]....
        /*0558*/ 	.word	0x0500000f


	//   ....[246]....
        /*055c*/ 	.word	0x0500000f


	//   ....[247]....
        /*0560*/ 	.word	0x0500000f


	//   ....[248]....
        /*0564*/ 	.word	0x0500000f


	//   ....[249]....
        /*0568*/ 	.word	0x0500000f


	//   ....[250]....
        /*056c*/ 	.word	0x0500000f


	//   ....[251]....
        /*0570*/ 	.word	0x0500000f


	//   ....[252]....
        /*0574*/ 	.word	0x0500000f


	//   ....[253]....
        /*0578*/ 	.word	0x0500000f


	//   ....[254]....
        /*057c*/ 	.word	0x0500000f


	//   ....[255]....
        /*0580*/ 	.word	0x0500000f


	//   ....[0]....
        /*0584*/ 	.word	0x0500000f


	//   ....[1]....
        /*0588*/ 	.word	0x0500000f


	//   ....[2]....
        /*058c*/ 	.word	0x0500000f


	//   ....[3]....
        /*0590*/ 	.word	0x0500000f


	//   ....[4]....
        /*0594*/ 	.word	0x0500000f


	//   ....[5]....
        /*0598*/ 	.word	0x0500000f


	//   ....[6]....
        /*059c*/ 	.word	0x0500000f


	//   ....[7]....
        /*05a0*/ 	.word	0x0500000f


	//   ....[8]....
        /*05a4*/ 	.word	0x0500000f


	//   ....[9]....
        /*05a8*/ 	.word	0x0500000f


	//   ....[10]....
        /*05ac*/ 	.word	0x0500000f


	//   ....[11]....
        /*05b0*/ 	.word	0x0500000f


	//   ....[12]....
        /*05b4*/ 	.word	0x0500000f


	//   ....[13]....
        /*05b8*/ 	.word	0x0500000f


	//   ....[14]....
        /*05bc*/ 	.word	0x0500000f


	//   ....[15]....
        /*05c0*/ 	.word	0x0500000f


	//   ....[16]....
        /*05c4*/ 	.word	0x0500000f


	//   ....[17]....
        /*05c8*/ 	.word	0x0500000f


	//   ....[18]....
        /*05cc*/ 	.word	0x0500000f


	//   ....[19]....
        /*05d0*/ 	.word	0x0500000f


	//   ....[20]....
        /*05d4*/ 	.word	0x0500000f


	//   ....[21]....
        /*05d8*/ 	.word	0x0500000f


	//   ....[22]....
        /*05dc*/ 	.word	0x0500000f


	//   ....[23]....
        /*05e0*/ 	.word	0x0500000f


	//   ....[24]....
        /*05e4*/ 	.word	0x0500000f


	//   ....[25]....
        /*05e8*/ 	.word	0x0500000f


	//   ....[26]....
        /*05ec*/ 	.word	0x0500000f


	//   ....[27]....
        /*05f0*/ 	.word	0x0500000f


	//   ....[28]....
        /*05f4*/ 	.word	0x0500000f


	//   ....[29]....
        /*05f8*/ 	.word	0x0500000f


	//   ....[30]....
        /*05fc*/ 	.word	0x0500000f


	//   ....[31]....
        /*0600*/ 	.word	0x0500000f


	//   ....[32]....
        /*0604*/ 	.word	0x0500000f


	//   ....[33]....
        /*0608*/ 	.word	0x0500000f


	//   ....[34]....
        /*060c*/ 	.word	0x0500000f


	//   ....[35]....
        /*0610*/ 	.word	0x0500000f


	//   ....[36]....
        /*0614*/ 	.word	0x0500000f


	//   ....[37]....
        /*0618*/ 	.word	0x0500000f


	//   ....[38]....
        /*061c*/ 	.word	0x0500000f


	//   ....[39]....
        /*0620*/ 	.word	0x0500000f


	//   ....[40]....
        /*0624*/ 	.word	0x0500000f


	//   ....[41]....
        /*0628*/ 	.word	0x0500000f


	//   ....[42]....
        /*062c*/ 	.word	0x0500000f


	//   ....[43]....
        /*0630*/ 	.word	0x0500000f


	//   ....[44]....
        /*0634*/ 	.word	0x0500000f


	//   ....[45]....
        /*0638*/ 	.word	0x0500000f


	//   ....[46]....
        /*063c*/ 	.word	0x0500000f


	//   ....[47]....
        /*0640*/ 	.word	0x0500000f


	//   ....[48]....
        /*0644*/ 	.word	0x0500000f


	//   ....[49]....
        /*0648*/ 	.word	0x0500000f


	//   ....[50]....
        /*064c*/ 	.word	0x0500000f


	//   ....[51]....
        /*0650*/ 	.word	0x0500000f


	//   ....[52]....
        /*0654*/ 	.word	0x0500000f


	//   ....[53]....
        /*0658*/ 	.word	0x0500000f


	//   ....[54]....
        /*065c*/ 	.word	0x0500000f


	//   ....[55]....
        /*0660*/ 	.word	0x0500000f


	//   ....[56]....
        /*0664*/ 	.word	0x0500000f


	//   ....[57]....
        /*0668*/ 	.word	0x0500000f


	//   ....[58]....
        /*066c*/ 	.word	0x0500000f


	//   ....[59]....
        /*0670*/ 	.word	0x0500000f


	//   ....[60]....
        /*0674*/ 	.word	0x0500000f


	//   ....[61]....
        /*0678*/ 	.word	0x0500000f


	//   ....[62]....
        /*067c*/ 	.word	0x0500000f


	//   ....[63]....
        /*0680*/ 	.word	0x0500000f


	//   ....[64]....
        /*0684*/ 	.word	0x0500000f


	//   ....[65]....
        /*0688*/ 	.word	0x0500000f


	//   ....[66]....
        /*068c*/ 	.word	0x0500000f


	//   ....[67]....
        /*0690*/ 	.word	0x0500000f


	//   ....[68]....
        /*0694*/ 	.word	0x0500000f


	//   ....[69]....
        /*0698*/ 	.word	0x0500000f


	//   ....[70]....
        /*069c*/ 	.word	0x0500000f


	//   ....[71]....
        /*06a0*/ 	.word	0x0500000f


	//   ....[72]....
        /*06a4*/ 	.word	0x0500000f


	//   ....[73]....
        /*06a8*/ 	.word	0x0500000f


	//   ....[74]....
        /*06ac*/ 	.word	0x0500000f


	//   ....[75]....
        /*06b0*/ 	.word	0x0500000f


	//   ....[76]....
        /*06b4*/ 	.word	0x0500000f


	//   ....[77]....
        /*06b8*/ 	.word	0x0500000f


	//   ....[78]....
        /*06bc*/ 	.word	0x0500000f


	//   ....[79]....
        /*06c0*/ 	.word	0x0500000f


	//   ....[80]....
        /*06c4*/ 	.word	0x0500000f


	//   ....[81]....
        /*06c8*/ 	.word	0x0500000f


	//   ....[82]....
        /*06cc*/ 	.word	0x0500000f


	//   ....[83]....
        /*06d0*/ 	.word	0x0500000f


	//   ....[84]....
        /*06d4*/ 	.word	0x0500000f


	//   ....[85]....
        /*06d8*/ 	.word	0x0500000f


	//   ....[86]....
        /*06dc*/ 	.word	0x0500000f


	//   ....[87]....
        /*06e0*/ 	.word	0x0500000f


	//   ....[88]....
        /*06e4*/ 	.word	0x0500000f


	//   ....[89]....
        /*06e8*/ 	.word	0x0500000f


	//   ....[90]....
        /*06ec*/ 	.word	0x0500000f


	//   ....[91]....
        /*06f0*/ 	.word	0x0500000f


	//   ....[92]....
        /*06f4*/ 	.word	0x0500000f


	//   ....[93]....
        /*06f8*/ 	.word	0x0500000f


	//   ....[94]....
        /*06fc*/ 	.word	0x0500000f


	//   ....[95]....
        /*0700*/ 	.word	0x0500000f


	//   ....[96]....
        /*0704*/ 	.word	0x0500000f


	//   ....[97]....
        /*0708*/ 	.word	0x0500000f


	//   ....[98]....
        /*070c*/ 	.word	0x0500000f


	//----- nvinfo : EIATTR_COOP_GROUP_INSTR_OFFSETS
	.align		4
.L_140:
        /*0710*/ 	.byte	0x04, 0x28
        /*0712*/ 	.short	(.L_142 - .L_141)


	//   ....[0]....
.L_141:
        /*0714*/ 	.word	0x00000070


	//   ....[1]....
        /*0718*/ 	.word	0x00000140


	//   ....[2]....
        /*071c*/ 	.word	0x00000190


	//   ....[3]....
        /*0720*/ 	.word	0x000003c0


	//   ....[4]....
        /*0724*/ 	.word	0x00000520


	//   ....[5]....
        /*0728*/ 	.word	0x00000640


	//   ....[6]....
        /*072c*/ 	.word	0x000007a0


	//   ....[7]....
        /*0730*/ 	.word	0x00003320


	//   ....[8]....
        /*0734*/ 	.word	0x00003330


	//   ....[9]....
        /*0738*/ 	.word	0x000039e0


	//   ....[10]....
        /*073c*/ 	.word	0x000039f0


	//   ....[11]....
        /*0740*/ 	.word	0x000040a0


	//   ....[12]....
        /*0744*/ 	.word	0x000040b0


	//   ....[13]....
        /*0748*/ 	.word	0x00004760


	//   ....[14]....
        /*074c*/ 	.word	0x00004770


	//   ....[15]....
        /*0750*/ 	.word	0x00005790


	//   ....[16]....
        /*0754*/ 	.word	0x000057a0


	//   ....[17]....
        /*0758*/ 	.word	0x00005f20


	//   ....[18]....
        /*075c*/ 	.word	0x00005f30


	//   ....[19]....
        /*0760*/ 	.word	0x000066e0


	//   ....[20]....
        /*0764*/ 	.word	0x000066f0


	//   ....[21]....
        /*0768*/ 	.word	0x00006e90


	//   ....[22]....
        /*076c*/ 	.word	0x00006ea0


	//   ....[23]....
        /*0770*/ 	.word	0x00007860


	//   ....[24]....
        /*0774*/ 	.word	0x00007870


	//   ....[25]....
        /*0778*/ 	.word	0x00007980


	//   ....[26]....
        /*077c*/ 	.word	0x00007990


	//   ....[27]....
        /*0780*/ 	.word	0x00007ab0


	//   ....[28]....
        /*0784*/ 	.word	0x00007ac0


	//   ....[29]....
        /*0788*/ 	.word	0x00007be0


	//   ....[30]....
        /*078c*/ 	.word	0x00007bf0


	//   ....[31]....
        /*0790*/ 	.word	0x00007f70


	//   ....[32]....
        /*0794*/ 	.word	0x00007f90


	//   ....[33]....
        /*0798*/ 	.word	0x00008070


	//   ....[34]....
        /*079c*/ 	.word	0x00008090


	//   ....[35]....
        /*07a0*/ 	.word	0x00008170


	//   ....[36]....
        /*07a4*/ 	.word	0x00008190


	//   ....[37]....
        /*07a8*/ 	.word	0x00008270


	//   ....[38]....
        /*07ac*/ 	.word	0x00008290


	//   ....[39]....
        /*07b0*/ 	.word	0x00008a00


	//   ....[40]....
        /*07b4*/ 	.word	0x00008f90


	//   ....[41]....
        /*07b8*/ 	.word	0x00008fa0


	//   ....[42]....
        /*07bc*/ 	.word	0x00008fb0


	//   ....[43]....
        /*07c0*/ 	.word	0x00008fc0


	//   ....[44]....
        /*07c4*/ 	.word	0x0000a9f0


	//   ....[45]....
        /*07c8*/ 	.word	0x0000aa00


	//   ....[46]....
        /*07cc*/ 	.word	0x0000aa10


	//   ....[47]....
        /*07d0*/ 	.word	0x0000aa20


	//   ....[48]....
        /*07d4*/ 	.word	0x0000d620


	//   ....[49]....
        /*07d8*/ 	.word	0x0000d720


	//   ....[50]....
        /*07dc*/ 	.word	0x0000dd00


	//   ....[51]....
        /*07e0*/ 	.word	0x0000dd70


	//   ....[52]....
        /*07e4*/ 	.word	0x0000f940


	//   ....[53]....
        /*07e8*/ 	.word	0x0000f950


	//   ....[54]....
        /*07ec*/ 	.word	0x0000f980


	//   ....[55]....
        /*07f0*/ 	.word	0x0000f990


	//   ....[56]....
        /*07f4*/ 	.word	0x00010ee0


	//   ....[57]....
        /*07f8*/ 	.word	0x00010f20


	//   ....[58]....
        /*07fc*/ 	.word	0x00010fc0


	//   ....[59]....
        /*0800*/ 	.word	0x000112d0


	//   ....[60]....
        /*0804*/ 	.word	0x00012390


	//   ....[61]....
        /*0808*/ 	.word	0x000123b0


	//   ....[62]....
        /*080c*/ 	.word	0x000123c0


	//   ....[63]....
        /*0810*/ 	.word	0x000123d0


	//   ....[64]....
        /*0814*/ 	.word	0x00012a80


	//   ....[65]....
        /*0818*/ 	.word	0x00012a90


	//   ....[66]....
        /*081c*/ 	.word	0x00012b90


	//   ....[67]....
        /*0820*/ 	.word	0x00012ba0


	//   ....[68]....
        /*0824*/ 	.word	0x00012cb0


	//   ....[69]....
        /*0828*/ 	.word	0x00012cc0


	//   ....[70]....
        /*082c*/ 	.word	0x00012dd0


	//   ....[71]....
        /*0830*/ 	.word	0x00012de0


	//   ....[72]....
        /*0834*/ 	.word	0x000132a0


	//   ....[73]....
        /*0838*/ 	.word	0x000132b0


	//   ....[74]....
        /*083c*/ 	.word	0x00013730


	//   ....[75]....
        /*0840*/ 	.word	0x00013740


	//   ....[76]....
        /*0844*/ 	.word	0x00014370


	//   ....[77]....
        /*0848*/ 	.word	0x00014380


	//   ....[78]....
        /*084c*/ 	.word	0x00014490


	//   ....[79]....
        /*0850*/ 	.word	0x000144a0


	//   ....[80]....
        /*0854*/ 	.word	0x000145b0


	//   ....[81]....
        /*0858*/ 	.word	0x000145c0


	//   ....[82]....
        /*085c*/ 	.word	0x000146d0


	//   ....[83]....
        /*0860*/ 	.word	0x000146e0


	//   ....[84]....
        /*0864*/ 	.word	0x00014850


	//   ....[85]....
        /*0868*/ 	.word	0x00014a40


	//   ....[86]....
        /*086c*/ 	.word	0x00014a70


	//   ....[87]....
        /*0870*/ 	.word	0x00014aa0


	//   ....[88]....
        /*0874*/ 	.word	0x00014ad0


	//   ....[89]....
        /*0878*/ 	.word	0x00014b00


	//   ....[90]....
        /*087c*/ 	.word	0x00014b30


	//   ....[91]....
        /*0880*/ 	.word	0x00014cc0


	//   ....[92]....
        /*0884*/ 	.word	0x00014cf0


	//   ....[93]....
        /*0888*/ 	.word	0x00014d20


	//   ....[94]....
        /*088c*/ 	.word	0x00014d50


	//   ....[95]....
        /*0890*/ 	.word	0x00014d80


	//   ....[96]....
        /*0894*/ 	.word	0x00014db0


	//   ....[97]....
        /*0898*/ 	.word	0x00014e40


	//   ....[98]....
        /*089c*/ 	.word	0x00014e70


	//   ....[99]....
        /*08a0*/ 	.word	0x00014e80


	//   ....[100]....
        /*08a4*/ 	.word	0x00014f10


	//   ....[101]....
        /*08a8*/ 	.word	0x00015e50


	//   ....[102]....
        /*08ac*/ 	.word	0x00017c00


	//   ....[103]....
        /*08b0*/ 	.word	0x00017c20


	//   ....[104]....
        /*08b4*/ 	.word	0x00017cc0


	//   ....[105]....
        /*08b8*/ 	.word	0x00017ce0


	//   ....[106]....
        /*08bc*/ 	.word	0x00017d70


	//   ....[107]....
        /*08c0*/ 	.word	0x00017d90


	//   ....[108]....
        /*08c4*/ 	.word	0x00017e20


	//   ....[109]....
        /*08c8*/ 	.word	0x00017e40


	//   ....[110]....
        /*08cc*/ 	.word	0x00017ed0


	//   ....[111]....
        /*08d0*/ 	.word	0x00017ef0


	//   ....[112]....
        /*08d4*/ 	.word	0x00017f80


	//   ....[113]....
        /*08d8*/ 	.word	0x00017fa0


	//   ....[114]....
        /*08dc*/ 	.word	0x00018030


	//   ....[115]....
        /*08e0*/ 	.word	0x00018050


	//   ....[116]....
        /*08e4*/ 	.word	0x00018060


	//   ....[117]....
        /*08e8*/ 	.word	0x000180e0


	//   ....[118]....
        /*08ec*/ 	.word	0x00018800


	//   ....[119]....
        /*08f0*/ 	.word	0x00018830


	//   ....[120]....
        /*08f4*/ 	.word	0x00018890


	//   ....[121]....
        /*08f8*/ 	.word	0x000188d0


	//   ....[122]....
        /*08fc*/ 	.word	0x00018910


	//   ....[123]....
        /*0900*/ 	.word	0x00018970


	//   ....[124]....
        /*0904*/ 	.word	0x000189b0


	//   ....[125]....
        /*0908*/ 	.word	0x00018a10


	//   ....[126]....
        /*090c*/ 	.word	0x00018a50


	//   ....[127]....
        /*0910*/ 	.word	0x00018ab0


	//   ....[128]....
        /*0914*/ 	.word	0x00018af0


	//   ....[129]....
        /*0918*/ 	.word	0x00018b50


	//   ....[130]....
        /*091c*/ 	.word	0x00018b90


	//   ....[131]....
        /*0920*/ 	.word	0x00018bf0


	//   ....[132]....
        /*0924*/ 	.word	0x00018c10


	//   ....[133]....
        /*0928*/ 	.word	0x00018c40


	//   ....[134]....
        /*092c*/ 	.word	0x000193a0


	//   ....[135]....
        /*0930*/ 	.word	0x000193d0


	//   ....[136]....
        /*0934*/ 	.word	0x00019430


	//   ....[137]....
        /*0938*/ 	.word	0x00019440


	//   ....[138]....
        /*093c*/ 	.word	0x00019490


	//   ....[139]....
        /*0940*/ 	.word	0x000194a0


	//   ....[140]....
        /*0944*/ 	.word	0x000194f0


	//   ....[141]....
        /*0948*/ 	.word	0x00019500


	//   ....[142]....
        /*094c*/ 	.word	0x00019550


	//   ....[143]....
        /*0950*/ 	.word	0x00019560


	//   ....[144]....
        /*0954*/ 	.word	0x000195b0


	//   ....[145]....
        /*0958*/ 	.word	0x000195c0


	//   ....[146]....
        /*095c*/ 	.word	0x00019610


	//   ....[147]....
        /*0960*/ 	.word	0x00019620


	//   ....[148]....
        /*0964*/ 	.word	0x00019630


	//   ....[149]....
        /*0968*/ 	.word	0x00019680


	//   ....[150]....
        /*096c*/ 	.word	0x000198e0


	//   ....[151]....
        /*0970*/ 	.word	0x00019900


	//   ....[152]....
        /*0974*/ 	.word	0x00019910


	//   ....[153]....
        /*0978*/ 	.word	0x00019980


	//   ....[154]....
        /*097c*/ 	.word	0x00019990


	//   ....[155]....
        /*0980*/ 	.word	0x00019a00


	//   ....[156]....
        /*0984*/ 	.word	0x00019a10


	//   ....[157]....
        /*0988*/ 	.word	0x00019a80


	//   ....[158]....
        /*098c*/ 	.word	0x00019a90


	//   ....[159]....
        /*0990*/ 	.word	0x00019b00


	//   ....[160]....
        /*0994*/ 	.word	0x00019b10


	//   ....[161]....
        /*0998*/ 	.word	0x00019b80


	//   ....[162]....
        /*099c*/ 	.word	0x00019b90


	//   ....[163]....
        /*09a0*/ 	.word	0x00019c00


	//   ....[164]....
        /*09a4*/ 	.word	0x00019c10


	//   ....[165]....
        /*09a8*/ 	.word	0x00019c20


	//   ....[166]....
        /*09ac*/ 	.word	0x0001a1b0


	//   ....[167]....
        /*09b0*/ 	.word	0x0001a1f0


	//   ....[168]....
        /*09b4*/ 	.word	0x0001a230


	//   ....[169]....
        /*09b8*/ 	.word	0x0001a250


	//   ....[170]....
        /*09bc*/ 	.word	0x0001a260


	//   ....[171]....
        /*09c0*/ 	.word	0x0001a280


	//   ....[172]....
        /*09c4*/ 	.word	0x0001a2f0


	//   ....[173]....
        /*09c8*/ 	.word	0x0001a310


	//   ....[174]....
        /*09cc*/ 	.word	0x0001a370


	//   ....[175]....
        /*09d0*/ 	.word	0x0001a390


	//   ....[176]....
        /*09d4*/ 	.word	0x0001a3f0


	//   ....[177]....
        /*09d8*/ 	.word	0x0001a410


	//   ....[178]....
        /*09dc*/ 	.word	0x0001a470


	//   ....[179]....
        /*09e0*/ 	.word	0x0001a490


	//   ....[180]....
        /*09e4*/ 	.word	0x0001a4e0


	//   ....[181]....
        /*09e8*/ 	.word	0x0001a500


	//   ....[182]....
        /*09ec*/ 	.word	0x0001a940


	//   ....[183]....
        /*09f0*/ 	.word	0x0001a970


	//   ....[184]....
        /*09f4*/ 	.word	0x0001a9d0


	//   ....[185]....
        /*09f8*/ 	.word	0x0001aa00


	//   ....[186]....
        /*09fc*/ 	.word	0x0001aa30


	//   ....[187]....
        /*0a00*/ 	.word	0x0001aa60


	//   ....[188]....
        /*0a04*/ 	.word	0x0001aa90


	//   ....[189]....
        /*0a08*/ 	.word	0x0001aac0


	//   ....[190]....
        /*0a0c*/ 	.word	0x0001ac60


	//   ....[191]....
        /*0a10*/ 	.word	0x0001ac90


	//   ....[192]....
        /*0a14*/ 	.word	0x0001acc0


	//   ....[193]....
        /*0a18*/ 	.word	0x0001acf0


	//   ....[194]....
        /*0a1c*/ 	.word	0x0001ad20


	//   ....[195]....
        /*0a20*/ 	.word	0x0001ad50


	//   ....[196]....
        /*0a24*/ 	.word	0x0001ae10


	//   ....[197]....
        /*0a28*/ 	.word	0x0001ae30


	//   ....[198]....
        /*0a2c*/ 	.word	0x0001ae40


	//   ....[199]....
        /*0a30*/ 	.word	0x0001aea0


	//   ....[200]....
        /*0a34*/ 	.word	0x0001b4c0


	//   ....[201]....
        /*0a38*/ 	.word	0x0001b7e0


	//   ....[202]....
        /*0a3c*/ 	.word	0x0001b870


	//   ....[203]....
        /*0a40*/ 	.word	0x0001b910


	//   ....[204]....
        /*0a44*/ 	.word	0x0001b9a0


	//   ....[205]....
        /*0a48*/ 	.word	0x0001ba40


	//   ....[206]....
        /*0a4c*/ 	.word	0x0001bad0


	//   ....[207]....
        /*0a50*/ 	.word	0x0001bb70


	//   ....[208]....
        /*0a54*/ 	.word	0x0001bc00


	//   ....[209]....
        /*0a58*/ 	.word	0x0001bcf0


	//   ....[210]....
        /*0a5c*/ 	.word	0x0001bd80


	//   ....[211]....
        /*0a60*/ 	.word	0x0001be20


	//   ....[212]....
        /*0a64*/ 	.word	0x0001beb0


	//   ....[213]....
        /*0a68*/ 	.word	0x0001bf50


	//   ....[214]....
        /*0a6c*/ 	.word	0x0001bfe0


	//   ....[215]....
        /*0a70*/ 	.word	0x0001c080


	//   ....[216]....
        /*0a74*/ 	.word	0x0001c110


	//   ....[217]....
        /*0a78*/ 	.word	0x0001c200


	//   ....[218]....
        /*0a7c*/ 	.word	0x0001c290


	//   ....[219]....
        /*0a80*/ 	.word	0x0001c320


	//   ....[220]....
        /*0a84*/ 	.word	0x0001c3b0


	//   ....[221]....
        /*0a88*/ 	.word	0x0001c440


	//   ....[222]....
        /*0a8c*/ 	.word	0x0001c4d0


	//   ....[223]....
        /*0a90*/ 	.word	0x0001c560


	//   ....[224]....
        /*0a94*/ 	.word	0x0001c5f0


	//   ....[225]....
        /*0a98*/ 	.word	0x0001c720


	//   ....[226]....
        /*0a9c*/ 	.word	0x0001c7d0


	//   ....[227]....
        /*0aa0*/ 	.word	0x0001c860


	//   ....[228]....
        /*0aa4*/ 	.word	0x0001c8b0


	//   ....[229]....
        /*0aa8*/ 	.word	0x0001c900


	//   ....[230]....
        /*0aac*/ 	.word	0x0001c9e0


	//   ....[231]....
        /*0ab0*/ 	.word	0x0001ca70


	//   ....[232]....
        /*0ab4*/ 	.word	0x0001cac0


	//   ....[233]....
        /*0ab8*/ 	.word	0x0001cb10


	//   ....[234]....
        /*0abc*/ 	.word	0x0001cd20


	//   ....[235]....
        /*0ac0*/ 	.word	0x0001cd70


	//   ....[236]....
        /*0ac4*/ 	.word	0x0001ce00


	//   ....[237]....
        /*0ac8*/ 	.word	0x0001ce90


	//   ....[238]....
        /*0acc*/ 	.word	0x0001cf20


	//   ....[239]....
        /*0ad0*/ 	.word	0x0001cfb0


	//   ....[240]....
        /*0ad4*/ 	.word	0x0001d040


	//   ....[241]....
        /*0ad8*/ 	.word	0x0001d0d0


	//   ....[242]....
        /*0adc*/ 	.word	0x0001d150


	//   ....[243]....
        /*0ae0*/ 	.word	0x0001d1a0


	//   ....[244]....
        /*0ae4*/ 	.word	0x0001d230


	//   ....[245]....
        /*0ae8*/ 	.word	0x0001d2c0


	//   ....[246]....
        /*0aec*/ 	.word	0x0001d340


	//   ....[247]....
        /*0af0*/ 	.word	0x0001d390


	//   ....[248]....
        /*0af4*/ 	.word	0x0001d420


	//   ....[249]....
        /*0af8*/ 	.word	0x0001d4b0


	//   ....[250]....
        /*0afc*/ 	.word	0x0001d540


	//   ....[251]....
        /*0b00*/ 	.word	0x0001d5d0


	//   ....[252]....
        /*0b04*/ 	.word	0x0001d660


	//   ....[253]....
        /*0b08*/ 	.word	0x0001d6f0


	//   ....[254]....
        /*0b0c*/ 	.word	0x0001d7b0


	//   ....[255]....
        /*0b10*/ 	.word	0x0001da90


	//   ....[0]....
        /*0b14*/ 	.word	0x0001db80


	//   ....[1]....
        /*0b18*/ 	.word	0x0001dc20


	//   ....[2]....
        /*0b1c*/ 	.word	0x0001dc80


	//   ....[3]....
        /*0b20*/ 	.word	0x0001dd80


	//   ....[4]....
        /*0b24*/ 	.word	0x0001ddf0


	//   ....[5]....
        /*0b28*/ 	.word	0x0001def0


	//   ....[6]....
        /*0b2c*/ 	.word	0x0001df60


	//   ....[7]....
        /*0b30*/ 	.word	0x0001e060


	//   ....[8]....
        /*0b34*/ 	.word	0x0001e0d0


	//   ....[9]....
        /*0b38*/ 	.word	0x0001e1d0


	//   ....[10]....
        /*0b3c*/ 	.word	0x0001e240


	//   ....[11]....
        /*0b40*/ 	.word	0x0001e340


	//   ....[12]....
        /*0b44*/ 	.word	0x0001e3b0


	//   ....[13]....
        /*0b48*/ 	.word	0x0001e4b0


	//   ....[14]....
        /*0b4c*/ 	.word	0x0001e520


	//   ....[15]....
        /*0b50*/ 	.word	0x0001e5c0


	//   ....[16]....
        /*0b54*/ 	.word	0x0001e6c0


	//   ....[17]....
        /*0b58*/ 	.word	0x0001e730


	//   ....[18]....
        /*0b5c*/ 	.word	0x0001e7b0


	//   ....[19]....
        /*0b60*/ 	.word	0x0001e860


	//   ....[20]....
        /*0b64*/ 	.word	0x0001e8e0


	//   ....[21]....
        /*0b68*/ 	.word	0x0001e9b0


	//   ....[22]....
        /*0b6c*/ 	.word	0x0001ea30


	//   ....[23]....
        /*0b70*/ 	.word	0x0001eb00


	//   ....[24]....
        /*0b74*/ 	.word	0x0001eb80


	//   ....[25]....
        /*0b78*/ 	.word	0x0001ec50


	//   ....[26]....
        /*0b7c*/ 	.word	0x0001ecd0


	//   ....[27]....
        /*0b80*/ 	.word	0x0001eda0


	//   ....[28]....
        /*0b84*/ 	.word	0x0001ee20


	//   ....[29]....
        /*0b88*/ 	.word	0x0001eee0


	//   ....[30]....
        /*0b8c*/ 	.word	0x0001ef70


	//   ....[31]....
        /*0b90*/ 	.word	0x0001f020


	//   ....[32]....
        /*0b94*/ 	.word	0x0001f150


	//   ....[33]....
        /*0b98*/ 	.word	0x0001f1f0


	//   ....[34]....
        /*0b9c*/ 	.word	0x0001f260


	//   ....[35]....
        /*0ba0*/ 	.word	0x0001f320


	//   ....[36]....
        /*0ba4*/ 	.word	0x0001f380


	//   ....[37]....
        /*0ba8*/ 	.word	0x0001f440


	//   ....[38]....
        /*0bac*/ 	.word	0x0001f4a0


	//   ....[39]....
        /*0bb0*/ 	.word	0x0001f560


	//   ....[40]....
        /*0bb4*/ 	.word	0x0001f5c0


	//   ....[41]....
        /*0bb8*/ 	.word	0x0001f680


	//   ....[42]....
        /*0bbc*/ 	.word	0x0001f6e0


	//   ....[43]....
        /*0bc0*/ 	.word	0x0001f7a0


	//   ....[44]....
        /*0bc4*/ 	.word	0x0001f800


	//   ....[45]....
        /*0bc8*/ 	.word	0x0001f8c0


	//   ....[46]....
        /*0bcc*/ 	.word	0x0001f920


	//   ....[47]....
        /*0bd0*/ 	.word	0x0001f9e0


	//   ....[48]....
        /*0bd4*/ 	.word	0x0001fad0


	//   ....[49]....
        /*0bd8*/ 	.word	0x0001fb70


	//   ....[50]....
        /*0bdc*/ 	.word	0x0001fbd0


	//   ....[51]....
        /*0be0*/ 	.word	0x0001fcb0


	//   ....[52]....
        /*0be4*/ 	.word	0x0001fd10


	//   ....[53]....
        /*0be8*/ 	.word	0x0001fdf0


	//   ....[54]....
        /*0bec*/ 	.word	0x0001fe50


	//   ....[55]....
        /*0bf0*/ 	.word	0x0001ff30


	//   ....[56]....
        /*0bf4*/ 	.word	0x0001ff90


	//   ....[57]....
        /*0bf8*/ 	.word	0x00020070


	//   ....[58]....
        /*0bfc*/ 	.word	0x000200d0


	//   ....[59]....
        /*0c00*/ 	.word	0x000201b0


	//   ....[60]....
        /*0c04*/ 	.word	0x00020210


	//   ....[61]....
        /*0c08*/ 	.word	0x000202f0


	//   ....[62]....
        /*0c0c*/ 	.word	0x00020350


	//   ....[63]....
        /*0c10*/ 	.word	0x00020420


	//   ....[64]....
        /*0c14*/ 	.word	0x00020540


	//   ....[65]....
        /*0c18*/ 	.word	0x000205f0


	//   ....[66]....
        /*0c1c*/ 	.word	0x000206a0


	//   ....[67]....
        /*0c20*/ 	.word	0x00020770


	//   ....[68]....
        /*0c24*/ 	.word	0x000207d0


	//   ....[69]....
        /*0c28*/ 	.word	0x000208b0


	//   ....[70]....
        /*0c2c*/ 	.word	0x00020910


	//   ....[71]....
        /*0c30*/ 	.word	0x000209e0


	//   ....[72]....
        /*0c34*/ 	.word	0x00020a40


	//   ....[73]....
        /*0c38*/ 	.word	0x00020b10


	//   ....[74]....
        /*0c3c*/ 	.word	0x00020b70


	//   ....[75]....
        /*0c40*/ 	.word	0x00020c50


	//   ....[76]....
        /*0c44*/ 	.word	0x00020cb0


	//   ....[77]....
        /*0c48*/ 	.word	0x00020d80


	//   ....[78]....
        /*0c4c*/ 	.word	0x00020de0


	//   ....[79]....
        /*0c50*/ 	.word	0x00020ea0


	//   ....[80]....
        /*0c54*/ 	.word	0x00020f30


	//   ....[81]....
        /*0c58*/ 	.word	0x00020fd0


	//   ....[82]....
        /*0c5c*/ 	.word	0x00021150


	//   ....[83]....
        /*0c60*/ 	.word	0x000211c0


	//   ....[84]....
        /*0c64*/ 	.word	0x00021230


	//   ....[85]....
        /*0c68*/ 	.word	0x000212a0


	//   ....[86]....
        /*0c6c*/ 	.word	0x00021310


	//   ....[87]....
        /*0c70*/ 	.word	0x00021390


	//   ....[88]....
        /*0c74*/ 	.word	0x00021410


	//   ....[89]....
        /*0c78*/ 	.word	0x000214a0


	//   ....[90]....
        /*0c7c*/ 	.word	0x00021510


	//   ....[91]....
        /*0c80*/ 	.word	0x00021580


	//   ....[92]....
        /*0c84*/ 	.word	0x000215f0


	//   ....[93]....
        /*0c88*/ 	.word	0x00021670


	//   ....[94]....
        /*0c8c*/ 	.word	0x000216e0


	//   ....[95]....
        /*0c90*/ 	.word	0x00021780


	//   ....[96]....
        /*0c94*/ 	.word	0x000217d0


	//   ....[97]....
        /*0c98*/ 	.word	0x00021860


	//   ....[98]....
        /*0c9c*/ 	.word	0x00021990


	//----- nvinfo : EIATTR_REG_RECONFIG
	.align		4
.L_142:
        /*0ca0*/ 	.byte	0x01, 0x54
	.zero		2


	//----- nvinfo : EIATTR_SYSCALL_OFFSETS
	.align		4
        /*0ca4*/ 	.byte	0x04, 0x46
        /*0ca6*/ 	.short	(.L_144 - .L_143)


	//   ....[0]....
.L_143:
        /*0ca8*/ 	.word	0x00001c20


	//   ....[1]....
        /*0cac*/ 	.word	0x00001d70


	//   ....[2]....
        /*0cb0*/ 	.word	0x00008ba0


	//   ....[3]....
        /*0cb4*/ 	.word	0x00008f00


	//   ....[4]....
        /*0cb8*/ 	.word	0x00017300


	//   ....[5]....
        /*0cbc*/ 	.word	0x00017450


	//   ....[6]....
        /*0cc0*/ 	.word	0x00017540


	//   ....[7]....
        /*0cc4*/ 	.word	0x000184b0


	//----- nvinfo : EIATTR_MBARRIER_INSTR_OFFSETS
	.align		4
.L_144:
        /*0cc8*/ 	.byte	0x04, 0x39
        /*0cca*/ 	.short	(.L_146 - .L_145)


	//   ....[0]....
.L_145:
        /*0ccc*/ 	.word	0x00000270
        /*0cd0*/ 	.word	0x000000ff
        /*0cd4*/ 	.word	0x00028800
        /*0cd8*/ 	.short	0x0100
        /*0cda*/ 	.byte	0x08
	.zero		1


	//   ....[1]....
        /*0cdc*/ 	.word	0x00000280
        /*0ce0*/ 	.word	0x000000ff
        /*0ce4*/ 	.word	0x00028820
        /*0ce8*/ 	.short	0x0100
        /*0cea*/ 	.byte	0x08
	.zero		1


	//   ....[2]....
        /*0cec*/ 	.word	0x00000370
        /*0cf0*/ 	.word	0x000000ff
        /*0cf4*/ 	.word	0x00028830
        /*0cf8*/ 	.short	0x0100
        /*0cfa*/ 	.byte	0x08
	.zero		1


	//   ....[3]....
        /*0cfc*/ 	.word	0x00000380
        /*0d00*/ 	.word	0x000000ff
        /*0d04*/ 	.word	0x00028840
        /*0d08*/ 	.short	0x0100
        /*0d0a*/ 	.byte	0x08
	.zero		1


	//   ....[4]....
        /*0d0c*/ 	.word	0x00000390
        /*0d10*/ 	.word	0x000000ff
        /*0d14*/ 	.word	0x00028838
        /*0d18*/ 	.short	0x0100
        /*0d1a*/ 	.byte	0x08
	.zero		1


	//   ....[5]....
        /*0d1c*/ 	.word	0x000003a0
        /*0d20*/ 	.word	0x000000ff
        /*0d24*/ 	.word	0x00028848
        /*0d28*/ 	.short	0x0100
        /*0d2a*/ 	.byte	0x08
	.zero		1


	//   ....[6]....
        /*0d2c*/ 	.word	0x000004d0
        /*0d30*/ 	.word	0x000000ff
        /*0d34*/ 	.word	0x00028850
        /*0d38*/ 	.short	0x0100
        /*0d3a*/ 	.byte	0x08
	.zero		1


	//   ....[7]....
        /*0d3c*/ 	.word	0x000004e0
        /*0d40*/ 	.word	0x000000ff
        /*0d44*/ 	.word	0x00028860
        /*0d48*/ 	.short	0x0100
        /*0d4a*/ 	.byte	0x08
	.zero		1


	//   ....[8]....
        /*0d4c*/ 	.word	0x000004f0
        /*0d50*/ 	.word	0x000000ff
        /*0d54*/ 	.word	0x00028858
        /*0d58*/ 	.short	0x0100
        /*0d5a*/ 	.byte	0x08
	.zero		1


	//   ....[9]....
        /*0d5c*/ 	.word	0x00000500
        /*0d60*/ 	.word	0x000000ff
        /*0d64*/ 	.word	0x00028868
        /*0d68*/ 	.short	0x0100
        /*0d6a*/ 	.byte	0x08
	.zero		1


	//   ....[10]....
        /*0d6c*/ 	.word	0x000005f0
        /*0d70*/ 	.word	0x000000ff
        /*0d74*/ 	.word	0x00028870
        /*0d78*/ 	.short	0x0100
        /*0d7a*/ 	.byte	0x06
	.zero		1


	//   ....[11]....
        /*0d7c*/ 	.word	0x00000600
        /*0d80*/ 	.word	0x000000ff
        /*0d84*/ 	.word	0x00028880
        /*0d88*/ 	.short	0x0100
        /*0d8a*/ 	.byte	0x06
	.zero		1


	//   ....[12]....
        /*0d8c*/ 	.word	0x00000610
        /*0d90*/ 	.word	0x000000ff
        /*0d94*/ 	.word	0x00028878
        /*0d98*/ 	.short	0x0100
        /*0d9a*/ 	.byte	0x06
	.zero		1


	//   ....[13]....
        /*0d9c*/ 	.word	0x00000620
        /*0da0*/ 	.word	0x000000ff
        /*0da4*/ 	.word	0x00028888
        /*0da8*/ 	.short	0x0100
        /*0daa*/ 	.byte	0x06
	.zero		1


	//   ....[14]....
        /*0dac*/ 	.word	0x00000750
        /*0db0*/ 	.word	0x000000ff
        /*0db4*/ 	.word	0x00028890
        /*0db8*/ 	.short	0x0100
        /*0dba*/ 	.byte	0x08
	.zero		1


	//   ....[15]....
        /*0dbc*/ 	.word	0x00000760
        /*0dc0*/ 	.word	0x000000ff
        /*0dc4*/ 	.word	0x000288a0
        /*0dc8*/ 	.short	0x0100
        /*0dca*/ 	.byte	0x08
	.zero		1


	//   ....[16]....
        /*0dcc*/ 	.word	0x00000770
        /*0dd0*/ 	.word	0x000000ff
        /*0dd4*/ 	.word	0x00028898
        /*0dd8*/ 	.short	0x0100
        /*0dda*/ 	.byte	0x08
	.zero		1


	//   ....[17]....
        /*0ddc*/ 	.word	0x00000780
        /*0de0*/ 	.word	0x000000ff
        /*0de4*/ 	.word	0x000288a8
        /*0de8*/ 	.short	0x0100
        /*0dea*/ 	.byte	0x08
	.zero		1


	//   ....[18]....
        /*0dec*/ 	.word	0x000008b0
        /*0df0*/ 	.word	0x000000ff
        /*0df4*/ 	.word	0x000288b0
        /*0df8*/ 	.short	0x0100
        /*0dfa*/ 	.byte	0x08
	.zero		1


	//   ....[19]....
        /*0dfc*/ 	.word	0x000008c0
        /*0e00*/ 	.word	0x000000ff
        /*0e04*/ 	.word	0x000288c0
        /*0e08*/ 	.short	0x0100
        /*0e0a*/ 	.byte	0x08
	.zero		1


	//   ....[20]....
        /*0e0c*/ 	.word	0x000008d0
        /*0e10*/ 	.word	0x000000ff
        /*0e14*/ 	.word	0x000288b8
        /*0e18*/ 	.short	0x0100
        /*0e1a*/ 	.byte	0x08
	.zero		1


	//   ....[21]....
        /*0e1c*/ 	.word	0x000008e0
        /*0e20*/ 	.word	0x000000ff
        /*0e24*/ 	.word	0x000288c8
        /*0e28*/ 	.short	0x0100
        /*0e2a*/ 	.byte	0x08
	.zero		1


	//   ....[22]....
        /*0e2c*/ 	.word	0x000032d0
        /*0e30*/ 	.word	0x0000005a
        /*0e34*/ 	.word	0x00028890
        /*0e38*/ 	.short	0x010a
        /*0e3a*/ 	.byte	0x3f
	.zero		1


	//   ....[23]....
        /*0e3c*/ 	.word	0x00005730
        /*0e40*/ 	.word	0x0000005a
        /*0e44*/ 	.word	0x00028890
        /*0e48*/ 	.short	0x010a
        /*0e4a*/ 	.byte	0x3f
	.zero		1


	//   ....[24]....
        /*0e4c*/ 	.word	0x000076c0
        /*0e50*/ 	.word	0x0000005a
        /*0e54*/ 	.word	0x00028890
        /*0e58*/ 	.short	0x010a
        /*0e5a*/ 	.byte	0x3f
	.zero		1


	//   ....[25]....
        /*0e5c*/ 	.word	0x00007dc0
        /*0e60*/ 	.word	0x0000000b
        /*0e64*/ 	.word	0x00000000
        /*0e68*/ 	.short	0x0101
        /*0e6a*/ 	.byte	0x3f
	.zero		1


	//   ....[26]....
        /*0e6c*/ 	.word	0x00007e00
        /*0e70*/ 	.word	0x0000005a
        /*0e74*/ 	.word	0x000288b0
        /*0e78*/ 	.short	0x010a
        /*0e7a*/ 	.byte	0x3f
	.zero		1


	//   ....[27]....
        /*0e7c*/ 	.word	0x00008410
        /*0e80*/ 	.word	0x0000005a
        /*0e84*/ 	.word	0x00000000
        /*0e88*/ 	.short	0x0101
        /*0e8a*/ 	.byte	0x3f
	.zero		1


	//   ....[28]....
        /*0e8c*/ 	.word	0x00008c30
        /*0e90*/ 	.word	0x0000009c
        /*0e94*/ 	.word	0x00028800
        /*0e98*/ 	.short	0x010a
        /*0e9a*/ 	.byte	0x3f
	.zero		1


	//   ....[29]....
        /*0e9c*/ 	.word	0x00008c80
        /*0ea0*/ 	.word	0x0000009c
        /*0ea4*/ 	.word	0x00028800
        /*0ea8*/ 	.short	0x010a
        /*0eaa*/ 	.byte	0x3f
	.zero		1


	//   ....[30]....
        /*0eac*/ 	.word	0x00009310
        /*0eb0*/ 	.word	0x0000009c
        /*0eb4*/ 	.word	0x00028800
        /*0eb8*/ 	.short	0x010a
        /*0eba*/ 	.byte	0x3f
	.zero		1


	//   ....[31]....
        /*0ebc*/ 	.word	0x0000ad10
        /*0ec0*/ 	.word	0x0000009c
        /*0ec4*/ 	.word	0x00028800
        /*0ec8*/ 	.short	0x010a
        /*0eca*/ 	.byte	0x3f
	.zero		1


	//   ....[32]....
        /*0ecc*/ 	.word	0x0000c5b0
        /*0ed0*/ 	.word	0x00000003
        /*0ed4*/ 	.word	0x00028830
        /*0ed8*/ 	.short	0x010a
        /*0eda*/ 	.byte	0x3f
	.zero		1


	//   ....[33]....
        /*0edc*/ 	.word	0x0000c600
        /*0ee0*/ 	.word	0x00000003
        /*0ee4*/ 	.word	0x00028830
        /*0ee8*/ 	.short	0x010a
        /*0eea*/ 	.byte	0x3f
	.zero		1


	//   ....[34]....
        /*0eec*/ 	.word	0x0000e020
        /*0ef0*/ 	.word	0x00000003
        /*0ef4*/ 	.word	0x00000000
        /*0ef8*/ 	.short	0x0101
        /*0efa*/ 	.byte	0x3f
	.zero		1


	//   ....[35]....
        /*0efc*/ 	.word	0x0000ec10
        /*0f00*/ 	.word	0x00000007
        /*0f04*/ 	.word	0x00028830
        /*0f08*/ 	.short	0x010a
        /*0f0a*/ 	.byte	0x3f
	.zero		1


	//   ....[36]....
        /*0f0c*/ 	.word	0x0000ec60
        /*0f10*/ 	.word	0x00000007
        /*0f14*/ 	.word	0x00028830
        /*0f18*/ 	.short	0x010a
        /*0f1a*/ 	.byte	0x3f
	.zero		1


	//   ....[37]....
        /*0f1c*/ 	.word	0x0000f0a0
        /*0f20*/ 	.word	0x00000005
        /*0f24*/ 	.word	0x00028850
        /*0f28*/ 	.short	0x010a
        /*0f2a*/ 	.byte	0x3f
	.zero		1


	//   ....[38]....
        /*0f2c*/ 	.word	0x0000f0e0
        /*0f30*/ 	.word	0x00000005
        /*0f34*/ 	.word	0x00028850
        /*0f38*/ 	.short	0x010a
        /*0f3a*/ 	.byte	0x3f
	.zero		1


	//   ....[39]....
        /*0f3c*/ 	.word	0x000104e0
        /*0f40*/ 	.word	0x00000003
        /*0f44*/ 	.word	0x00000000
        /*0f48*/ 	.short	0x0101
        /*0f4a*/ 	.byte	0x3f
	.zero		1


	//   ....[40]....
        /*0f4c*/ 	.word	0x00010780
        /*0f50*/ 	.word	0x0000000c
        /*0f54*/ 	.word	0x00000000
        /*0f58*/ 	.short	0x0101
        /*0f5a*/ 	.byte	0x3f
	.zero		1


	//   ....[41]....
        /*0f5c*/ 	.word	0x00010dd0
        /*0f60*/ 	.word	0x0000000f
        /*0f64*/ 	.word	0x00028850
        /*0f68*/ 	.short	0x010a
        /*0f6a*/ 	.byte	0x3f
	.zero		1


	//   ....[42]....
        /*0f6c*/ 	.word	0x00010e50
        /*0f70*/ 	.word	0x0000000f
        /*0f74*/ 	.word	0x00028850
        /*0f78*/ 	.short	0x010a
        /*0f7a*/ 	.byte	0x3f
	.zero		1


	//   ....[43]....
        /*0f7c*/ 	.word	0x00011450
        /*0f80*/ 	.word	0x00000004
        /*0f84*/ 	.word	0x00000000
        /*0f88*/ 	.short	0x0101
        /*0f8a*/ 	.byte	0x3f
	.zero		1


	//   ....[44]....
        /*0f8c*/ 	.word	0x00012990
        /*0f90*/ 	.word	0x00000000
        /*0f94*/ 	.word	0x00000000
        /*0f98*/ 	.short	0x0101
        /*0f9a*/ 	.byte	0x3f
	.zero		1


	//   ....[45]....
        /*0f9c*/ 	.word	0x00013200
        /*0fa0*/ 	.word	0x00000004
        /*0fa4*/ 	.word	0x00000000
        /*0fa8*/ 	.short	0x0101
        /*0faa*/ 	.byte	0x3f
	.zero		1


	//   ....[46]....
        /*0fac*/ 	.word	0x00015f30
        /*0fb0*/ 	.word	0x00000016
        /*0fb4*/ 	.word	0x00028820
        /*0fb8*/ 	.short	0x010a
        /*0fba*/ 	.byte	0x3f
	.zero		1


	//   ....[47]....
        /*0fbc*/ 	.word	0x00015fc0
        /*0fc0*/ 	.word	0x0000000a
        /*0fc4*/ 	.word	0x000288a0
        /*0fc8*/ 	.short	0x010a
        /*0fca*/ 	.byte	0x3f
	.zero		1


	//   ....[48]....
        /*0fcc*/ 	.word	0x00016320
        /*0fd0*/ 	.word	0x0000000a
        /*0fd4*/ 	.word	0x000288c0
        /*0fd8*/ 	.short	0x010a
        /*0fda*/ 	.byte	0x3f
	.zero		1


	//   ....[49]....
        /*0fdc*/ 	.word	0x00016750
        /*0fe0*/ 	.word	0x0000000a
        /*0fe4*/ 	.word	0x000288a0
        /*0fe8*/ 	.short	0x010a
        /*0fea*/ 	.byte	0x3f
	.zero		1


	//   ....[50]....
        /*0fec*/ 	.word	0x00016a90
        /*0ff0*/ 	.word	0x0000000a
        /*0ff4*/ 	.word	0x000288c0
        /*0ff8*/ 	.short	0x010a
        /*0ffa*/ 	.byte	0x3f
	.zero		1


	//   ....[51]....
        /*0ffc*/ 	.word	0x00017a30
        /*1000*/ 	.word	0x00000007
        /*1004*/ 	.word	0x00028840
        /*1008*/ 	.short	0x010a
        /*100a*/ 	.byte	0x3f
	.zero		1


	//   ....[52]....
        /*100c*/ 	.word	0x00018190
        /*1010*/ 	.word	0x00000007
        /*1014*/ 	.word	0x00028830
        /*1018*/ 	.short	0x0107
        /*101a*/ 	.byte	0x3f
	.zero		1


	//   ....[53]....
        /*101c*/ 	.word	0x00018260
        /*1020*/ 	.word	0x00000007
        /*1024*/ 	.word	0x00028830
        /*1028*/ 	.short	0x0101
        /*102a*/ 	.byte	0x3f
	.zero		1


	//   ....[54]....
        /*102c*/ 	.word	0x00018d40
        /*1030*/ 	.word	0x00000016
        /*1034*/ 	.word	0x00028800
        /*1038*/ 	.short	0x0107
        /*103a*/ 	.byte	0x3f
	.zero		1


	//   ....[55]....
        /*103c*/ 	.word	0x00018e50
        /*1040*/ 	.word	0x00000016
        /*1044*/ 	.word	0x00028800
        /*1048*/ 	.short	0x0101
        /*104a*/ 	.byte	0x3f
	.zero		1


	//   ....[56]....
        /*104c*/ 	.word	0x00018e70
        /*1050*/ 	.word	0x00000016
        /*1054*/ 	.word	0x00028820
        /*1058*/ 	.short	0x010a
        /*105a*/ 	.byte	0x3f
	.zero		1


	//   ....[57]....
        /*105c*/ 	.word	0x00019210
        /*1060*/ 	.word	0x00000006
        /*1064*/ 	.word	0x00028840
        /*1068*/ 	.short	0x010a
        /*106a*/ 	.byte	0x3f
	.zero		1


	//   ....[58]....
        /*106c*/ 	.word	0x00019710
        /*1070*/ 	.word	0x00000006
        /*1074*/ 	.word	0x00028830
        /*1078*/ 	.short	0x0107
        /*107a*/ 	.byte	0x3f
	.zero		1


	//   ....[59]....
        /*107c*/ 	.word	0x000197d0
        /*1080*/ 	.word	0x00000006
        /*1084*/ 	.word	0x00028830
        /*1088*/ 	.short	0x0101
        /*108a*/ 	.byte	0x3f
	.zero		1


	//   ....[60]....
        /*108c*/ 	.word	0x00019830
        /*1090*/ 	.word	0x00000006
        /*1094*/ 	.word	0x00028860
        /*1098*/ 	.short	0x010a
        /*109a*/ 	.byte	0x3f
	.zero		1


	//   ....[61]....
        /*109c*/ 	.word	0x00019d60
        /*10a0*/ 	.word	0x00000006
        /*10a4*/ 	.word	0x00028850
        /*10a8*/ 	.short	0x0107
        /*10aa*/ 	.byte	0x3f
	.zero		1


	//   ....[62]....
        /*10ac*/ 	.word	0x00019f00
        /*10b0*/ 	.word	0x00000006
        /*10b4*/ 	.word	0x00028850
        /*10b8*/ 	.short	0x0101
        /*10ba*/ 	.byte	0x3f
	.zero		1


	//   ....[63]....
        /*10bc*/ 	.word	0x0001a110
        /*10c0*/ 	.word	0x00000000
        /*10c4*/ 	.word	0x00028860
        /*10c8*/ 	.short	0x010a
        /*10ca*/ 	.byte	0x3f
	.zero		1


	//   ....[64]....
        /*10cc*/ 	.word	0x0001a640
        /*10d0*/ 	.word	0x00000000
        /*10d4*/ 	.word	0x00028850
        /*10d8*/ 	.short	0x0107
        /*10da*/ 	.byte	0x3f
	.zero		1


	//   ....[65]....
        /*10dc*/ 	.word	0x0001a700
        /*10e0*/ 	.word	0x00000000
        /*10e4*/ 	.word	0x00028850
        /*10e8*/ 	.short	0x0101
        /*10ea*/ 	.byte	0x3f
	.zero		1


	//   ....[66]....
        /*10ec*/ 	.word	0x0001b440
        /*10f0*/ 	.word	0x00000004
        /*10f4*/ 	.word	0x00028820
        /*10f8*/ 	.short	0x010a
        /*10fa*/ 	.byte	0x3f
	.zero		1


	//   ....[67]....
        /*10fc*/ 	.word	0x0001b5b0
        /*1100*/ 	.word	0x00000005
        /*1104*/ 	.word	0x00028840
        /*1108*/ 	.short	0x010a
        /*110a*/ 	.byte	0x3f
	.zero		1


	//   ....[68]....
        /*110c*/ 	.word	0x0001b650
        /*1110*/ 	.word	0x00000019
        /*1114*/ 	.word	0x00028840
        /*1118*/ 	.short	0x010a
        /*111a*/ 	.byte	0x3f
	.zero		1


	//   ....[69]....
        /*111c*/ 	.word	0x0001b690
        /*1120*/ 	.word	0x00000005
        /*1124*/ 	.word	0x00028860
        /*1128*/ 	.short	0x010a
        /*112a*/ 	.byte	0x3f
	.zero		1


	//   ....[70]....
        /*112c*/ 	.word	0x0001b6d0
        /*1130*/ 	.word	0x00000019
        /*1134*/ 	.word	0x00028860
        /*1138*/ 	.short	0x010a
        /*113a*/ 	.byte	0x3f
	.zero		1


	//   ....[71]....
        /*113c*/ 	.word	0x0001b730
        /*1140*/ 	.word	0x0000005a
        /*1144*/ 	.word	0x00028890
        /*1148*/ 	.short	0x010a
        /*114a*/ 	.byte	0x3f
	.zero		1


	//   ....[72]....
        /*114c*/ 	.word	0x0001bc40
        /*1150*/ 	.word	0x0000005a
        /*1154*/ 	.word	0x00028890
        /*1158*/ 	.short	0x010a
        /*115a*/ 	.byte	0x3f
	.zero		1


	//   ....[73]....
        /*115c*/ 	.word	0x0001c150
        /*1160*/ 	.word	0x0000005a
        /*1164*/ 	.word	0x00028890
        /*1168*/ 	.short	0x010a
        /*116a*/ 	.byte	0x3f
	.zero		1


	//   ....[74]....
        /*116c*/ 	.word	0x0001c620
        /*1170*/ 	.word	0x0000005a
        /*1174*/ 	.word	0x000288b0
        /*1178*/ 	.short	0x010a
        /*117a*/ 	.byte	0x3f
	.zero		1


	//   ....[75]....
        /*117c*/ 	.word	0x0001c930
        /*1180*/ 	.word	0x0000009c
        /*1184*/ 	.word	0x00028800
        /*1188*/ 	.short	0x010a
        /*118a*/ 	.byte	0x3f
	.zero		1


	//   ....[76]....
        /*118c*/ 	.word	0x0001cb40
        /*1190*/ 	.word	0x0000009c
        /*1194*/ 	.word	0x00028800
        /*1198*/ 	.short	0x010a
        /*119a*/ 	.byte	0x3f
	.zero		1


	//   ....[77]....
        /*119c*/ 	.word	0x0001cb90
        /*11a0*/ 	.word	0x00000003
        /*11a4*/ 	.word	0x00028830
        /*11a8*/ 	.short	0x010a
        /*11aa*/ 	.byte	0x3f
	.zero		1


	//   ....[78]....
        /*11ac*/ 	.word	0x0001cbe0
        /*11b0*/ 	.word	0x00000007
        /*11b4*/ 	.word	0x00028830
        /*11b8*/ 	.short	0x010a
        /*11ba*/ 	.byte	0x3f
	.zero		1


	//   ....[79]....
        /*11bc*/ 	.word	0x0001cc30
        /*11c0*/ 	.word	0x00000005
        /*11c4*/ 	.word	0x00028850
        /*11c8*/ 	.short	0x010a
        /*11ca*/ 	.byte	0x3f
	.zero		1


	//   ....[80]....
        /*11cc*/ 	.word	0x0001cc80
        /*11d0*/ 	.word	0x0000000f
        /*11d4*/ 	.word	0x00028850
        /*11d8*/ 	.short	0x010a
        /*11da*/ 	.byte	0x3f
	.zero		1


	//   ....[81]....
        /*11dc*/ 	.word	0x0001d870
        /*11e0*/ 	.word	0x00000016
        /*11e4*/ 	.word	0x00028820
        /*11e8*/ 	.short	0x010a
        /*11ea*/ 	.byte	0x3f
	.zero		1


	//   ....[82]....
        /*11ec*/ 	.word	0x0001d8c0
        /*11f0*/ 	.word	0x0000000a
        /*11f4*/ 	.word	0x000288a0
        /*11f8*/ 	.short	0x010a
        /*11fa*/ 	.byte	0x3f
	.zero		1


	//   ....[83]....
        /*11fc*/ 	.word	0x0001d910
        /*1200*/ 	.word	0x0000000a
        /*1204*/ 	.word	0x000288c0
        /*1208*/ 	.short	0x010a
        /*120a*/ 	.byte	0x3f
	.zero		1


	//   ....[84]....
        /*120c*/ 	.word	0x0001d960
        /*1210*/ 	.word	0x0000000a
        /*1214*/ 	.word	0x000288a0
        /*1218*/ 	.short	0x010a
        /*121a*/ 	.byte	0x3f
	.zero		1


	//   ....[85]....
        /*121c*/ 	.word	0x0001d9b0
        /*1220*/ 	.word	0x0000000a
        /*1224*/ 	.word	0x000288c0
        /*1228*/ 	.short	0x010a
        /*122a*/ 	.byte	0x3f
	.zero		1


	//   ....[86]....
        /*122c*/ 	.word	0x0001dad0
        /*1230*/ 	.word	0x00000007
        /*1234*/ 	.word	0x00028840
        /*1238*/ 	.short	0x010a
        /*123a*/ 	.byte	0x3f
	.zero		1


	//   ....[87]....
        /*123c*/ 	.word	0x0001f050
        /*1240*/ 	.word	0x00000016
        /*1244*/ 	.word	0x00028820
        /*1248*/ 	.short	0x010a
        /*124a*/ 	.byte	0x3f
	.zero		1


	//   ....[88]....
        /*124c*/ 	.word	0x0001f0a0
        /*1250*/ 	.word	0x00000006
        /*1254*/ 	.word	0x00028840
        /*1258*/ 	.short	0x010a
        /*125a*/ 	.byte	0x3f
	.zero		1


	//   ....[89]....
        /*125c*/ 	.word	0x0001fa20
        /*1260*/ 	.word	0x00000006
        /*1264*/ 	.word	0x00028860
        /*1268*/ 	.short	0x010a
        /*126a*/ 	.byte	0x3f
	.zero		1


	//   ....[90]....
        /*126c*/ 	.word	0x00020490
        /*1270*/ 	.word	0x00000000
        /*1274*/ 	.word	0x00028860
        /*1278*/ 	.short	0x010a
        /*127a*/ 	.byte	0x3f
	.zero		1


	//   ....[91]....
        /*127c*/ 	.word	0x000218b0
        /*1280*/ 	.word	0x00000004
        /*1284*/ 	.word	0x00028820
        /*1288*/ 	.short	0x010a
        /*128a*/ 	.byte	0x3f
	.zero		1


	//   ....[92]....
        /*128c*/ 	.word	0x00021a50
        /*1290*/ 	.word	0x00000005
        /*1294*/ 	.word	0x00028840
        /*1298*/ 	.short	0x010a
        /*129a*/ 	.byte	0x3f
	.zero		1


	//   ....[93]....
        /*129c*/ 	.word	0x00021aa0
        /*12a0*/ 	.word	0x00000019
        /*12a4*/ 	.word	0x00028840
        /*12a8*/ 	.short	0x010a
        /*12aa*/ 	.byte	0x3f
	.zero		1


	//   ....[94]....
        /*12ac*/ 	.word	0x00021af0
        /*12b0*/ 	.word	0x00000005
        /*12b4*/ 	.word	0x00028860
        /*12b8*/ 	.short	0x010a
        /*12ba*/ 	.byte	0x3f
	.zero		1


	//----- nvinfo : EIATTR_NUM_MBARRIERS
	.align		4
.L_146:
        /*12bc*/ 	.byte	0x03, 0x38
        /*12be*/ 	.short	0x0016


	//----- nvinfo : EIATTR_EXIT_INSTR_OFFSETS
	.align		4
        /*12c0*/ 	.byte	0x04, 0x1c
        /*12c2*/ 	.short	(.L_148 - .L_147)


	//   ....[0]....
.L_147:
        /*12c4*/ 	.word	0x0001b720


	//----- nvinfo : EIATTR_MAX_THREADS
	.align		4
.L_148:
        /*12c8*/ 	.byte	0x04, 0x05
        /*12ca*/ 	.short	(.L_150 - .L_149)
.L_149:
        /*12cc*/ 	.word	0x00000180
        /*12d0*/ 	.word	0x00000001
        /*12d4*/ 	.word	0x00000001


	//----- nvinfo : EIATTR_CRS_STACK_SIZE
	.align		4
.L_150:
        /*12d8*/ 	.byte	0x04, 0x1e
        /*12da*/ 	.short	(.L_152 - .L_151)
.L_151:
        /*12dc*/ 	.word	0x00000000


	//----- nvinfo : EIATTR_CBANK_PARAM_SIZE
	.align		4
.L_152:
        /*12e0*/ 	.byte	0x03, 0x19
        /*12e2*/ 	.short	0x0af0


	//----- nvinfo : EIATTR_PARAM_CBANK
	.align		4
        /*12e4*/ 	.byte	0x04, 0x0a
        /*12e6*/ 	.short	(.L_154 - .L_153)
	.align		4
.L_153:
        /*12e8*/ 	.word	index@(.nv.constant0._ZN7cutlass13device_kernelIN5flash11enable_sm90INS1_16FlashAttnFwdSm90INS1_25CollectiveMainloopFwdSm90ILi2EN4cute5tupleIJNS5_1CILi1EEES8_S8_EEENS6_IJNS7_ILi128EEESA_SA_EEELi128ENS_6half_tEfNS_4arch4Sm90ELb0ELb0ELb0ELb1ELb1ELb1ELb0ELb1ELb1ELb1ELb1ELb0EEENS1_21CollectiveEpilogueFwdISB_S9_SC_SE_Li256ELb1ELb1ELb1ELb0EEENS1_36VarlenDynamicPersistentTileSchedulerILi128ELi128ELi256ELi128ELb1ELb1ELb1ELb0ELb1ELb1EEEEEEEEEvNT_6ParamsE)
        /*12ec*/ 	.short	0x0210
        /*12ee*/ 	.short	0x0af0


	//----- nvinfo : EIATTR_SW_WAR
	.align		4
.L_154:
        /*12f0*/ 	.byte	0x04, 0x36
        /*12f2*/ 	.short	(.L_156 - .L_155)
.L_155:
        /*12f4*/ 	.word	0x00000008
.L_156:


//--------------------- .nv.info._ZN7cutlass13device_kernelIN5flash11enable_sm90INS1_16FlashAttnFwdSm90INS1_25CollectiveMainloopFwdSm90ILi2EN4cute5tupleIJNS5_1CILi1EEES8_S8_EEENS6_IJNS7_ILi128EEESA_SA_EEELi128ENS_6half_tEfNS_4arch4Sm90ELb0ELb1ELb0ELb0ELb1ELb0ELb0ELb1ELb1ELb1ELb1ELb0EEENS1_21CollectiveEpilogueFwdISB_S9_SC_SE_Li256ELb0ELb1ELb1ELb0EEENS1_19SingleTileSchedulerILb0ELb1ELb1ELi128EEEEEEEEEvNT_6ParamsE --------------------------
	.section	.nv.info._ZN7cutlass13device_kernelIN5flash11enable_sm90INS1_16FlashAttnFwdSm90INS1_25CollectiveMainloopFwdSm90ILi2EN4cute5tupleIJNS5_1CILi1EEES8_S8_EEENS6_IJNS7_ILi128EEESA_SA_EEELi128ENS_6half_tEfNS_4arch4Sm90ELb0ELb1ELb0ELb0ELb1ELb0ELb0ELb1ELb1ELb1ELb1ELb0EEENS1_21CollectiveEpilogueFwdISB_S9_SC_SE_Li256ELb0ELb1ELb1ELb0EEENS1_19SingleTileSchedulerILb0ELb1ELb1ELi128EEEEEEEEEvNT_6ParamsE,"",@"SHT_CUDA_INFO"
	.sectionflags	@""
	.align	4


	//----- nvinfo : EIATTR_CUDA_API_VERSION
	.align		4
        /*0000*/ 	.byte	0x04, 0x37
        /*0002*/ 	.short	(.L_158 - .L_157)
.L_157:
        /*0004*/ 	.word	0x00000082


	//----- nvinfo : EIATTR_KPARAM_INFO
	.align		4
.L_158:
        /*0008*/ 	.byte	0x04, 0x17
        /*000a*/ 	.short	(.L_160 - .L_159)
.L_159:
        /*000c*/ 	.word	0x00000000
        /*0010*/ 	.short	0x0000
        /*0012*/ 	.short	0x0070
        /*0014*/ 	.byte	0x00, 0xf0, 0x01, 0x28


	//----- nvinfo : EIATTR_SPARSE_MMA_MASK
	.align		4
.L_160:
        /*0018*/ 	.byte	0x03, 0x50
        /*001a*/ 	.short	0x0000


	//----- nvinfo : EIATTR_MAXREG_COUNT
	.align		4
        /*001c*/ 	.byte	0x03, 0x1b
        /*001e*/ 	.short	0x00a8


	//----- nvinfo : EIATTR_NUM_BARRIERS
	.align		4
        /*0020*/ 	.byte	0x02, 0x4c
        /*0022*/ 	.byte	0x10
	.zero		1


	//----- nvinfo : EIATTR_EXTERNS
	.align		4
        /*0024*/ 	.byte	0x04, 0x0f
        /*0026*/ 	.short	(.L_162 - .L_161)


	//   ....[0]....
	.align		4
.L_161:
        /*0028*/ 	.word	index@(__assertfail)


	//----- nvinfo : EIATTR_MERCURY_ISA_VERSION
	.align		4
.L_162:
        /*002c*/ 	.byte	0x03, 0x5f
        /*002e*/ 	.short	0x0101


	//----- nvinfo : EIATTR_INT_WARP_WIDE_INSTR_OFFSETS
	.align		4
        /*0030*/ 	.byte	0x04, 0x31
        /*0032*/ 	.short	(.L_164 - .L_163)


	//   ....[0]....
.L_163:
        /*0034*/ 	.word	0x000000b0


	//   ....[1]....
        /*0038*/ 	.word	0x000000c0


	//   ....[2]....
        /*003c*/ 	.word	0x00000160


	//----- nvinfo : EIATTR_COOP_GROUP_MASK_REGIDS
	.align		4
.L_164:
        /*0040*/ 	.byte	0x04, 0x29
        /*0042*/ 	.short	(.L_166 - .L_165)


	//   ....[0]....
.L_165:
        /*0044*/ 	.word	0xffffffff


	//   ....[1]....
        /*0048*/ 	.word	0xffffffff


	//   ....[2]....
        /*004c*/ 	.word	0xffffffff


	//   ....[3]....
        /*0050*/ 	.word	0xffffffff


	//   ....[4]....
        /*0054*/ 	.word	0xffffffff


	//   ....[5]....
        /*0058*/ 	.word	0xffffffff


	//   ....[6]....
        /*005c*/ 	.word	0xffffffff


	//   ....[7]....
        /*0060*/ 	.word	0xffffffff


	//   ....[8]....
        /*0064*/ 	.word	0xffffffff


	//   ....[9]....
        /*0068*/ 	.word	0xffffffff


	//   ....[10]....
        /*006c*/ 	.word	0xffffffff


	//   ....[11]....
        /*0070*/ 	.word	0xffffffff


	//   ....[12]....
        /*0074*/ 	.word	0xffffffff


	//   ....[13]....
        /*0078*/ 	.word	0xffffffff


	//   ....[14]....
        /*007c*/ 	.word	0xffffffff


	//   ....[15]....
        /*0080*/ 	.word	0xffffffff


	//   ....[16]....
        /*0084*/ 	.word	0xffffffff


	//   ....[17]....
        /*0088*/ 	.word	0xffffffff


	//   ....[18]....
        /*008c*/ 	.word	0xffffffff


	//   ....[19]....
        /*0090*/ 	.word	0xffffffff


	//   ....[20]....
        /*0094*/ 	.word	0xffffffff


	//   ....[21]....
        /*0098*/ 	.word	0xffffffff


	//   ....[22]....
        /*009c*/ 	.word	0xffffffff


	//   ....[23]....
        /*00a0*/ 	.word	0xffffffff


	//   ....[24]....
        /*00a4*/ 	.word	0xffffffff


	//   ....[25]....
        /*00a8*/ 	.word	0xffffffff


	//   ....[26]....
        /*00ac*/ 	.word	0xffffffff


	//   ....[27]....
        /*00b0*/ 	.word	0xffffffff


	//   ....[28]....
        /*00b4*/ 	.word	0xffffffff


	//   ....[29]....
        /*00b8*/ 	.word	0xffffffff


	//   ....[30]....
        /*00bc*/ 	.word	0xffffffff


	//   ....[31]....
        /*00c0*/ 	.word	0xffffffff


	//   ....[32]....
        /*00c4*/ 	.word	0xffffffff


	//   ....[33]....
        /*00c8*/ 	.word	0xffffffff


	//   ....[34]....
        /*00cc*/ 	.word	0xffffffff


	//   ....[35]....
        /*00d0*/ 	.word	0xffffffff


	//   ....[36]....
        /*00d4*/ 	.word	0xffffffff


	//   ....[37]....
        /*00d8*/ 	.word	0xffffffff


	//   ....[38]....
        /*00dc*/ 	.word	0xffffffff


	//   ....[39]....
        /*00e0*/ 	.word	0xffffffff


	//   ....[40]....
        /*00e4*/ 	.word	0xffffffff


	//   ....[41]....
        /*00e8*/ 	.word	0xffffffff


	//   ....[42]....
        /*00ec*/ 	.word	0xffffffff


	//   ....[43]....
        /*00f0*/ 	.word	0xffffffff


	//   ....[44]....
        /*00f4*/ 	.word	0xffffffff


	//   ....[45]....
        /*00f8*/ 	.word	0xffffffff


	//   ....[46]....
        /*00fc*/ 	.word	0xffffffff


	//   ....[47]....
        /*0100*/ 	.word	0xffffffff


	//   ....[48]....
        /*0104*/ 	.word	0xffffffff


	//   ....[49]....
        /*0108*/ 	.word	0xffffffff


	//   ....[50]....
        /*010c*/ 	.word	0xffffffff


	//   ....[51]....
        /*0110*/ 	.word	0xffffffff


	//   ....[52]....
        /*0114*/ 	.word	0xffffffff


	//   ....[53]....
        /*0118*/ 	.word	0xffffffff


	//   ....[54]....
        /*011c*/ 	.word	0xffffffff


	//   ....[55]....
        /*0120*/ 	.word	0xffffffff


	//   ....[56]....
        /*0124*/ 	.word	0xffffffff


	//   ....[57]....
        /*0128*/ 	.word	0xffffffff


	//   ....[58]....
        /*012c*/ 	.word	0xffffffff


	//   ....[59]....
        /*0130*/ 	.word	0xffffffff


	//   ....[60]....
        /*0134*/ 	.word	0xffffffff


	//   ....[61]....
        /*0138*/ 	.word	0xffffffff


	//   ....[62]....
        /*013c*/ 	.word	0xffffffff


	//   ....[63]....
        /*0140*/ 	.word	0xffffffff


	//   ....[64]....
        /*0144*/ 	.word	0xffffffff


	//   ....[65]....
        /*0148*/ 	.word	0xffffffff


	//   ....[66]....
        /*014c*/ 	.word	0xffffffff


	//   ....[67]....
        /*0150*/ 	.word	0xffffffff


	//   ....[68]....
        /*0154*/ 	.word	0xffffffff


	//   ....[69]....
        /*0158*/ 	.word	0xffffffff


	//   ....[70]....
        /*015c*/ 	.word	0xffffffff


	//   ....[71]....
        /*0160*/ 	.word	0xffffffff


	//   ....[72]....
        /*0164*/ 	.word	0xffffffff


	//   ....[73]....
        /*0168*/ 	.word	0xffffffff


	//   ....[74]....
        /*016c*/ 	.word	0xffffffff


	//   ....[75]....
        /*0170*/ 	.word	0xffffffff


	//   ....[76]....
        /*0174*/ 	.word	0xffffffff


	//   ....[77]....
        /*0178*/ 	.word	0xffffffff


	//   ....[78]....
        /*017c*/ 	.word	0xffffffff


	//   ....[79]....
        /*0180*/ 	.word	0xffffffff


	//   ....[80]....
        /*0184*/ 	.word	0xffffffff


	//   ....[81]....
        /*0188*/ 	.word	0xffffffff


	//   ....[82]....
        /*018c*/ 	.word	0xffffffff


	//   ....[83]....
        /*0190*/ 	.word	0xffffffff


	//   ....[84]....
        /*0194*/ 	.word	0xffffffff


	//   ....[85]....
        /*0198*/ 	.word	0xffffffff


	//   ....[86]....
        /*019c*/ 	.word	0xffffffff


	//   ....[87]....
        /*01a0*/ 	.word	0xffffffff


	//   ....[88]....
        /*01a4*/ 	.word	0xffffffff


	//   ....[89]....
        /*01a8*/ 	.word	0xffffffff


	//   ....[90]....
        /*01ac*/ 	.word	0xffffffff


	//   ....[91]....
        /*01b0*/ 	.word	0xffffffff


	//   ....[92]....
        /*01b4*/ 	.word	0xffffffff


	//   ....[93]....
        /*01b8*/ 	.word	0xffffffff


	//   ....[94]....
        /*01bc*/ 	.word	0xffffffff


	//   ....[95]....
        /*01c0*/ 	.word	0xffffffff


	//   ....[96]....
        /*01c4*/ 	.word	0xffffffff


	//   ....[97]....
        /*01c8*/ 	.word	0xffffffff


	//   ....[98]....
        /*01cc*/ 	.word	0xffffffff


	//   ....[99]....
        /*01d0*/ 	.word	0xffffffff


	//   ....[100]....
        /*01d4*/ 	.word	0xffffffff


	//   ....[101]....
        /*01d8*/ 	.word	0xffffffff


	//   ....[102]....
        /*01dc*/ 	.word	0xffffffff


	//   ....[103]....
        /*01e0*/ 	.word	0xffffffff


	//   ....[104]....
        /*01e4*/ 	.word	0xffffffff


	//   ....[105]....
        /*01e8*/ 	.word	0xffffffff


	//   ....[106]....
        /*01ec*/ 	.word	0xffffffff


	//   ....[107]....
        /*01f0*/ 	.word	0xffffffff


	//   ....[108]....
        /*01f4*/ 	.word	0xffffffff


	//   ....[109]....
        /*01f8*/ 	.word	0xffffffff


	//   ....[110]....
        /*01fc*/ 	.word	0xffffffff


	//   ....[111]....
        /*0200*/ 	.word	0xffffffff


	//   ....[112]....
        /*0204*/ 	.word	0xffffffff


	//   ....[113]....
        /*0208*/ 	.word	0xffffffff


	//   ....[114]....
        /*020c*/ 	.word	0xffffffff


	//   ....[115]....
        /*0210*/ 	.word	0xffffffff


	//   ....[116]....
        /*0214*/ 	.word	0xffffffff


	//   ....[117]....
        /*0218*/ 	.word	0xffffffff


	//   ....[118]....
        /*021c*/ 	.word	0xffffffff


	//   ....[119]....
        /*0220*/ 	.word	0xffffffff


	//   ....[120]....
        /*0224*/ 	.word	0xffffffff


	//   ....[121]....
        /*0228*/ 	.word	0xffffffff


	//   ....[122]....
        /*022c*/ 	.word	0xffffffff


	//   ....[123]....
        /*0230*/ 	.word	0x0500000f


	//   ....[124]....
        /*0234*/ 	.word	0x0500000f


	//   ....[125]....
        /*0238*/ 	.word	0x0500000f


	//   ....[126]....
        /*023c*/ 	.word	0x0500000f


	//   ....[127]....
        /*0240*/ 	.word	0x0500000f


	//   ....[128]....
        /*0244*/ 	.word	0x0500000f


	//   ....[129]....
        /*0248*/ 	.word	0x0500000f


	//   ....[130]....
        /*024c*/ 	.word	0x0500000f


	//   ....[131]....
        /*0250*/ 	.word	0x0500000f


	//   ....[132]....
        /*0254*/ 	.word	0x0500000f


	//   ....[133]....
        /*0258*/ 	.word	0x0500000f


	//   ....[134]....
        /*025c*/ 	.word	0x0500000f


	//   ....[135]....
        /*0260*/ 	.word	0x0500000f


	//   ....[136]....
        /*0264*/ 	.word	0x0500000f


	//   ....[137]....
        /*0268*/ 	.word	0x0500000f


	//   ....[138]....
        /*026c*/ 	.word	0x0500000f


	//   ....[139]....
        /*0270*/ 	.word	0x0500000f


	//   ....[140]....
        /*0274*/ 	.word	0x0500000f


	//   ....[141]....
        /*0278*/ 	.word	0x0500000f


	//   ....[142]....
        /*027c*/ 	.word	0x0500000f


	//   ....[143]....
        /*0280*/ 	.word	0x0500000f


	//   ....[144]....
        /*0284*/ 	.word	0x0500000f


	//   ....[145]....
        /*0288*/ 	.word	0x0500000f


	//   ....[146]....
        /*028c*/ 	.word	0x0500000f


	//   ....[147]....
        /*0290*/ 	.word	0x0500000f


	//   ....[148]....
        /*0294*/ 	.word	0x0500000f


	//   ....[149]....
        /*0298*/ 	.word	0x0500000f


	//   ....[150]....
        /*029c*/ 	.word	0x0500000f


	//   ....[151]....
        /*02a0*/ 	.word	0x0500000f


	//   ....[152]....
        /*02a4*/ 	.word	0x0500000f


	//   ....[153]....
        /*02a8*/ 	.word	0x0500000f


	//   ....[154]....
        /*02ac*/ 	.word	0x0500000f


	//   ....[155]....
        /*02b0*/ 	.word	0x0500000f


	//   ....[156]....
        /*02b4*/ 	.word	0x0500000f


	//   ....[157]....
        /*02b8*/ 	.word	0x0500000f


	//   ....[158]....
        /*02bc*/ 	.word	0x0500000f


	//   ....[159]....
        /*02c0*/ 	.word	0x0500000f


	//   ....[160]....
        /*02c4*/ 	.word	0x0500000f


	//   ....[161]....
        /*02c8*/ 	.word	0x0500000f


	//   ....[162]....
        /*02cc*/ 	.word	0x0500000f


	//   ....[163]....
        /*02d0*/ 	.word	0x0500000f


	//   ....[164]....
        /*02d4*/ 	.word	0x0500000f


	//   ....[165]....
        /*02d8*/ 	.word	0x0500000f


	//   ....[166]....
        /*02dc*/ 	.word	0x0500000f


	//   ....[167]....
        /*02e0*/ 	.word	0x0500000f


	//   ....[168]....
        /*02e4*/ 	.word	0x0500000f


	//   ....[169]....
        /*02e8*/ 	.word	0x0500000f


	//   ....[170]....
        /*02ec*/ 	.word	0x0500000f


	//   ....[171]....
        /*02f0*/ 	.word	0x0500000f


	//   ....[172]....
        /*02f4*/ 	.word	0x0500000f


	//   ....[173]....
        /*02f8*/ 	.word	0x0500000f


	//   ....[174]....
        /*02fc*/ 	.word	0x0500000f


	//   ....[175]....
        /*0300*/ 	.word	0x0500000f


	//   ....[176]....
        /*0304*/ 	.word	0x0500000f


	//   ....[177]....
        /*0308*/ 	.word	0x0500000f


	//   ....[178]....
        /*030c*/ 	.word	0x0500000f


	//   ....[179]....
        /*0310*/ 	.word	0x0500000f


	//   ....[180]....
        /*0314*/ 	.word	0x0500000f


	//   ....[181]....
        /*0318*/ 	.word	0x0500000f


	//   ....[182]....
        /*031c*/ 	.word	0x0500000f


	//   ....[183]....
        /*0320*/ 	.word	0x0500000f


	//   ....[184]....
        /*0324*/ 	.word	0x0500000f


	//   ....[185]....
        /*0328*/ 	.word	0x0500000f


	//   ....[186]....
        /*032c*/ 	.word	0x0500000f


	//   ....[187]....
        /*0330*/ 	.word	0x0500000f


	//   ....[188]....
        /*0334*/ 	.word	0x0500000f


	//   ....[189]....
        /*0338*/ 	.word	0x0500000f


	//   ....[190]....
        /*033c*/ 	.word	0x0500000f


	//   ....[191]....
        /*0340*/ 	.word	0x0500000f


	//   ....[192]....
        /*0344*/ 	.word	0x0500000f


	//   ....[193]....
        /*0348*/ 	.word	0x0500000f


	//   ....[194]....
        /*034c*/ 	.word	0x0500000f


	//   ....[195]....
        /*0350*/ 	.word	0x0500000f


	//   ....[196]....
        /*0354*/ 	.word	0x0500000f


	//   ....[197]....
        /*0358*/ 	.word	0x0500000f


	//   ....[198]....
        /*035c*/ 	.word	0x0500000f


	//   ....[199]....
        /*0360*/ 	.word	0x0500000f


	//   ....[200]....
        /*0364*/ 	.word	0x0500000f


	//   ....[201]....
        /*0368*/ 	.word	0x0500000f


	//   ....[202]....
        /*036c*/ 	.word	0x0500000f


	//   ....[203]....
        /*0370*/ 	.word	0x0500000f


	//   ....[204]....
        /*0374*/ 	.word	0x0500000f


	//----- nvinfo : EIATTR_COOP_GROUP_INSTR_OFFSETS
	.align		4
.L_166:
        /*0378*/ 	.byte	0x04, 0x28
        /*037a*/ 	.short	(.L_168 - .L_167)


	//   ....[0]....
.L_167:
        /*037c*/ 	.word	0x00000070


	//   ....[1]....
        /*0380*/ 	.word	0x00000080


	//   ....[2]....
        /*0384*/ 	.word	0x000002c0


	//   ....[3]....
        /*0388*/ 	.word	0x00000420


	//   ....[4]....
        /*038c*/ 	.word	0x00000540


	//   ....[5]....
        /*0390*/ 	.word	0x000006a0


	//   ....[6]....
        /*0394*/ 	.word	0x00001510


	//   ....[7]....
        /*0398*/ 	.word	0x00001ef0


	//   ....[8]....
        /*039c*/ 	.word	0x00002b00


	//   ....[9]....
        /*03a0*/ 	.word	0x000032f0


	//   ....[10]....
        /*03a4*/ 	.word	0x00003420


	//   ....[11]....
        /*03a8*/ 	.word	0x00003cb0


	//   ....[12]....
        /*03ac*/ 	.word	0x00003d10


	//   ....[13]....
        /*03b0*/ 	.word	0x00005580


	//   ....[14]....
        /*03b4*/ 	.word	0x00005780


	//   ....[15]....
        /*03b8*/ 	.word	0x00006360


	//   ....[16]....
        /*03bc*/ 	.word	0x000063b0


	//   ....[17]....
        /*03c0*/ 	.word	0x00006ce0


	//   ....[18]....
        /*03c4*/ 	.word	0x00006d50


	//   ....[19]....
        /*03c8*/ 	.word	0x00008cc0


	//   ....[20]....
        /*03cc*/ 	.word	0x00008cd0


	//   ....[21]....
        /*03d0*/ 	.word	0x00008d10


	//   ....[22]....
        /*03d4*/ 	.word	0x00008d20


	//   ....[23]....
        /*03d8*/ 	.word	0x0000aa10


	//   ....[24]....
        /*03dc*/ 	.word	0x0000ac10


	//   ....[25]....
        /*03e0*/ 	.word	0x0000b7f0


	//   ....[26]....
        /*03e4*/ 	.word	0x0000b840


	//   ....[27]....
        /*03e8*/ 	.word	0x0000c170


	//   ....[28]....
        /*03ec*/ 	.word	0x0000c1e0


	//   ....[29]....
        /*03f0*/ 	.word	0x0000d330


	//   ....[30]....
        /*03f4*/ 	.word	0x0000d360


	//   ....[31]....
        /*03f8*/ 	.word	0x0000d410


	//   ....[32]....
        /*03fc*/ 	.word	0x0000d420


	//   ....[33]....
        /*0400*/ 	.word	0x0000e3d0


	//   ....[34]....
        /*0404*/ 	.word	0x0000e410


	//   ....[35]....
        /*0408*/ 	.word	0x0000e450


	//   ....[36]....
        /*040c*/ 	.word	0x0000e470


	//   ....[37]....
        /*0410*/ 	.word	0x0000e4a0


	//   ....[38]....
        /*0414*/ 	.word	0x0000e4b0


	//   ....[39]....
        /*0418*/ 	.word	0x0000eaf0


	//   ....[40]....
        /*041c*/ 	.word	0x0000eb00


	//   ....[41]....
        /*0420*/ 	.word	0x0000f530


	//   ....[42]....
        /*0424*/ 	.word	0x00010ab0


	//   ....[43]....
        /*0428*/ 	.word	0x00010ae0


	//   ....[44]....
        /*042c*/ 	.word	0x00010af0


	//   ....[45]....
        /*0430*/ 	.word	0x00010b00


	//   ....[46]....
        /*0434*/ 	.word	0x00010b10


	//   ....[47]....
        /*0438*/ 	.word	0x00010b20


	//   ....[48]....
        /*043c*/ 	.word	0x00010b30


	//   ....[49]....
        /*0440*/ 	.word	0x00010b50


	//   ....[50]....
        /*0444*/ 	.word	0x00010bc0


	//   ....[51]....
        /*0448*/ 	.word	0x00010c50


	//   ....[52]....
        /*044c*/ 	.word	0x00010ca0


	//   ....[53]....
        /*0450*/ 	.word	0x00010cb0


	//   ....[54]....
        /*0454*/ 	.word	0x00010ce0


	//   ....[55]....
        /*0458*/ 	.word	0x00010d30


	//   ....[56]....
        /*045c*/ 	.word	0x00010d70


	//   ....[57]....
        /*0460*/ 	.word	0x00010d90


	//   ....[58]....
        /*0464*/ 	.word	0x00011410


	//   ....[59]....
        /*0468*/ 	.word	0x00011440


	//   ....[60]....
        /*046c*/ 	.word	0x00011470


	//   ....[61]....
        /*0470*/ 	.word	0x000114a0


	//   ....[62]....
        /*0474*/ 	.word	0x000114b0


	//   ....[63]....
        /*0478*/ 	.word	0x00011540


	//   ....[64]....
        /*047c*/ 	.word	0x00011560


	//   ....[65]....
        /*0480*/ 	.word	0x00011570


	//   ....[66]....
        /*0484*/ 	.word	0x00011650


	//   ....[67]....
        /*0488*/ 	.word	0x00011670


	//   ....[68]....
        /*048c*/ 	.word	0x00011680


	//   ....[69]....
        /*0490*/ 	.word	0x000116d0


	//   ....[70]....
        /*0494*/ 	.word	0x00011770


	//   ....[71]....
        /*0498*/ 	.word	0x00011790


	//   ....[72]....
        /*049c*/ 	.word	0x000117a0


	//   ....[73]....
        /*04a0*/ 	.word	0x000117e0


	//   ....[74]....
        /*04a4*/ 	.word	0x00011f00


	//   ....[75]....
        /*04a8*/ 	.word	0x00011f30


	//   ....[76]....
        /*04ac*/ 	.word	0x00011f40


	//   ....[77]....
        /*04b0*/ 	.word	0x00011f50


	//   ....[78]....
        /*04b4*/ 	.word	0x00011f80


	//   ....[79]....
        /*04b8*/ 	.word	0x00011fc0


	//   ....[80]....
        /*04bc*/ 	.word	0x00011fd0


	//   ....[81]....
        /*04c0*/ 	.word	0x00011ff0


	//   ....[82]....
        /*04c4*/ 	.word	0x00012050


	//   ....[83]....
        /*04c8*/ 	.word	0x00012060


	//   ....[84]....
        /*04cc*/ 	.word	0x00012080


	//   ....[85]....
        /*04d0*/ 	.word	0x000120e0


	//   ....[86]....
        /*04d4*/ 	.word	0x00012100


	//   ....[87]....
        /*04d8*/ 	.word	0x00012110


	//   ....[88]....
        /*04dc*/ 	.word	0x00012140


	//   ....[89]....
        /*04e0*/ 	.word	0x00012150


	//   ....[90]....
        /*04e4*/ 	.word	0x000123d0


	//   ....[91]....
        /*04e8*/ 	.word	0x000123f0


	//   ....[92]....
        /*04ec*/ 	.word	0x00012400


	//   ....[93]....
        /*04f0*/ 	.word	0x00012420


	//   ....[94]....
        /*04f4*/ 	.word	0x00012490


	//   ....[95]....
        /*04f8*/ 	.word	0x000124c0


	//   ....[96]....
        /*04fc*/ 	.word	0x00012510


	//   ....[97]....
        /*0500*/ 	.word	0x00012540


	//   ....[98]....
        /*0504*/ 	.word	0x00012590


	//   ....[99]....
        /*0508*/ 	.word	0x000125c0


	//   ....[100]....
        /*050c*/ 	.word	0x00012610


	//   ....[101]....
        /*0510*/ 	.word	0x00012640


	//   ....[102]....
        /*0514*/ 	.word	0x00012690


	//   ....[103]....
        /*0518*/ 	.word	0x000126c0


	//   ....[104]....
        /*051c*/ 	.word	0x00012710


	//   ....[105]....
        /*0520*/ 	.word	0x00012740


	//   ....[106]....
        /*0524*/ 	.word	0x00012ba0


	//   ....[107]....
        /*0528*/ 	.word	0x00012bd0


	//   ....[108]....
        /*052c*/ 	.word	0x00012c00


	//   ....[109]....
        /*0530*/ 	.word	0x00012c30


	//   ....[110]....
        /*0534*/ 	.word	0x00012c60


	//   ....[111]....
        /*0538*/ 	.word	0x00012c70


	//   ....[112]....
        /*053c*/ 	.word	0x00012c90


	//   ....[113]....
        /*0540*/ 	.word	0x00012cb0


	//   ....[114]....
        /*0544*/ 	.word	0x00012cd0


	//   ....[115]....
        /*0548*/ 	.word	0x00012cf0


	//   ....[116]....
        /*054c*/ 	.word	0x00012d70


	//   ....[117]....
        /*0550*/ 	.word	0x00012d90


	//   ....[118]....
        /*0554*/ 	.word	0x00012dc0


	//   ....[119]....
        /*0558*/ 	.word	0x00012de0


	//   ....[120]....
        /*055c*/ 	.word	0x00012f90


	//   ....[121]....
        /*0560*/ 	.word	0x00012fa0


	//   ....[122]....
        /*0564*/ 	.word	0x00013200


	//   ....[123]....
        /*0568*/ 	.word	0x00013820


	//   ....[124]....
        /*056c*/ 	.word	0x00013910


	//   ....[125]....
        /*0570*/ 	.word	0x000139b0


	//   ....[126]....
        /*0574*/ 	.word	0x00013a10


	//   ....[127]....
        /*0578*/ 	.word	0x00013ae0


	//   ....[128]....
        /*057c*/ 	.word	0x00013b50


	//   ....[129]....
        /*0580*/ 	.word	0x00013c10


	//   ....[130]....
        /*0584*/ 	.word	0x00013c80


	//   ....[131]....
        /*0588*/ 	.word	0x00013d60


	//   ....[132]....
        /*058c*/ 	.word	0x00013de0


	//   ....[133]....
        /*0590*/ 	.word	0x00013eb0


	//   ....[134]....
        /*0594*/ 	.word	0x00013f30


	//   ....[135]....
        /*0598*/ 	.word	0x00013ff0


	//   ....[136]....
        /*059c*/ 	.word	0x00014070


	//   ....[137]....
        /*05a0*/ 	.word	0x00014140


	//   ....[138]....
        /*05a4*/ 	.word	0x000141c0


	//   ....[139]....
        /*05a8*/ 	.word	0x00014280


	//   ....[140]....
        /*05ac*/ 	.word	0x00014310


	//   ....[141]....
        /*05b0*/ 	.word	0x00014370


	//   ....[142]....
        /*05b4*/ 	.word	0x00014410


	//   ....[143]....
        /*05b8*/ 	.word	0x000144e0


	//   ....[144]....
        /*05bc*/ 	.word	0x00014550


	//   ....[145]....
        /*05c0*/ 	.word	0x00014640


	//   ....[146]....
        /*05c4*/ 	.word	0x000146a0


	//   ....[147]....
        /*05c8*/ 	.word	0x00014770


	//   ....[148]....
        /*05cc*/ 	.word	0x000147e0


	//   ....[149]....
        /*05d0*/ 	.word	0x000148d0


	//   ....[150]....
        /*05d4*/ 	.word	0x00014930


	//   ....[151]....
        /*05d8*/ 	.word	0x00014a00


	//   ....[152]....
        /*05dc*/ 	.word	0x00014a70


	//   ....[153]....
        /*05e0*/ 	.word	0x00014b50


	//   ....[154]....
        /*05e4*/ 	.word	0x00014bb0


	//   ....[155]....
        /*05e8*/ 	.word	0x00014c60


	//   ....[156]....
        /*05ec*/ 	.word	0x00014da0


	//   ....[157]....
        /*05f0*/ 	.word	0x00014e50


	//   ....[158]....
        /*05f4*/ 	.word	0x00014f20


	//   ....[159]....
        /*05f8*/ 	.word	0x00014f70


	//   ....[160]....
        /*05fc*/ 	.word	0x00015050


	//   ....[161]....
        /*0600*/ 	.word	0x000150a0


	//   ....[162]....
        /*0604*/ 	.word	0x00015170


	//   ....[163]....
        /*0608*/ 	.word	0x000151c0


	//   ....[164]....
        /*060c*/ 	.word	0x000152a0


	//   ....[165]....
        /*0610*/ 	.word	0x000152f0


	//   ....[166]....
        /*0614*/ 	.word	0x000153d0


	//   ....[167]....
        /*0618*/ 	.word	0x00015420


	//   ....[168]....
        /*061c*/ 	.word	0x000154f0


	//   ....[169]....
        /*0620*/ 	.word	0x00015540


	//   ....[170]....
        /*0624*/ 	.word	0x00015620


	//   ....[171]....
        /*0628*/ 	.word	0x00015670


	//   ....[172]....
        /*062c*/ 	.word	0x00015760


	//   ....[173]....
        /*0630*/ 	.word	0x00015800


	//   ....[174]....
        /*0634*/ 	.word	0x00015860


	//   ....[175]....
        /*0638*/ 	.word	0x00015920


	//   ....[176]....
        /*063c*/ 	.word	0x000159c0


	//   ....[177]....
        /*0640*/ 	.word	0x00015a80


	//   ....[178]....
        /*0644*/ 	.word	0x00015b20


	//   ....[179]....
        /*0648*/ 	.word	0x00015be0


	//   ....[180]....
        /*064c*/ 	.word	0x00015c80


	//   ....[181]....
        /*0650*/ 	.word	0x00015d40


	//   ....[182]....
        /*0654*/ 	.word	0x00015de0


	//   ....[183]....
        /*0658*/ 	.word	0x00015ea0


	//   ....[184]....
        /*065c*/ 	.word	0x00015f40


	//   ....[185]....
        /*0660*/ 	.word	0x00016000


	//   ....[186]....
        /*0664*/ 	.word	0x000160a0


	//   ....[187]....
        /*0668*/ 	.word	0x00016160


	//   ....[188]....
        /*066c*/ 	.word	0x00016280


	//   ....[189]....
        /*0670*/ 	.word	0x00016320


	//   ....[190]....
        /*0674*/ 	.word	0x000163d0


	//   ....[191]....
        /*0678*/ 	.word	0x000164a0


	//   ....[192]....
        /*067c*/ 	.word	0x00016510


	//   ....[193]....
        /*0680*/ 	.word	0x000165e0


	//   ....[194]....
        /*0684*/ 	.word	0x00016650


	//   ....[195]....
        /*0688*/ 	.word	0x00016730


	//   ....[196]....
        /*068c*/ 	.word	0x000167a0


	//   ....[197]....
        /*0690*/ 	.word	0x00016880


	//   ....[198]....
        /*0694*/ 	.word	0x00016900


	//   ....[199]....
        /*0698*/ 	.word	0x000169e0


	//   ....[200]....
        /*069c*/ 	.word	0x00016a50


	//   ....[201]....
        /*06a0*/ 	.word	0x00016b20


	//   ....[202]....
        /*06a4*/ 	.word	0x00016b90


	//   ....[203]....
        /*06a8*/ 	.word	0x00016c50


	//   ....[204]....
        /*06ac*/ 	.word	0x00016d30


	//----- nvinfo : EIATTR_REG_RECONFIG
	.align		4
.L_168:
        /*06b0*/ 	.byte	0x01, 0x54
	.zero		2


	//----- nvinfo : EIATTR_SYSCALL_OFFSETS
	.align		4
        /*06b4*/ 	.byte	0x04, 0x46
        /*06b6*/ 	.short	(.L_170 - .L_169)


	//   ....[0]....
.L_169:
        /*06b8*/ 	.word	0x000016d0


	//   ....[1]....
        /*06bc*/ 	.word	0x000100f0


	//   ....[2]....
        /*06c0*/ 	.word	0x00010230


	//   ....[3]....
        /*06c4*/ 	.word	0x00010320


	//   ....[4]....
        /*06c8*/ 	.word	0x00011170


	//----- nvinfo : EIATTR_MBARRIER_INSTR_OFFSETS
	.align		4
.L_170:
        /*06cc*/ 	.byte	0x04, 0x39
        /*06ce*/ 	.short	(.L_172 - .L_171)


	//   ....[0]....
.L_171:
        /*06d0*/ 	.word	0x00000170
        /*06d4*/ 	.word	0x000000ff
        /*06d8*/ 	.word	0x00028800
        /*06dc*/ 	.short	0x0100
        /*06de*/ 	.byte	0x08
	.zero		1


	//   ....[1]....
        /*06e0*/ 	.word	0x00000180
        /*06e4*/ 	.word	0x000000ff
        /*06e8*/ 	.word	0x00028820
        /*06ec*/ 	.short	0x0100
        /*06ee*/ 	.byte	0x08
	.zero		1


	//   ....[2]....
        /*06f0*/ 	.word	0x00000270
        /*06f4*/ 	.word	0x000000ff
        /*06f8*/ 	.word	0x00028830
        /*06fc*/ 	.short	0x0100
        /*06fe*/ 	.byte	0x08
	.zero		1


	//   ....[3]....
        /*0700*/ 	.word	0x00000280
        /*0704*/ 	.word	0x000000ff
        /*0708*/ 	.word	0x00028840
        /*070c*/ 	.short	0x0100
        /*070e*/ 	.byte	0x08
	.zero		1


	//   ....[4]....
        /*0710*/ 	.word	0x00000290
        /*0714*/ 	.word	0x000000ff
        /*0718*/ 	.word	0x00028838
        /*071c*/ 	.short	0x0100
        /*071e*/ 	.byte	0x08
	.zero		1


	//   ....[5]....
        /*0720*/ 	.word	0x000002a0
        /*0724*/ 	.word	0x000000ff
        /*0728*/ 	.word	0x00028848
        /*072c*/ 	.short	0x0100
        /*072e*/ 	.byte	0x08
	.zero		1


	//   ....[6]....
        /*0730*/ 	.word	0x000003d0
        /*0734*/ 	.word	0x000000ff
        /*0738*/ 	.word	0x00028850
        /*073c*/ 	.short	0x0100
        /*073e*/ 	.byte	0x08
	.zero		1


	//   ....[7]....
        /*0740*/ 	.word	0x000003e0
        /*0744*/ 	.word	0x000000ff
        /*0748*/ 	.word	0x00028860
        /*074c*/ 	.short	0x0100
        /*074e*/ 	.byte	0x08
	.zero		1


	//   ....[8]....
        /*0750*/ 	.word	0x000003f0
        /*0754*/ 	.word	0x000000ff
        /*0758*/ 	.word	0x00028858
        /*075c*/ 	.short	0x0100
        /*075e*/ 	.byte	0x08
	.zero		1


	//   ....[9]....
        /*0760*/ 	.word	0x00000400
        /*0764*/ 	.word	0x000000ff
        /*0768*/ 	.word	0x00028868
        /*076c*/ 	.short	0x0100
        /*076e*/ 	.byte	0x08
	.zero		1


	//   ....[10]....
        /*0770*/ 	.word	0x000004f0
        /*0774*/ 	.word	0x000000ff
        /*0778*/ 	.word	0x00028870
        /*077c*/ 	.short	0x0100
        /*077e*/ 	.byte	0x06
	.zero		1


	//   ....[11]....
        /*0780*/ 	.word	0x00000500
        /*0784*/ 	.word	0x000000ff
        /*0788*/ 	.word	0x00028880
        /*078c*/ 	.short	0x0100
        /*078e*/ 	.byte	0x06
	.zero		1


	//   ....[12]....
        /*0790*/ 	.word	0x00000510
        /*0794*/ 	.word	0x000000ff
        /*0798*/ 	.word	0x00028878
        /*079c*/ 	.short	0x0100
        /*079e*/ 	.byte	0x06
	.zero		1


	//   ....[13]....
        /*07a0*/ 	.word	0x00000520
        /*07a4*/ 	.word	0x000000ff
        /*07a8*/ 	.word	0x00028888
        /*07ac*/ 	.short	0x0100
        /*07ae*/ 	.byte	0x06
	.zero		1


	//   ....[14]....
        /*07b0*/ 	.word	0x00000650
        /*07b4*/ 	.word	0x000000ff
        /*07b8*/ 	.word	0x00028890
        /*07bc*/ 	.short	0x0100
        /*07be*/ 	.byte	0x08
	.zero		1


	//   ....[15]....
        /*07c0*/ 	.word	0x00000660
        /*07c4*/ 	.word	0x000000ff
        /*07c8*/ 	.word	0x000288a0
        /*07cc*/ 	.short	0x0100
        /*07ce*/ 	.byte	0x08
	.zero		1


	//   ....[16]....
        /*07d0*/ 	.word	0x00000670
        /*07d4*/ 	.word	0x000000ff
        /*07d8*/ 	.word	0x00028898
        /*07dc*/ 	.short	0x0100
        /*07de*/ 	.byte	0x08
	.zero		1


	//   ....[17]....
        /*07e0*/ 	.word	0x00000680
        /*07e4*/ 	.word	0x000000ff
        /*07e8*/ 	.word	0x000288a8
        /*07ec*/ 	.short	0x0100
        /*07ee*/ 	.byte	0x08
	.zero		1


	//   ....[18]....
        /*07f0*/ 	.word	0x000007c0
        /*07f4*/ 	.word	0x000000ff
        /*07f8*/ 	.word	0x000288b0
        /*07fc*/ 	.short	0x0100
        /*07fe*/ 	.byte	0x08
	.zero		1


	//   ....[19]....
        /*0800*/ 	.word	0x000007d0
        /*0804*/ 	.word	0x000000ff
        /*0808*/ 	.word	0x000288c0
        /*080c*/ 	.short	0x0100
        /*080e*/ 	.byte	0x08
	.zero		1


	//   ....[20]....
        /*0810*/ 	.word	0x000007e0
        /*0814*/ 	.word	0x000000ff
        /*0818*/ 	.word	0x000288b8
        /*081c*/ 	.short	0x0100
        /*081e*/ 	.byte	0x08
	.zero		1


	//   ....[21]....
        /*0820*/ 	.word	0x000007f0
        /*0824*/ 	.word	0x000000ff
        /*0828*/ 	.word	0x000288c8
        /*082c*/ 	.short	0x0100
        /*082e*/ 	.byte	0x08
	.zero		1


	//   ....[22]....
        /*0830*/ 	.word	0x000016f0
        /*0834*/ 	.word	0x000000ff
        /*0838*/ 	.word	0x00028800
        /*083c*/ 	.short	0x010a
        /*083e*/ 	.byte	0x28
	.zero		1


	//   ....[23]....
        /*0840*/ 	.word	0x00001760
        /*0844*/ 	.word	0x000000ff
        /*0848*/ 	.word	0x00028830
        /*084c*/ 	.short	0x010a
        /*084e*/ 	.byte	0x28
	.zero		1


	//   ....[24]....
        /*0850*/ 	.word	0x000017c0
        /*0854*/ 	.word	0x000000ff
        /*0858*/ 	.word	0x00028830
        /*085c*/ 	.short	0x010a
        /*085e*/ 	.byte	0x28
	.zero		1


	//   ....[25]....
        /*0860*/ 	.word	0x00001f10
        /*0864*/ 	.word	0x000000ff
        /*0868*/ 	.word	0x00000000
        /*086c*/ 	.short	0x0101
        /*086e*/ 	.byte	0x06
	.zero		1


	//   ....[26]....
        /*0870*/ 	.word	0x00004d40
        /*0874*/ 	.word	0x000000ff
        /*0878*/ 	.word	0x00028830
        /*087c*/ 	.short	0x010a
        /*087e*/ 	.byte	0x06
	.zero		1


	//   ....[27]....
        /*0880*/ 	.word	0x00004d80
        /*0884*/ 	.word	0x000000ff
        /*0888*/ 	.word	0x00028830
        /*088c*/ 	.short	0x010a
        /*088e*/ 	.byte	0x06
	.zero		1


	//   ....[28]....
        /*0890*/ 	.word	0x000050f0
        /*0894*/ 	.word	0x000000ff
        /*0898*/ 	.word	0x00028850
        /*089c*/ 	.short	0x010a
        /*089e*/ 	.byte	0x06
	.zero		1


	//   ....[29]....
        /*08a0*/ 	.word	0x00005130
        /*08a4*/ 	.word	0x000000ff
        /*08a8*/ 	.word	0x00028850
        /*08ac*/ 	.short	0x010a
        /*08ae*/ 	.byte	0x06
	.zero		1


	//   ....[30]....
        /*08b0*/ 	.word	0x00005550
        /*08b4*/ 	.word	0x000000ff
        /*08b8*/ 	.word	0x00000000
        /*08bc*/ 	.short	0x0101
        /*08be*/ 	.byte	0x06
	.zero		1


	//   ....[31]....
        /*08c0*/ 	.word	0x000077f0
        /*08c4*/ 	.word	0x000000ff
        /*08c8*/ 	.word	0x00000000
        /*08cc*/ 	.short	0x0101
        /*08ce*/ 	.byte	0x06
	.zero		1


	//   ....[32]....
        /*08d0*/ 	.word	0x00008160
        /*08d4*/ 	.word	0x000000ff
        /*08d8*/ 	.word	0x00028830
        /*08dc*/ 	.short	0x010a
        /*08de*/ 	.byte	0x06
	.zero		1


	//   ....[33]....
        /*08e0*/ 	.word	0x000081a0
        /*08e4*/ 	.word	0x000000ff
        /*08e8*/ 	.word	0x00028830
        /*08ec*/ 	.short	0x010a
        /*08ee*/ 	.byte	0x06
	.zero		1


	//   ....[34]....
        /*08f0*/ 	.word	0x00008510
        /*08f4*/ 	.word	0x000000ff
        /*08f8*/ 	.word	0x00028850
        /*08fc*/ 	.short	0x010a
        /*08fe*/ 	.byte	0x06
	.zero		1


	//   ....[35]....
        /*0900*/ 	.word	0x00008550
        /*0904*/ 	.word	0x000000ff
        /*0908*/ 	.word	0x00028850
        /*090c*/ 	.short	0x010a
        /*090e*/ 	.byte	0x06
	.zero		1


	//   ....[36]....
        /*0910*/ 	.word	0x00008950
        /*0914*/ 	.word	0x000000ff
        /*0918*/ 	.word	0x00000000
        /*091c*/ 	.short	0x0101
        /*091e*/ 	.byte	0x06
	.zero		1


	//   ....[37]....
        /*0920*/ 	.word	0x00009b00
        /*0924*/ 	.word	0x000000ff
        /*0928*/ 	.word	0x00000000
        /*092c*/ 	.short	0x0101
        /*092e*/ 	.byte	0x06
	.zero		1


	//   ....[38]....
        /*0930*/ 	.word	0x0000a230
        /*0934*/ 	.word	0x000000ff
        /*0938*/ 	.word	0x00028830
        /*093c*/ 	.short	0x010a
        /*093e*/ 	.byte	0x06
	.zero		1


	//   ....[39]....
        /*0940*/ 	.word	0x0000a270
        /*0944*/ 	.word	0x000000ff
        /*0948*/ 	.word	0x00028830
        /*094c*/ 	.short	0x010a
        /*094e*/ 	.byte	0x06
	.zero		1


	//   ....[40]....
        /*0950*/ 	.word	0x0000a5a0
        /*0954*/ 	.word	0x000000ff
        /*0958*/ 	.word	0x00028850
        /*095c*/ 	.short	0x010a
        /*095e*/ 	.byte	0x06
	.zero		1


	//   ....[41]....
        /*0960*/ 	.word	0x0000a5e0
        /*0964*/ 	.word	0x000000ff
        /*0968*/ 	.word	0x00028850
        /*096c*/ 	.short	0x010a
        /*096e*/ 	.byte	0x06
	.zero		1


	//   ....[42]....
        /*0970*/ 	.word	0x0000a9e0
        /*0974*/ 	.word	0x000000ff
        /*0978*/ 	.word	0x00000000
        /*097c*/ 	.short	0x0101
        /*097e*/ 	.byte	0x06
	.zero		1


	//   ....[43]....
        /*0980*/ 	.word	0x0000cc80
        /*0984*/ 	.word	0x000000ff
        /*0988*/ 	.word	0x00000000
        /*098c*/ 	.short	0x0101
        /*098e*/ 	.byte	0x06
	.zero		1


	//   ....[44]....
        /*0990*/ 	.word	0x0000d280
        /*0994*/ 	.word	0x000000ff
        /*0998*/ 	.word	0x00028850
        /*099c*/ 	.short	0x010a
        /*099e*/ 	.byte	0x05
	.zero		1


	//   ....[45]....
        /*09a0*/ 	.word	0x0000d2c0
        /*09a4*/ 	.word	0x000000ff
        /*09a8*/ 	.word	0x00028850
        /*09ac*/ 	.short	0x010a
        /*09ae*/ 	.byte	0x05
	.zero		1


	//   ....[46]....
        /*09b0*/ 	.word	0x0000d870
        /*09b4*/ 	.word	0x000000ff
        /*09b8*/ 	.word	0x00000000
        /*09bc*/ 	.short	0x0101
        /*09be*/ 	.byte	0x04
	.zero		1


	//   ....[47]....
        /*09c0*/ 	.word	0x0000e490
        /*09c4*/ 	.word	0x000000ff
        /*09c8*/ 	.word	0x00000000
        /*09cc*/ 	.short	0x0101
        /*09ce*/ 	.byte	0x04
	.zero		1


	//   ....[48]....
        /*09d0*/ 	.word	0x000107e0
        /*09d4*/ 	.word	0x000000ff
        /*09d8*/ 	.word	0x00028840
        /*09dc*/ 	.short	0x010a
        /*09de*/ 	.byte	0x2e
	.zero		1


	//   ....[49]....
        /*09e0*/ 	.word	0x00010f30
        /*09e4*/ 	.word	0x000000ff
        /*09e8*/ 	.word	0x00028830
        /*09ec*/ 	.short	0x0107
        /*09ee*/ 	.byte	0x2e
	.zero		1


	//   ....[50]....
        /*09f0*/ 	.word	0x00010fa0
        /*09f4*/ 	.word	0x000000ff
        /*09f8*/ 	.word	0x00028830
        /*09fc*/ 	.short	0x0101
        /*09fe*/ 	.byte	0x2e
	.zero		1


	//   ....[51]....
        /*0a00*/ 	.word	0x00011930
        /*0a04*/ 	.word	0x000000ff
        /*0a08*/ 	.word	0x00028800
        /*0a0c*/ 	.short	0x0107
        /*0a0e*/ 	.byte	0x2e
	.zero		1


	//   ....[52]....
        /*0a10*/ 	.word	0x00011970
        /*0a14*/ 	.word	0x000000ff
        /*0a18*/ 	.word	0x00028800
        /*0a1c*/ 	.short	0x0101
        /*0a1e*/ 	.byte	0x2e
	.zero		1


	//   ....[53]....
        /*0a20*/ 	.word	0x000119a0
        /*0a24*/ 	.word	0x000000ff
        /*0a28*/ 	.word	0x00028820
        /*0a2c*/ 	.short	0x010a
        /*0a2e*/ 	.byte	0x2e
	.zero		1


	//   ....[54]....
        /*0a30*/ 	.word	0x00011d00
        /*0a34*/ 	.word	0x00000022
        /*0a38*/ 	.word	0x00028840
        /*0a3c*/ 	.short	0x010a
        /*0a3e*/ 	.byte	0x3f
	.zero		1


	//   ....[55]....
        /*0a40*/ 	.word	0x00012260
        /*0a44*/ 	.word	0x00000022
        /*0a48*/ 	.word	0x00028830
        /*0a4c*/ 	.short	0x0107
        /*0a4e*/ 	.byte	0x3f
	.zero		1


	//   ....[56]....
        /*0a50*/ 	.word	0x00012310
        /*0a54*/ 	.word	0x00000022
        /*0a58*/ 	.word	0x00028830
        /*0a5c*/ 	.short	0x0101
        /*0a5e*/ 	.byte	0x3f
	.zero		1


	//   ....[57]....
        /*0a60*/ 	.word	0x00012370
        /*0a64*/ 	.word	0x00000000
        /*0a68*/ 	.word	0x00028860
        /*0a6c*/ 	.short	0x010a
        /*0a6e*/ 	.byte	0x3f
	.zero		1


	//   ....[58]....
        /*0a70*/ 	.word	0x000128c0
        /*0a74*/ 	.word	0x00000000
        /*0a78*/ 	.word	0x00028850
        /*0a7c*/ 	.short	0x0107
        /*0a7e*/ 	.byte	0x3f
	.zero		1


	//   ....[59]....
        /*0a80*/ 	.word	0x000129a0
        /*0a84*/ 	.word	0x00000000
        /*0a88*/ 	.word	0x00028850
        /*0a8c*/ 	.short	0x0101
        /*0a8e*/ 	.byte	0x3f
	.zero		1


	//   ....[60]....
        /*0a90*/ 	.word	0x00012b30
        /*0a94*/ 	.word	0x00000000
        /*0a98*/ 	.word	0x00028860
        /*0a9c*/ 	.short	0x010a
        /*0a9e*/ 	.byte	0x3f
	.zero		1


	//   ....[61]....
        /*0aa0*/ 	.word	0x00013070
        /*0aa4*/ 	.word	0x00000000
        /*0aa8*/ 	.word	0x00028850
        /*0aac*/ 	.short	0x0107
        /*0aae*/ 	.byte	0x3f
	.zero		1


	//   ....[62]....
        /*0ab0*/ 	.word	0x00013120
        /*0ab4*/ 	.word	0x00000000
        /*0ab8*/ 	.word	0x00028850
        /*0abc*/ 	.short	0x0101
        /*0abe*/ 	.byte	0x3f
	.zero		1


	//   ....[63]....
        /*0ac0*/ 	.word	0x000131c0
        /*0ac4*/ 	.word	0x00000007
        /*0ac8*/ 	.word	0x00028820
        /*0acc*/ 	.short	0x010a
        /*0ace*/ 	.byte	0x3f
	.zero		1


	//   ....[64]....
        /*0ad0*/ 	.word	0x000132f0
        /*0ad4*/ 	.word	0x00000005
        /*0ad8*/ 	.word	0x00028840
        /*0adc*/ 	.short	0x010a
        /*0ade*/ 	.byte	0x3f
	.zero		1


	//   ....[65]....
        /*0ae0*/ 	.word	0x00013390
        /*0ae4*/ 	.word	0x00000007
        /*0ae8*/ 	.word	0x00028840
        /*0aec*/ 	.short	0x010a
        /*0aee*/ 	.byte	0x3f
	.zero		1


	//   ....[66]....
        /*0af0*/ 	.word	0x000133d0
        /*0af4*/ 	.word	0x00000005
        /*0af8*/ 	.word	0x00028860
        /*0afc*/ 	.short	0x010a
        /*0afe*/ 	.byte	0x3f
	.zero		1


	//   ....[67]....
        /*0b00*/ 	.word	0x00013410
        /*0b04*/ 	.word	0x00000007
        /*0b08*/ 	.word	0x00028860
        /*0b0c*/ 	.short	0x010a
        /*0b0e*/ 	.byte	0x3f
	.zero		1


	//   ....[68]....
        /*0b10*/ 	.word	0x00013480
        /*0b14*/ 	.word	0x00000003
        /*0b18*/ 	.word	0x00028800
        /*0b1c*/ 	.short	0x010a
        /*0b1e*/ 	.byte	0x3f
	.zero		1


	//   ....[69]....
        /*0b20*/ 	.word	0x000134e0
        /*0b24*/ 	.word	0x00000003
        /*0b28*/ 	.word	0x00028830
        /*0b2c*/ 	.short	0x010a
        /*0b2e*/ 	.byte	0x3f
	.zero		1


	//   ....[70]....
        /*0b30*/ 	.word	0x00013540
        /*0b34*/ 	.word	0x00000007
        /*0b38*/ 	.word	0x00028830
        /*0b3c*/ 	.short	0x010a
        /*0b3e*/ 	.byte	0x3f
	.zero		1


	//   ....[71]....
        /*0b40*/ 	.word	0x000135a0
        /*0b44*/ 	.word	0x00000007
        /*0b48*/ 	.word	0x00028850
        /*0b4c*/ 	.short	0x010a
        /*0b4e*/ 	.byte	0x3f
	.zero		1


	//   ....[72]....
        /*0b50*/ 	.word	0x00013600
        /*0b54*/ 	.word	0x00000007
        /*0b58*/ 	.word	0x00028830
        /*0b5c*/ 	.short	0x010a
        /*0b5e*/ 	.byte	0x3f
	.zero		1


	//   ....[73]....
        /*0b60*/ 	.word	0x00013660
        /*0b64*/ 	.word	0x00000007
        /*0b68*/ 	.word	0x00028850
        /*0b6c*/ 	.short	0x010a
        /*0b6e*/ 	.byte	0x3f
	.zero		1


	//   ....[74]....
        /*0b70*/ 	.word	0x000136c0
        /*0b74*/ 	.word	0x00000007
        /*0b78*/ 	.word	0x00028830
        /*0b7c*/ 	.short	0x010a
        /*0b7e*/ 	.byte	0x3f
	.zero		1


	//   ....[75]....
        /*0b80*/ 	.word	0x00013720
        /*0b84*/ 	.word	0x00000007
        /*0b88*/ 	.word	0x00028850
        /*0b8c*/ 	.short	0x010a
        /*0b8e*/ 	.byte	0x3f
	.zero		1


	//   ....[76]....
        /*0b90*/ 	.word	0x00013780
        /*0b94*/ 	.word	0x00000003
        /*0b98*/ 	.word	0x00028850
        /*0b9c*/ 	.short	0x010a
        /*0b9e*/ 	.byte	0x3f
	.zero		1


	//   ....[77]....
        /*0ba0*/ 	.word	0x00013860
        /*0ba4*/ 	.word	0x0000000a
        /*0ba8*/ 	.word	0x00028840
        /*0bac*/ 	.short	0x010a
        /*0bae*/ 	.byte	0x3f
	.zero		1


	//   ....[78]....
        /*0bb0*/ 	.word	0x00014ca0
        /*0bb4*/ 	.word	0x00000003
        /*0bb8*/ 	.word	0x00028820
        /*0bbc*/ 	.short	0x010a
        /*0bbe*/ 	.byte	0x3f
	.zero		1


	//   ....[79]....
        /*0bc0*/ 	.word	0x00014cf0
        /*0bc4*/ 	.word	0x00000022
        /*0bc8*/ 	.word	0x00028840
        /*0bcc*/ 	.short	0x010a
        /*0bce*/ 	.byte	0x3f
	.zero		1


	//   ....[80]....
        /*0bd0*/ 	.word	0x000156b0
        /*0bd4*/ 	.word	0x00000000
        /*0bd8*/ 	.word	0x00028860
        /*0bdc*/ 	.short	0x010a
        /*0bde*/ 	.byte	0x3f
	.zero		1


	//   ....[81]....
        /*0be0*/ 	.word	0x000161d0
        /*0be4*/ 	.word	0x00000000
        /*0be8*/ 	.word	0x00028860
        /*0bec*/ 	.short	0x010a
        /*0bee*/ 	.byte	0x3f
	.zero		1


	//   ....[82]....
        /*0bf0*/ 	.word	0x00016c80
        /*0bf4*/ 	.word	0x00000007
        /*0bf8*/ 	.word	0x00028820
        /*0bfc*/ 	.short	0x010a
        /*0bfe*/ 	.byte	0x3f
	.zero		1


	//   ....[83]....
        /*0c00*/ 	.word	0x00016df0
        /*0c04*/ 	.word	0x00000005
        /*0c08*/ 	.word	0x00028840
        /*0c0c*/ 	.short	0x010a
        /*0c0e*/ 	.byte	0x3f
	.zero		1


	//   ....[84]....
        /*0c10*/ 	.word	0x00016e40
        /*0c14*/ 	.word	0x00000007
        /*0c18*/ 	.word	0x00028840
        /*0c1c*/ 	.short	0x010a
        /*0c1e*/ 	.byte	0x3f
	.zero		1


	//   ....[85]....
        /*0c20*/ 	.word	0x00016e90
        /*0c24*/ 	.word	0x00000005
        /*0c28*/ 	.word	0x00028860
        /*0c2c*/ 	.short	0x010a
        /*0c2e*/ 	.byte	0x3f
	.zero		1


	//----- nvinfo : EIATTR_NUM_MBARRIERS
	.align		4
.L_172:
        /*0c30*/ 	.byte	0x03, 0x38
        /*0c32*/ 	.short	0x0016


	//----- nvinfo : EIATTR_EXIT_INSTR_OFFSETS
	.align		4
        /*0c34*/ 	.byte	0x04, 0x1c
        /*0c36*/ 	.short	(.L_174 - .L_173)


	//   ....[0]....
.L_173:
        /*0c38*/ 	.word	0x00013460


	//----- nvinfo : EIATTR_MAX_THREADS
	.align		4
.L_174:
        /*0c3c*/ 	.byte	0x04, 0x05
        /*0c3e*/ 	.short	(.L_176 - .L_175)
.L_175:
        /*0c40*/ 	.word	0x00000180
        /*0c44*/ 	.word	0x00000001
        /*0c48*/ 	.word	0x00000001


	//----- nvinfo : EIATTR_CRS_STACK_SIZE
	.align		4
.L_176:
        /*0c4c*/ 	.byte	0x04, 0x1e
        /*0c4e*/ 	.short	(.L_178 - .L_177)
.L_177:
        /*0c50*/ 	.word	0x00000000


	//----- nvinfo : EIATTR_CBANK_PARAM_SIZE
	.align		4
.L_178:
        /*0c54*/ 	.byte	0x03, 0x19
        /*0c56*/ 	.short	0x0a70


	//----- nvinfo : EIATTR_PARAM_CBANK
	.align		4
        /*0c58*/ 	.byte	0x04, 0x0a
        /*0c5a*/ 	.short	(.L_180 - .L_179)
	.align		4
.L_179:
        /*0c5c*/ 	.word	index@(.nv.constant0._ZN7cutlass13device_kernelIN5flash11enable_sm90INS1_16FlashAttnFwdSm90INS1_25CollectiveMainloopFwdSm90ILi2EN4cute5tupleIJNS5_1CILi1EEES8_S8_EEENS6_IJNS7_ILi128EEESA_SA_EEELi128ENS_6half_tEfNS_4arch4Sm90ELb0ELb1ELb0ELb0ELb1ELb0ELb0ELb1ELb1ELb1ELb1ELb0EEENS1_21CollectiveEpilogueFwdISB_S9_SC_SE_Li256ELb0ELb1ELb1ELb0EEENS1_19SingleTileSchedulerILb0ELb1ELb1ELi128EEEEEEEEEvNT_6ParamsE)
        /*0c60*/ 	.short	0x0210
        /*0c62*/ 	.short	0x0a70


	//----- nvinfo : EIATTR_SW_WAR
	.align		4
.L_180:
        /*0c64*/ 	.byte	0x04, 0x36
        /*0c66*/ 	.short	(.L_182 - .L_181)
.L_181:
        /*0c68*/ 	.word	0x00000008
.L_182:


//--------------------- .nv.info._ZN7cutlass13device_kernelIN5flash11enable_sm90INS1_16FlashAttnFwdSm90INS1_25CollectiveMainloopFwdSm90ILi2EN4cute5tupleIJNS5_1CILi1EEES8_S8_EEENS6_IJNS7_ILi128EEESA_SA_EEELi128ENS_6half_tEfNS_4arch4Sm90ELb0ELb1ELb0ELb1ELb1ELb0ELb0ELb1ELb1ELb1ELb1ELb0EEENS1_21CollectiveEpilogueFwdISB_S9_SC_SE_Li256ELb1ELb1ELb1ELb0EEENS1_36VarlenDynamicPersistentTileSchedulerILi128ELi128ELi256ELi128ELb1ELb1ELb1ELb1ELb0ELb1EEEEEEEEEvNT_6ParamsE --------------------------
	.section	.nv.info._ZN7cutlass13device_kernelIN5flash11enable_sm90INS1_16FlashAttnFwdSm90INS1_25CollectiveMainloopFwdSm90ILi2EN4cute5tupleIJNS5_1CILi1EEES8_S8_EEENS6_IJNS7_ILi128EEESA_SA_EEELi128ENS_6half_tEfNS_4arch4Sm90ELb0ELb1ELb0ELb1ELb1ELb0ELb0ELb1ELb1ELb1ELb1ELb0EEENS1_21CollectiveEpilogueFwdISB_S9_SC_SE_Li256ELb1ELb1ELb1ELb0EEENS1_36VarlenDynamicPersistentTileSchedulerILi128ELi128ELi256ELi128ELb1ELb1ELb1ELb1ELb0ELb1EEEEEEEEEvNT_6ParamsE,"",@"SHT_CUDA_INFO"
	.sectionflags	@""
	.align	4


	//----- nvinfo : EIATTR_CUDA_API_VERSION
	.align		4
        /*0000*/ 	.byte	0x04, 0x37
        /*0002*/ 	.short	(.L_184 - .L_183)
.L_183:
        /*0004*/ 	.word	0x00000082


	//----- nvinfo : EIATTR_KPARAM_INFO
	.align		4
.L_184:
        /*0008*/ 	.byte	0x04, 0x17
        /*000a*/ 	.short	(.L_186 - .L_185)
.L_185:
        /*000c*/ 	.word	0x00000000
        /*0010*/ 	.short	0x0000
        /*0012*/ 	.short	0x0070
        /*0014*/ 	.byte	0x00, 0xf0, 0x01, 0x2a


	//----- nvinfo : EIATTR_SPARSE_MMA_MASK
	.align		4
.L_186:
        /*0018*/ 	.byte	0x03, 0x50
        /*001a*/ 	.short	0x0000


	//----- nvinfo : EIATTR_MAXREG_COUNT
	.align		4
        /*001c*/ 	.byte	0x03, 0x1b
        /*001e*/ 	.short	0x00a8


	//----- nvinfo : EIATTR_NUM_BARRIERS
	.align		4
        /*0020*/ 	.byte	0x02, 0x4c
        /*0022*/ 	.byte	0x10
	.zero		1


	//----- nvinfo : EIATTR_EXTERNS
	.align		4
        /*0024*/ 	.byte	0x04, 0x0f
        /*0026*/ 	.short	(.L_188 - .L_187)


	//   ....[0]....
	.align		4
.L_187:
        /*0028*/ 	.word	index@(__assertfail)


	//----- nvinfo : EIATTR_ANNOTATIONS
	.align		4
.L_188:
        /*002c*/ 	.byte	0x04, 0x55
        /*002e*/ 	.short	(.L_190 - .L_189)


	//   ....[0]....
.L_189:
        /* <DEDUP_REMOVED lines=11> */


	//----- nvinfo : EIATTR_MERCURY_ISA_VERSION
	.align		4
.L_190:
        /*00c8*/ 	.byte	0x03, 0x5f
        /*00ca*/ 	.short	0x0101


	//----- nvinfo : EIATTR_UNUSED_LOAD_BYTE_OFFSET
	.align		4
        /*00cc*/ 	.byte	0x04, 0x44
        /*00ce*/ 	.short	(.L_192 - .L_191)


	//   ....[0]....
.L_191:
        /*00d0*/ 	.word	0x00000980
        /*00d4*/ 	.word	0x0000fff0


	//   ....[1]....
        /*00d8*/ 	.word	0x0000e410
        /*00dc*/ 	.word	0x0000fff0


	//----- nvinfo : EIATTR_INT_WARP_WIDE_INSTR_OFFSETS
	.align		4
.L_192:
        /*00e0*/ 	.byte	0x04, 0x31
        /*00e2*/ 	.short	(.L_194 - .L_193)


	//   ....[0]....
.L_193:
        /*00e4*/ 	.word	0x000000c0


	//   ....[1]....
        /*00e8*/ 	.word	0x000000d0


	//   ....[2]....
        /*00ec*/ 	.word	0x00000170


	//   ....[3]....
        /*00f0*/ 	.word	0x00012f50


	//   ....[4]....
        /*00f4*/ 	.word	0x00012fe0


	//   ....[5]....
        /*00f8*/ 	.word	0x00015dd0


	//   ....[6]....
        /*00fc*/ 	.word	0x00015e60


	//----- nvinfo : EIATTR_COOP_GROUP_MASK_REGIDS
	.align		4
.L_194:
        /*0100*/ 	.byte	0x04, 0x29
        /*0102*/ 	.short	(.L_196 - .L_195)


	//   ....[0]....
.L_195:
        /*0104*/ 	.word	0xffffffff


	//   ....[1]....
        /*0108*/ 	.word	0xffffffff


	//   ....[2]....
        /*010c*/ 	.word	0xffffffff


	//   ....[3]....
        /*0110*/ 	.word	0xffffffff


	//   ....[4]....
        /*0114*/ 	.word	0xffffffff


	//   ....[5]....
        /*0118*/ 	.word	0xffffffff


	//   ....[6]....
        /*011c*/ 	.word	0xffffffff


	//   ....[7]....
        /*0120*/ 	.word	0xffffffff


	//   ....[8]....
        /*0124*/ 	.word	0xffffffff


	//   ....[9]....
        /*0128*/ 	.word	0xffffffff


	//   ....[10]....
        /*012c*/ 	.word	0xffffffff


	//   ....[11]....
        /*0130*/ 	.word	0xffffffff


	//   ....[12]....
        /*0134*/ 	.word	0xffffffff


	//   ....[13]....
        /*0138*/ 	.word	0xffffffff


	//   ....[14]....
        /*013c*/ 	.word	0xffffffff


	//   ....[15]....
        /*0140*/ 	.word	0xffffffff


	//   ....[16]....
        /*0144*/ 	.word	0xffffffff


	//   ....[17]....
        /*0148*/ 	.word	0xffffffff


	//   ....[18]....
        /*014c*/ 	.word	0xffffffff


	//   ....[19]....
        /*0150*/ 	.word	0xffffffff


	//   ....[20]....
        /*0154*/ 	.word	0xffffffff


	//   ....[21]....
        /*0158*/ 	.word	0xffffffff


	//   ....[22]....
        /*015c*/ 	.word	0xffffffff


	//   ....[23]....
        /*0160*/ 	.word	0xffffffff


	//   ....[24]....
        /*0164*/ 	.word	0xffffffff


	//   ....[25]....
        /*0168*/ 	.word	0xffffffff


	//   ....[26]....
        /*016c*/ 	.word	0xffffffff


	//   ....[27]....
        /*0170*/ 	.word	0xffffffff


	//   ....[28]....
        /*0174*/ 	.word	0xffffffff


	//   ....[29]....
        /*0178*/ 	.word	0xffffffff


	//   ....[30]....
        /*017c*/ 	.word	0xffffffff


	//   ....[31]....
        /*0180*/ 	.word	0xffffffff


	//   ....[32]....
        /*0184*/ 	.word	0xffffffff


	//   ....[33]....
        /*0188*/ 	.word	0xffffffff


	//   ....[34]....
        /*018c*/ 	.word	0xffffffff


	//   ....[35]....
        /*0190*/ 	.word	0xffffffff


	//   ....[36]....
        /*0194*/ 	.word	0xffffffff


	//   ....[37]....
        /*0198*/ 	.word	0xffffffff


	//   ....[38]....
        /*019c*/ 	.word	0xffffffff


	//   ....[39]....
        /*01a0*/ 	.word	0xffffffff


	//   ....[40]....
        /*01a4*/ 	.word	0xffffffff


	//   ....[41]....
        /*01a8*/ 	.word	0xffffffff


	//   ....[42]....
        /*01ac*/ 	.word	0xffffffff


	//   ....[43]....
        /*01b0*/ 	.word	0xffffffff


	//   ....[44]....
        /*01b4*/ 	.word	0xffffffff


	//   ....[45]....
        /*01b8*/ 	.word	0xffffffff


	//   ....[46]....
        /*01bc*/ 	.word	0xffffffff


	//   ....[47]....
        /*01c0*/ 	.word	0xffffffff


	//   ....[48]....
        /*01c4*/ 	.word	0xffffffff


	//   ....[49]....
        /*01c8*/ 	.word	0xffffffff


	//   ....[50]....
        /*01cc*/ 	.word	0xffffffff


	//   ....[51]....
        /*01d0*/ 	.word	0xffffffff


	//   ....[52]....
        /*01d4*/ 	.word	0xffffffff


	//   ....[53]....
        /*01d8*/ 	.word	0xffffffff


	//   ....[54]....
        /*01dc*/ 	.word	0xffffffff


	//   ....[55]....
        /*01e0*/ 	.word	0xffffffff


	//   ....[56]....
        /*01e4*/ 	.word	0xffffffff


	//   ....[57]....
        /*01e8*/ 	.word	0xffffffff


	//   ....[58]....
        /*01ec*/ 	.word	0xffffffff


	//   ....[59]....
        /*01f0*/ 	.word	0xffffffff


	//   ....[60]....
        /*01f4*/ 	.word	0xffffffff


	//   ....[61]....
        /*01f8*/ 	.word	0xffffffff


	//   ....[62]....
        /*01fc*/ 	.word	0xffffffff


	//   ....[63]....
        /*0200*/ 	.word	0xffffffff


	//   ....[64]....
        /*0204*/ 	.word	0xffffffff


	//   ....[65]....
        /*0208*/ 	.word	0xffffffff


	//   ....[66]....
        /*020c*/ 	.word	0xffffffff


	//   ....[67]....
        /*0210*/ 	.word	0xffffffff


	//   ....[68]....
        /*0214*/ 	.word	0xffffffff


	//   ....[69]....
        /*0218*/ 	.word	0xffffffff


	//   ....[70]....
        /*021c*/ 	.word	0xffffffff


	//   ....[71]....
        /*0220*/ 	.word	0xffffffff


	//   ....[72]....
        /*0224*/ 	.word	0xffffffff


	//   ....[73]....
        /*0228*/ 	.word	0xffffffff


	//   ....[74]....
        /*022c*/ 	.word	0xffffffff


	//   ....[75]....
        /*0230*/ 	.word	0xffffffff


	//   ....[76]....
        /*0234*/ 	.word	0xffffffff


	//   ....[77]....
        /*0238*/ 	.word	0xffffffff


	//   ....[78]....
        /*023c*/ 	.word	0xffffffff


	//   ....[79]....
        /*0240*/ 	.word	0xffffffff


	//   ....[80]....
        /*0244*/ 	.word	0xffffffff


	//   ....[81]....
        /*0248*/ 	.word	0xffffffff


	//   ....[82]....
        /*024c*/ 	.word	0xffffffff


	//   ....[83]....
        /*0250*/ 	.word	0xffffffff


	//   ....[84]....
        /*0254*/ 	.word	0xffffffff


	//   ....[85]....
        /*0258*/ 	.word	0xffffffff


	//   ....[86]....
        /*025c*/ 	.word	0xffffffff


	//   ....[87]....
        /*0260*/ 	.word	0xffffffff


	//   ....[88]....
        /*0264*/ 	.word	0xffffffff


	//   ....[89]....
        /*0268*/ 	.word	0xffffffff


	//   ....[90]....
        /*026c*/ 	.word	0xffffffff


	//   ....[91]....
        /*0270*/ 	.word	0xffffffff


	//   ....[92]....
        /*0274*/ 	.word	0xffffffff


	//   ....[93]....
        /*0278*/ 	.word	0xffffffff


	//   ....[94]....
        /*027c*/ 	.word	0xffffffff


	//   ....[95]....
        /*0280*/ 	.word	0xffffffff


	//   ....[96]....
        /*0284*/ 	.word	0xffffffff


	//   ....[97]....
        /*0288*/ 	.word	0xffffffff


	//   ....[98]....
        /*028c*/ 	.word	0xffffffff


	//   ....[99]....
        /*0290*/ 	.word	0xffffffff


	//   ....[100]....
        /*0294*/ 	.word	0xffffffff


	//   ....[101]....
        /*0298*/ 	.word	0xffffffff


	//   ....[102]....
        /*029c*/ 	.word	0xffffffff


	//   ....[103]....
        /*02a0*/ 	.word	0xffffffff


	//   ....[104]....
        /*02a4*/ 	.word	0xffffffff


	//   ....[105]....
        /*02a8*/ 	.word	0xffffffff


	//   ....[106]....
        /*02ac*/ 	.word	0xffffffff


	//   ....[107]....
        /*02b0*/ 	.word	0xffffffff


	//   ....[108]....
        /*02b4*/ 	.word	0xffffffff


	//   ....[109]....
        /*02b8*/ 	.word	0xffffffff


	//   ....[110]....
        /*02bc*/ 	.word	0xffffffff


	//   ....[111]....
        /*02c0*/ 	.word	0xffffffff


	//   ....[112]....
        /*02c4*/ 	.word	0xffffffff


	//   ....[113]....
        /*02c8*/ 	.word	0xffffffff


	//   ....[114]....
        /*02cc*/ 	.word	0xffffffff


	//   ....[115]....
        /*02d0*/ 	.word	0xffffffff


	//   ....[116]....
        /*02d4*/ 	.word	0xffffffff


	//   ....[117]....
        /*02d8*/ 	.word	0xffffffff


	//   ....[118]....
        /*02dc*/ 	.word	0xffffffff


	//   ....[119]....
        /*02e0*/ 	.word	0xffffffff


	//   ....[120]....
        /*02e4*/ 	.word	0xffffffff


	//   ....[121]....
        /*02e8*/ 	.word	0xffffffff


	//   ....[122]....
        /*02ec*/ 	.word	0xffffffff


	//   ....[123]....
        /*02f0*/ 	.word	0xffffffff


	//   ....[124]....
        /*02f4*/ 	.word	0xffffffff


	//   ....[125]....
        /*02f8*/ 	.word	0xffffffff


	//   ....[126]....
        /*02fc*/ 	.word	0xffffffff


	//   ....[127]....
        /*0300*/ 	.word	0xffffffff


	//   ....[128]....
        /*0304*/ 	.word	0xffffffff


	//   ....[129]....
        /*0308*/ 	.word	0xffffffff


	//   ....[130]....
        /*030c*/ 	.word	0xffffffff


	//   ....[131]....
        /*0310*/ 	.word	0xffffffff


	//   ....[132]....
        /*0314*/ 	.word	0xffffffff


	//   ....[133]....
        /*0318*/ 	.word	0xffffffff


	//   ....[134]....
        /*031c*/ 	.word	0xffffffff


	//   ....[135]....
        /*0320*/ 	.word	0xffffffff


	//   ....[136]....
        /*0324*/ 	.word	0xffffffff


	//   ....[137]....
        /*0328*/ 	.word	0xffffffff


	//   ....[138]....
        /*032c*/ 	.word	0xffffffff


	//   ....[139]....
        /*0330*/ 	.word	0xffffffff


	//   ....[140]....
        /*0334*/ 	.word	0xffffffff


	//   ....[141]....
        /*0338*/ 	.word	0xffffffff


	//   ....[142]....
        /*033c*/ 	.word	0xffffffff


	//   ....[143]....
        /*0340*/ 	.word	0xffffffff


	//   ....[144]....
        /*0344*/ 	.word	0xffffffff


	//   ....[145]....
        /*0348*/ 	.word	0xffffffff


	//   ....[146]....
        /*034c*/ 	.word	0xffffffff


	//   ....[147]....
        /*0350*/ 	.word	0xffffffff


	//   ....[148]....
        /*0354*/ 	.word	0xffffffff


	//   ....[149]....
        /*0358*/ 	.word	0xffffffff


	//   ....[150]....
        /*035c*/ 	.word	0xffffffff


	//   ....[151]....
        /*0360*/ 	.word	0xffffffff


	//   ....[152]....
        /*0364*/ 	.word	0xffffffff


	//   ....[153]....
        /*0368*/ 	.word	0xffffffff


	//   ....[154]....
        /*036c*/ 	.word	0xffffffff


	//   ....[155]....
        /*0370*/ 	.word	0xffffffff


	//   ....[156]....
        /*0374*/ 	.word	0xffffffff


	//   ....[157]....
        /*0378*/ 	.word	0xffffffff


	//   ....[158]....
        /*037c*/ 	.word	0xffffffff


	//   ....[159]....
        /*0380*/ 	.word	0xffffffff


	//   ....[160]....
        /*0384*/ 	.word	0xffffffff


	//   ....[161]....
        /*0388*/ 	.word	0xffffffff


	//   ....[162]....
        /*038c*/ 	.word	0xffffffff


	//   ....[163]....
        /*0390*/ 	.word	0xffffffff


	//   ....[164]....
        /*0394*/ 	.word	0xffffffff


	//   ....[165]....
        /*0398*/ 	.word	0xffffffff


	//   ....[166]....
        /*039c*/ 	.word	0xffffffff


	//   ....[167]....
        /*03a0*/ 	.word	0xffffffff


	//   ....[168]....
        /*03a4*/ 	.word	0xffffffff


	//   ....[169]....
        /*03a8*/ 	.word	0xffffffff


	//   ....[170]....
        /*03ac*/ 	.word	0xffffffff


	//   ....[171]....
        /*03b0*/ 	.word	0xffffffff


	//   ....[172]....
        /*03b4*/ 	.word	0xffffffff


	//   ....[173]....
        /*03b8*/ 	.word	0x0500000f


	//   ....[174]....
        /*03bc*/ 	.word	0x0500000f


	//   ....[175]....
        /*03c0*/ 	.word	0x0500000f


	//   ....[176]....
        /*03c4*/ 	.word	0x0500000f


	//   ....[177]....
        /*03c8*/ 	.word	0x0500000f


	//   ....[178]....
        /*03cc*/ 	.word	0x0500000f


	//   ....[179]....
        /*03d0*/ 	.word	0x0500000f


	//   ....[180]....
        /*03d4*/ 	.word	0x0500000f


	//   ....[181]....
        /*03d8*/ 	.word	0x0500000f


	//   ....[182]....
        /*03dc*/ 	.word	0x0500000f


	//   ....[183]....
        /*03e0*/ 	.word	0x0500000f


	//   ....[184]....
        /*03e4*/ 	.word	0x0500000f


	//   ....[185]....
        /*03e8*/ 	.word	0x0500000f


	//   ....[186]....
        /*03ec*/ 	.word	0x0500000f


	//   ....[187]....
        /*03f0*/ 	.word	0x0500000f


	//   ....[188]....
        /*03f4*/ 	.word	0x0500000f


	//   ....[189]....
        /*03f8*/ 	.word	0x0500000f


	//   ....[190]....
        /*03fc*/ 	.word	0x0500000f


	//   ....[191]....
        /*0400*/ 	.word	0x0500000f


	//   ....[192]....
        /*0404*/ 	.word	0x0500000f


	//   ....[193]....
        /*0408*/ 	.word	0x0500000f


	//   ....[194]....
        /*040c*/ 	.word	0x0500000f


	//   ....[195]....
        /*0410*/ 	.word	0x0500000f


	//   ....[196]....
        /*0414*/ 	.word	0x0500000f


	//   ....[197]....
        /*0418*/ 	.word	0x0500000f


	//   ....[198]....
        /*041c*/ 	.word	0x0500000f


	//   ....[199]....
        /*0420*/ 	.word	0x0500000f


	//   ....[200]....
        /*0424*/ 	.word	0x0500000f


	//   ....[201]....
        /*0428*/ 	.word	0x0500000f


	//   ....[202]....
        /*042c*/ 	.word	0x0500000f


	//   ....[203]....
        /*0430*/ 	.word	0x0500000f


	//   ....[204]....
        /*0434*/ 	.word	0x0500000f


	//   ....[205]....
        /*0438*/ 	.word	0x0500000f


	//   ....[206]....
        /*043c*/ 	.word	0x0500000f


	//   ....[207]....
        /*0440*/ 	.word	0x0500000f


	//   ....[208]....
        /*0444*/ 	.word	0x0500000f


	//   ....[209]....
        /*0448*/ 	.word	0x0500000f


	//   ....[210]....
        /*044c*/ 	.word	0x0500000f


	//   ....[211]....
        /*0450*/ 	.word	0x0500000f


	//   ....[212]....
        /*0454*/ 	.word	0x0500000f


	//   ....[213]....
        /*0458*/ 	.word	0x0500000f


	//   ....[214]....
        /*045c*/ 	.word	0x0500000f


	//   ....[215]....
        /*0460*/ 	.word	0x0500000f


	//   ....[216]....
        /*0464*/ 	.word	0x0500000f


	//   ....[217]....
        /*0468*/ 	.word	0x0500000f


	//   ....[218]....
        /*046c*/ 	.word	0x0500000f


	//   ....[219]....
        /*0470*/ 	.word	0x0500000f


	//   ....[220]....
        /*0474*/ 	.word	0x0500000f


	//   ....[221]....
        /*0478*/ 	.word	0x0500000f


	//   ....[222]....
        /*047c*/ 	.word	0x0500000f


	//   ....[223]....
        /*0480*/ 	.word	0x0500000f


	//   ....[224]....
        /*0484*/ 	.word	0x0500000f


	//   ....[225]....
        /*0488*/ 	.word	0x0500000f


	//   ....[226]....
        /*048c*/ 	.word	0x0500000f


	//   ....[227]....
        /*0490*/ 	.word	0x0500000f


	//   ....[228]....
        /*0494*/ 	.word	0x0500000f


	//   ....[229]....
        /*0498*/ 	.word	0x0500000f


	//   ....[230]....
        /*049c*/ 	.word	0x0500000f


	//   ....[231]....
        /*04a0*/ 	.word	0x0500000f


	//   ....[232]....
        /*04a4*/ 	.word	0x0500000f


	//   ....[233]....
        /*04a8*/ 	.word	0x0500000f


	//   ....[234]....
        /*04ac*/ 	.word	0x0500000f


	//   ....[235]....
        /*04b0*/ 	.word	0x0500000f


	//   ....[236]....
        /*04b4*/ 	.word	0x0500000f


	//   ....[237]....
        /*04b8*/ 	.word	0x0500000f


	//   ....[238]....
        /*04bc*/ 	.word	0x0500000f


	//   ....[239]....
        /*04c0*/ 	.word	0x0500000f


	//   ....[240]....
        /*04c4*/ 	.word	0x0500000f


	//   ....[241]....
        /*04c8*/ 	.word	0x0500000f


	//   ....[242]....
        /*04cc*/ 	.word	0x0500000f


	//   ....[243]....
        /*04d0*/ 	.word	0x0500000f


	//   ....[244]....
        /*04d4*/ 	.word	0x0500000f


	//   ....[245]....
        /*04d8*/ 	.word	0x0500000f


	//   ....[246]....
        /*04dc*/ 	.word	0x0500000f


	//   ....[247]....
        /*04e0*/ 	.word	0x0500000f


	//   ....[248]....
        /*04e4*/ 	.word	0x0500000f


	//   ....[249]....
        /*04e8*/ 	.word	0x0500000f


	//   ....[250]....
        /*04ec*/ 	.word	0x0500000f


	//   ....[251]....
        /*04f0*/ 	.word	0x0500000f


	//   ....[252]....
        /*04f4*/ 	.word	0x0500000f


	//   ....[253]....
        /*04f8*/ 	.word	0x0500000f


	//   ....[254]....
        /*04fc*/ 	.word	0x0500000f


	//   ....[255]....
        /*0500*/ 	.word	0x0500000f


	//   ....[0]....
        /*0504*/ 	.word	0x0500000f


	//   ....[1]....
        /*0508*/ 	.word	0x0500000f


	//   ....[2]....
        /*050c*/ 	.word	0x0500000f


	//   ....[3]....
        /*0510*/ 	.word	0x0500000f


	//   ....[4]....
        /*0514*/ 	.word	0x0500000f


	//   ....[5]....
        /*0518*/ 	.word	0x0500000f


	//   ....[6]....
        /*051c*/ 	.word	0x0500000f


	//   ....[7]....
        /*0520*/ 	.word	0x0500000f


	//   ....[8]....
        /*0524*/ 	.word	0x0500000f


	//   ....[9]....
        /*0528*/ 	.word	0x0500000f


	//   ....[10]....
        /*052c*/ 	.word	0x0500000f


	//   ....[11]....
        /*0530*/ 	.word	0x0500000f


	//   ....[12]....
        /*0534*/ 	.word	0x0500000f


	//   ....[13]....
        /*0538*/ 	.word	0x0500000f


	//   ....[14]....
        /*053c*/ 	.word	0x0500000f


	//   ....[15]....
        /*0540*/ 	.word	0x0500000f


	//   ....[16]....
        /*0544*/ 	.word	0x0500000f


	//----- nvinfo : EIATTR_COOP_GROUP_INSTR_OFFSETS
	.align		4
.L_196:
        /*0548*/ 	.byte	0x04, 0x28
        /*054a*/ 	.short	(.L_198 - .L_197)


	//   ....[0]....
.L_197:
        /*054c*/ 	.word	0x00000080


	//   ....[1]....
        /*0550*/ 	.word	0x00000090


	//   ....[2]....
        /*0554*/ 	.word	0x000002d0


	//   ....[3]....
        /*0558*/ 	.word	0x00000430


	//   ....[4]....
        /*055c*/ 	.word	0x00000550


	//   ....[5]....
        /*0560*/ 	.word	0x000006b0


	//   ....[6]....
        /*0564*/ 	.word	0x00001e40


	//   ....[7]....
        /*0568*/ 	.word	0x000026f0


	//   ....[8]....
        /*056c*/ 	.word	0x00003270


	//   ....[9]....
        /*0570*/ 	.word	0x00003ac0


	//   ....[10]....
        /*0574*/ 	.word	0x00003bd0


	//   ....[11]....
        /*0578*/ 	.word	0x00004410


	//   ....[12]....
        /*057c*/ 	.word	0x00004480


	//   ....[13]....
        /*0580*/ 	.word	0x00005d20


	//   ....[14]....
        /*0584*/ 	.word	0x00005f10


	//   ....[15]....
        /*0588*/ 	.word	0x00006b00


	//   ....[16]....
        /*058c*/ 	.word	0x00006c00


	//   ....[17]....
        /*0590*/ 	.word	0x00007440


	//   ....[18]....
        /*0594*/ 	.word	0x000074a0


	//   ....[19]....
        /*0598*/ 	.word	0x00009450


	//   ....[20]....
        /*059c*/ 	.word	0x00009460


	//   ....[21]....
        /*05a0*/ 	.word	0x00009490


	//   ....[22]....
        /*05a4*/ 	.word	0x000094a0


	//   ....[23]....
        /*05a8*/ 	.word	0x0000b1c0


	//   ....[24]....
        /*05ac*/ 	.word	0x0000b3b0


	//   ....[25]....
        /*05b0*/ 	.word	0x0000bfa0


	//   ....[26]....
        /*05b4*/ 	.word	0x0000c0a0


	//   ....[27]....
        /*05b8*/ 	.word	0x0000c8e0


	//   ....[28]....
        /*05bc*/ 	.word	0x0000c940


	//   ....[29]....
        /*05c0*/ 	.word	0x0000dab0


	//   ....[30]....
        /*05c4*/ 	.word	0x0000dae0


	//   ....[31]....
        /*05c8*/ 	.word	0x0000dbc0


	//   ....[32]....
        /*05cc*/ 	.word	0x0000dbd0


	//   ....[33]....
        /*05d0*/ 	.word	0x0000ef40


	//   ....[34]....
        /*05d4*/ 	.word	0x0000ef80


	//   ....[35]....
        /*05d8*/ 	.word	0x0000efb0


	//   ....[36]....
        /*05dc*/ 	.word	0x0000efe0


	//   ....[37]....
        /*05e0*/ 	.word	0x0000f6c0


	//   ....[38]....
        /*05e4*/ 	.word	0x0000f6f0


	//   ....[39]....
        /*05e8*/ 	.word	0x0000f7b0


	//   ....[40]....
        /*05ec*/ 	.word	0x0000f7d0


	//   ....[41]....
        /*05f0*/ 	.word	0x0000f890


	//   ....[42]....
        /*05f4*/ 	.word	0x0000f8b0


	//   ....[43]....
        /*05f8*/ 	.word	0x0000f980


	//   ....[44]....
        /*05fc*/ 	.word	0x0000f9a0


	//   ....[45]....
        /*0600*/ 	.word	0x0000fd30


	//   ....[46]....
        /*0604*/ 	.word	0x0000fd60


	//   ....[47]....
        /*0608*/ 	.word	0x000101a0


	//   ....[48]....
        /*060c*/ 	.word	0x000101b0


	//   ....[49]....
        /*0610*/ 	.word	0x00010ee0


	//   ....[50]....
        /*0614*/ 	.word	0x00010f00


	//   ....[51]....
        /*0618*/ 	.word	0x00010fc0


	//   ....[52]....
        /*061c*/ 	.word	0x00010fe0


	//   ....[53]....
        /*0620*/ 	.word	0x000110a0


	//   ....[54]....
        /*0624*/ 	.word	0x000110c0


	//   ....[55]....
        /*0628*/ 	.word	0x00011190


	//   ....[56]....
        /*062c*/ 	.word	0x000111b0


	//   ....[57]....
        /*0630*/ 	.word	0x00011310


	//   ....[58]....
        /*0634*/ 	.word	0x00011500


	//   ....[59]....
        /*0638*/ 	.word	0x00011530


	//   ....[60]....
        /*063c*/ 	.word	0x00011560


	//   ....[61]....
        /*0640*/ 	.word	0x00011590


	//   ....[62]....
        /*0644*/ 	.word	0x000115c0


	//   ....[63]....
        /*0648*/ 	.word	0x000115f0


	//   ....[64]....
        /*064c*/ 	.word	0x00011760


	//   ....[65]....
        /*0650*/ 	.word	0x00011790


	//   ....[66]....
        /*0654*/ 	.word	0x000117c0


	//   ....[67]....
        /*0658*/ 	.word	0x000117f0


	//   ....[68]....
        /*065c*/ 	.word	0x00011820


	//   ....[69]....
        /*0660*/ 	.word	0x00011850


	//   ....[70]....
        /*0664*/ 	.word	0x000118e0


	//   ....[71]....
        /*0668*/ 	.word	0x00011910


	//   ....[72]....
        /*066c*/ 	.word	0x00011920


	//   ....[73]....
        /*0670*/ 	.word	0x00011960


	//   ....[74]....
        /*0674*/ 	.word	0x00013a50


	//   ....[75]....
        /*0678*/ 	.word	0x00013a70


	//   ....[76]....
        /*067c*/ 	.word	0x00013b10


	//   ....[77]....
        /*0680*/ 	.word	0x00013b30


	//   ....[78]....
        /*0684*/ 	.word	0x00013bc0


	//   ....[79]....
        /*0688*/ 	.word	0x00013be0


	//   ....[80]....
        /*068c*/ 	.word	0x00013c70


	//   ....[81]....
        /*0690*/ 	.word	0x00013c90


	//   ....[82]....
        /*0694*/ 	.word	0x00013d20


	//   ....[83]....
        /*0698*/ 	.word	0x00013d40


	//   ....[84]....
        /*069c*/ 	.word	0x00013dd0


	//   ....[85]....
        /*06a0*/ 	.word	0x00013df0


	//   ....[86]....
        /*06a4*/ 	.word	0x00013e80


	//   ....[87]....
        /*06a8*/ 	.word	0x00013ea0


	//   ....[88]....
        /*06ac*/ 	.word	0x00013eb0


	//   ....[89]....
        /*06b0*/ 	.word	0x00013f30


	//   ....[90]....
        /*06b4*/ 	.word	0x00014640


	//   ....[91]....
        /*06b8*/ 	.word	0x00014670


	//   ....[92]....
        /*06bc*/ 	.word	0x000146d0


	//   ....[93]....
        /*06c0*/ 	.word	0x00014720


	//   ....[94]....
        /*06c4*/ 	.word	0x00014770


	//   ....[95]....
        /*06c8*/ 	.word	0x000147c0


	//   ....[96]....
        /*06cc*/ 	.word	0x00014810


	//   ....[97]....
        /*06d0*/ 	.word	0x00014860


	//   ....[98]....
        /*06d4*/ 	.word	0x000148b0


	//   ....[99]....
        /*06d8*/ 	.word	0x00014900


	//   ....[100]....
        /*06dc*/ 	.word	0x00014950


	//   ....[101]....
        /*06e0*/ 	.word	0x000149a0


	//   ....[102]....
        /*06e4*/ 	.word	0x000149f0


	//   ....[103]....
        /*06e8*/ 	.word	0x00014a30


	//   ....[104]....
        /*06ec*/ 	.word	0x00014a50


	//   ....[105]....
        /*06f0*/ 	.word	0x00014a90


	//   ....[106]....
        /*06f4*/ 	.word	0x000151c0


	//   ....[107]....
        /*06f8*/ 	.word	0x000151f0


	//   ....[108]....
        /*06fc*/ 	.word	0x00015250


	//   ....[109]....
        /*0700*/ 	.word	0x00015260


	//   ....[110]....
        /*0704*/ 	.word	0x000152b0


	//   ....[111]....
        /*0708*/ 	.word	0x000152c0


	//   ....[112]....
        /*070c*/ 	.word	0x00015310


	//   ....[113]....
        /*0710*/ 	.word	0x00015320


	//   ....[114]....
        /*0714*/ 	.word	0x00015370


	//   ....[115]....
        /*0718*/ 	.word	0x00015380


	//   ....[116]....
        /*071c*/ 	.word	0x000153d0


	//   ....[117]....
        /*0720*/ 	.word	0x000153e0


	//   ....[118]....
        /*0724*/ 	.word	0x00015430


	//   ....[119]....
        /*0728*/ 	.word	0x00015440


	//   ....[120]....
        /*072c*/ 	.word	0x00015450


	//   ....[121]....
        /*0730*/ 	.word	0x000154a0


	//   ....[122]....
        /*0734*/ 	.word	0x000156f0


	//   ....[123]....
        /*0738*/ 	.word	0x00015710


	//   ....[124]....
        /*073c*/ 	.word	0x00015720


	//   ....[125]....
        /*0740*/ 	.word	0x00015790


	//   ....[126]....
        /*0744*/ 	.word	0x000157a0


	//   ....[127]....
        /*0748*/ 	.word	0x00015810


	//   ....[128]....
        /*074c*/ 	.word	0x00015820


	//   ....[129]....
        /*0750*/ 	.word	0x00015890


	//   ....[130]....
        /*0754*/ 	.word	0x000158a0


	//   ....[131]....
        /*0758*/ 	.word	0x00015910


	//   ....[132]....
        /*075c*/ 	.word	0x00015920


	//   ....[133]....
        /*0760*/ 	.word	0x00015990


	//   ....[134]....
        /*0764*/ 	.word	0x000159a0


	//   ....[135]....
        /*0768*/ 	.word	0x00015a10


	//   ....[136]....
        /*076c*/ 	.word	0x00015a20


	//   ....[137]....
        /*0770*/ 	.word	0x00015a30


	//   ....[138]....
        /*0774*/ 	.word	0x00015fa0


	//   ....[139]....
        /*0778*/ 	.word	0x00015fe0


	//   ....[140]....
        /*077c*/ 	.word	0x00016020


	//   ....[141]....
        /*0780*/ 	.word	0x00016040


	//   ....[142]....
        /*0784*/ 	.word	0x00016050


	//   ....[143]....
        /*0788*/ 	.word	0x00016070


	//   ....[144]....
        /*078c*/ 	.word	0x000160e0


	//   ....[145]....
        /*0790*/ 	.word	0x00016100


	//   ....[146]....
        /*0794*/ 	.word	0x00016160


	//   ....[147]....
        /*0798*/ 	.word	0x00016180


	//   ....[148]....
        /*079c*/ 	.word	0x000161e0


	//   ....[149]....
        /*07a0*/ 	.word	0x00016200


	//   ....[150]....
        /*07a4*/ 	.word	0x00016260


	//   ....[151]....
        /*07a8*/ 	.word	0x00016280


	//   ....[152]....
        /*07ac*/ 	.word	0x000162d0


	//   ....[153]....
        /*07b0*/ 	.word	0x000162f0


	//   ....[154]....
        /*07b4*/ 	.word	0x00016740


	//   ....[155]....
        /*07b8*/ 	.word	0x00016750


	//   ....[156]....
        /*07bc*/ 	.word	0x00016790


	//   ....[157]....
        /*07c0*/ 	.word	0x000167d0


	//   ....[158]....
        /*07c4*/ 	.word	0x00016800


	//   ....[159]....
        /*07c8*/ 	.word	0x00016830


	//   ....[160]....
        /*07cc*/ 	.word	0x00016860


	//   ....[161]....
        /*07d0*/ 	.word	0x00016890


	//   ....[162]....
        /*07d4*/ 	.word	0x00016a40


	//   ....[163]....
        /*07d8*/ 	.word	0x00016a70


	//   ....[164]....
        /*07dc*/ 	.word	0x00016aa0


	//   ....[165]....
        /*07e0*/ 	.word	0x00016ad0


	//   ....[166]....
        /*07e4*/ 	.word	0x00016b00


	//   ....[167]....
        /*07e8*/ 	.word	0x00016b30


	//   ....[168]....
        /*07ec*/ 	.word	0x00016bf0


	//   ....[169]....
        /*07f0*/ 	.word	0x00016c10


	//   ....[170]....
        /*07f4*/ 	.word	0x00016c30


	//   ....[171]....
        /*07f8*/ 	.word	0x00016c90


	//   ....[172]....
        /*07fc*/ 	.word	0x000176b0


	//   ....[173]....
        /*0800*/ 	.word	0x00017d30


	//   ....[174]....
        /*0804*/ 	.word	0x00017e20


	//   ....[175]....
        /*0808*/ 	.word	0x00017ec0


	//   ....[176]....
        /*080c*/ 	.word	0x00017f20


	//   ....[177]....
        /*0810*/ 	.word	0x00018020


	//   ....[178]....
        /*0814*/ 	.word	0x00018090


	//   ....[179]....
        /*0818*/ 	.word	0x00018190


	//   ....[180]....
        /*081c*/ 	.word	0x00018200


	//   ....[181]....
        /*0820*/ 	.word	0x00018300


	//   ....[182]....
        /*0824*/ 	.word	0x00018370


	//   ....[183]....
        /*0828*/ 	.word	0x00018470


	//   ....[184]....
        /*082c*/ 	.word	0x000184e0


	//   ....[185]....
        /*0830*/ 	.word	0x000185e0


	//   ....[186]....
        /*0834*/ 	.word	0x00018650


	//   ....[187]....
        /*0838*/ 	.word	0x00018750


	//   ....[188]....
        /*083c*/ 	.word	0x000187c0


	//   ....[189]....
        /*0840*/ 	.word	0x00018860


	//   ....[190]....
        /*0844*/ 	.word	0x00018960


	//   ....[191]....
        /*0848*/ 	.word	0x000189d0


	//   ....[192]....
        /*084c*/ 	.word	0x00018a50


	//   ....[193]....
        /*0850*/ 	.word	0x00018b10


	//   ....[194]....
        /*0854*/ 	.word	0x00018b90


	//   ....[195]....
        /*0858*/ 	.word	0x00018c60


	//   ....[196]....
        /*085c*/ 	.word	0x00018ce0


	//   ....[197]....
        /*0860*/ 	.word	0x00018db0


	//   ....[198]....
        /*0864*/ 	.word	0x00018e30


	//   ....[199]....
        /*0868*/ 	.word	0x00018f00


	//   ....[200]....
        /*086c*/ 	.word	0x00018f80


	//   ....[201]....
        /*0870*/ 	.word	0x00019050


	//   ....[202]....
        /*0874*/ 	.word	0x000190d0


	//   ....[203]....
        /*0878*/ 	.word	0x00019190


	//   ....[204]....
        /*087c*/ 	.word	0x00019210


	//   ....[205]....
        /*0880*/ 	.word	0x000192c0


	//   ....[206]....
        /*0884*/ 	.word	0x000193f0


	//   ....[207]....
        /*0888*/ 	.word	0x00019490


	//   ....[208]....
        /*088c*/ 	.word	0x00019500


	//   ....[209]....
        /*0890*/ 	.word	0x000195c0


	//   ....[210]....
        /*0894*/ 	.word	0x00019620


	//   ....[211]....
        /*0898*/ 	.word	0x000196e0


	//   ....[212]....
        /*089c*/ 	.word	0x00019740


	//   ....[213]....
        /*08a0*/ 	.word	0x00019800


	//   ....[214]....
        /*08a4*/ 	.word	0x00019860


	//   ....[215]....
        /*08a8*/ 	.word	0x00019920


	//   ....[216]....
        /*08ac*/ 	.word	0x00019980


	//   ....[217]....
        /*08b0*/ 	.word	0x00019a40


	//   ....[218]....
        /*08b4*/ 	.word	0x00019aa0


	//   ....[219]....
        /*08b8*/ 	.word	0x00019b60


	//   ....[220]....
        /*08bc*/ 	.word	0x00019bc0


	//   ....[221]....
        /*08c0*/ 	.word	0x00019c80


	//   ....[222]....
        /*08c4*/ 	.word	0x00019d70


	//   ....[223]....
        /*08c8*/ 	.word	0x00019e10


	//   ....[224]....
        /*08cc*/ 	.word	0x00019e70


	//   ....[225]....
        /*08d0*/ 	.word	0x00019f50


	//   ....[226]....
        /*08d4*/ 	.word	0x00019fb0


	//   ....[227]....
        /*08d8*/ 	.word	0x0001a090


	//   ....[228]....
        /*08dc*/ 	.word	0x0001a0f0


	//   ....[229]....
        /*08e0*/ 	.word	0x0001a1d0


	//   ....[230]....
        /*08e4*/ 	.word	0x0001a230


	//   ....[231]....
        /*08e8*/ 	.word	0x0001a310


	//   ....[232]....
        /*08ec*/ 	.word	0x0001a370


	//   ....[233]....
        /*08f0*/ 	.word	0x0001a450


	//   ....[234]....
        /*08f4*/ 	.word	0x0001a4b0


	//   ....[235]....
        /*08f8*/ 	.word	0x0001a590


	//   ....[236]....
        /*08fc*/ 	.word	0x0001a5f0


	//   ....[237]....
        /*0900*/ 	.word	0x0001a6c0


	//   ....[238]....
        /*0904*/ 	.word	0x0001a7e0


	//   ....[239]....
        /*0908*/ 	.word	0x0001a880


	//   ....[240]....
        /*090c*/ 	.word	0x0001a940


	//   ....[241]....
        /*0910*/ 	.word	0x0001aa10


	//   ....[242]....
        /*0914*/ 	.word	0x0001aa70


	//   ....[243]....
        /*0918*/ 	.word	0x0001ab50


	//   ....[244]....
        /*091c*/ 	.word	0x0001abb0


	//   ....[245]....
        /*0920*/ 	.word	0x0001ac80


	//   ....[246]....
        /*0924*/ 	.word	0x0001ace0


	//   ....[247]....
        /*0928*/ 	.word	0x0001adb0


	//   ....[248]....
        /*092c*/ 	.word	0x0001ae10


	//   ....[249]....
        /*0930*/ 	.word	0x0001aef0


	//   ....[250]....
        /*0934*/ 	.word	0x0001af50


	//   ....[251]....
        /*0938*/ 	.word	0x0001b020


	//   ....[252]....
        /*093c*/ 	.word	0x0001b080


	//   ....[253]....
        /*0940*/ 	.word	0x0001b140


	//   ....[254]....
        /*0944*/ 	.word	0x0001b1d0


	//   ....[255]....
        /*0948*/ 	.word	0x0001b270


	//   ....[0]....
        /*094c*/ 	.word	0x0001b3e0


	//   ....[1]....
        /*0950*/ 	.word	0x0001b450


	//   ....[2]....
        /*0954*/ 	.word	0x0001b4d0


	//   ....[3]....
        /*0958*/ 	.word	0x0001b540


	//   ....[4]....
        /*095c*/ 	.word	0x0001b5b0


	//   ....[5]....
        /*0960*/ 	.word	0x0001b630


	//   ....[6]....
        /*0964*/ 	.word	0x0001b6b0


	//   ....[7]....
        /*0968*/ 	.word	0x0001b740


	//   ....[8]....
        /*096c*/ 	.word	0x0001b7b0


	//   ....[9]....
        /*0970*/ 	.word	0x0001b820


	//   ....[10]....
        /*0974*/ 	.word	0x0001b890


	//   ....[11]....
        /*0978*/ 	.word	0x0001b910


	//   ....[12]....
        /*097c*/ 	.word	0x0001b980


	//   ....[13]....
        /*0980*/ 	.word	0x0001ba10


	//   ....[14]....
        /*0984*/ 	.word	0x0001ba70


	//   ....[15]....
        /*0988*/ 	.word	0x0001bb00


	//   ....[16]....
        /*098c*/ 	.word	0x0001bc30


	//----- nvinfo : EIATTR_REG_RECONFIG
	.align		4
.L_198:
        /*0990*/ 	.byte	0x01, 0x54
	.zero		2


	//----- nvinfo : EIATTR_SYSCALL_OFFSETS
	.align		4
        /*0994*/ 	.byte	0x04, 0x46
        /*0996*/ 	.short	(.L_200 - .L_199)


	//   ....[0]....
.L_199:
        /*0998*/ 	.word	0x00002020


	//   ....[1]....
        /*099c*/ 	.word	0x00013140


	//   ....[2]....
        /*09a0*/ 	.word	0x00013290


	//   ....[3]....
        /*09a4*/ 	.word	0x00013380


	//   ....[4]....
        /*09a8*/ 	.word	0x00014280


	//----- nvinfo : EIATTR_MBARRIER_INSTR_OFFSETS
	.align		4
.L_200:
        /*09ac*/ 	.byte	0x04, 0x39
        /*09ae*/ 	.short	(.L_202 - .L_201)


	//   ....[0]....
.L_201:
        /*09b0*/ 	.word	0x00000180
        /*09b4*/ 	.word	0x000000ff
        /*09b8*/ 	.word	0x00028800
        /*09bc*/ 	.short	0x0100
        /*09be*/ 	.byte	0x08
	.zero		1


	//   ....[1]....
        /*09c0*/ 	.word	0x00000190
        /*09c4*/ 	.word	0x000000ff
        /*09c8*/ 	.word	0x00028820
        /*09cc*/ 	.short	0x0100
        /*09ce*/ 	.byte	0x08
	.zero		1


	//   ....[2]....
        /*09d0*/ 	.word	0x00000280
        /*09d4*/ 	.word	0x000000ff
        /*09d8*/ 	.word	0x00028830
        /*09dc*/ 	.short	0x0100
        /*09de*/ 	.byte	0x08
	.zero		1


	//   ....[3]....
        /*09e0*/ 	.word	0x00000290
        /*09e4*/ 	.word	0x000000ff
        /*09e8*/ 	.word	0x00028840
        /*09ec*/ 	.short	0x0100
        /*09ee*/ 	.byte	0x08
	.zero		1


	//   ....[4]....
        /*09f0*/ 	.word	0x000002a0
        /*09f4*/ 	.word	0x000000ff
        /*09f8*/ 	.word	0x00028838
        /*09fc*/ 	.short	0x0100
        /*09fe*/ 	.byte	0x08
	.zero		1


	//   ....[5]....
        /*0a00*/ 	.word	0x000002b0
        /*0a04*/ 	.word	0x000000ff
        /*0a08*/ 	.word	0x00028848
        /*0a0c*/ 	.short	0x0100
        /*0a0e*/ 	.byte	0x08
	.zero		1


	//   ....[6]....
        /*0a10*/ 	.word	0x000003e0
        /*0a14*/ 	.word	0x000000ff
        /*0a18*/ 	.word	0x00028850
        /*0a1c*/ 	.short	0x0100
        /*0a1e*/ 	.byte	0x08
	.zero		1


	//   ....[7]....
        /*0a20*/ 	.word	0x000003f0
        /*0a24*/ 	.word	0x000000ff
        /*0a28*/ 	.word	0x00028860
        /*0a2c*/ 	.short	0x0100
        /*0a2e*/ 	.byte	0x08
	.zero		1


	//   ....[8]....
        /*0a30*/ 	.word	0x00000400
        /*0a34*/ 	.word	0x000000ff
        /*0a38*/ 	.word	0x00028858
        /*0a3c*/ 	.short	0x0100
        /*0a3e*/ 	.byte	0x08
	.zero		1


	//   ....[9]....
        /*0a40*/ 	.word	0x00000410
        /*0a44*/ 	.word	0x000000ff
        /*0a48*/ 	.word	0x00028868
        /*0a4c*/ 	.short	0x0100
        /*0a4e*/ 	.byte	0x08
	.zero		1


	//   ....[10]....
        /*0a50*/ 	.word	0x00000500
        /*0a54*/ 	.word	0x000000ff
        /*0a58*/ 	.word	0x00028870
        /*0a5c*/ 	.short	0x0100
        /*0a5e*/ 	.byte	0x06
	.zero		1


	//   ....[11]....
        /*0a60*/ 	.word	0x00000510
        /*0a64*/ 	.word	0x000000ff
        /*0a68*/ 	.word	0x00028880
        /*0a6c*/ 	.short	0x0100
        /*0a6e*/ 	.byte	0x06
	.zero		1


	//   ....[12]....
        /*0a70*/ 	.word	0x00000520
        /*0a74*/ 	.word	0x000000ff
        /*0a78*/ 	.word	0x00028878
        /*0a7c*/ 	.short	0x0100
        /*0a7e*/ 	.byte	0x06
	.zero		1


	//   ....[13]....
        /*0a80*/ 	.word	0x00000530
        /*0a84*/ 	.word	0x000000ff
        /*0a88*/ 	.word	0x00028888
        /*0a8c*/ 	.short	0x0100
        /*0a8e*/ 	.byte	0x06
	.zero		1


	//   ....[14]....
        /*0a90*/ 	.word	0x00000660
        /*0a94*/ 	.word	0x000000ff
        /*0a98*/ 	.word	0x00028890
        /*0a9c*/ 	.short	0x0100
        /*0a9e*/ 	.byte	0x08
	.zero		1


	//   ....[15]....
        /*0aa0*/ 	.word	0x00000670
        /*0aa4*/ 	.word	0x000000ff
        /*0aa8*/ 	.word	0x000288a0
        /*0aac*/ 	.short	0x0100
        /*0aae*/ 	.byte	0x08
	.zero		1


	//   ....[16]....
        /*0ab0*/ 	.word	0x00000680
        /*0ab4*/ 	.word	0x000000ff
        /*0ab8*/ 	.word	0x00028898
        /*0abc*/ 	.short	0x0100
        /*0abe*/ 	.byte	0x08
	.zero		1


	//   ....[17]....
        /*0ac0*/ 	.word	0x00000690
        /*0ac4*/ 	.word	0x000000ff
        /*0ac8*/ 	.word	0x000288a8
        /*0acc*/ 	.short	0x0100
        /*0ace*/ 	.byte	0x08
	.zero		1


	//   ....[18]....
        /*0ad0*/ 	.word	0x000007d0
        /*0ad4*/ 	.word	0x000000ff
        /*0ad8*/ 	.word	0x000288b0
        /*0adc*/ 	.short	0x0100
        /*0ade*/ 	.byte	0x08
	.zero		1


	//   ....[19]....
        /*0ae0*/ 	.word	0x000007e0
        /*0ae4*/ 	.word	0x000000ff
        /*0ae8*/ 	.word	0x000288c0
        /*0aec*/ 	.short	0x0100
        /*0aee*/ 	.byte	0x08
	.zero		1


	//   ....[20]....
        /*0af0*/ 	.word	0x000007f0
        /*0af4*/ 	.word	0x000000ff
        /*0af8*/ 	.word	0x000288b8
        /*0afc*/ 	.short	0x0100
        /*0afe*/ 	.byte	0x08
	.zero		1


	//   ....[21]....
        /*0b00*/ 	.word	0x00000800
        /*0b04*/ 	.word	0x000000ff
        /*0b08*/ 	.word	0x000288c8
        /*0b0c*/ 	.short	0x0100
        /*0b0e*/ 	.byte	0x08
	.zero		1


	//   ....[22]....
        /*0b10*/ 	.word	0x000020b0
        /*0b14*/ 	.word	0x000000ff
        /*0b18*/ 	.word	0x00028800
        /*0b1c*/ 	.short	0x010a
        /*0b1e*/ 	.byte	0x28
	.zero		1


	//   ....[23]....
        /*0b20*/ 	.word	0x00002130
        /*0b24*/ 	.word	0x00000003
        /*0b28*/ 	.word	0x00028830
        /*0b2c*/ 	.short	0x010a
        /*0b2e*/ 	.byte	0x3f
	.zero		1


	//   ....[24]....
        /*0b30*/ 	.word	0x00002170
        /*0b34*/ 	.word	0x00000003
        /*0b38*/ 	.word	0x00028830
        /*0b3c*/ 	.short	0x010a
        /*0b3e*/ 	.byte	0x3f
	.zero		1


	//   ....[25]....
        /*0b40*/ 	.word	0x000026d0
        /*0b44*/ 	.word	0x000000ff
        /*0b48*/ 	.word	0x00000000
        /*0b4c*/ 	.short	0x0101
        /*0b4e*/ 	.byte	0x06
	.zero		1


	//   ....[26]....
        /*0b50*/ 	.word	0x000054b0
        /*0b54*/ 	.word	0x000000ff
        /*0b58*/ 	.word	0x00028830
        /*0b5c*/ 	.short	0x010a
        /*0b5e*/ 	.byte	0x06
	.zero		1


	//   ....[27]....
        /*0b60*/ 	.word	0x000054f0
        /*0b64*/ 	.word	0x000000ff
        /*0b68*/ 	.word	0x00028830
        /*0b6c*/ 	.short	0x010a
        /*0b6e*/ 	.byte	0x06
	.zero		1


	//   ....[28]....
        /*0b70*/ 	.word	0x00005870
        /*0b74*/ 	.word	0x000000ff
        /*0b78*/ 	.word	0x00028850
        /*0b7c*/ 	.short	0x010a
        /*0b7e*/ 	.byte	0x06
	.zero		1


	//   ....[29]....
        /*0b80*/ 	.word	0x000058b0
        /*0b84*/ 	.word	0x000000ff
        /*0b88*/ 	.word	0x00028850
        /*0b8c*/ 	.short	0x010a
        /*0b8e*/ 	.byte	0x06
	.zero		1


	//   ....[30]....
        /*0b90*/ 	.word	0x00005ce0
        /*0b94*/ 	.word	0x000000ff
        /*0b98*/ 	.word	0x00000000
        /*0b9c*/ 	.short	0x0101
        /*0b9e*/ 	.byte	0x06
	.zero		1


	//   ....[31]....
        /*0ba0*/ 	.word	0x00007f80
        /*0ba4*/ 	.word	0x000000ff
        /*0ba8*/ 	.word	0x00000000
        /*0bac*/ 	.short	0x0101
        /*0bae*/ 	.byte	0x07
	.zero		1


	//   ....[32]....
        /*0bb0*/ 	.word	0x000088b0
        /*0bb4*/ 	.word	0x000000ff
        /*0bb8*/ 	.word	0x00028830
        /*0bbc*/ 	.short	0x010a
        /*0bbe*/ 	.byte	0x06
	.zero		1


	//   ....[33]....
        /*0bc0*/ 	.word	0x000088f0
        /*0bc4*/ 	.word	0x000000ff
        /*0bc8*/ 	.word	0x00028830
        /*0bcc*/ 	.short	0x010a
        /*0bce*/ 	.byte	0x06
	.zero		1


	//   ....[34]....
        /*0bd0*/ 	.word	0x00008c70
        /*0bd4*/ 	.word	0x000000ff
        /*0bd8*/ 	.word	0x00028850
        /*0bdc*/ 	.short	0x010a
        /*0bde*/ 	.byte	0x06
	.zero		1


	//   ....[35]....
        /*0be0*/ 	.word	0x00008cb0
        /*0be4*/ 	.word	0x000000ff
        /*0be8*/ 	.word	0x00028850
        /*0bec*/ 	.short	0x010a
        /*0bee*/ 	.byte	0x06
	.zero		1


	//   ....[36]....
        /*0bf0*/ 	.word	0x000090f0
        /*0bf4*/ 	.word	0x000000ff
        /*0bf8*/ 	.word	0x00000000
        /*0bfc*/ 	.short	0x0101
        /*0bfe*/ 	.byte	0x07
	.zero		1


	//   ....[37]....
        /*0c00*/ 	.word	0x0000a280
        /*0c04*/ 	.word	0x000000ff
        /*0c08*/ 	.word	0x00000000
        /*0c0c*/ 	.short	0x0101
        /*0c0e*/ 	.byte	0x07
	.zero		1


	//   ....[38]....
        /*0c10*/ 	.word	0x0000a980
        /*0c14*/ 	.word	0x000000ff
        /*0c18*/ 	.word	0x00028830
        /*0c1c*/ 	.short	0x010a
        /*0c1e*/ 	.byte	0x06
	.zero		1


	//   ....[39]....
        /*0c20*/ 	.word	0x0000a9c0
        /*0c24*/ 	.word	0x000000ff
        /*0c28*/ 	.word	0x00028830
        /*0c2c*/ 	.short	0x010a
        /*0c2e*/ 	.byte	0x06
	.zero		1


	//   ....[40]....
        /*0c30*/ 	.word	0x0000ad10
        /*0c34*/ 	.word	0x000000ff
        /*0c38*/ 	.word	0x00028850
        /*0c3c*/ 	.short	0x010a
        /*0c3e*/ 	.byte	0x06
	.zero		1


	//   ....[41]....
        /*0c40*/ 	.word	0x0000ad50
        /*0c44*/ 	.word	0x000000ff
        /*0c48*/ 	.word	0x00028850
        /*0c4c*/ 	.short	0x010a
        /*0c4e*/ 	.byte	0x06
	.zero		1


	//   ....[42]....
        /*0c50*/ 	.word	0x0000b180
        /*0c54*/ 	.word	0x000000ff
        /*0c58*/ 	.word	0x00000000
        /*0c5c*/ 	.short	0x0101
        /*0c5e*/ 	.byte	0x06
	.zero		1


	//   ....[43]....
        /*0c60*/ 	.word	0x0000d420
        /*0c64*/ 	.word	0x000000ff
        /*0c68*/ 	.word	0x00000000
        /*0c6c*/ 	.short	0x0101
        /*0c6e*/ 	.byte	0x07
	.zero		1


	//   ....[44]....
        /*0c70*/ 	.word	0x0000da20
        /*0c74*/ 	.word	0x000000ff
        /*0c78*/ 	.word	0x00028850
        /*0c7c*/ 	.short	0x010a
        /*0c7e*/ 	.byte	0x05
	.zero		1


	//   ....[45]....
        /*0c80*/ 	.word	0x0000da60
        /*0c84*/ 	.word	0x000000ff
        /*0c88*/ 	.word	0x00028850
        /*0c8c*/ 	.short	0x010a
        /*0c8e*/ 	.byte	0x05
	.zero		1


	//   ....[46]....
        /*0c90*/ 	.word	0x0000dff0
        /*0c94*/ 	.word	0x000000ff
        /*0c98*/ 	.word	0x00000000
        /*0c9c*/ 	.short	0x0101
        /*0c9e*/ 	.byte	0x04
	.zero		1


	//   ....[47]....
        /*0ca0*/ 	.word	0x0000f6b0
        /*0ca4*/ 	.word	0x00000000
        /*0ca8*/ 	.word	0x00000000
        /*0cac*/ 	.short	0x0101
        /*0cae*/ 	.byte	0x3f
	.zero		1


	//   ....[48]....
        /*0cb0*/ 	.word	0x0000fd50
        /*0cb4*/ 	.word	0x00000006
        /*0cb8*/ 	.word	0x00000000
        /*0cbc*/ 	.short	0x0101
        /*0cbe*/ 	.byte	0x3f
	.zero		1


	//   ....[49]....
        /*0cc0*/ 	.word	0x00013880
        /*0cc4*/ 	.word	0x00000007
        /*0cc8*/ 	.word	0x00028840
        /*0ccc*/ 	.short	0x010a
        /*0cce*/ 	.byte	0x3f
	.zero		1


	//   ....[50]....
        /*0cd0*/ 	.word	0x00013fe0
        /*0cd4*/ 	.word	0x00000007
        /*0cd8*/ 	.word	0x00028830
        /*0cdc*/ 	.short	0x0107
        /*0cde*/ 	.byte	0x3f
	.zero		1


	//   ....[51]....
        /*0ce0*/ 	.word	0x000140a0
        /*0ce4*/ 	.word	0x00000007
        /*0ce8*/ 	.word	0x00028830
        /*0cec*/ 	.short	0x0101
        /*0cee*/ 	.byte	0x3f
	.zero		1


	//   ....[52]....
        /*0cf0*/ 	.word	0x00014b80
        /*0cf4*/ 	.word	0x00000016
        /*0cf8*/ 	.word	0x00028800
        /*0cfc*/ 	.short	0x0107
        /*0cfe*/ 	.byte	0x3f
	.zero		1


	//   ....[53]....
        /*0d00*/ 	.word	0x00014c90
        /*0d04*/ 	.word	0x00000016
        /*0d08*/ 	.word	0x00028800
        /*0d0c*/ 	.short	0x0101
        /*0d0e*/ 	.byte	0x3f
	.zero		1


	//   ....[54]....
        /*0d10*/ 	.word	0x00014cb0
        /*0d14*/ 	.word	0x00000016
        /*0d18*/ 	.word	0x00028820
        /*0d1c*/ 	.short	0x010a
        /*0d1e*/ 	.byte	0x3f
	.zero		1


	//   ....[55]....
        /*0d20*/ 	.word	0x00015030
        /*0d24*/ 	.word	0x00000006
        /*0d28*/ 	.word	0x00028840
        /*0d2c*/ 	.short	0x010a
        /*0d2e*/ 	.byte	0x3f
	.zero		1


	//   ....[56]....
        /*0d30*/ 	.word	0x00015530
        /*0d34*/ 	.word	0x00000006
        /*0d38*/ 	.word	0x00028830
        /*0d3c*/ 	.short	0x0107
        /*0d3e*/ 	.byte	0x3f
	.zero		1


	//   ....[57]....
        /*0d40*/ 	.word	0x000155e0
        /*0d44*/ 	.word	0x00000006
        /*0d48*/ 	.word	0x00028830
        /*0d4c*/ 	.short	0x0101
        /*0d4e*/ 	.byte	0x3f
	.zero		1


	//   ....[58]....
        /*0d50*/ 	.word	0x00015650
        /*0d54*/ 	.word	0x00000006
        /*0d58*/ 	.word	0x00028860
        /*0d5c*/ 	.short	0x010a
        /*0d5e*/ 	.byte	0x3f
	.zero		1


	//   ....[59]....
        /*0d60*/ 	.word	0x00015be0
        /*0d64*/ 	.word	0x00000006
        /*0d68*/ 	.word	0x00028850
        /*0d6c*/ 	.short	0x0107
        /*0d6e*/ 	.byte	0x3f
	.zero		1


	//   ....[60]....
        /*0d70*/ 	.word	0x00015d00
        /*0d74*/ 	.word	0x00000006
        /*0d78*/ 	.word	0x00028850
        /*0d7c*/ 	.short	0x0101
        /*0d7e*/ 	.byte	0x3f
	.zero		1


	//   ....[61]....
        /*0d80*/ 	.word	0x00015f00
        /*0d84*/ 	.word	0x00000000
        /*0d88*/ 	.word	0x00028860
        /*0d8c*/ 	.short	0x010a
        /*0d8e*/ 	.byte	0x3f
	.zero		1


	//   ....[62]....
        /*0d90*/ 	.word	0x00016430
        /*0d94*/ 	.word	0x00000000
        /*0d98*/ 	.word	0x00028850
        /*0d9c*/ 	.short	0x0107
        /*0d9e*/ 	.byte	0x3f
	.zero		1


	//   ....[63]....
        /*0da0*/ 	.word	0x000164e0
        /*0da4*/ 	.word	0x00000000
        /*0da8*/ 	.word	0x00028850
        /*0dac*/ 	.short	0x0101
        /*0dae*/ 	.byte	0x3f
	.zero		1


	//   ....[64]....
        /*0db0*/ 	.word	0x00017630
        /*0db4*/ 	.word	0x00000004
        /*0db8*/ 	.word	0x00028820
        /*0dbc*/ 	.short	0x010a
        /*0dbe*/ 	.byte	0x3f
	.zero		1


	//   ....[65]....
        /*0dc0*/ 	.word	0x000177d0
        /*0dc4*/ 	.word	0x00000005
        /*0dc8*/ 	.word	0x00028840
        /*0dcc*/ 	.short	0x010a
        /*0dce*/ 	.byte	0x3f
	.zero		1


	//   ....[66]....
        /*0dd0*/ 	.word	0x00017870
        /*0dd4*/ 	.word	0x00000019
        /*0dd8*/ 	.word	0x00028840
        /*0ddc*/ 	.short	0x010a
        /*0dde*/ 	.byte	0x3f
	.zero		1


	//   ....[67]....
        /*0de0*/ 	.word	0x000178b0
        /*0de4*/ 	.word	0x00000005
        /*0de8*/ 	.word	0x00028860
        /*0dec*/ 	.short	0x010a
        /*0dee*/ 	.byte	0x3f
	.zero		1


	//   ....[68]....
        /*0df0*/ 	.word	0x000178f0
        /*0df4*/ 	.word	0x00000019
        /*0df8*/ 	.word	0x00028860
        /*0dfc*/ 	.short	0x010a
        /*0dfe*/ 	.byte	0x3f
	.zero		1


	//   ....[69]....
        /*0e00*/ 	.word	0x00017960
        /*0e04*/ 	.word	0x00000003
        /*0e08*/ 	.word	0x00028800
        /*0e0c*/ 	.short	0x010a
        /*0e0e*/ 	.byte	0x3f
	.zero		1


	//   ....[70]....
        /*0e10*/ 	.word	0x000179b0
        /*0e14*/ 	.word	0x00000003
        /*0e18*/ 	.word	0x00028830
        /*0e1c*/ 	.short	0x010a
        /*0e1e*/ 	.byte	0x3f
	.zero		1


	//   ....[71]....
        /*0e20*/ 	.word	0x00017a10
        /*0e24*/ 	.word	0x00000005
        /*0e28*/ 	.word	0x00028830
        /*0e2c*/ 	.short	0x010a
        /*0e2e*/ 	.byte	0x3f
	.zero		1


	//   ....[72]....
        /*0e30*/ 	.word	0x00017a70
        /*0e34*/ 	.word	0x00000005
        /*0e38*/ 	.word	0x00028850
        /*0e3c*/ 	.short	0x010a
        /*0e3e*/ 	.byte	0x3f
	.zero		1


	//   ....[73]....
        /*0e40*/ 	.word	0x00017ad0
        /*0e44*/ 	.word	0x00000009
        /*0e48*/ 	.word	0x00028830
        /*0e4c*/ 	.short	0x010a
        /*0e4e*/ 	.byte	0x3f
	.zero		1


	//   ....[74]....
        /*0e50*/ 	.word	0x00017b30
        /*0e54*/ 	.word	0x00000009
        /*0e58*/ 	.word	0x00028850
        /*0e5c*/ 	.short	0x010a
        /*0e5e*/ 	.byte	0x3f
	.zero		1


	//   ....[75]....
        /*0e60*/ 	.word	0x00017b90
        /*0e64*/ 	.word	0x00000005
        /*0e68*/ 	.word	0x00028830
        /*0e6c*/ 	.short	0x010a
        /*0e6e*/ 	.byte	0x3f
	.zero		1


	//   ....[76]....
        /*0e70*/ 	.word	0x00017bf0
        /*0e74*/ 	.word	0x00000005
        /*0e78*/ 	.word	0x00028850
        /*0e7c*/ 	.short	0x010a
        /*0e7e*/ 	.byte	0x3f
	.zero		1


	//   ....[77]....
        /*0e80*/ 	.word	0x00017c50
        /*0e84*/ 	.word	0x00000006
        /*0e88*/ 	.word	0x00028850
        /*0e8c*/ 	.short	0x010a
        /*0e8e*/ 	.byte	0x3f
	.zero		1


	//   ....[78]....
        /*0e90*/ 	.word	0x00017d70
        /*0e94*/ 	.word	0x00000007
        /*0e98*/ 	.word	0x00028840
        /*0e9c*/ 	.short	0x010a
        /*0e9e*/ 	.byte	0x3f
	.zero		1


	//   ....[79]....
        /*0ea0*/ 	.word	0x000192f0
        /*0ea4*/ 	.word	0x00000016
        /*0ea8*/ 	.word	0x00028820
        /*0eac*/ 	.short	0x010a
        /*0eae*/ 	.byte	0x3f
	.zero		1


	//   ....[80]....
        /*0eb0*/ 	.word	0x00019340
        /*0eb4*/ 	.word	0x00000006
        /*0eb8*/ 	.word	0x00028840
        /*0ebc*/ 	.short	0x010a
        /*0ebe*/ 	.byte	0x3f
	.zero		1


	//   ....[81]....
        /*0ec0*/ 	.word	0x00019cc0
        /*0ec4*/ 	.word	0x00000006
        /*0ec8*/ 	.word	0x00028860
        /*0ecc*/ 	.short	0x010a
        /*0ece*/ 	.byte	0x3f
	.zero		1


	//   ....[82]....
        /*0ed0*/ 	.word	0x0001a730
        /*0ed4*/ 	.word	0x00000000
        /*0ed8*/ 	.word	0x00028860
        /*0edc*/ 	.short	0x010a
        /*0ede*/ 	.byte	0x3f
	.zero		1


	//   ....[83]....
        /*0ee0*/ 	.word	0x0001bb50
        /*0ee4*/ 	.word	0x00000004
        /*0ee8*/ 	.word	0x00028820
        /*0eec*/ 	.short	0x010a
        /*0eee*/ 	.byte	0x3f
	.zero		1


	//   ....[84]....
        /*0ef0*/ 	.word	0x0001bcf0
        /*0ef4*/ 	.word	0x00000005
        /*0ef8*/ 	.word	0x00028840
        /*0efc*/ 	.short	0x010a
        /*0efe*/ 	.byte	0x3f
	.zero		1


	//   ....[85]....
        /*0f00*/ 	.word	0x0001bd40
        /*0f04*/ 	.word	0x00000019
        /*0f08*/ 	.word	0x00028840
        /*0f0c*/ 	.short	0x010a
        /*0f0e*/ 	.byte	0x3f
	.zero		1


	//   ....[86]....
        /*0f10*/ 	.word	0x0001bd90
        /*0f14*/ 	.word	0x00000005
        /*0f18*/ 	.word	0x00028860
        /*0f1c*/ 	.short	0x010a
        /*0f1e*/ 	.byte	0x3f
	.zero		1


	//----- nvinfo : EIATTR_NUM_MBARRIERS
	.align		4
.L_202:
        /*0f20*/ 	.byte	0x03, 0x38
        /*0f22*/ 	.short	0x0016


	//----- nvinfo : EIATTR_EXIT_INSTR_OFFSETS
	.align		4
        /*0f24*/ 	.byte	0x04, 0x1c
        /*0f26*/ 	.short	(.L_204 - .L_203)


	//   ....[0]....
.L_203:
        /*0f28*/ 	.word	0x000009c0


	//   ....[1]....
        /*0f2c*/ 	.word	0x000112b0


	//   ....[2]....
        /*0f30*/ 	.word	0x00017940


	//----- nvinfo : EIATTR_MAX_THREADS
	.align		4
.L_204:
        /*0f34*/ 	.byte	0x04, 0x05
        /*0f36*/ 	.short	(.L_206 - .L_205)
.L_205:
        /*0f38*/ 	.word	0x00000180
        /*0f3c*/ 	.word	0x00000001
        /*0f40*/ 	.word	0x00000001


	//----- nvinfo : EIATTR_CRS_STACK_SIZE
	.align		4
.L_206:
        /*0f44*/ 	.byte	0x04, 0x1e
        /*0f46*/ 	.short	(.L_208 - .L_207)
.L_207:
        /*0f48*/ 	.word	0x00000000


	//----- nvinfo : EIATTR_CBANK_PARAM_SIZE
	.align		4
.L_208:
        /*0f4c*/ 	.byte	0x03, 0x19
        /*0f4e*/ 	.short	0x0af0


	//----- nvinfo : EIATTR_PARAM_CBANK
	.align		4
        /*0f50*/ 	.byte	0x04, 0x0a
        /*0f52*/ 	.short	(.L_210 - .L_209)
	.align		4
.L_209:
        /*0f54*/ 	.word	index@(.nv.constant0._ZN7cutlass13device_kernelIN5flash11enable_sm90INS1_16FlashAttnFwdSm90INS1_25CollectiveMainloopFwdSm90ILi2EN4cute5tupleIJNS5_1CILi1EEES8_S8_EEENS6_IJNS7_ILi128EEESA_SA_EEELi128ENS_6half_tEfNS_4arch4Sm90ELb0ELb1ELb0ELb1ELb1ELb0ELb0ELb1ELb1ELb1ELb1ELb0EEENS1_21CollectiveEpilogueFwdISB_S9_SC_SE_Li256ELb1ELb1ELb1ELb0EEENS1_36VarlenDynamicPersistentTileSchedulerILi128ELi128ELi256ELi128ELb1ELb1ELb1ELb1ELb0ELb1EEEEEEEEEvNT_6ParamsE)
        /*0f58*/ 	.short	0x0210
        /*0f5a*/ 	.short	0x0af0


	//----- nvinfo : EIATTR_SW_WAR
	.align		4
.L_210:
        /*0f5c*/ 	.byte	0x04, 0x36
        /*0f5e*/ 	.short	(.L_212 - .L_211)
.L_211:
        /*0f60*/ 	.word	0x00000008
.L_212:


//--------------------- .nv.info._ZN7cutlass13device_kernelIN5flash11enable_sm90INS1_16FlashAttnFwdSm90INS1_25CollectiveMainloopFwdSm90ILi2EN4cute5tupleIJNS5_1CILi1EEES8_S8_EEENS6_IJNS7_ILi128EEESA_SA_EEELi128ENS_6half_tEfNS_4arch4Sm90ELb0ELb1ELb0ELb1ELb1ELb1ELb0ELb1ELb1ELb1ELb1ELb0EEENS1_21CollectiveEpilogueFwdISB_S9_SC_SE_Li256ELb1ELb1ELb1ELb0EEENS1_36VarlenDynamicPersistentTileSchedulerILi128ELi128ELi256ELi128ELb1ELb1ELb1ELb1ELb0ELb1EEEEEEEEEvNT_6ParamsE --------------------------
	.section	.nv.info._ZN7cutlass13device_kernelIN5flash11enable_sm90INS1_16FlashAttnFwdSm90INS1_25CollectiveMainloopFwdSm90ILi2EN4cute5tupleIJNS5_1CILi1EEES8_S8_EEENS6_IJNS7_ILi128EEESA_SA_EEELi128ENS_6half_tEfNS_4arch4Sm90ELb0ELb1ELb0ELb1ELb1ELb1ELb0ELb1ELb1ELb1ELb1ELb0EEENS1_21CollectiveEpilogueFwdISB_S9_SC_SE_Li256ELb1ELb1ELb1ELb0EEENS1_36VarlenDynamicPersistentTileSchedulerILi128ELi128ELi256ELi128ELb1ELb1ELb1ELb1ELb0ELb1EEEEEEEEEvNT_6ParamsE,"",@"SHT_CUDA_INFO"
	.sectionflags	@""
	.align	4


	//----- nvinfo : EIATTR_CUDA_API_VERSION
	.align		4
        /*0000*/ 	.byte	0x04, 0x37
        /*0002*/ 	.short	(.L_214 - .L_213)
.L_213:
        /*0004*/ 	.word	0x00000082


	//----- nvinfo : EIATTR_KPARAM_INFO
	.align		4
.L_214:
        /*0008*/ 	.byte	0x04, 0x17
        /*000a*/ 	.short	(.L_216 - .L_215)
.L_215:
        /*000c*/ 	.word	0x00000000
        /*0010*/ 	.short	0x0000
        /*0012*/ 	.short	0x0070
        /*0014*/ 	.byte	0x00, 0xf0, 0x01, 0x2a


	//----- nvinfo : EIATTR_SPARSE_MMA_MASK
	.align		4
.L_216:
        /*0018*/ 	.byte	0x03, 0x50
        /*001a*/ 	.short	0x0000


	//----- nvinfo : EIATTR_MAXREG_COUNT
	.align		4
        /*001c*/ 	.byte	0x03, 0x1b
        /*001e*/ 	.short	0x00a8


	//----- nvinfo : EIATTR_NUM_BARRIERS
	.align		4
        /*0020*/ 	.byte	0x02, 0x4c
        /*0022*/ 	.byte	0x10
	.zero		1


	//----- nvinfo : EIATTR_EXTERNS
	.align		4
        /*0024*/ 	.byte	0x04, 0x0f
        /*0026*/ 	.short	(.L_218 - .L_217)


	//   ....[0]....
	.align		4
.L_217:
        /*0028*/ 	.word	index@(__assertfail)


	//----- nvinfo : EIATTR_ANNOTATIONS
	.align		4
.L_218:
        /*002c*/ 	.byte	0x04, 0x55
        /*002e*/ 	.short	(.L_220 - .L_219)


	//   ....[0]....
.L_219:
        /* <DEDUP_REMOVED lines=21> */


	//----- nvinfo : EIATTR_MERCURY_ISA_VERSION
	.align		4
.L_220:
        /*0170*/ 	.byte	0x03, 0x5f
        /*0172*/ 	.short	0x0101


	//----- nvinfo : EIATTR_UNUSED_LOAD_BYTE_OFFSET
	.align		4
        /*0174*/ 	.byte	0x04, 0x44
        /*0176*/ 	.short	(.L_222 - .L_221)


	//   ....[0]....
.L_221:
        /*0178*/ 	.word	0x00000a60
        /*017c*/ 	.word	0x0000fff0


	//   ....[1]....
        /*0180*/ 	.word	0x0001b150
        /*0184*/ 	.word	0x0000fff0


	//----- nvinfo : EIATTR_INT_WARP_WIDE_INSTR_OFFSETS
	.align		4
.L_222:
        /*0188*/ 	.byte	0x04, 0x31
        /*018a*/ 	.short	(.L_224 - .L_223)


	//   ....[0]....
.L_223:
        /*018c*/ 	.word	0x00000130


	//   ....[1]....
        /*0190*/ 	.word	0x00000170


	//   ....[2]....
        /*0194*/ 	.word	0x000001e0


	//   ....[3]....
        /*0198*/ 	.word	0x000216e0


	//   ....[4]....
        /*019c*/ 	.word	0x00021770


	//   ....[5]....
        /*01a0*/ 	.word	0x000245d0


	//   ....[6]....
        /*01a4*/ 	.word	0x00024660


	//----- nvinfo : EIATTR_COOP_GROUP_MASK_REGIDS
	.align		4
.L_224:
        /*01a8*/ 	.byte	0x04, 0x29
        /*01aa*/ 	.short	(.L_226 - .L_225)


	//   ....[0]....
.L_225:
        /*01ac*/ 	.word	0xffffffff


	//   ....[1]....
        /*01b0*/ 	.word	0xffffffff


	//   ....[2]....
        /*01b4*/ 	.word	0xffffffff


	//   ....[3]....
        /*01b8*/ 	.word	0xffffffff


	//   ....[4]....
        /*01bc*/ 	.word	0xffffffff


	//   ....[5]....
        /*01c0*/ 	.word	0xffffffff


	//   ....[6]....
        /*01c4*/ 	.word	0xffffffff


	//   ....[7]....
        /*01c8*/ 	.word	0xffffffff


	//   ....[8]....
        /*01cc*/ 	.word	0xffffffff


	//   ....[9]....
        /*01d0*/ 	.word	0xffffffff


	//   ....[10]....
        /*01d4*/ 	.word	0xffffffff


	//   ....[11]....
        /*01d8*/ 	.word	0xffffffff


	//   ....[12]....
        /*01dc*/ 	.word	0xffffffff


	//   ....[13]....
        /*01e0*/ 	.word	0xffffffff


	//   ....[14]....
        /*01e4*/ 	.word	0xffffffff


	//   ....[15]....
        /*01e8*/ 	.word	0xffffffff


	//   ....[16]....
        /*01ec*/ 	.word	0xffffffff


	//   ....[17]....
        /*01f0*/ 	.word	0xffffffff


	//   ....[18]....
        /*01f4*/ 	.word	0xffffffff


	//   ....[19]....
        /*01f8*/ 	.word	0xffffffff


	//   ....[20]....
        /*01fc*/ 	.word	0xffffffff


	//   ....[21]....
        /*0200*/ 	.word	0xffffffff


	//   ....[22]....
        /*0204*/ 	.word	0xffffffff


	//   ....[23]....
        /*0208*/ 	.word	0xffffffff


	//   ....[24]....
        /*020c*/ 	.word	0xffffffff


	//   ....[25]....
        /*0210*/ 	.word	0xffffffff


	//   ....[26]....
        /*0214*/ 	.word	0xffffffff


	//   ....[27]....
        /*0218*/ 	.word	0xffffffff


	//   ....[28]....
        /*021c*/ 	.word	0xffffffff


	//   ....[29]....
        /*0220*/ 	.word	0xffffffff


	//   ....[30]....
        /*0224*/ 	.word	0xffffffff


	//   ....[31]....
        /*0228*/ 	.word	0xffffffff


	//   ....[32]....
        /*022c*/ 	.word	0xffffffff


	//   ....[33]....
        /*0230*/ 	.word	0xffffffff


	//   ....[34]....
        /*0234*/ 	.word	0xffffffff


	//   ....[35]....
        /*0238*/ 	.word	0xffffffff


	//   ....[36]....
        /*023c*/ 	.word	0xffffffff


	//   ....[37]....
        /*0240*/ 	.word	0xffffffff


	//   ....[38]....
        /*0244*/ 	.word	0xffffffff


	//   ....[39]....
        /*0248*/ 	.word	0xffffffff


	//   ....[40]....
        /*024c*/ 	.word	0xffffffff


	//   ....[41]....
        /*0250*/ 	.word	0xffffffff


	//   ....[42]....
        /*0254*/ 	.word	0xffffffff


	//   ....[43]....
        /*0258*/ 	.word	0xffffffff


	//   ....[44]....
        /*025c*/ 	.word	0xffffffff


	//   ....[45]....
        /*0260*/ 	.word	0xffffffff


	//   ....[46]....
        /*0264*/ 	.word	0xffffffff


	//   ....[47]....
        /*0268*/ 	.word	0xffffffff


	//   ....[48]....
        /*026c*/ 	.word	0xffffffff


	//   ....[49]....
        /*0270*/ 	.word	0xffffffff


	//   ....[50]....
        /*0274*/ 	.word	0xffffffff


	//   ....[51]....
        /*0278*/ 	.word	0xffffffff


	//   ....[52]....
        /*027c*/ 	.word	0xffffffff


	//   ....[53]....
        /*0280*/ 	.word	0xffffffff


	//   ....[54]....
        /*0284*/ 	.word	0xffffffff


	//   ....[55]....
        /*0288*/ 	.word	0xffffffff


	//   ....[56]....
        /*028c*/ 	.word	0xffffffff


	//   ....[57]....
        /*0290*/ 	.word	0xffffffff


	//   ....[58]....
        /*0294*/ 	.word	0xffffffff


	//   ....[59]....
        /*0298*/ 	.word	0xffffffff


	//   ....[60]....
        /*029c*/ 	.word	0xffffffff


	//   ....[61]....
        /*02a0*/ 	.word	0xffffffff


	//   ....[62]....
        /*02a4*/ 	.word	0xffffffff


	//   ....[63]....
        /*02a8*/ 	.word	0xffffffff


	//   ....[64]....
        /*02ac*/ 	.word	0xffffffff


	//   ....[65]....
        /*02b0*/ 	.word	0xffffffff


	//   ....[66]....
        /*02b4*/ 	.word	0xffffffff


	//   ....[67]....
        /*02b8*/ 	.word	0xffffffff


	//   ....[68]....
        /*02bc*/ 	.word	0xffffffff


	//   ....[69]....
        /*02c0*/ 	.word	0xffffffff


	//   ....[70]....
        /*02c4*/ 	.word	0xffffffff


	//   ....[71]....
        /*02c8*/ 	.word	0xffffffff


	//   ....[72]....
        /*02cc*/ 	.word	0xffffffff


	//   ....[73]....
        /*02d0*/ 	.word	0xffffffff


	//   ....[74]....
        /*02d4*/ 	.word	0xffffffff


	//   ....[75]....
        /*02d8*/ 	.word	0xffffffff


	//   ....[76]....
        /*02dc*/ 	.word	0xffffffff


	//   ....[77]....
        /*02e0*/ 	.word	0xffffffff


	//   ....[78]....
        /*02e4*/ 	.word	0xffffffff


	//   ....[79]....
        /*02e8*/ 	.word	0xffffffff


	//   ....[80]....
        /*02ec*/ 	.word	0xffffffff


	//   ....[81]....
        /*02f0*/ 	.word	0xffffffff


	//   ....[82]....
        /*02f4*/ 	.word	0xffffffff


	//   ....[83]....
        /*02f8*/ 	.word	0xffffffff


	//   ....[84]....
        /*02fc*/ 	.word	0xffffffff


	//   ....[85]....
        /*0300*/ 	.word	0xffffffff


	//   ....[86]....
        /*0304*/ 	.word	0xffffffff


	//   ....[87]....
        /*0308*/ 	.word	0xffffffff


	//   ....[88]....
        /*030c*/ 	.word	0xffffffff


	//   ....[89]....
        /*0310*/ 	.word	0xffffffff


	//   ....[90]....
        /*0314*/ 	.word	0xffffffff


	//   ....[91]....
        /*0318*/ 	.word	0xffffffff


	//   ....[92]....
        /*031c*/ 	.word	0xffffffff


	//   ....[93]....
        /*0320*/ 	.word	0xffffffff


	//   ....[94]....
        /*0324*/ 	.word	0xffffffff


	//   ....[95]....
        /*0328*/ 	.word	0xffffffff


	//   ....[96]....
        /*032c*/ 	.word	0xffffffff


	//   ....[97]....
        /*0330*/ 	.word	0xffffffff


	//   ....[98]....
        /*0334*/ 	.word	0xffffffff


	//   ....[99]....
        /*0338*/ 	.word	0xffffffff


	//   ....[100]....
        /*033c*/ 	.word	0xffffffff


	//   ....[101]....
        /*0340*/ 	.word	0xffffffff


	//   ....[102]....
        /*0344*/ 	.word	0xffffffff


	//   ....[103]....
        /*0348*/ 	.word	0xffffffff


	//   ....[104]....
        /*034c*/ 	.word	0xffffffff


	//   ....[105]....
        /*0350*/ 	.word	0xffffffff


	//   ....[106]....
        /*0354*/ 	.word	0xffffffff


	//   ....[107]....
        /*0358*/ 	.word	0xffffffff


	//   ....[108]....
        /*035c*/ 	.word	0xffffffff


	//   ....[109]....
        /*0360*/ 	.word	0xffffffff


	//   ....[110]....
        /*0364*/ 	.word	0xffffffff


	//   ....[111]....
        /*0368*/ 	.word	0xffffffff


	//   ....[112]....
        /*036c*/ 	.word	0xffffffff


	//   ....[113]....
        /*0370*/ 	.word	0xffffffff


	//   ....[114]....
        /*0374*/ 	.word	0xffffffff


	//   ....[115]....
        /*0378*/ 	.word	0xffffffff


	//   ....[116]....
        /*037c*/ 	.word	0xffffffff


	//   ....[117]....
        /*0380*/ 	.word	0xffffffff


	//   ....[118]....
        /*0384*/ 	.word	0xffffffff


	//   ....[119]....
        /*0388*/ 	.word	0xffffffff


	//   ....[120]....
        /*038c*/ 	.word	0xffffffff


	//   ....[121]....
        /*0390*/ 	.word	0xffffffff


	//   ....[122]....
        /*0394*/ 	.word	0xffffffff


	//   ....[123]....
        /*0398*/ 	.word	0xffffffff


	//   ....[124]....
        /*039c*/ 	.word	0xffffffff


	//   ....[125]....
        /*03a0*/ 	.word	0xffffffff


	//   ....[126]....
        /*03a4*/ 	.word	0xffffffff


	//   ....[127]....
        /*03a8*/ 	.word	0xffffffff


	//   ....[128]....
        /*03ac*/ 	.word	0xffffffff


	//   ....[129]....
        /*03b0*/ 	.word	0xffffffff


	//   ....[130]....
        /*03b4*/ 	.word	0xffffffff


	//   ....[131]....
        /*03b8*/ 	.word	0xffffffff


	//   ....[132]....
        /*03bc*/ 	.word	0xffffffff


	//   ....[133]....
        /*03c0*/ 	.word	0xffffffff


	//   ....[134]....
        /*03c4*/ 	.word	0xffffffff


	//   ....[135]....
        /*03c8*/ 	.word	0xffffffff


	//   ....[136]....
        /*03cc*/ 	.word	0xffffffff


	//   ....[137]....
        /*03d0*/ 	.word	0xffffffff


	//   ....[138]....
        /*03d4*/ 	.word	0xffffffff


	//   ....[139]....
        /*03d8*/ 	.word	0xffffffff


	//   ....[140]....
        /*03dc*/ 	.word	0xffffffff


	//   ....[141]....
        /*03e0*/ 	.word	0xffffffff


	//   ....[142]....
        /*03e4*/ 	.word	0xffffffff


	//   ....[143]....
        /*03e8*/ 	.word	0xffffffff


	//   ....[144]....
        /*03ec*/ 	.word	0xffffffff


	//   ....[145]....
        /*03f0*/ 	.word	0xffffffff


	//   ....[146]....
        /*03f4*/ 	.word	0xffffffff


	//   ....[147]....
        /*03f8*/ 	.word	0xffffffff


	//   ....[148]....
        /*03fc*/ 	.word	0xffffffff


	//   ....[149]....
        /*0400*/ 	.word	0xffffffff


	//   ....[150]....
        /*0404*/ 	.word	0xffffffff


	//   ....[151]....
        /*0408*/ 	.word	0xffffffff


	//   ....[152]....
        /*040c*/ 	.word	0xffffffff


	//   ....[153]....
        /*0410*/ 	.word	0xffffffff


	//   ....[154]....
        /*0414*/ 	.word	0xffffffff


	//   ....[155]....
        /*0418*/ 	.word	0xffffffff


	//   ....[156]....
        /*041c*/ 	.word	0xffffffff


	//   ....[157]....
        /*0420*/ 	.word	0xffffffff


	//   ....[158]....
        /*0424*/ 	.word	0xffffffff


	//   ....[159]....
        /*0428*/ 	.word	0xffffffff


	//   ....[160]....
        /*042c*/ 	.word	0xffffffff


	//   ....[161]....
        /*0430*/ 	.word	0xffffffff


	//   ....[162]....
        /*0434*/ 	.word	0xffffffff


	//   ....[163]....
        /*0438*/ 	.word	0xffffffff


	//   ....[164]....
        /*043c*/ 	.word	0xffffffff


	//   ....[165]....
        /*0440*/ 	.word	0xffffffff


	//   ....[166]....
        /*0444*/ 	.word	0xffffffff


	//   ....[167]....
        /*0448*/ 	.word	0xffffffff


	//   ....[168]....
        /*044c*/ 	.word	0xffffffff


	//   ....[169]....
        /*0450*/ 	.word	0xffffffff


	//   ....[170]....
        /*0454*/ 	.word	0xffffffff


	//   ....[171]....
        /*0458*/ 	.word	0xffffffff


	//   ....[172]....
        /*045c*/ 	.word	0xffffffff


	//   ....[173]....
        /*0460*/ 	.word	0xffffffff


	//   ....[174]....
        /*0464*/ 	.word	0xffffffff


	//   ....[175]....
        /*0468*/ 	.word	0xffffffff


	//   ....[176]....
        /*046c*/ 	.word	0xffffffff


	//   ....[177]....
        /*0470*/ 	.word	0xffffffff


	//   ....[178]....
        /*0474*/ 	.word	0xffffffff


	//   ....[179]....
        /*0478*/ 	.word	0xffffffff


	//   ....[180]....
        /*047c*/ 	.word	0xffffffff


	//   ....[181]....
        /*0480*/ 	.word	0xffffffff


	//   ....[182]....
        /*0484*/ 	.word	0xffffffff


	//   ....[183]....
        /*0488*/ 	.word	0xffffffff


	//   ....[184]....
        /*048c*/ 	.word	0xffffffff


	//   ....[185]....
        /*0490*/ 	.word	0xffffffff


	//   ....[186]....
        /*0494*/ 	.word	0xffffffff


	//   ....[187]....
        /*0498*/ 	.word	0xffffffff


	//   ....[188]....
        /*049c*/ 	.word	0xffffffff


	//   ....[189]....
        /*04a0*/ 	.word	0xffffffff


	//   ....[190]....
        /*04a4*/ 	.word	0xffffffff


	//   ....[191]....
        /*04a8*/ 	.word	0xffffffff


	//   ....[192]....
        /*04ac*/ 	.word	0xffffffff


	//   ....[193]....
        /*04b0*/ 	.word	0xffffffff


	//   ....[194]....
        /*04b4*/ 	.word	0xffffffff


	//   ....[195]....
        /*04b8*/ 	.word	0xffffffff


	//   ....[196]....
        /*04bc*/ 	.word	0xffffffff


	//   ....[197]....
        /*04c0*/ 	.word	0xffffffff


	//   ....[198]....
        /*04c4*/ 	.word	0xffffffff


	//   ....[199]....
        /*04c8*/ 	.word	0xffffffff


	//   ....[200]....
        /*04cc*/ 	.word	0xffffffff


	//   ....[201]....
        /*04d0*/ 	.word	0xffffffff


	//   ....[202]....
        /*04d4*/ 	.word	0xffffffff


	//   ....[203]....
        /*04d8*/ 	.word	0xffffffff


	//   ....[204]....
        /*04dc*/ 	.word	0xffffffff


	//   ....[205]....
        /*04e0*/ 	.word	0xffffffff


	//   ....[206]....
        /*04e4*/ 	.word	0xffffffff


	//   ....[207]....
        /*04e8*/ 	.word	0xffffffff


	//   ....[208]....
        /*04ec*/ 	.word	0xffffffff


	//   ....[209]....
        /*04f0*/ 	.word	0xffffffff


	//   ....[210]....
        /*04f4*/ 	.word	0xffffffff


	//   ....[211]....
        /*04f8*/ 	.word	0xffffffff


	//   ....[212]....
        /*04fc*/ 	.word	0xffffffff


	//   ....[213]....
        /*0500*/ 	.word	0xffffffff


	//   ....[214]....
        /*0504*/ 	.word	0xffffffff


	//   ....[215]....
        /*0508*/ 	.word	0xffffffff


	//   ....[216]....
        /*050c*/ 	.word	0xffffffff


	//   ....[217]....
        /*0510*/ 	.word	0xffffffff


	//   ....[218]....
        /*0514*/ 	.word	0xffffffff


	//   ....[219]....
        /*0518*/ 	.word	0xffffffff


	//   ....[220]....
        /*051c*/ 	.word	0xffffffff


	//   ....[221]....
        /*0520*/ 	.word	0xffffffff


	//   ....[222]....
        /*0524*/ 	.word	0xffffffff


	//   ....[223]....
        /*0528*/ 	.word	0xffffffff


	//   ....[224]....
        /*052c*/ 	.word	0xffffffff


	//   ....[225]....
        /*0530*/ 	.word	0xffffffff


	//   ....[226]....
        /*0534*/ 	.word	0xffffffff


	//   ....[227]....
        /*0538*/ 	.word	0xffffffff


	//   ....[228]....
        /*053c*/ 	.word	0xffffffff


	//   ....[229]....
        /*0540*/ 	.word	0xffffffff


	//   ....[230]....
        /*0544*/ 	.word	0xffffffff


	//   ....[231]....
        /*0548*/ 	.word	0xffffffff


	//   ....[232]....
        /*054c*/ 	.word	0xffffffff


	//   ....[233]....
        /*0550*/ 	.word	0xffffffff


	//   ....[234]....
        /*0554*/ 	.word	0xffffffff


	//   ....[235]....
        /*0558*/ 	.word	0xffffffff


	//   ....[236]....
        /*055c*/ 	.word	0xffffffff


	//   ....[237]....
        /*0560*/ 	.word	0xffffffff


	//   ....[238]....
        /*0564*/ 	.word	0xffffffff


	//   ....[239]....
        /*0568*/ 	.word	0x0500000f


	//   ....[240]....
        /*056c*/ 	.word	0x0500000f


	//   ....[241]....
        /*0570*/ 	.word	0x0500000f


	//   ....[242]....
        /*0574*/ 	.word	0x0500000f


	//   ....[243]....
        /*0578*/ 	.word	0x0500000f


	//   ....[244]....
        /*057c*/ 	.word	0x0500000f


	//   ....[245]....
        /*0580*/ 	.word	0x0500000f


	//   ....[246]....
        /*0584*/ 	.word	0x0500000f


	//   ....[247]....
        /*0588*/ 	.word	0x0500000f


	//   ....[248]....
        /*058c*/ 	.word	0x0500000f


	//   ....[249]....
        /*0590*/ 	.word	0x0500000f


	//   ....[250]....
        /*0594*/ 	.word	0x0500000f


	//   ....[251]....
        /*0598*/ 	.word	0x0500000f


	//   ....[252]....
        /*059c*/ 	.word	0x0500000f


	//   ....[253]....
        /*05a0*/ 	.word	0x0500000f


	//   ....[254]....
        /*05a4*/ 	.word	0x0500000f


	//   ....[255]....
        /*05a8*/ 	.word	0x0500000f


	//   ....[0]....
        /*05ac*/ 	.word	0x0500000f


	//   ....[1]....
        /*05b0*/ 	.word	0x0500000f


	//   ....[2]....
        /*05b4*/ 	.word	0x0500000f


	//   ....[3]....
        /*05b8*/ 	.word	0x0500000f


	//   ....[4]....
        /*05bc*/ 	.word	0x0500000f


	//   ....[5]....
        /*05c0*/ 	.word	0x0500000f


	//   ....[6]....
        /*05c4*/ 	.word	0x0500000f


	//   ....[7]....
        /*05c8*/ 	.word	0x0500000f


	//   ....[8]....
        /*05cc*/ 	.word	0x0500000f


	//   ....[9]....
        /*05d0*/ 	.word	0x0500000f


	//   ....[10]....
        /*05d4*/ 	.word	0x0500000f


	//   ....[11]....
        /*05d8*/ 	.word	0x0500000f


	//   ....[12]....
        /*05dc*/ 	.word	0x0500000f


	//   ....[13]....
        /*05e0*/ 	.word	0x0500000f


	//   ....[14]....
        /*05e4*/ 	.word	0x0500000f


	//   ....[15]....
        /*05e8*/ 	.word	0x0500000f


	//   ....[16]....
        /*05ec*/ 	.word	0x0500000f


	//   ....[17]....
        /*05f0*/ 	.word	0x0500000f


	//   ....[18]....
        /*05f4*/ 	.word	0x0500000f


	//   ....[19]....
        /*05f8*/ 	.word	0x0500000f


	//   ....[20]....
        /*05fc*/ 	.word	0x0500000f


	//   ....[21]....
        /*0600*/ 	.word	0x0500000f


	//   ....[22]....
        /*0604*/ 	.word	0x0500000f


	//   ....[23]....
        /*0608*/ 	.word	0x0500000f


	//   ....[24]....
        /*060c*/ 	.word	0x0500000f


	//   ....[25]....
        /*0610*/ 	.word	0x0500000f


	//   ....[26]....
        /*0614*/ 	.word	0x0500000f


	//   ....[27]....
        /*0618*/ 	.word	0x0500000f


	//   ....[28]....
        /*061c*/ 	.word	0x0500000f


	//   ....[29]....
        /*0620*/ 	.word	0x0500000f


	//   ....[30]....
        /*0624*/ 	.word	0x0500000f


	//   ....[31]....
        /*0628*/ 	.word	0x0500000f


	//   ....[32]....
        /*062c*/ 	.word	0x0500000f


	//   ....[33]....
        /*0630*/ 	.word	0x0500000f


	//   ....[34]....
        /*0634*/ 	.word	0x0500000f


	//   ....[35]....
        /*0638*/ 	.word	0x0500000f


	//   ....[36]....
        /*063c*/ 	.word	0x0500000f


	//   ....[37]....
        /*0640*/ 	.word	0x0500000f


	//   ....[38]....
        /*0644*/ 	.word	0x0500000f


	//   ....[39]....
        /*0648*/ 	.word	0x0500000f


	//   ....[40]....
        /*064c*/ 	.word	0x0500000f


	//   ....[41]....
        /*0650*/ 	.word	0x0500000f


	//   ....[42]....
        /*0654*/ 	.word	0x0500000f


	//   ....[43]....
        /*0658*/ 	.word	0x0500000f


	//   ....[44]....
        /*065c*/ 	.word	0x0500000f


	//   ....[45]....
        /*0660*/ 	.word	0x0500000f


	//   ....[46]....
        /*0664*/ 	.word	0x0500000f


	//   ....[47]....
        /*0668*/ 	.word	0x0500000f


	//   ....[48]....
        /*066c*/ 	.word	0x0500000f


	//   ....[49]....
        /*0670*/ 	.word	0x0500000f


	//   ....[50]....
        /*0674*/ 	.word	0x0500000f


	//   ....[51]....
        /*0678*/ 	.word	0x0500000f


	//   ....[52]....
        /*067c*/ 	.word	0x0500000f


	//   ....[53]....
        /*0680*/ 	.word	0x0500000f


	//   ....[54]....
        /*0684*/ 	.word	0x0500000f


	//   ....[55]....
        /*0688*/ 	.word	0x0500000f


	//   ....[56]....
        /*068c*/ 	.word	0x0500000f


	//   ....[57]....
        /*0690*/ 	.word	0x0500000f


	//   ....[58]....
        /*0694*/ 	.word	0x0500000f


	//   ....[59]....
        /*0698*/ 	.word	0x0500000f


	//   ....[60]....
        /*069c*/ 	.word	0x0500000f


	//   ....[61]....
        /*06a0*/ 	.word	0x0500000f


	//   ....[62]....
        /*06a4*/ 	.word	0x0500000f


	//   ....[63]....
        /*06a8*/ 	.word	0x0500000f


	//   ....[64]....
        /*06ac*/ 	.word	0x0500000f


	//   ....[65]....
        /*06b0*/ 	.word	0x0500000f


	//   ....[66]....
        /*06b4*/ 	.word	0x0500000f


	//   ....[67]....
        /*06b8*/ 	.word	0x0500000f


	//   ....[68]....
        /*06bc*/ 	.word	0x0500000f


	//   ....[69]....
        /*06c0*/ 	.word	0x0500000f


	//   ....[70]....
        /*06c4*/ 	.word	0x0500000f


	//   ....[71]....
        /*06c8*/ 	.word	0x0500000f


	//   ....[72]....
        /*06cc*/ 	.word	0x0500000f


	//   ....[73]....
        /*06d0*/ 	.word	0x0500000f


	//   ....[74]....
        /*06d4*/ 	.word	0x0500000f


	//   ....[75]....
        /*06d8*/ 	.word	0x0500000f


	//   ....[76]....
        /*06dc*/ 	.word	0x0500000f


	//   ....[77]....
        /*06e0*/ 	.word	0x0500000f


	//   ....[78]....
        /*06e4*/ 	.word	0x0500000f


	//   ....[79]....
        /*06e8*/ 	.word	0x0500000f


	//   ....[80]....
        /*06ec*/ 	.word	0x0500000f


	//   ....[81]....
        /*06f0*/ 	.word	0x0500000f


	//   ....[82]....
        /*06f4*/ 	.word	0x0500000f


	//   ....[83]....
        /*06f8*/ 	.word	0x0500000f


	//   ....[84]....
        /*06fc*/ 	.word	0x0500000f


	//   ....[85]....
        /*0700*/ 	.word	0x0500000f


	//   ....[86]....
        /*0704*/ 	.word	0x0500000f


	//   ....[87]....
        /*0708*/ 	.word	0x0500000f


	//   ....[88]....
        /*070c*/ 	.word	0x0500000f


	//   ....[89]....
        /*0710*/ 	.word	0x0500000f


	//   ....[90]....
        /*0714*/ 	.word	0x0500000f


	//   ....[91]....
        /*0718*/ 	.word	0x0500000f


	//   ....[92]....
        /*071c*/ 	.word	0x0500000f


	//   ....[93]....
        /*0720*/ 	.word	0x0500000f


	//   ....[94]....
        /*0724*/ 	.word	0x0500000f


	//   ....[95]....
        /*0728*/ 	.word	0x0500000f


	//   ....[96]....
        /*072c*/ 	.word	0x0500000f


	//   ....[97]....
        /*0730*/ 	.word	0x0500000f


	//   ....[98]....
        /*0734*/ 	.word	0x0500000f


	//   ....[99]....
        /*0738*/ 	.word	0x0500000f


	//   ....[100]....
        /*073c*/ 	.word	0x0500000f


	//   ....[101]....
        /*0740*/ 	.word	0x0500000f


	//   ....[102]....
        /*0744*/ 	.word	0x0500000f


	//   ....[103]....
        /*0748*/ 	.word	0x0500000f


	//   ....[104]....
        /*074c*/ 	.word	0x0500000f


	//   ....[105]....
        /*0750*/ 	.word	0x0500000f


	//   ....[106]....
        /*0754*/ 	.word	0x0500000f


	//   ....[107]....
        /*0758*/ 	.word	0x0500000f


	//   ....[108]....
        /*075c*/ 	.word	0x0500000f


	//   ....[109]....
        /*0760*/ 	.word	0x0500000f


	//   ....[110]....
        /*0764*/ 	.word	0x0500000f


	//   ....[111]....
        /*0768*/ 	.word	0x0500000f


	//   ....[112]....
        /*076c*/ 	.word	0x0500000f


	//   ....[113]....
        /*0770*/ 	.word	0x0500000f


	//   ....[114]....
        /*0774*/ 	.word	0x0500000f


	//   ....[115]....
        /*0778*/ 	.word	0x0500000f


	//   ....[116]....
        /*077c*/ 	.word	0x0500000f


	//   ....[117]....
        /*0780*/ 	.word	0x0500000f


	//   ....[118]....
        /*0784*/ 	.word	0x0500000f


	//   ....[119]....
        /*0788*/ 	.word	0x0500000f


	//   ....[120]....
        /*078c*/ 	.word	0x0500000f


	//   ....[121]....
        /*0790*/ 	.word	0x0500000f


	//   ....[122]....
        /*0794*/ 	.word	0x0500000f


	//   ....[123]....
        /*0798*/ 	.word	0x0500000f


	//   ....[124]....
        /*079c*/ 	.word	0x0500000f


	//   ....[125]....
        /*07a0*/ 	.word	0x0500000f


	//   ....[126]....
        /*07a4*/ 	.word	0x0500000f


	//   ....[127]....
        /*07a8*/ 	.word	0x0500000f


	//   ....[128]....
        /*07ac*/ 	.word	0x0500000f


	//   ....[129]....
        /*07b0*/ 	.word	0x0500000f


	//   ....[130]....
        /*07b4*/ 	.word	0x0500000f


	//   ....[131]....
        /*07b8*/ 	.word	0x0500000f


	//   ....[132]....
        /*07bc*/ 	.word	0x0500000f


	//   ....[133]....
        /*07c0*/ 	.word	0x0500000f


	//   ....[134]....
        /*07c4*/ 	.word	0x0500000f


	//   ....[135]....
        /*07c8*/ 	.word	0x0500000f


	//   ....[136]....
        /*07cc*/ 	.word	0x0500000f


	//   ....[137]....
        /*07d0*/ 	.word	0x0500000f


	//   ....[138]....
        /*07d4*/ 	.word	0x0500000f


	//   ....[139]....
        /*07d8*/ 	.word	0x0500000f


	//   ....[140]....
        /*07dc*/ 	.word	0x0500000f


	//   ....[141]....
        /*07e0*/ 	.word	0x0500000f


	//   ....[142]....
        /*07e4*/ 	.word	0x0500000f


	//   ....[143]....
        /*07e8*/ 	.word	0x0500000f


	//   ....[144]....
        /*07ec*/ 	.word	0x0500000f


	//   ....[145]....
        /*07f0*/ 	.word	0x0500000f


	//   ....[146]....
        /*07f4*/ 	.word	0x0500000f


	//   ....[147]....
        /*07f8*/ 	.word	0x0500000f


	//   ....[148]....
        /*07fc*/ 	.word	0x0500000f


	//   ....[149]....
        /*0800*/ 	.word	0x0500000f


	//   ....[150]....
        /*0804*/ 	.word	0x0500000f


	//   ....[151]....
        /*0808*/ 	.word	0x0500000f


	//   ....[152]....
        /*080c*/ 	.word	0x0500000f


	//   ....[153]....
        /*0810*/ 	.word	0x0500000f


	//   ....[154]....
        /*0814*/ 	.word	0x0500000f


	//   ....[155]....
        /*0818*/ 	.word	0x0500000f


	//   ....[156]....
        /*081c*/ 	.word	0x0500000f


	//   ....[157]....
        /*0820*/ 	.word	0x0500000f


	//   ....[158]....
        /*0824*/ 	.word	0x0500000f


	//   ....[159]....
        /*0828*/ 	.word	0x0500000f


	//   ....[160]....
        /*082c*/ 	.word	0x0500000f


	//----- nvinfo : EIATTR_COOP_GROUP_INSTR_OFFSETS
	.align		4
.L_226:
        /*0830*/ 	.byte	0x04, 0x28
        /*0832*/ 	.short	(.L_228 - .L_227)


	//   ....[0]....
.L_227:
        /*0834*/ 	.word	0x00000070


	//   ....[1]....
        /*0838*/ 	.word	0x00000140


	//   ....[2]....
        /*083c*/ 	.word	0x00000190


	//   ....[3]....
        /*0840*/ 	.word	0x000003c0


	//   ....[4]....
        /*0844*/ 	.word	0x00000520


	//   ....[5]....
        /*0848*/ 	.word	0x00000640


	//   ....[6]....
        /*084c*/ 	.word	0x000007a0


	//   ....[7]....
        /*0850*/ 	.word	0x00003770


	//   ....[8]....
        /*0854*/ 	.word	0x00003780


	//   ....[9]....
        /*0858*/ 	.word	0x00003e30


	//   ....[10]....
        /*085c*/ 	.word	0x00003e40


	//   ....[11]....
        /*0860*/ 	.word	0x000044f0


	//   ....[12]....
        /*0864*/ 	.word	0x00004500


	//   ....[13]....
        /*0868*/ 	.word	0x00004ba0


	//   ....[14]....
        /*086c*/ 	.word	0x00004bb0


	//   ....[15]....
        /*0870*/ 	.word	0x00005bd0


	//   ....[16]....
        /*0874*/ 	.word	0x00005be0


	//   ....[17]....
        /*0878*/ 	.word	0x00006370


	//   ....[18]....
        /*087c*/ 	.word	0x00006380


	//   ....[19]....
        /*0880*/ 	.word	0x00006b30


	//   ....[20]....
        /*0884*/ 	.word	0x00006b40


	//   ....[21]....
        /*0888*/ 	.word	0x000072e0


	//   ....[22]....
        /*088c*/ 	.word	0x000072f0


	//   ....[23]....
        /*0890*/ 	.word	0x00007c80


	//   ....[24]....
        /*0894*/ 	.word	0x00007c90


	//   ....[25]....
        /*0898*/ 	.word	0x00007da0


	//   ....[26]....
        /*089c*/ 	.word	0x00007db0


	//   ....[27]....
        /*08a0*/ 	.word	0x00007ed0


	//   ....[28]....
        /*08a4*/ 	.word	0x00007ee0


	//   ....[29]....
        /*08a8*/ 	.word	0x00008000


	//   ....[30]....
        /*08ac*/ 	.word	0x00008010


	//   ....[31]....
        /*08b0*/ 	.word	0x00008390


	//   ....[32]....
        /*08b4*/ 	.word	0x000083b0


	//   ....[33]....
        /*08b8*/ 	.word	0x00008490


	//   ....[34]....
        /*08bc*/ 	.word	0x000084b0


	//   ....[35]....
        /*08c0*/ 	.word	0x00008590


	//   ....[36]....
        /*08c4*/ 	.word	0x000085b0


	//   ....[37]....
        /*08c8*/ 	.word	0x00008690


	//   ....[38]....
        /*08cc*/ 	.word	0x000086b0


	//   ....[39]....
        /*08d0*/ 	.word	0x00009220


	//   ....[40]....
        /*08d4*/ 	.word	0x00009940


	//   ....[41]....
        /*08d8*/ 	.word	0x00009950


	//   ....[42]....
        /*08dc*/ 	.word	0x00009960


	//   ....[43]....
        /*08e0*/ 	.word	0x00009970


	//   ....[44]....
        /*08e4*/ 	.word	0x00009cb0


	//   ....[45]....
        /*08e8*/ 	.word	0x00009cc0


	//   ....[46]....
        /*08ec*/ 	.word	0x00009cd0


	//   ....[47]....
        /*08f0*/ 	.word	0x00009ce0


	//   ....[48]....
        /*08f4*/ 	.word	0x00009fe0


	//   ....[49]....
        /*08f8*/ 	.word	0x00009ff0


	//   ....[50]....
        /*08fc*/ 	.word	0x0000a000


	//   ....[51]....
        /*0900*/ 	.word	0x0000a010


	//   ....[52]....
        /*0904*/ 	.word	0x0000a310


	//   ....[53]....
        /*0908*/ 	.word	0x0000a320


	//   ....[54]....
        /*090c*/ 	.word	0x0000a330


	//   ....[55]....
        /*0910*/ 	.word	0x0000a340


	//   ....[56]....
        /*0914*/ 	.word	0x0000c040


	//   ....[57]....
        /*0918*/ 	.word	0x0000c060


	//   ....[58]....
        /*091c*/ 	.word	0x0000c070


	//   ....[59]....
        /*0920*/ 	.word	0x0000c080


	//   ....[60]....
        /*0924*/ 	.word	0x0000c190


	//   ....[61]....
        /*0928*/ 	.word	0x0000c1e0


	//   ....[62]....
        /*092c*/ 	.word	0x0000c210


	//   ....[63]....
        /*0930*/ 	.word	0x0000c260


	//   ....[64]....
        /*0934*/ 	.word	0x0000c570


	//   ....[65]....
        /*0938*/ 	.word	0x0000c590


	//   ....[66]....
        /*093c*/ 	.word	0x0000c5b0


	//   ....[67]....
        /*0940*/ 	.word	0x0000c5c0


	//   ....[68]....
        /*0944*/ 	.word	0x0000c690


	//   ....[69]....
        /*0948*/ 	.word	0x0000c6b0


	//   ....[70]....
        /*094c*/ 	.word	0x0000c6c0


	//   ....[71]....
        /*0950*/ 	.word	0x0000c750


	//   ....[72]....
        /*0954*/ 	.word	0x0000ec00


	//   ....[73]....
        /*0958*/ 	.word	0x0000ee10


	//   ....[74]....
        /*095c*/ 	.word	0x0000fe50


	//   ....[75]....
        /*0960*/ 	.word	0x0000ff60


	//   ....[76]....
        /*0964*/ 	.word	0x00010880


	//   ....[77]....
        /*0968*/ 	.word	0x000108e0


	//   ....[78]....
        /*096c*/ 	.word	0x000123d0


	//   ....[79]....
        /*0970*/ 	.word	0x000125f0


	//   ....[80]....
        /*0974*/ 	.word	0x00013290


	//   ....[81]....
        /*0978*/ 	.word	0x000133f0


	//   ....[82]....
        /*097c*/ 	.word	0x00013aa0


	//   ....[83]....
        /*0980*/ 	.word	0x00013b20


	//   ....[84]....
        /*0984*/ 	.word	0x00015dc0


	//   ....[85]....
        /*0988*/ 	.word	0x00015dd0


	//   ....[86]....
        /*098c*/ 	.word	0x00015e00


	//   ....[87]....
        /*0990*/ 	.word	0x00015e10


	//   ....[88]....
        /*0994*/ 	.word	0x00017dc0


	//   ....[89]....
        /*0998*/ 	.word	0x00017ff0


	//   ....[90]....
        /*099c*/ 	.word	0x00018c90


	//   ....[91]....
        /*09a0*/ 	.word	0x00018df0


	//   ....[92]....
        /*09a4*/ 	.word	0x000194b0


	//   ....[93]....
        /*09a8*/ 	.word	0x00019510


	//   ....[94]....
        /*09ac*/ 	.word	0x0001a750


	//   ....[95]....
        /*09b0*/ 	.word	0x0001aa90


	//   ....[96]....
        /*09b4*/ 	.word	0x0001aaa0


	//   ....[97]....
        /*09b8*/ 	.word	0x0001aad0


	//   ....[98]....
        /*09bc*/ 	.word	0x0001bc00


	//   ....[99]....
        /*09c0*/ 	.word	0x0001bc20


	//   ....[100]....
        /*09c4*/ 	.word	0x0001bc30


	//   ....[101]....
        /*09c8*/ 	.word	0x0001bc40


	//   ....[102]....
        /*09cc*/ 	.word	0x0001c310


	//   ....[103]....
        /*09d0*/ 	.word	0x0001c320


	//   ....[104]....
        /*09d4*/ 	.word	0x0001c420


	//   ....[105]....
        /*09d8*/ 	.word	0x0001c430


	//   ....[106]....
        /*09dc*/ 	.word	0x0001c540


	//   ....[107]....
        /*09e0*/ 	.word	0x0001c550


	//   ....[108]....
        /*09e4*/ 	.word	0x0001c660


	//   ....[109]....
        /*09e8*/ 	.word	0x0001c670


	//   ....[110]....
        /*09ec*/ 	.word	0x0001cb20


	//   ....[111]....
        /*09f0*/ 	.word	0x0001cb30


	//   ....[112]....
        /*09f4*/ 	.word	0x0001d060


	//   ....[113]....
        /*09f8*/ 	.word	0x0001d070


	//   ....[114]....
        /*09fc*/ 	.word	0x0001dd40


	//   ....[115]....
        /*0a00*/ 	.word	0x0001dd50


	//   ....[116]....
        /*0a04*/ 	.word	0x0001de60


	//   ....[117]....
        /*0a08*/ 	.word	0x0001de70


	//   ....[118]....
        /*0a0c*/ 	.word	0x0001df80


	//   ....[119]....
        /*0a10*/ 	.word	0x0001df90


	//   ....[120]....
        /*0a14*/ 	.word	0x0001e0a0


	//   ....[121]....
        /*0a18*/ 	.word	0x0001e0b0


	//   ....[122]....
        /*0a1c*/ 	.word	0x0001e220


	//   ....[123]....
        /*0a20*/ 	.word	0x0001e410


	//   ....[124]....
        /*0a24*/ 	.word	0x0001e440


	//   ....[125]....
        /*0a28*/ 	.word	0x0001e470


	//   ....[126]....
        /*0a2c*/ 	.word	0x0001e4a0


	//   ....[127]....
        /*0a30*/ 	.word	0x0001e4d0


	//   ....[128]....
        /*0a34*/ 	.word	0x0001e500


	//   ....[129]....
        /*0a38*/ 	.word	0x0001e690


	//   ....[130]....
        /*0a3c*/ 	.word	0x0001e6c0


	//   ....[131]....
        /*0a40*/ 	.word	0x0001e6f0


	//   ....[132]....
        /*0a44*/ 	.word	0x0001e720


	//   ....[133]....
        /*0a48*/ 	.word	0x0001e750


	//   ....[134]....
        /*0a4c*/ 	.word	0x0001e780


	//   ....[135]....
        /*0a50*/ 	.word	0x0001e810


	//   ....[136]....
        /*0a54*/ 	.word	0x0001e840


	//   ....[137]....
        /*0a58*/ 	.word	0x0001e850


	//   ....[138]....
        /*0a5c*/ 	.word	0x0001e890


	//   ....[139]....
        /*0a60*/ 	.word	0x00020000


	//   ....[140]....
        /*0a64*/ 	.word	0x000221d0


	//   ....[141]....
        /*0a68*/ 	.word	0x000221f0


	//   ....[142]....
        /*0a6c*/ 	.word	0x00022290


	//   ....[143]....
        /*0a70*/ 	.word	0x000222b0


	//   ....[144]....
        /*0a74*/ 	.word	0x00022340


	//   ....[145]....
        /*0a78*/ 	.word	0x00022360


	//   ....[146]....
        /*0a7c*/ 	.word	0x000223f0


	//   ....[147]....
        /*0a80*/ 	.word	0x00022410


	//   ....[148]....
        /*0a84*/ 	.word	0x000224a0


	//   ....[149]....
        /*0a88*/ 	.word	0x000224c0


	//   ....[150]....
        /*0a8c*/ 	.word	0x00022550


	//   ....[151]....
        /*0a90*/ 	.word	0x00022570


	//   ....[152]....
        /*0a94*/ 	.word	0x00022600


	//   ....[153]....
        /*0a98*/ 	.word	0x00022620


	//   ....[154]....
        /*0a9c*/ 	.word	0x00022630


	//   ....[155]....
        /*0aa0*/ 	.word	0x000226b0


	//   ....[156]....
        /*0aa4*/ 	.word	0x00022e10


	//   ....[157]....
        /*0aa8*/ 	.word	0x00022e40


	//   ....[158]....
        /*0aac*/ 	.word	0x00022ea0


	//   ....[159]....
        /*0ab0*/ 	.word	0x00022ef0


	//   ....[160]....
        /*0ab4*/ 	.word	0x00022f30


	//   ....[161]....
        /*0ab8*/ 	.word	0x00022f90


	//   ....[162]....
        /*0abc*/ 	.word	0x00022fe0


	//   ....[163]....
        /*0ac0*/ 	.word	0x00023030


	//   ....[164]....
        /*0ac4*/ 	.word	0x00023080


	//   ....[165]....
        /*0ac8*/ 	.word	0x000230d0


	//   ....[166]....
        /*0acc*/ 	.word	0x00023120


	//   ....[167]....
        /*0ad0*/ 	.word	0x00023170


	//   ....[168]....
        /*0ad4*/ 	.word	0x000231c0


	//   ....[169]....
        /*0ad8*/ 	.word	0x00023200


	//   ....[170]....
        /*0adc*/ 	.word	0x00023220


	//   ....[171]....
        /*0ae0*/ 	.word	0x00023250


	//   ....[172]....
        /*0ae4*/ 	.word	0x000239a0


	//   ....[173]....
        /*0ae8*/ 	.word	0x000239d0


	//   ....[174]....
        /*0aec*/ 	.word	0x00023a30


	//   ....[175]....
        /*0af0*/ 	.word	0x00023a40


	//   ....[176]....
        /*0af4*/ 	.word	0x00023a90


	//   ....[177]....
        /*0af8*/ 	.word	0x00023aa0


	//   ....[178]....
        /*0afc*/ 	.word	0x00023af0


	//   ....[179]....
        /*0b00*/ 	.word	0x00023b00


	//   ....[180]....
        /*0b04*/ 	.word	0x00023b50


	//   ....[181]....
        /*0b08*/ 	.word	0x00023b60


	//   ....[182]....
        /*0b0c*/ 	.word	0x00023bb0


	//   ....[183]....
        /*0b10*/ 	.word	0x00023bc0


	//   ....[184]....
        /*0b14*/ 	.word	0x00023c10


	//   ....[185]....
        /*0b18*/ 	.word	0x00023c20


	//   ....[186]....
        /*0b1c*/ 	.word	0x00023c30


	//   ....[187]....
        /*0b20*/ 	.word	0x00023c80


	//   ....[188]....
        /*0b24*/ 	.word	0x00023ee0


	//   ....[189]....
        /*0b28*/ 	.word	0x00023f00


	//   ....[190]....
        /*0b2c*/ 	.word	0x00023f10


	//   ....[191]....
        /*0b30*/ 	.word	0x00023f80


	//   ....[192]....
        /*0b34*/ 	.word	0x00023f90


	//   ....[193]....
        /*0b38*/ 	.word	0x00024000


	//   ....[194]....
        /*0b3c*/ 	.word	0x00024010


	//   ....[195]....
        /*0b40*/ 	.word	0x00024080


	//   ....[196]....
        /*0b44*/ 	.word	0x00024090


	//   ....[197]....
        /*0b48*/ 	.word	0x00024100


	//   ....[198]....
        /*0b4c*/ 	.word	0x00024110


	//   ....[199]....
        /*0b50*/ 	.word	0x00024180


	//   ....[200]....
        /*0b54*/ 	.word	0x00024190


	//   ....[201]....
        /*0b58*/ 	.word	0x00024200


	//   ....[202]....
        /*0b5c*/ 	.word	0x00024210


	//   ....[203]....
        /*0b60*/ 	.word	0x00024220


	//   ....[204]....
        /*0b64*/ 	.word	0x000247b0


	//   ....[205]....
        /*0b68*/ 	.word	0x000247f0


	//   ....[206]....
        /*0b6c*/ 	.word	0x00024830


	//   ....[207]....
        /*0b70*/ 	.word	0x00024850


	//   ....[208]....
        /*0b74*/ 	.word	0x00024860


	//   ....[209]....
        /*0b78*/ 	.word	0x00024880


	//   ....[210]....
        /*0b7c*/ 	.word	0x000248f0


	//   ....[211]....
        /*0b80*/ 	.word	0x00024910


	//   ....[212]....
        /*0b84*/ 	.word	0x00024970


	//   ....[213]....
        /*0b88*/ 	.word	0x00024990


	//   ....[214]....
        /*0b8c*/ 	.word	0x000249f0


	//   ....[215]....
        /*0b90*/ 	.word	0x00024a10


	//   ....[216]....
        /*0b94*/ 	.word	0x00024a70


	//   ....[217]....
        /*0b98*/ 	.word	0x00024a90


	//   ....[218]....
        /*0b9c*/ 	.word	0x00024ae0


	//   ....[219]....
        /*0ba0*/ 	.word	0x00024b00


	//   ....[220]....
        /*0ba4*/ 	.word	0x00024f40


	//   ....[221]....
        /*0ba8*/ 	.word	0x00024f70


	//   ....[222]....
        /*0bac*/ 	.word	0x00024fd0


	//   ....[223]....
        /*0bb0*/ 	.word	0x00025000


	//   ....[224]....
        /*0bb4*/ 	.word	0x00025030


	//   ....[225]....
        /*0bb8*/ 	.word	0x00025060


	//   ....[226]....
        /*0bbc*/ 	.word	0x00025090


	//   ....[227]....
        /*0bc0*/ 	.word	0x000250c0


	//   ....[228]....
        /*0bc4*/ 	.word	0x00025260


	//   ....[229]....
        /*0bc8*/ 	.word	0x00025290


	//   ....[230]....
        /*0bcc*/ 	.word	0x000252c0


	//   ....[231]....
        /*0bd0*/ 	.word	0x000252f0


	//   ....[232]....
        /*0bd4*/ 	.word	0x00025320


	//   ....[233]....
        /*0bd8*/ 	.word	0x00025350


	//   ....[234]....
        /*0bdc*/ 	.word	0x00025410


	//   ....[235]....
        /*0be0*/ 	.word	0x00025430


	//   ....[236]....
        /*0be4*/ 	.word	0x00025450


	//   ....[237]....
        /*0be8*/ 	.word	0x000254b0


	//   ....[238]....
        /*0bec*/ 	.word	0x00025ed0


	//   ....[239]....
        /*0bf0*/ 	.word	0x000261f0


	//   ....[240]....
        /*0bf4*/ 	.word	0x00026280


	//   ....[241]....
        /*0bf8*/ 	.word	0x00026320


	//   ....[242]....
        /*0bfc*/ 	.word	0x000263b0


	//   ....[243]....
        /*0c00*/ 	.word	0x00026450


	//   ....[244]....
        /*0c04*/ 	.word	0x000264e0


	//   ....[245]....
        /*0c08*/ 	.word	0x00026580


	//   ....[246]....
        /*0c0c*/ 	.word	0x00026610


	//   ....[247]....
        /*0c10*/ 	.word	0x00026700


	//   ....[248]....
        /*0c14*/ 	.word	0x00026790


	//   ....[249]....
        /*0c18*/ 	.word	0x00026830


	//   ....[250]....
        /*0c1c*/ 	.word	0x000268c0


	//   ....[251]....
        /*0c20*/ 	.word	0x00026960


	//   ....[252]....
        /*0c24*/ 	.word	0x000269f0


	//   ....[253]....
        /*0c28*/ 	.word	0x00026a90


	//   ....[254]....
        /*0c2c*/ 	.word	0x00026b20


	//   ....[255]....
        /*0c30*/ 	.word	0x00026c10


	//   ....[0]....
        /*0c34*/ 	.word	0x00026ca0


	//   ....[1]....
        /*0c38*/ 	.word	0x00026d30


	//   ....[2]....
        /*0c3c*/ 	.word	0x00026dc0


	//   ....[3]....
        /*0c40*/ 	.word	0x00026e50


	//   ....[4]....
        /*0c44*/ 	.word	0x00026ee0


	//   ....[5]....
        /*0c48*/ 	.word	0x00026f70


	//   ....[6]....
        /*0c4c*/ 	.word	0x00027000


	//   ....[7]....
        /*0c50*/ 	.word	0x000270e0


	//   ....[8]....
        /*0c54*/ 	.word	0x00027190


	//   ....[9]....
        /*0c58*/ 	.word	0x00027220


	//   ....[10]....
        /*0c5c*/ 	.word	0x00027270


	//   ....[11]....
        /*0c60*/ 	.word	0x000272c0


	//   ....[12]....
        /*0c64*/ 	.word	0x00027350


	//   ....[13]....
        /*0c68*/ 	.word	0x000273e0


	//   ....[14]....
        /*0c6c*/ 	.word	0x00027430


	//   ....[15]....
        /*0c70*/ 	.word	0x00027480


	//   ....[16]....
        /*0c74*/ 	.word	0x00027510


	//   ....[17]....
        /*0c78*/ 	.word	0x000275a0


	//   ....[18]....
        /*0c7c*/ 	.word	0x000275f0


	//   ....[19]....
        /*0c80*/ 	.word	0x00027640


	//   ....[20]....
        /*0c84*/ 	.word	0x000276d0


	//   ....[21]....
        /*0c88*/ 	.word	0x00027760


	//   ....[22]....
        /*0c8c*/ 	.word	0x000277b0


	//   ....[23]....
        /*0c90*/ 	.word	0x00027800


	//   ....[24]....
        /*0c94*/ 	.word	0x000278f0


	//   ....[25]....
        /*0c98*/ 	.word	0x000279a0


	//   ....[26]....
        /*0c9c*/ 	.word	0x00027a20


	//   ....[27]....
        /*0ca0*/ 	.word	0x00027ab0


	//   ....[28]....
        /*0ca4*/ 	.word	0x00027c20


	//   ....[29]....
        /*0ca8*/ 	.word	0x00027d50


	//   ....[30]....
        /*0cac*/ 	.word	0x00027db0


	//   ....[31]....
        /*0cb0*/ 	.word	0x00027e00


	//   ....[32]....
        /*0cb4*/ 	.word	0x00027e90


	//   ....[33]....
        /*0cb8*/ 	.word	0x00027f30


	//   ....[34]....
        /*0cbc*/ 	.word	0x00027fb0


	//   ....[35]....
        /*0cc0*/ 	.word	0x00028020


	//   ....[36]....
        /*0cc4*/ 	.word	0x000281b0


	//   ....[37]....
        /*0cc8*/ 	.word	0x000282a0


	//   ....[38]....
        /*0ccc*/ 	.word	0x000282f0


	//   ....[39]....
        /*0cd0*/ 	.word	0x00028340


	//   ....[40]....
        /*0cd4*/ 	.word	0x000286c0


	//   ....[41]....
        /*0cd8*/ 	.word	0x00028710


	//   ....[42]....
        /*0cdc*/ 	.word	0x000287a0


	//   ....[43]....
        /*0ce0*/ 	.word	0x00028830


	//   ....[44]....
        /*0ce4*/ 	.word	0x000288c0


	//   ....[45]....
        /*0ce8*/ 	.word	0x00028950


	//   ....[46]....
        /*0cec*/ 	.word	0x000289e0


	//   ....[47]....
        /*0cf0*/ 	.word	0x00028a70


	//   ....[48]....
        /*0cf4*/ 	.word	0x00028af0


	//   ....[49]....
        /*0cf8*/ 	.word	0x00028b40


	//   ....[50]....
        /*0cfc*/ 	.word	0x00028bd0


	//   ....[51]....
        /*0d00*/ 	.word	0x00028c60


	//   ....[52]....
        /*0d04*/ 	.word	0x00028ce0


	//   ....[53]....
        /*0d08*/ 	.word	0x00028d30


	//   ....[54]....
        /*0d0c*/ 	.word	0x00028dc0


	//   ....[55]....
        /*0d10*/ 	.word	0x00028e50


	//   ....[56]....
        /*0d14*/ 	.word	0x00028ee0


	//   ....[57]....
        /*0d18*/ 	.word	0x00028f70


	//   ....[58]....
        /*0d1c*/ 	.word	0x00029000


	//   ....[59]....
        /*0d20*/ 	.word	0x00029090


	//   ....[60]....
        /*0d24*/ 	.word	0x00029150


	//   ....[61]....
        /*0d28*/ 	.word	0x00029430


	//   ....[62]....
        /*0d2c*/ 	.word	0x00029520


	//   ....[63]....
        /*0d30*/ 	.word	0x000295c0


	//   ....[64]....
        /*0d34*/ 	.word	0x00029620


	//   ....[65]....
        /*0d38*/ 	.word	0x00029720


	//   ....[66]....
        /*0d3c*/ 	.word	0x00029790


	//   ....[67]....
        /*0d40*/ 	.word	0x00029890


	//   ....[68]....
        /*0d44*/ 	.word	0x00029900


	//   ....[69]....
        /*0d48*/ 	.word	0x00029a00


	//   ....[70]....
        /*0d4c*/ 	.word	0x00029a70


	//   ....[71]....
        /*0d50*/ 	.word	0x00029b70


	//   ....[72]....
        /*0d54*/ 	.word	0x00029be0


	//   ....[73]....
        /*0d58*/ 	.word	0x00029ce0


	//   ....[74]....
        /*0d5c*/ 	.word	0x00029d50


	//   ....[75]....
        /*0d60*/ 	.word	0x00029e50


	//   ....[76]....
        /*0d64*/ 	.word	0x00029ec0


	//   ....[77]....
        /*0d68*/ 	.word	0x00029f60


	//   ....[78]....
        /*0d6c*/ 	.word	0x0002a060


	//   ....[79]....
        /*0d70*/ 	.word	0x0002a0d0


	//   ....[80]....
        /*0d74*/ 	.word	0x0002a150


	//   ....[81]....
        /*0d78*/ 	.word	0x0002a210


	//   ....[82]....
        /*0d7c*/ 	.word	0x0002a290


	//   ....[83]....
        /*0d80*/ 	.word	0x0002a360


	//   ....[84]....
        /*0d84*/ 	.word	0x0002a3e0


	//   ....[85]....
        /*0d88*/ 	.word	0x0002a4b0


	//   ....[86]....
        /*0d8c*/ 	.word	0x0002a530


	//   ....[87]....
        /*0d90*/ 	.word	0x0002a600


	//   ....[88]....
        /*0d94*/ 	.word	0x0002a680


	//   ....[89]....
        /*0d98*/ 	.word	0x0002a750


	//   ....[90]....
        /*0d9c*/ 	.word	0x0002a7d0


	//   ....[91]....
        /*0da0*/ 	.word	0x0002a890


	//   ....[92]....
        /*0da4*/ 	.word	0x0002a910


	//   ....[93]....
        /*0da8*/ 	.word	0x0002a9c0


	//   ....[94]....
        /*0dac*/ 	.word	0x0002aaf0


	//   ....[95]....
        /*0db0*/ 	.word	0x0002ab90


	//   ....[96]....
        /*0db4*/ 	.word	0x0002ac00


	//   ....[97]....
        /*0db8*/ 	.word	0x0002acc0


	//   ....[98]....
        /*0dbc*/ 	.word	0x0002ad20


	//   ....[99]....
        /*0dc0*/ 	.word	0x0002ade0


	//   ....[100]....
        /*0dc4*/ 	.word	0x0002ae40


	//   ....[101]....
        /*0dc8*/ 	.word	0x0002af00


	//   ....[102]....
        /*0dcc*/ 	.word	0x0002af60


	//   ....[103]....
        /*0dd0*/ 	.word	0x0002b020


	//   ....[104]....
        /*0dd4*/ 	.word	0x0002b080


	//   ....[105]....
        /*0dd8*/ 	.word	0x0002b140


	//   ....[106]....
        /*0ddc*/ 	.word	0x0002b1a0


	//   ....[107]....
        /*0de0*/ 	.word	0x0002b260


	//   ....[108]....
        /*0de4*/ 	.word	0x0002b2c0


	//   ....[109]....
        /*0de8*/ 	.word	0x0002b380


	//   ....[110]....
        /*0dec*/ 	.word	0x0002b470


	//   ....[111]....
        /*0df0*/ 	.word	0x0002b510


	//   ....[112]....
        /*0df4*/ 	.word	0x0002b570


	//   ....[113]....
        /*0df8*/ 	.word	0x0002b650


	//   ....[114]....
        /*0dfc*/ 	.word	0x0002b6b0


	//   ....[115]....
        /*0e00*/ 	.word	0x0002b790


	//   ....[116]....
        /*0e04*/ 	.word	0x0002b7f0


	//   ....[117]....
        /*0e08*/ 	.word	0x0002b8d0


	//   ....[118]....
        /*0e0c*/ 	.word	0x0002b930


	//   ....[119]....
        /*0e10*/ 	.word	0x0002ba10


	//   ....[120]....
        /*0e14*/ 	.word	0x0002ba70


	//   ....[121]....
        /*0e18*/ 	.word	0x0002bb50


	//   ....[122]....
        /*0e1c*/ 	.word	0x0002bbb0


	//   ....[123]....
        /*0e20*/ 	.word	0x0002bc90


	//   ....[124]....
        /*0e24*/ 	.word	0x0002bcf0


	//   ....[125]....
        /*0e28*/ 	.word	0x0002bdc0


	//   ....[126]....
        /*0e2c*/ 	.word	0x0002bee0


	//   ....[127]....
        /*0e30*/ 	.word	0x0002bf90


	//   ....[128]....
        /*0e34*/ 	.word	0x0002c040


	//   ....[129]....
        /*0e38*/ 	.word	0x0002c110


	//   ....[130]....
        /*0e3c*/ 	.word	0x0002c170


	//   ....[131]....
        /*0e40*/ 	.word	0x0002c250


	//   ....[132]....
        /*0e44*/ 	.word	0x0002c2b0


	//   ....[133]....
        /*0e48*/ 	.word	0x0002c380


	//   ....[134]....
        /*0e4c*/ 	.word	0x0002c3e0


	//   ....[135]....
        /*0e50*/ 	.word	0x0002c4b0


	//   ....[136]....
        /*0e54*/ 	.word	0x0002c510


	//   ....[137]....
        /*0e58*/ 	.word	0x0002c5f0


	//   ....[138]....
        /*0e5c*/ 	.word	0x0002c650


	//   ....[139]....
        /*0e60*/ 	.word	0x0002c720


	//   ....[140]....
        /*0e64*/ 	.word	0x0002c780


	//   ....[141]....
        /*0e68*/ 	.word	0x0002c840


	//   ....[142]....
        /*0e6c*/ 	.word	0x0002c8d0


	//   ....[143]....
        /*0e70*/ 	.word	0x0002c970


	//   ....[144]....
        /*0e74*/ 	.word	0x0002caf0


	//   ....[145]....
        /*0e78*/ 	.word	0x0002cb60


	//   ....[146]....
        /*0e7c*/ 	.word	0x0002cbd0


	//   ....[147]....
        /*0e80*/ 	.word	0x0002cc40


	//   ....[148]....
        /*0e84*/ 	.word	0x0002ccb0


	//   ....[149]....
        /*0e88*/ 	.word	0x0002cd30


	//   ....[150]....
        /*0e8c*/ 	.word	0x0002cdb0


	//   ....[151]....
        /*0e90*/ 	.word	0x0002ce40


	//   ....[152]....
        /*0e94*/ 	.word	0x0002ceb0


	//   ....[153]....
        /*0e98*/ 	.word	0x0002cf20


	//   ....[154]....
        /*0e9c*/ 	.word	0x0002cf90


	//   ....[155]....
        /*0ea0*/ 	.word	0x0002d010


	//   ....[156]....
        /*0ea4*/ 	.word	0x0002d080


	//   ....[157]....
        /*0ea8*/ 	.word	0x0002d110


	//   ....[158]....
        /*0eac*/ 	.word	0x0002d170


	//   ....[159]....
        /*0eb0*/ 	.word	0x0002d200


	//   ....[160]....
        /*0eb4*/ 	.word	0x0002d330


	//----- nvinfo : EIATTR_REG_RECONFIG
	.align		4
.L_228:
        /*0eb8*/ 	.byte	0x01, 0x54
	.zero		2


	//----- nvinfo : EIATTR_SYSCALL_OFFSETS
	.align		4
        /*0ebc*/ 	.byte	0x04, 0x46
        /*0ebe*/ 	.short	(.L_230 - .L_229)


	//   ....[0]....
.L_229:
        /*0ec0*/ 	.word	0x00002060


	//   ....[1]....
        /*0ec4*/ 	.word	0x000021b0


	//   ....[2]....
        /*0ec8*/ 	.word	0x000093c0


	//   ....[3]....
        /*0ecc*/ 	.word	0x000096e0


	//   ....[4]....
        /*0ed0*/ 	.word	0x000218d0


	//   ....[5]....
        /*0ed4*/ 	.word	0x00021a20


	//   ....[6]....
        /*0ed8*/ 	.word	0x00021b10


	//   ....[7]....
        /*0edc*/ 	.word	0x00022a90


	//----- nvinfo : EIATTR_MBARRIER_INSTR_OFFSETS
	.align		4
.L_230:
        /*0ee0*/ 	.byte	0x04, 0x39
        /*0ee2*/ 	.short	(.L_232 - .L_231)


	//   ....[0]....
.L_231:
        /*0ee4*/ 	.word	0x00000270
        /*0ee8*/ 	.word	0x000000ff
        /*0eec*/ 	.word	0x00028800
        /*0ef0*/ 	.short	0x0100
        /*0ef2*/ 	.byte	0x08
	.zero		1


	//   ....[1]....
        /*0ef4*/ 	.word	0x00000280
        /*0ef8*/ 	.word	0x000000ff
        /*0efc*/ 	.word	0x00028820
        /*0f00*/ 	.short	0x0100
        /*0f02*/ 	.byte	0x08
	.zero		1


	//   ....[2]....
        /*0f04*/ 	.word	0x00000370
        /*0f08*/ 	.word	0x000000ff
        /*0f0c*/ 	.word	0x00028830
        /*0f10*/ 	.short	0x0100
        /*0f12*/ 	.byte	0x08
	.zero		1


	//   ....[3]....
        /*0f14*/ 	.word	0x00000380
        /*0f18*/ 	.word	0x000000ff
        /*0f1c*/ 	.word	0x00028840
        /*0f20*/ 	.short	0x0100
        /*0f22*/ 	.byte	0x08
	.zero		1


	//   ....[4]....
        /*0f24*/ 	.word	0x00000390
        /*0f28*/ 	.word	0x000000ff
        /*0f2c*/ 	.word	0x00028838
        /*0f30*/ 	.short	0x0100
        /*0f32*/ 	.byte	0x08
	.zero		1


	//   ....[5]....
        /*0f34*/ 	.word	0x000003a0
        /*0f38*/ 	.word	0x000000ff
        /*0f3c*/ 	.word	0x00028848
        /*0f40*/ 	.short	0x0100
        /*0f42*/ 	.byte	0x08
	.zero		1


	//   ....[6]....
        /*0f44*/ 	.word	0x000004d0
        /*0f48*/ 	.word	0x000000ff
        /*0f4c*/ 	.word	0x00028850
        /*0f50*/ 	.short	0x0100
        /*0f52*/ 	.byte	0x08
	.zero		1


	//   ....[7]....
        /*0f54*/ 	.word	0x000004e0
        /*0f58*/ 	.word	0x000000ff
        /*0f5c*/ 	.word	0x00028860
        /*0f60*/ 	.short	0x0100
        /*0f62*/ 	.byte	0x08
	.zero		1


	//   ....[8]....
        /*0f64*/ 	.word	0x000004f0
        /*0f68*/ 	.word	0x000000ff
        /*0f6c*/ 	.word	0x00028858
        /*0f70*/ 	.short	0x0100
        /*0f72*/ 	.byte	0x08
	.zero		1


	//   ....[9]....
        /*0f74*/ 	.word	0x00000500
        /*0f78*/ 	.word	0x000000ff
        /*0f7c*/ 	.word	0x00028868
        /*0f80*/ 	.short	0x0100
        /*0f82*/ 	.byte	0x08
	.zero		1


	//   ....[10]....
        /*0f84*/ 	.word	0x000005f0
        /*0f88*/ 	.word	0x000000ff
        /*0f8c*/ 	.word	0x00028870
        /*0f90*/ 	.short	0x0100
        /*0f92*/ 	.byte	0x06
	.zero		1


	//   ....[11]....
        /*0f94*/ 	.word	0x00000600
        /*0f98*/ 	.word	0x000000ff
        /*0f9c*/ 	.word	0x00028880
        /*0fa0*/ 	.short	0x0100
        /*0fa2*/ 	.byte	0x06
	.zero		1


	//   ....[12]....
        /*0fa4*/ 	.word	0x00000610
        /*0fa8*/ 	.word	0x000000ff
        /*0fac*/ 	.word	0x00028878
        /*0fb0*/ 	.short	0x0100
        /*0fb2*/ 	.byte	0x06
	.zero		1


	//   ....[13]....
        /*0fb4*/ 	.word	0x00000620
        /*0fb8*/ 	.word	0x000000ff
        /*0fbc*/ 	.word	0x00028888
        /*0fc0*/ 	.short	0x0100
        /*0fc2*/ 	.byte	0x06
	.zero		1


	//   ....[14]....
        /*0fc4*/ 	.word	0x00000750
        /*0fc8*/ 	.word	0x000000ff
        /*0fcc*/ 	.word	0x00028890
        /*0fd0*/ 	.short	0x0100
        /*0fd2*/ 	.byte	0x08
	.zero		1


	//   ....[15]....
        /*0fd4*/ 	.word	0x00000760
        /*0fd8*/ 	.word	0x000000ff
        /*0fdc*/ 	.word	0x000288a0
        /*0fe0*/ 	.short	0x0100
        /*0fe2*/ 	.byte	0x08
	.zero		1


	//   ....[16]....
        /*0fe4*/ 	.word	0x00000770
        /*0fe8*/ 	.word	0x000000ff
        /*0fec*/ 	.word	0x00028898
        /*0ff0*/ 	.short	0x0100
        /*0ff2*/ 	.byte	0x08
	.zero		1


	//   ....[17]....
        /*0ff4*/ 	.word	0x00000780
        /*0ff8*/ 	.word	0x000000ff
        /*0ffc*/ 	.word	0x000288a8
        /*1000*/ 	.short	0x0100
        /*1002*/ 	.byte	0x08
	.zero		1


	//   ....[18]....
        /*1004*/ 	.word	0x000008b0
        /*1008*/ 	.word	0x000000ff
        /*100c*/ 	.word	0x000288b0
        /*1010*/ 	.short	0x0100
        /*1012*/ 	.byte	0x08
	.zero		1


	//   ....[19]....
        /*1014*/ 	.word	0x000008c0
        /*1018*/ 	.word	0x000000ff
        /*101c*/ 	.word	0x000288c0
        /*1020*/ 	.short	0x0100
        /*1022*/ 	.byte	0x08
	.zero		1


	//   ....[20]....
        /*1024*/ 	.word	0x000008d0
        /*1028*/ 	.word	0x000000ff
        /*102c*/ 	.word	0x000288b8
        /*1030*/ 	.short	0x0100
        /*1032*/ 	.byte	0x08
	.zero		1


	//   ....[21]....
        /*1034*/ 	.word	0x000008e0
        /*1038*/ 	.word	0x000000ff
        /*103c*/ 	.word	0x000288c8
        /*1040*/ 	.short	0x0100
        /*1042*/ 	.byte	0x08
	.zero		1


	//   ....[22]....
        /*1044*/ 	.word	0x00003720
        /*1048*/ 	.word	0x00000059
        /*104c*/ 	.word	0x00028890
        /*1050*/ 	.short	0x010a
        /*1052*/ 	.byte	0x3f
	.zero		1


	//   ....[23]....
        /*1054*/ 	.word	0x00005b70
        /*1058*/ 	.word	0x00000059
        /*105c*/ 	.word	0x00028890
        /*1060*/ 	.short	0x010a
        /*1062*/ 	.byte	0x3f
	.zero		1


	//   ....[24]....
        /*1064*/ 	.word	0x00007ae0
        /*1068*/ 	.word	0x00000059
        /*106c*/ 	.word	0x00028890
        /*1070*/ 	.short	0x010a
        /*1072*/ 	.byte	0x3f
	.zero		1


	//   ....[25]....
        /*1074*/ 	.word	0x000081e0
        /*1078*/ 	.word	0x0000000b
        /*107c*/ 	.word	0x00000000
        /*1080*/ 	.short	0x0101
        /*1082*/ 	.byte	0x3f
	.zero		1


	//   ....[26]....
        /*1084*/ 	.word	0x00008220
        /*1088*/ 	.word	0x00000059
        /*108c*/ 	.word	0x000288b0
        /*1090*/ 	.short	0x010a
        /*1092*/ 	.byte	0x3f
	.zero		1


	//   ....[27]....
        /*1094*/ 	.word	0x00008830
        /*1098*/ 	.word	0x00000059
        /*109c*/ 	.word	0x00000000
        /*10a0*/ 	.short	0x0101
        /*10a2*/ 	.byte	0x3f
	.zero		1


	//   ....[28]....
        /*10a4*/ 	.word	0x00009460
        /*10a8*/ 	.word	0x00000012
        /*10ac*/ 	.word	0x00028800
        /*10b0*/ 	.short	0x010a
        /*10b2*/ 	.byte	0x3f
	.zero		1


	//   ....[29]....
        /*10b4*/ 	.word	0x000094b0
        /*10b8*/ 	.word	0x00000012
        /*10bc*/ 	.word	0x00028800
        /*10c0*/ 	.short	0x010a
        /*10c2*/ 	.byte	0x3f
	.zero		1


	//   ....[30]....
        /*10c4*/ 	.word	0x0000a670
        /*10c8*/ 	.word	0x00000012
        /*10cc*/ 	.word	0x00028800
        /*10d0*/ 	.short	0x010a
        /*10d2*/ 	.byte	0x3f
	.zero		1


	//   ....[31]....
        /*10d4*/ 	.word	0x0000cac0
        /*10d8*/ 	.word	0x00000012
        /*10dc*/ 	.word	0x00028800
        /*10e0*/ 	.short	0x010a
        /*10e2*/ 	.byte	0x3f
	.zero		1


	//   ....[32]....
        /*10e4*/ 	.word	0x0000e4c0
        /*10e8*/ 	.word	0x00000008
        /*10ec*/ 	.word	0x00028830
        /*10f0*/ 	.short	0x010a
        /*10f2*/ 	.byte	0x3f
	.zero		1


	//   ....[33]....
        /*10f4*/ 	.word	0x0000e560
        /*10f8*/ 	.word	0x00000008
        /*10fc*/ 	.word	0x00028830
        /*1100*/ 	.short	0x010a
        /*1102*/ 	.byte	0x3f
	.zero		1


	//   ....[34]....
        /*1104*/ 	.word	0x0000ec40
        /*1108*/ 	.word	0x00000000
        /*110c*/ 	.word	0x00000000
        /*1110*/ 	.short	0x0101
        /*1112*/ 	.byte	0x3f
	.zero		1


	//   ....[35]....
        /*1114*/ 	.word	0x00011940
        /*1118*/ 	.word	0x00000019
        /*111c*/ 	.word	0x00028830
        /*1120*/ 	.short	0x010a
        /*1122*/ 	.byte	0x3f
	.zero		1


	//   ....[36]....
        /*1124*/ 	.word	0x00011990
        /*1128*/ 	.word	0x00000019
        /*112c*/ 	.word	0x00028830
        /*1130*/ 	.short	0x010a
        /*1132*/ 	.byte	0x3f
	.zero		1


	//   ....[37]....
        /*1134*/ 	.word	0x00011ea0
        /*1138*/ 	.word	0x000000ce
        /*113c*/ 	.word	0x00028850
        /*1140*/ 	.short	0x010a
        /*1142*/ 	.byte	0x3f
	.zero		1


	//   ....[38]....
        /*1144*/ 	.word	0x00011ee0
        /*1148*/ 	.word	0x000000ce
        /*114c*/ 	.word	0x00028850
        /*1150*/ 	.short	0x010a
        /*1152*/ 	.byte	0x3f
	.zero		1


	//   ....[39]....
        /*1154*/ 	.word	0x00012410
        /*1158*/ 	.word	0x00000098
        /*115c*/ 	.word	0x00000000
        /*1160*/ 	.short	0x0101
        /*1162*/ 	.byte	0x3f
	.zero		1


	//   ....[40]....
        /*1164*/ 	.word	0x000145f0
        /*1168*/ 	.word	0x00000037
        /*116c*/ 	.word	0x00000000
        /*1170*/ 	.short	0x0101
        /*1172*/ 	.byte	0x3f
	.zero		1


	//   ....[41]....
        /*1174*/ 	.word	0x00014f90
        /*1178*/ 	.word	0x00000003
        /*117c*/ 	.word	0x00028830
        /*1180*/ 	.short	0x010a
        /*1182*/ 	.byte	0x3f
	.zero		1


	//   ....[42]....
        /*1184*/ 	.word	0x00014fe0
        /*1188*/ 	.word	0x00000003
        /*118c*/ 	.word	0x00028830
        /*1190*/ 	.short	0x010a
        /*1192*/ 	.byte	0x3f
	.zero		1


	//   ....[43]....
        /*1194*/ 	.word	0x00015520
        /*1198*/ 	.word	0x00000003
        /*119c*/ 	.word	0x00028850
        /*11a0*/ 	.short	0x010a
        /*11a2*/ 	.byte	0x3f
	.zero		1


	//   ....[44]....
        /*11a4*/ 	.word	0x00015560
        /*11a8*/ 	.word	0x00000003
        /*11ac*/ 	.word	0x00028850
        /*11b0*/ 	.short	0x010a
        /*11b2*/ 	.byte	0x3f
	.zero		1


	//   ....[45]....
        /*11b4*/ 	.word	0x00016050
        /*11b8*/ 	.word	0x0000001a
        /*11bc*/ 	.word	0x00000000
        /*11c0*/ 	.short	0x0101
        /*11c2*/ 	.byte	0x3f
	.zero		1


	//   ....[46]....
        /*11c4*/ 	.word	0x00016c00
        /*11c8*/ 	.word	0x00000039
        /*11cc*/ 	.word	0x00000000
        /*11d0*/ 	.short	0x0101
        /*11d2*/ 	.byte	0x3f
	.zero		1


	//   ....[47]....
        /*11d4*/ 	.word	0x00017320
        /*11d8*/ 	.word	0x00000003
        /*11dc*/ 	.word	0x00028830
        /*11e0*/ 	.short	0x010a
        /*11e2*/ 	.byte	0x3f
	.zero		1


	//   ....[48]....
        /*11e4*/ 	.word	0x00017370
        /*11e8*/ 	.word	0x00000003
        /*11ec*/ 	.word	0x00028830
        /*11f0*/ 	.short	0x010a
        /*11f2*/ 	.byte	0x3f
	.zero		1


	//   ....[49]....
        /*11f4*/ 	.word	0x000178b0
        /*11f8*/ 	.word	0x00000003
        /*11fc*/ 	.word	0x00028850
        /*1200*/ 	.short	0x010a
        /*1202*/ 	.byte	0x3f
	.zero		1


	//   ....[50]....
        /*1204*/ 	.word	0x000178f0
        /*1208*/ 	.word	0x00000003
        /*120c*/ 	.word	0x00028850
        /*1210*/ 	.short	0x010a
        /*1212*/ 	.byte	0x3f
	.zero		1


	//   ....[51]....
        /*1214*/ 	.word	0x00017df0
        /*1218*/ 	.word	0x00000000
        /*121c*/ 	.word	0x00000000
        /*1220*/ 	.short	0x0101
        /*1222*/ 	.byte	0x3f
	.zero		1


	//   ....[52]....
        /*1224*/ 	.word	0x00019ff0
        /*1228*/ 	.word	0x00000037
        /*122c*/ 	.word	0x00000000
        /*1230*/ 	.short	0x0101
        /*1232*/ 	.byte	0x3f
	.zero		1


	//   ....[53]....
        /*1234*/ 	.word	0x0001a640
        /*1238*/ 	.word	0x0000000b
        /*123c*/ 	.word	0x00028850
        /*1240*/ 	.short	0x010a
        /*1242*/ 	.byte	0x3f
	.zero		1


	//   ....[54]....
        /*1244*/ 	.word	0x0001a6c0
        /*1248*/ 	.word	0x0000000b
        /*124c*/ 	.word	0x00028850
        /*1250*/ 	.short	0x010a
        /*1252*/ 	.byte	0x3f
	.zero		1


	//   ....[55]....
        /*1254*/ 	.word	0x0001ace0
        /*1258*/ 	.word	0x00000000
        /*125c*/ 	.word	0x00000000
        /*1260*/ 	.short	0x0101
        /*1262*/ 	.byte	0x3f
	.zero		1


	//   ....[56]....
        /*1264*/ 	.word	0x0001c280
        /*1268*/ 	.word	0x00000003
        /*126c*/ 	.word	0x00000000
        /*1270*/ 	.short	0x0101
        /*1272*/ 	.byte	0x3f
	.zero		1


	//   ....[57]....
        /*1274*/ 	.word	0x0001cab0
        /*1278*/ 	.word	0x00000008
        /*127c*/ 	.word	0x00000000
        /*1280*/ 	.short	0x0101
        /*1282*/ 	.byte	0x3f
	.zero		1


	//   ....[58]....
        /*1284*/ 	.word	0x000200e0
        /*1288*/ 	.word	0x00000016
        /*128c*/ 	.word	0x00028820
        /*1290*/ 	.short	0x010a
        /*1292*/ 	.byte	0x3f
	.zero		1


	//   ....[59]....
        /*1294*/ 	.word	0x00020170
        /*1298*/ 	.word	0x00000003
        /*129c*/ 	.word	0x000288a0
        /*12a0*/ 	.short	0x010a
        /*12a2*/ 	.byte	0x3f
	.zero		1


	//   ....[60]....
        /*12a4*/ 	.word	0x000204d0
        /*12a8*/ 	.word	0x00000003
        /*12ac*/ 	.word	0x000288c0
        /*12b0*/ 	.short	0x010a
        /*12b2*/ 	.byte	0x3f
	.zero		1


	//   ....[61]....
        /*12b4*/ 	.word	0x00020900
        /*12b8*/ 	.word	0x0000000b
        /*12bc*/ 	.word	0x000288a0
        /*12c0*/ 	.short	0x010a
        /*12c2*/ 	.byte	0x3f
	.zero		1


	//   ....[62]....
        /*12c4*/ 	.word	0x00020c40
        /*12c8*/ 	.word	0x0000000b
        /*12cc*/ 	.word	0x000288c0
        /*12d0*/ 	.short	0x010a
        /*12d2*/ 	.byte	0x3f
	.zero		1


	//   ....[63]....
        /*12d4*/ 	.word	0x00022000
        /*12d8*/ 	.word	0x00000007
        /*12dc*/ 	.word	0x00028840
        /*12e0*/ 	.short	0x010a
        /*12e2*/ 	.byte	0x3f
	.zero		1


	//   ....[64]....
        /*12e4*/ 	.word	0x00022760
        /*12e8*/ 	.word	0x00000007
        /*12ec*/ 	.word	0x00028830
        /*12f0*/ 	.short	0x0107
        /*12f2*/ 	.byte	0x3f
	.zero		1


	//   ....[65]....
        /*12f4*/ 	.word	0x00022830
        /*12f8*/ 	.word	0x00000007
        /*12fc*/ 	.word	0x00028830
        /*1300*/ 	.short	0x0101
        /*1302*/ 	.byte	0x3f
	.zero		1


	//   ....[66]....
        /*1304*/ 	.word	0x00023350
        /*1308*/ 	.word	0x00000016
        /*130c*/ 	.word	0x00028800
        /*1310*/ 	.short	0x0107
        /*1312*/ 	.byte	0x3f
	.zero		1


	//   ....[67]....
        /*1314*/ 	.word	0x00023460
        /*1318*/ 	.word	0x00000016
        /*131c*/ 	.word	0x00028800
        /*1320*/ 	.short	0x0101
        /*1322*/ 	.byte	0x3f
	.zero		1


	//   ....[68]....
        /*1324*/ 	.word	0x00023480
        /*1328*/ 	.word	0x00000016
        /*132c*/ 	.word	0x00028820
        /*1330*/ 	.short	0x010a
        /*1332*/ 	.byte	0x3f
	.zero		1


	//   ....[69]....
        /*1334*/ 	.word	0x00023810
        /*1338*/ 	.word	0x00000006
        /*133c*/ 	.word	0x00028840
        /*1340*/ 	.short	0x010a
        /*1342*/ 	.byte	0x3f
	.zero		1


	//   ....[70]....
        /*1344*/ 	.word	0x00023d10
        /*1348*/ 	.word	0x00000006
        /*134c*/ 	.word	0x00028830
        /*1350*/ 	.short	0x0107
        /*1352*/ 	.byte	0x3f
	.zero		1


	//   ....[71]....
        /*1354*/ 	.word	0x00023dd0
        /*1358*/ 	.word	0x00000006
        /*135c*/ 	.word	0x00028830
        /*1360*/ 	.short	0x0101
        /*1362*/ 	.byte	0x3f
	.zero		1


	//   ....[72]....
        /*1364*/ 	.word	0x00023e30
        /*1368*/ 	.word	0x00000006
        /*136c*/ 	.word	0x00028860
        /*1370*/ 	.short	0x010a
        /*1372*/ 	.byte	0x3f
	.zero		1


	//   ....[73]....
        /*1374*/ 	.word	0x00024360
        /*1378*/ 	.word	0x00000006
        /*137c*/ 	.word	0x00028850
        /*1380*/ 	.short	0x0107
        /*1382*/ 	.byte	0x3f
	.zero		1


	//   ....[74]....
        /*1384*/ 	.word	0x00024500
        /*1388*/ 	.word	0x00000006
        /*138c*/ 	.word	0x00028850
        /*1390*/ 	.short	0x0101
        /*1392*/ 	.byte	0x3f
	.zero		1


	//   ....[75]....
        /*1394*/ 	.word	0x00024710
        /*1398*/ 	.word	0x00000000
        /*139c*/ 	.word	0x00028860
        /*13a0*/ 	.short	0x010a
        /*13a2*/ 	.byte	0x3f
	.zero		1


	//   ....[76]....
        /*13a4*/ 	.word	0x00024c40
        /*13a8*/ 	.word	0x00000000
        /*13ac*/ 	.word	0x00028850
        /*13b0*/ 	.short	0x0107
        /*13b2*/ 	.byte	0x3f
	.zero		1


	//   ....[77]....
        /*13b4*/ 	.word	0x00024d00
        /*13b8*/ 	.word	0x00000000
        /*13bc*/ 	.word	0x00028850
        /*13c0*/ 	.short	0x0101
        /*13c2*/ 	.byte	0x3f
	.zero		1


	//   ....[78]....
        /*13c4*/ 	.word	0x00025e50
        /*13c8*/ 	.word	0x00000007
        /*13cc*/ 	.word	0x00028820
        /*13d0*/ 	.short	0x010a
        /*13d2*/ 	.byte	0x3f
	.zero		1


	//   ....[79]....
        /*13d4*/ 	.word	0x00025fc0
        /*13d8*/ 	.word	0x00000005
        /*13dc*/ 	.word	0x00028840
        /*13e0*/ 	.short	0x010a
        /*13e2*/ 	.byte	0x3f
	.zero		1


	//   ....[80]....
        /*13e4*/ 	.word	0x00026060
        /*13e8*/ 	.word	0x00000003
        /*13ec*/ 	.word	0x00028840
        /*13f0*/ 	.short	0x010a
        /*13f2*/ 	.byte	0x3f
	.zero		1


	//   ....[81]....
        /*13f4*/ 	.word	0x000260a0
        /*13f8*/ 	.word	0x00000005
        /*13fc*/ 	.word	0x00028860
        /*1400*/ 	.short	0x010a
        /*1402*/ 	.byte	0x3f
	.zero		1


	//   ....[82]....
        /*1404*/ 	.word	0x000260e0
        /*1408*/ 	.word	0x00000003
        /*140c*/ 	.word	0x00028860
        /*1410*/ 	.short	0x010a
        /*1412*/ 	.byte	0x3f
	.zero		1


	//   ....[83]....
        /*1414*/ 	.word	0x00026140
        /*1418*/ 	.word	0x00000059
        /*141c*/ 	.word	0x00028890
        /*1420*/ 	.short	0x010a
        /*1422*/ 	.byte	0x3f
	.zero		1


	//   ....[84]....
        /*1424*/ 	.word	0x00026650
        /*1428*/ 	.word	0x00000059
        /*142c*/ 	.word	0x00028890
        /*1430*/ 	.short	0x010a
        /*1432*/ 	.byte	0x3f
	.zero		1


	//   ....[85]....
        /*1434*/ 	.word	0x00026b60
        /*1438*/ 	.word	0x00000059
        /*143c*/ 	.word	0x00028890
        /*1440*/ 	.short	0x010a
        /*1442*/ 	.byte	0x3f
	.zero		1


	//   ....[86]....
        /*1444*/ 	.word	0x00027030
        /*1448*/ 	.word	0x00000059
        /*144c*/ 	.word	0x000288b0
        /*1450*/ 	.short	0x010a
        /*1452*/ 	.byte	0x3f
	.zero		1


	//   ....[87]....
        /*1454*/ 	.word	0x00027830
        /*1458*/ 	.word	0x00000012
        /*145c*/ 	.word	0x00028800
        /*1460*/ 	.short	0x010a
        /*1462*/ 	.byte	0x3f
	.zero		1


	//   ....[88]....
        /*1464*/ 	.word	0x000283a0
        /*1468*/ 	.word	0x00000012
        /*146c*/ 	.word	0x00028800
        /*1470*/ 	.short	0x010a
        /*1472*/ 	.byte	0x3f
	.zero		1


	//   ....[89]....
        /*1474*/ 	.word	0x000283f0
        /*1478*/ 	.word	0x00000008
        /*147c*/ 	.word	0x00028830
        /*1480*/ 	.short	0x010a
        /*1482*/ 	.byte	0x3f
	.zero		1


	//   ....[90]....
        /*1484*/ 	.word	0x00028440
        /*1488*/ 	.word	0x00000019
        /*148c*/ 	.word	0x00028830
        /*1490*/ 	.short	0x010a
        /*1492*/ 	.byte	0x3f
	.zero		1


	//   ....[91]....
        /*1494*/ 	.word	0x00028490
        /*1498*/ 	.word	0x000000ce
        /*149c*/ 	.word	0x00028850
        /*14a0*/ 	.short	0x010a
        /*14a2*/ 	.byte	0x3f
	.zero		1


	//   ....[92]....
        /*14a4*/ 	.word	0x000284e0
        /*14a8*/ 	.word	0x00000003
        /*14ac*/ 	.word	0x00028830
        /*14b0*/ 	.short	0x010a
        /*14b2*/ 	.byte	0x3f
	.zero		1


	//   ....[93]....
        /*14b4*/ 	.word	0x00028530
        /*14b8*/ 	.word	0x00000003
        /*14bc*/ 	.word	0x00028850
        /*14c0*/ 	.short	0x010a
        /*14c2*/ 	.byte	0x3f
	.zero		1


	//   ....[94]....
        /*14c4*/ 	.word	0x00028580
        /*14c8*/ 	.word	0x00000003
        /*14cc*/ 	.word	0x00028830
        /*14d0*/ 	.short	0x010a
        /*14d2*/ 	.byte	0x3f
	.zero		1


	//   ....[95]....
        /*14d4*/ 	.word	0x000285d0
        /*14d8*/ 	.word	0x00000003
        /*14dc*/ 	.word	0x00028850
        /*14e0*/ 	.short	0x010a
        /*14e2*/ 	.byte	0x3f
	.zero		1


	//   ....[96]....
        /*14e4*/ 	.word	0x00028620
        /*14e8*/ 	.word	0x0000000b
        /*14ec*/ 	.word	0x00028850
        /*14f0*/ 	.short	0x010a
        /*14f2*/ 	.byte	0x3f
	.zero		1


	//   ....[97]....
        /*14f4*/ 	.word	0x00029210
        /*14f8*/ 	.word	0x00000016
        /*14fc*/ 	.word	0x00028820
        /*1500*/ 	.short	0x010a
        /*1502*/ 	.byte	0x3f
	.zero		1


	//   ....[98]....
        /*1504*/ 	.word	0x00029260
        /*1508*/ 	.word	0x00000003
        /*150c*/ 	.word	0x000288a0
        /*1510*/ 	.short	0x010a
        /*1512*/ 	.byte	0x3f
	.zero		1


	//   ....[99]....
        /*1514*/ 	.word	0x000292b0
        /*1518*/ 	.word	0x00000003
        /*151c*/ 	.word	0x000288c0
        /*1520*/ 	.short	0x010a
        /*1522*/ 	.byte	0x3f
	.zero		1


	//   ....[100]....
        /*1524*/ 	.word	0x00029300
        /*1528*/ 	.word	0x0000000b
        /*152c*/ 	.word	0x000288a0
        /*1530*/ 	.short	0x010a
        /*1532*/ 	.byte	0x3f
	.zero		1


	//   ....[101]....
        /*1534*/ 	.word	0x00029350
        /*1538*/ 	.word	0x0000000b
        /*153c*/ 	.word	0x000288c0
        /*1540*/ 	.short	0x010a
        /*1542*/ 	.byte	0x3f
	.zero		1


	//   ....[102]....
        /*1544*/ 	.word	0x00029470
        /*1548*/ 	.word	0x00000007
        /*154c*/ 	.word	0x00028840
        /*1550*/ 	.short	0x010a
        /*1552*/ 	.byte	0x3f
	.zero		1


	//   ....[103]....
        /*1554*/ 	.word	0x0002a9f0
        /*1558*/ 	.word	0x00000016
        /*155c*/ 	.word	0x00028820
        /*1560*/ 	.short	0x010a
        /*1562*/ 	.byte	0x3f
	.zero		1


	//   ....[104]....
        /*1564*/ 	.word	0x0002aa40
        /*1568*/ 	.word	0x00000006
        /*156c*/ 	.word	0x00028840
        /*1570*/ 	.short	0x010a
        /*1572*/ 	.byte	0x3f
	.zero		1


	//   ....[105]....
        /*1574*/ 	.word	0x0002b3c0
        /*1578*/ 	.word	0x00000006
        /*157c*/ 	.word	0x00028860
        /*1580*/ 	.short	0x010a
        /*1582*/ 	.byte	0x3f
	.zero		1


	//   ....[106]....
        /*1584*/ 	.word	0x0002be30
        /*1588*/ 	.word	0x00000000
        /*158c*/ 	.word	0x00028860
        /*1590*/ 	.short	0x010a
        /*1592*/ 	.byte	0x3f
	.zero		1


	//   ....[107]....
        /*1594*/ 	.word	0x0002d250
        /*1598*/ 	.word	0x00000007
        /*159c*/ 	.word	0x00028820
        /*15a0*/ 	.short	0x010a
        /*15a2*/ 	.byte	0x3f
	.zero		1


	//   ....[108]....
        /*15a4*/ 	.word	0x0002d3f0
        /*15a8*/ 	.word	0x00000005
        /*15ac*/ 	.word	0x00028840
        /*15b0*/ 	.short	0x010a
        /*15b2*/ 	.byte	0x3f
	.zero		1


	//   ....[109]....
        /*15b4*/ 	.word	0x0002d440
        /*15b8*/ 	.word	0x00000003
        /*15bc*/ 	.word	0x00028840
        /*15c0*/ 	.short	0x010a
        /*15c2*/ 	.byte	0x3f
	.zero		1


	//   ....[110]....
        /*15c4*/ 	.word	0x0002d490
        /*15c8*/ 	.word	0x00000005
        /*15cc*/ 	.word	0x00028860
        /*15d0*/ 	.short	0x010a
        /*15d2*/ 	.byte	0x3f
	.zero		1


	//----- nvinfo : EIATTR_NUM_MBARRIERS
	.align		4
.L_232:
        /*15d4*/ 	.byte	0x03, 0x38
        /*15d6*/ 	.short	0x0016


	//----- nvinfo : EIATTR_EXIT_INSTR_OFFSETS
	.align		4
        /*15d8*/ 	.byte	0x04, 0x1c
        /*15da*/ 	.short	(.L_234 - .L_233)


	//   ....[0]....
.L_233:
        /*15dc*/ 	.word	0x00026130


	//----- nvinfo : EIATTR_MAX_THREADS
	.align		4
.L_234:
        /*15e0*/ 	.byte	0x04, 0x05
        /*15e2*/ 	.short	(.L_236 - .L_235)
.L_235:
        /*15e4*/ 	.word	0x00000180
        /*15e8*/ 	.word	0x00000001
        /*15ec*/ 	.word	0x00000001


	//----- nvinfo : EIATTR_CRS_STACK_SIZE
	.align		4
.L_236:
        /*15f0*/ 	.byte	0x04, 0x1e
        /*15f2*/ 	.short	(.L_238 - .L_237)
.L_237:
        /*15f4*/ 	.word	0x00000000


	//----- nvinfo : EIATTR_CBANK_PARAM_SIZE
	.align		4
.L_238:
        /*15f8*/ 	.byte	0x03, 0x19
        /*15fa*/ 	.short	0x0af0


	//----- nvinfo : EIATTR_PARAM_CBANK
	.align		4
        /*15fc*/ 	.byte	0x04, 0x0a
        /*15fe*/ 	.short	(.L_240 - .L_239)
	.align		4
.L_239:
        /*1600*/ 	.word	index@(.nv.constant0._ZN7cutlass13device_kernelIN5flash11enable_sm90INS1_16FlashAttnFwdSm90INS1_25CollectiveMainloopFwdSm90ILi2EN4cute5tupleIJNS5_1CILi1EEES8_S8_EEENS6_IJNS7_ILi128EEESA_SA_EEELi128ENS_6half_tEfNS_4arch4Sm90ELb0ELb1ELb0ELb1ELb1ELb1ELb0ELb1ELb1ELb1ELb1ELb0EEENS1_21CollectiveEpilogueFwdISB_S9_SC_SE_Li256ELb1ELb1ELb1ELb0EEENS1_36VarlenDynamicPersistentTileSchedulerILi128ELi128ELi256ELi128ELb1ELb1ELb1ELb1ELb0ELb1EEEEEEEEEvNT_6ParamsE)
        /*1604*/ 	.short	0x0210
        /*1606*/ 	.short	0x0af0


	//----- nvinfo : EIATTR_SW_WAR
	.align		4
.L_240:
        /*1608*/ 	.byte	0x04, 0x36
        /*160a*/ 	.short	(.L_242 - .L_241)
.L_241:
        /*160c*/ 	.word	0x00000008
.L_242:


//--------------------- .nv.info._ZN7cutlass13device_kernelIN5flash11enable_sm90INS1_16FlashAttnFwdSm90INS1_25CollectiveMainloopFwdSm90ILi2EN4cute5tupleIJNS5_1CILi1EEES8_S8_EEENS6_IJNS7_ILi128EEESA_SA_EEELi128ENS_6half_tEfNS_4arch4Sm90ELb1ELb0ELb0ELb0ELb1ELb0ELb0ELb1ELb1ELb1ELb1ELb0EEENS1_21CollectiveEpilogueFwdISB_S9_SC_SE_Li256ELb0ELb1ELb1ELb0EEENS1_19SingleTileSchedulerILb0ELb1ELb1ELi128EEEEEEEEEvNT_6ParamsE --------------------------
	.section	.nv.info._ZN7cutlass13device_kernelIN5flash11enable_sm90INS1_16FlashAttnFwdSm90INS1_25CollectiveMainloopFwdSm90ILi2EN4cute5tupleIJNS5_1CILi1EEES8_S8_EEENS6_IJNS7_ILi128EEESA_SA_EEELi128ENS_6half_tEfNS_4arch4Sm90ELb1ELb0ELb0ELb0ELb1ELb0ELb0ELb1ELb1ELb1ELb1ELb0EEENS1_21CollectiveEpilogueFwdISB_S9_SC_SE_Li256ELb0ELb1ELb1ELb0EEENS1_19SingleTileSchedulerILb0ELb1ELb1ELi128EEEEEEEEEvNT_6ParamsE,"",@"SHT_CUDA_INFO"
	.sectionflags	@""
	.align	4


	//----- nvinfo : EIATTR_CUDA_API_VERSION
	.align		4
        /*0000*/ 	.byte	0x04, 0x37
        /*0002*/ 	.short	(.L_244 - .L_243)
.L_243:
        /*0004*/ 	.word	0x00000082


	//----- nvinfo : EIATTR_KPARAM_INFO
	.align		4
.L_244:
        /*0008*/ 	.byte	0x04, 0x17
        /*000a*/ 	.short	(.L_246 - .L_245)
.L_245:
        /*000c*/ 	.word	0x00000000
        /*0010*/ 	.short	0x0000
        /*0012*/ 	.short	0x0070
        /*0014*/ 	.byte	0x00, 0xf0, 0x01, 0x28


	//----- nvinfo : EIATTR_SPARSE_MMA_MASK
	.align		4
.L_246:
        /*0018*/ 	.byte	0x03, 0x50
        /*001a*/ 	.short	0x0000


	//----- nvinfo : EIATTR_MAXREG_COUNT
	.align		4
        /*001c*/ 	.byte	0x03, 0x1b
        /*001e*/ 	.short	0x00a8


	//----- nvinfo : EIATTR_NUM_BARRIERS
	.align		4
        /*0020*/ 	.byte	0x02, 0x4c
        /*0022*/ 	.byte	0x10
	.zero		1


	//----- nvinfo : EIATTR_EXTERNS
	.align		4
        /*0024*/ 	.byte	0x04, 0x0f
        /*0026*/ 	.short	(.L_248 - .L_247)


	//   ....[0]....
	.align		4
.L_247:
        /*0028*/ 	.word	index@(__assertfail)


	//----- nvinfo : EIATTR_MERCURY_ISA_VERSION
	.align		4
.L_248:
        /*002c*/ 	.byte	0x03, 0x5f
        /*002e*/ 	.short	0x0101


	//----- nvinfo : EIATTR_INT_WARP_WIDE_INSTR_OFFSETS
	.align		4
        /*0030*/ 	.byte	0x04, 0x31
        /*0032*/ 	.short	(.L_250 - .L_249)


	//   ....[0]....
.L_249:
        /*0034*/ 	.word	0x000000b0


	//   ....[1]....
        /*0038*/ 	.word	0x000000c0


	//   ....[2]....
        /*003c*/ 	.word	0x00000160


	//----- nvinfo : EIATTR_COOP_GROUP_MASK_REGIDS
	.align		4
.L_250:
        /*0040*/ 	.byte	0x04, 0x29
        /*0042*/ 	.short	(.L_252 - .L_251)


	//   ....[0]....
.L_251:
        /*0044*/ 	.word	0xffffffff


	//   ....[1]....
        /*0048*/ 	.word	0xffffffff


	//   ....[2]....
        /*004c*/ 	.word	0xffffffff


	//   ....[3]....
        /*0050*/ 	.word	0xffffffff


	//   ....[4]....
        /*0054*/ 	.word	0xffffffff


	//   ....[5]....
        /*0058*/ 	.word	0xffffffff


	//   ....[6]....
        /*005c*/ 	.word	0xffffffff


	//   ....[7]....
        /*0060*/ 	.word	0xffffffff


	//   ....[8]....
        /*0064*/ 	.word	0xffffffff


	//   ....[9]....
        /*0068*/ 	.word	0xffffffff


	//   ....[10]....
        /*006c*/ 	.word	0xffffffff


	//   ....[11]....
        /*0070*/ 	.word	0xffffffff


	//   ....[12]....
        /*0074*/ 	.word	0xffffffff


	//   ....[13]....
        /*0078*/ 	.word	0xffffffff


	//   ....[14]....
        /*007c*/ 	.word	0xffffffff


	//   ....[15]....
        /*0080*/ 	.word	0xffffffff


	//   ....[16]....
        /*0084*/ 	.word	0xffffffff


	//   ....[17]....
        /*0088*/ 	.word	0xffffffff


	//   ....[18]....
        /*008c*/ 	.word	0xffffffff


	//   ....[19]....
        /*0090*/ 	.word	0xffffffff


	//   ....[20]....
        /*0094*/ 	.word	0xffffffff


	//   ....[21]....
        /*0098*/ 	.word	0xffffffff


	//   ....[22]....
        /*009c*/ 	.word	0xffffffff


	//   ....[23]....
        /*00a0*/ 	.word	0xffffffff


	//   ....[24]....
        /*00a4*/ 	.word	0xffffffff


	//   ....[25]....
        /*00a8*/ 	.word	0xffffffff


	//   ....[26]....
        /*00ac*/ 	.word	0xffffffff


	//   ....[27]....
        /*00b0*/ 	.word	0xffffffff


	//   ....[28]....
        /*00b4*/ 	.word	0xffffffff


	//   ....[29]....
        /*00b8*/ 	.word	0xffffffff


	//   ....[30]....
        /*00bc*/ 	.word	0xffffffff


	//   ....[31]....
        /*00c0*/ 	.word	0xffffffff


	//   ....[32]....
        /*00c4*/ 	.word	0xffffffff


	//   ....[33]....
        /*00c8*/ 	.word	0xffffffff


	//   ....[34]....
        /*00cc*/ 	.word	0xffffffff


	//   ....[35]....
        /*00d0*/ 	.word	0xffffffff


	//   ....[36]....
        /*00d4*/ 	.word	0xffffffff


	//   ....[37]....
        /*00d8*/ 	.word	0xffffffff


	//   ....[38]....
        /*00dc*/ 	.word	0xffffffff


	//   ....[39]....
        /*00e0*/ 	.word	0xffffffff


	//   ....[40]....
        /*00e4*/ 	.word	0xffffffff


	//   ....[41]....
        /*00e8*/ 	.word	0xffffffff


	//   ....[42]....
        /*00ec*/ 	.word	0xffffffff


	//   ....[43]....
        /*00f0*/ 	.word	0xffffffff


	//   ....[44]....
        /*00f4*/ 	.word	0xffffffff


	//   ....[45]....
        /*00f8*/ 	.word	0xffffffff


	//   ....[46]....
        /*00fc*/ 	.word	0xffffffff


	//   ....[47]....
        /*0100*/ 	.word	0xffffffff


	//   ....[48]....
        /*0104*/ 	.word	0xffffffff


	//   ....[49]....
        /*0108*/ 	.word	0xffffffff


	//   ....[50]....
        /*010c*/ 	.word	0xffffffff


	//   ....[51]....
        /*0110*/ 	.word	0xffffffff


	//   ....[52]....
        /*0114*/ 	.word	0xffffffff


	//   ....[53]....
        /*0118*/ 	.word	0xffffffff


	//   ....[54]....
        /*011c*/ 	.word	0xffffffff


	//   ....[55]....
        /*0120*/ 	.word	0xffffffff


	//   ....[56]....
        /*0124*/ 	.word	0xffffffff


	//   ....[57]....
        /*0128*/ 	.word	0xffffffff


	//   ....[58]....
        /*012c*/ 	.word	0xffffffff


	//   ....[59]....
        /*0130*/ 	.word	0xffffffff


	//   ....[60]....
        /*0134*/ 	.word	0xffffffff


	//   ....[61]....
        /*0138*/ 	.word	0xffffffff


	//   ....[62]....
        /*013c*/ 	.word	0xffffffff


	//   ....[63]....
        /*0140*/ 	.word	0xffffffff


	//   ....[64]....
        /*0144*/ 	.word	0xffffffff


	//   ....[65]....
        /*0148*/ 	.word	0xffffffff


	//   ....[66]....
        /*014c*/ 	.word	0xffffffff


	//   ....[67]....
        /*0150*/ 	.word	0xffffffff


	//   ....[68]....
        /*0154*/ 	.word	0xffffffff


	//   ....[69]....
        /*0158*/ 	.word	0xffffffff


	//   ....[70]....
        /*015c*/ 	.word	0xffffffff


	//   ....[71]....
        /*0160*/ 	.word	0xffffffff


	//   ....[72]....
        /*0164*/ 	.word	0xffffffff


	//   ....[73]....
        /*0168*/ 	.word	0xffffffff


	//   ....[74]....
        /*016c*/ 	.word	0xffffffff


	//   ....[75]....
        /*0170*/ 	.word	0xffffffff


	//   ....[76]....
        /*0174*/ 	.word	0xffffffff


	//   ....[77]....
        /*0178*/ 	.word	0xffffffff


	//   ....[78]....
        /*017c*/ 	.word	0xffffffff


	//   ....[79]....
        /*0180*/ 	.word	0xffffffff


	//   ....[80]....
        /*0184*/ 	.word	0xffffffff


	//   ....[81]....
        /*0188*/ 	.word	0xffffffff


	//   ....[82]....
        /*018c*/ 	.word	0xffffffff


	//   ....[83]....
        /*0190*/ 	.word	0xffffffff


	//   ....[84]....
        /*0194*/ 	.word	0xffffffff


	//   ....[85]....
        /*0198*/ 	.word	0xffffffff


	//   ....[86]....
        /*019c*/ 	.word	0xffffffff


	//   ....[87]....
        /*01a0*/ 	.word	0xffffffff


	//   ....[88]....
        /*01a4*/ 	.word	0xffffffff


	//   ....[89]....
        /*01a8*/ 	.word	0xffffffff


	//   ....[90]....
        /*01ac*/ 	.word	0xffffffff


	//   ....[91]....
        /*01b0*/ 	.word	0xffffffff


	//   ....[92]....
        /*01b4*/ 	.word	0xffffffff


	//   ....[93]....
        /*01b8*/ 	.word	0xffffffff


	//   ....[94]....
        /*01bc*/ 	.word	0xffffffff


	//   ....[95]....
        /*01c0*/ 	.word	0xffffffff


	//   ....[96]....
        /*01c4*/ 	.word	0xffffffff


	//   ....[97]....
        /*01c8*/ 	.word	0xffffffff


	//   ....[98]....
        /*01cc*/ 	.word	0xffffffff


	//   ....[99]....
        /*01d0*/ 	.word	0xffffffff


	//   ....[100]....
        /*01d4*/ 	.word	0xffffffff


	//   ....[101]....
        /*01d8*/ 	.word	0xffffffff


	//   ....[102]....
        /*01dc*/ 	.word	0xffffffff


	//   ....[103]....
        /*01e0*/ 	.word	0xffffffff


	//   ....[104]....
        /*01e4*/ 	.word	0xffffffff


	//   ....[105]....
        /*01e8*/ 	.word	0xffffffff


	//   ....[106]....
        /*01ec*/ 	.word	0xffffffff


	//   ....[107]....
        /*01f0*/ 	.word	0xffffffff


	//   ....[108]....
        /*01f4*/ 	.word	0xffffffff


	//   ....[109]....
        /*01f8*/ 	.word	0xffffffff


	//   ....[110]....
        /*01fc*/ 	.word	0xffffffff


	//   ....[111]....
        /*0200*/ 	.word	0xffffffff


	//   ....[112]....
        /*0204*/ 	.word	0xffffffff


	//   ....[113]....
        /*0208*/ 	.word	0xffffffff


	//   ....[114]....
        /*020c*/ 	.word	0xffffffff


	//   ....[115]....
        /*0210*/ 	.word	0xffffffff


	//   ....[116]....
        /*0214*/ 	.word	0xffffffff


	//   ....[117]....
        /*0218*/ 	.word	0x0500000f


	//   ....[118]....
        /*021c*/ 	.word	0x0500000f


	//   ....[119]....
        /*0220*/ 	.word	0x0500000f


	//   ....[120]....
        /*0224*/ 	.word	0x0500000f


	//   ....[121]....
        /*0228*/ 	.word	0x0500000f


	//   ....[122]....
        /*022c*/ 	.word	0x0500000f


	//   ....[123]....
        /*0230*/ 	.word	0x0500000f


	//   ....[124]....
        /*0234*/ 	.word	0x0500000f


	//   ....[125]....
        /*0238*/ 	.word	0x0500000f


	//   ....[126]....
        /*023c*/ 	.word	0x0500000f


	//   ....[127]....
        /*0240*/ 	.word	0x0500000f


	//   ....[128]....
        /*0244*/ 	.word	0x0500000f


	//   ....[129]....
        /*0248*/ 	.word	0x0500000f


	//   ....[130]....
        /*024c*/ 	.word	0x0500000f


	//   ....[131]....
        /*0250*/ 	.word	0x0500000f


	//   ....[132]....
        /*0254*/ 	.word	0x0500000f


	//   ....[133]....
        /*0258*/ 	.word	0x0500000f


	//   ....[134]....
        /*025c*/ 	.word	0x0500000f


	//   ....[135]....
        /*0260*/ 	.word	0x0500000f


	//   ....[136]....
        /*0264*/ 	.word	0x0500000f


	//   ....[137]....
        /*0268*/ 	.word	0x0500000f


	//   ....[138]....
        /*026c*/ 	.word	0x0500000f


	//   ....[139]....
        /*0270*/ 	.word	0x0500000f


	//   ....[140]....
        /*0274*/ 	.word	0x0500000f


	//   ....[141]....
        /*0278*/ 	.word	0x0500000f


	//   ....[142]....
        /*027c*/ 	.word	0x0500000f


	//   ....[143]....
        /*0280*/ 	.word	0x0500000f


	//   ....[144]....
        /*0284*/ 	.word	0x0500000f


	//   ....[145]....
        /*0288*/ 	.word	0x0500000f


	//   ....[146]....
        /*028c*/ 	.word	0x0500000f


	//   ....[147]....
        /*0290*/ 	.word	0x0500000f


	//   ....[148]....
        /*0294*/ 	.word	0x0500000f


	//   ....[149]....
        /*0298*/ 	.word	0x0500000f


	//   ....[150]....
        /*029c*/ 	.word	0x0500000f


	//   ....[151]....
        /*02a0*/ 	.word	0x0500000f


	//   ....[152]....
        /*02a4*/ 	.word	0x0500000f


	//   ....[153]....
        /*02a8*/ 	.word	0x0500000f


	//   ....[154]....
        /*02ac*/ 	.word	0x0500000f


	//   ....[155]....
        /*02b0*/ 	.word	0x0500000f


	//   ....[156]....
        /*02b4*/ 	.word	0x0500000f


	//   ....[157]....
        /*02b8*/ 	.word	0x0500000f


	//   ....[158]....
        /*02bc*/ 	.word	0x0500000f


	//   ....[159]....
        /*02c0*/ 	.word	0x0500000f


	//   ....[160]....
        /*02c4*/ 	.word	0x0500000f


	//   ....[161]....
        /*02c8*/ 	.word	0x0500000f


	//   ....[162]....
        /*02cc*/ 	.word	0x0500000f


	//   ....[163]....
        /*02d0*/ 	.word	0x0500000f


	//   ....[164]....
        /*02d4*/ 	.word	0x0500000f


	//   ....[165]....
        /*02d8*/ 	.word	0x0500000f


	//   ....[166]....
        /*02dc*/ 	.word	0x0500000f


	//   ....[167]....
        /*02e0*/ 	.word	0x0500000f


	//   ....[168]....
        /*02e4*/ 	.word	0x0500000f


	//   ....[169]....
        /*02e8*/ 	.word	0x0500000f


	//   ....[170]....
        /*02ec*/ 	.word	0x0500000f


	//   ....[171]....
        /*02f0*/ 	.word	0x0500000f


	//   ....[172]....
        /*02f4*/ 	.word	0x0500000f


	//   ....[173]....
        /*02f8*/ 	.word	0x0500000f


	//   ....[174]....
        /*02fc*/ 	.word	0x0500000f


	//   ....[175]....
        /*0300*/ 	.word	0x0500000f


	//   ....[176]....
        /*0304*/ 	.word	0x0500000f


	//   ....[177]....
        /*0308*/ 	.word	0x0500000f


	//   ....[178]....
        /*030c*/ 	.word	0x0500000f


	//   ....[179]....
        /*0310*/ 	.word	0x0500000f


	//   ....[180]....
        /*0314*/ 	.word	0x0500000f


	//   ....[181]....
        /*0318*/ 	.word	0x0500000f


	//   ....[182]....
        /*031c*/ 	.word	0x0500000f


	//   ....[183]....
        /*0320*/ 	.word	0x0500000f


	//   ....[184]....
        /*0324*/ 	.word	0x0500000f


	//   ....[185]....
        /*0328*/ 	.word	0x0500000f


	//   ....[186]....
        /*032c*/ 	.word	0x0500000f


	//   ....[187]....
        /*0330*/ 	.word	0x0500000f


	//   ....[188]....
        /*0334*/ 	.word	0x0500000f


	//   ....[189]....
        /*0338*/ 	.word	0x0500000f


	//   ....[190]....
        /*033c*/ 	.word	0x0500000f


	//   ....[191]....
        /*0340*/ 	.word	0x0500000f


	//   ....[192]....
        /*0344*/ 	.word	0x0500000f


	//   ....[193]....
        /*0348*/ 	.word	0x0500000f


	//   ....[194]....
        /*034c*/ 	.word	0x0500000f


	//   ....[195]....
        /*0350*/ 	.word	0x0500000f


	//   ....[196]....
        /*0354*/ 	.word	0x0500000f


	//   ....[197]....
        /*0358*/ 	.word	0x0500000f


	//   ....[198]....
        /*035c*/ 	.word	0x0500000f


	//----- nvinfo : EIATTR_COOP_GROUP_INSTR_OFFSETS
	.align		4
.L_252:
        /*0360*/ 	.byte	0x04, 0x28
        /*0362*/ 	.short	(.L_254 - .L_253)


	//   ....[0]....
.L_253:
        /*0364*/ 	.word	0x00000070


	//   ....[1]....
        /*0368*/ 	.word	0x00000080


	//   ....[2]....
        /*036c*/ 	.word	0x000002c0


	//   ....[3]....
        /*0370*/ 	.word	0x00000420


	//   ....[4]....
        /*0374*/ 	.word	0x00000540


	//   ....[5]....
        /*0378*/ 	.word	0x000006a0


	//   ....[6]....
        /*037c*/ 	.word	0x00001170


	//   ....[7]....
        /*0380*/ 	.word	0x00001c10


	//   ....[8]....
        /*0384*/ 	.word	0x00001c50


	//   ....[9]....
        /*0388*/ 	.word	0x00002320


	//   ....[10]....
        /*038c*/ 	.word	0x00002410


	//   ....[11]....
        /*0390*/ 	.word	0x00002d70


	//   ....[12]....
        /*0394*/ 	.word	0x00002dc0


	//   ....[13]....
        /*0398*/ 	.word	0x000042a0


	//   ....[14]....
        /*039c*/ 	.word	0x000042c0


	//   ....[15]....
        /*03a0*/ 	.word	0x00004970


	//   ....[16]....
        /*03a4*/ 	.word	0x00004a60


	//   ....[17]....
        /*03a8*/ 	.word	0x000052b0


	//   ....[18]....
        /*03ac*/ 	.word	0x00005310


	//   ....[19]....
        /*03b0*/ 	.word	0x00007030


	//   ....[20]....
        /*03b4*/ 	.word	0x00007040


	//   ....[21]....
        /*03b8*/ 	.word	0x00007080


	//   ....[22]....
        /*03bc*/ 	.word	0x00007090


	//   ....[23]....
        /*03c0*/ 	.word	0x00008520


	//   ....[24]....
        /*03c4*/ 	.word	0x00008550


	//   ....[25]....
        /*03c8*/ 	.word	0x00008620


	//   ....[26]....
        /*03cc*/ 	.word	0x00008630


	//   ....[27]....
        /*03d0*/ 	.word	0x000095c0


	//   ....[28]....
        /*03d4*/ 	.word	0x00009600


	//   ....[29]....
        /*03d8*/ 	.word	0x00009640


	//   ....[30]....
        /*03dc*/ 	.word	0x00009680


	//   ....[31]....
        /*03e0*/ 	.word	0x000096c0


	//   ....[32]....
        /*03e4*/ 	.word	0x000096d0


	//   ....[33]....
        /*03e8*/ 	.word	0x00009d20


	//   ....[34]....
        /*03ec*/ 	.word	0x00009d30


	//   ....[35]....
        /*03f0*/ 	.word	0x0000a760


	//   ....[36]....
        /*03f4*/ 	.word	0x0000b940


	//   ....[37]....
        /*03f8*/ 	.word	0x0000b970


	//   ....[38]....
        /*03fc*/ 	.word	0x0000b980


	//   ....[39]....
        /*0400*/ 	.word	0x0000b990


	//   ....[40]....
        /*0404*/ 	.word	0x0000b9a0


	//   ....[41]....
        /*0408*/ 	.word	0x0000b9b0


	//   ....[42]....
        /*040c*/ 	.word	0x0000b9c0


	//   ....[43]....
        /*0410*/ 	.word	0x0000b9e0


	//   ....[44]....
        /*0414*/ 	.word	0x0000ba50


	//   ....[45]....
        /*0418*/ 	.word	0x0000ba80


	//   ....[46]....
        /*041c*/ 	.word	0x0000bb40


	//   ....[47]....
        /*0420*/ 	.word	0x0000bb70


	//   ....[48]....
        /*0424*/ 	.word	0x0000bbb0


	//   ....[49]....
        /*0428*/ 	.word	0x0000bbc0


	//   ....[50]....
        /*042c*/ 	.word	0x0000bc00


	//   ....[51]....
        /*0430*/ 	.word	0x0000bc30


	//   ....[52]....
        /*0434*/ 	.word	0x0000c2c0


	//   ....[53]....
        /*0438*/ 	.word	0x0000c2f0


	//   ....[54]....
        /*043c*/ 	.word	0x0000c320


	//   ....[55]....
        /*0440*/ 	.word	0x0000c350


	//   ....[56]....
        /*0444*/ 	.word	0x0000c370


	//   ....[57]....
        /*0448*/ 	.word	0x0000c3f0


	//   ....[58]....
        /*044c*/ 	.word	0x0000c420


	//   ....[59]....
        /*0450*/ 	.word	0x0000c430


	//   ....[60]....
        /*0454*/ 	.word	0x0000c510


	//   ....[61]....
        /*0458*/ 	.word	0x0000c530


	//   ....[62]....
        /*045c*/ 	.word	0x0000c540


	//   ....[63]....
        /*0460*/ 	.word	0x0000c590


	//   ....[64]....
        /*0464*/ 	.word	0x0000c630


	//   ....[65]....
        /*0468*/ 	.word	0x0000c650


	//   ....[66]....
        /*046c*/ 	.word	0x0000c660


	//   ....[67]....
        /*0470*/ 	.word	0x0000c6a0


	//   ....[68]....
        /*0474*/ 	.word	0x0000cdb0


	//   ....[69]....
        /*0478*/ 	.word	0x0000cde0


	//   ....[70]....
        /*047c*/ 	.word	0x0000cdf0


	//   ....[71]....
        /*0480*/ 	.word	0x0000ce00


	//   ....[72]....
        /*0484*/ 	.word	0x0000ce30


	//   ....[73]....
        /*0488*/ 	.word	0x0000ce70


	//   ....[74]....
        /*048c*/ 	.word	0x0000ce80


	//   ....[75]....
        /*0490*/ 	.word	0x0000cea0


	//   ....[76]....
        /*0494*/ 	.word	0x0000cf00


	//   ....[77]....
        /*0498*/ 	.word	0x0000cf10


	//   ....[78]....
        /*049c*/ 	.word	0x0000cf30


	//   ....[79]....
        /*04a0*/ 	.word	0x0000cf90


	//   ....[80]....
        /*04a4*/ 	.word	0x0000cfb0


	//   ....[81]....
        /*04a8*/ 	.word	0x0000cfc0


	//   ....[82]....
        /*04ac*/ 	.word	0x0000cff0


	//   ....[83]....
        /*04b0*/ 	.word	0x0000d000


	//   ....[84]....
        /*04b4*/ 	.word	0x0000d280


	//   ....[85]....
        /*04b8*/ 	.word	0x0000d2a0


	//   ....[86]....
        /*04bc*/ 	.word	0x0000d2b0


	//   ....[87]....
        /*04c0*/ 	.word	0x0000d2d0


	//   ....[88]....
        /*04c4*/ 	.word	0x0000d340


	//   ....[89]....
        /*04c8*/ 	.word	0x0000d370


	//   ....[90]....
        /*04cc*/ 	.word	0x0000d3c0


	//   ....[91]....
        /*04d0*/ 	.word	0x0000d3f0


	//   ....[92]....
        /*04d4*/ 	.word	0x0000d440


	//   ....[93]....
        /*04d8*/ 	.word	0x0000d470


	//   ....[94]....
        /*04dc*/ 	.word	0x0000d4c0


	//   ....[95]....
        /*04e0*/ 	.word	0x0000d4f0


	//   ....[96]....
        /*04e4*/ 	.word	0x0000d540


	//   ....[97]....
        /*04e8*/ 	.word	0x0000d570


	//   ....[98]....
        /*04ec*/ 	.word	0x0000d5c0


	//   ....[99]....
        /*04f0*/ 	.word	0x0000d5f0


	//   ....[100]....
        /*04f4*/ 	.word	0x0000da50


	//   ....[101]....
        /*04f8*/ 	.word	0x0000da80


	//   ....[102]....
        /*04fc*/ 	.word	0x0000dab0


	//   ....[103]....
        /*0500*/ 	.word	0x0000dae0


	//   ....[104]....
        /*0504*/ 	.word	0x0000db10


	//   ....[105]....
        /*0508*/ 	.word	0x0000db20


	//   ....[106]....
        /*050c*/ 	.word	0x0000db40


	//   ....[107]....
        /*0510*/ 	.word	0x0000db60


	//   ....[108]....
        /*0514*/ 	.word	0x0000db80


	//   ....[109]....
        /*0518*/ 	.word	0x0000dba0


	//   ....[110]....
        /*051c*/ 	.word	0x0000dc20


	//   ....[111]....
        /*0520*/ 	.word	0x0000dc40


	//   ....[112]....
        /*0524*/ 	.word	0x0000dc70


	//   ....[113]....
        /*0528*/ 	.word	0x0000dc90


	//   ....[114]....
        /*052c*/ 	.word	0x0000de40


	//   ....[115]....
        /*0530*/ 	.word	0x0000de50


	//   ....[116]....
        /*0534*/ 	.word	0x0000e0b0


	//   ....[117]....
        /*0538*/ 	.word	0x0000e610


	//   ....[118]....
        /*053c*/ 	.word	0x0000e700


	//   ....[119]....
        /*0540*/ 	.word	0x0000e7a0


	//   ....[120]....
        /*0544*/ 	.word	0x0000e800


	//   ....[121]....
        /*0548*/ 	.word	0x0000e8d0


	//   ....[122]....
        /*054c*/ 	.word	0x0000e940


	//   ....[123]....
        /*0550*/ 	.word	0x0000ea00


	//   ....[124]....
        /*0554*/ 	.word	0x0000ea70


	//   ....[125]....
        /*0558*/ 	.word	0x0000eb50


	//   ....[126]....
        /*055c*/ 	.word	0x0000ebd0


	//   ....[127]....
        /*0560*/ 	.word	0x0000eca0


	//   ....[128]....
        /*0564*/ 	.word	0x0000ed20


	//   ....[129]....
        /*0568*/ 	.word	0x0000ede0


	//   ....[130]....
        /*056c*/ 	.word	0x0000ee50


	//   ....[131]....
        /*0570*/ 	.word	0x0000ef30


	//   ....[132]....
        /*0574*/ 	.word	0x0000efb0


	//   ....[133]....
        /*0578*/ 	.word	0x0000f070


	//   ....[134]....
        /*057c*/ 	.word	0x0000f100


	//   ....[135]....
        /*0580*/ 	.word	0x0000f170


	//   ....[136]....
        /*0584*/ 	.word	0x0000f210


	//   ....[137]....
        /*0588*/ 	.word	0x0000f2e0


	//   ....[138]....
        /*058c*/ 	.word	0x0000f350


	//   ....[139]....
        /*0590*/ 	.word	0x0000f440


	//   ....[140]....
        /*0594*/ 	.word	0x0000f4a0


	//   ....[141]....
        /*0598*/ 	.word	0x0000f570


	//   ....[142]....
        /*059c*/ 	.word	0x0000f5e0


	//   ....[143]....
        /*05a0*/ 	.word	0x0000f6d0


	//   ....[144]....
        /*05a4*/ 	.word	0x0000f730


	//   ....[145]....
        /*05a8*/ 	.word	0x0000f7f0


	//   ....[146]....
        /*05ac*/ 	.word	0x0000f870


	//   ....[147]....
        /*05b0*/ 	.word	0x0000f940


	//   ....[148]....
        /*05b4*/ 	.word	0x0000f9b0


	//   ....[149]....
        /*05b8*/ 	.word	0x0000fa60


	//   ....[150]....
        /*05bc*/ 	.word	0x0000fba0


	//   ....[151]....
        /*05c0*/ 	.word	0x0000fc50


	//   ....[152]....
        /*05c4*/ 	.word	0x0000fd20


	//   ....[153]....
        /*05c8*/ 	.word	0x0000fd70


	//   ....[154]....
        /*05cc*/ 	.word	0x0000fe50


	//   ....[155]....
        /*05d0*/ 	.word	0x0000fea0


	//   ....[156]....
        /*05d4*/ 	.word	0x0000ff70


	//   ....[157]....
        /*05d8*/ 	.word	0x0000ffc0


	//   ....[158]....
        /*05dc*/ 	.word	0x000100a0


	//   ....[159]....
        /*05e0*/ 	.word	0x000100f0


	//   ....[160]....
        /*05e4*/ 	.word	0x000101d0


	//   ....[161]....
        /*05e8*/ 	.word	0x00010220


	//   ....[162]....
        /*05ec*/ 	.word	0x000102f0


	//   ....[163]....
        /*05f0*/ 	.word	0x00010340


	//   ....[164]....
        /*05f4*/ 	.word	0x00010420


	//   ....[165]....
        /*05f8*/ 	.word	0x00010470


	//   ....[166]....
        /*05fc*/ 	.word	0x00010560


	//   ....[167]....
        /*0600*/ 	.word	0x00010600


	//   ....[168]....
        /*0604*/ 	.word	0x00010660


	//   ....[169]....
        /*0608*/ 	.word	0x00010720


	//   ....[170]....
        /*060c*/ 	.word	0x000107c0


	//   ....[171]....
        /*0610*/ 	.word	0x00010880


	//   ....[172]....
        /*0614*/ 	.word	0x00010920


	//   ....[173]....
        /*0618*/ 	.word	0x000109e0


	//   ....[174]....
        /*061c*/ 	.word	0x00010a80


	//   ....[175]....
        /*0620*/ 	.word	0x00010b40


	//   ....[176]....
        /*0624*/ 	.word	0x00010be0


	//   ....[177]....
        /*0628*/ 	.word	0x00010ca0


	//   ....[178]....
        /*062c*/ 	.word	0x00010d40


	//   ....[179]....
        /*0630*/ 	.word	0x00010e00


	//   ....[180]....
        /*0634*/ 	.word	0x00010ea0


	//   ....[181]....
        /*0638*/ 	.word	0x00010f60


	//   ....[182]....
        /*063c*/ 	.word	0x00011080


	//   ....[183]....
        /*0640*/ 	.word	0x00011120


	//   ....[184]....
        /*0644*/ 	.word	0x000111d0


	//   ....[185]....
        /*0648*/ 	.word	0x000112a0


	//   ....[186]....
        /*064c*/ 	.word	0x00011310


	//   ....[187]....
        /*0650*/ 	.word	0x000113e0


	//   ....[188]....
        /*0654*/ 	.word	0x00011450


	//   ....[189]....
        /*0658*/ 	.word	0x00011530


	//   ....[190]....
        /*065c*/ 	.word	0x000115a0


	//   ....[191]....
        /*0660*/ 	.word	0x00011680


	//   ....[192]....
        /*0664*/ 	.word	0x00011700


	//   ....[193]....
        /*0668*/ 	.word	0x000117e0


	//   ....[194]....
        /*066c*/ 	.word	0x00011850


	//   ....[195]....
        /*0670*/ 	.word	0x00011920


	//   ....[196]....
        /*0674*/ 	.word	0x00011990


	//   ....[197]....
        /*0678*/ 	.word	0x00011a50


	//   ....[198]....
        /*067c*/ 	.word	0x00011b30


	//----- nvinfo : EIATTR_REG_RECONFIG
	.align		4
.L_254:
        /*0680*/ 	.byte	0x01, 0x54
	.zero		2


	//----- nvinfo : EIATTR_SYSCALL_OFFSETS
	.align		4
        /*0684*/ 	.byte	0x04, 0x46
        /*0686*/ 	.short	(.L_256 - .L_255)


	//   ....[0]....
.L_255:
        /*0688*/ 	.word	0x00001330


	//   ....[1]....
        /*068c*/ 	.word	0x0000af80


	//   ....[2]....
        /*0690*/ 	.word	0x0000b0c0


	//   ....[3]....
        /*0694*/ 	.word	0x0000b1b0


	//   ....[4]....
        /*0698*/ 	.word	0x0000c000


	//----- nvinfo : EIATTR_MBARRIER_INSTR_OFFSETS
	.align		4
.L_256:
        /*069c*/ 	.byte	0x04, 0x39
        /*069e*/ 	.short	(.L_258 - .L_257)


	//   ....[0]....
.L_257:
        /*06a0*/ 	.word	0x00000170
        /*06a4*/ 	.word	0x000000ff
        /*06a8*/ 	.word	0x00028800
        /*06ac*/ 	.short	0x0100
        /*06ae*/ 	.byte	0x08
	.zero		1


	//   ....[1]....
        /*06b0*/ 	.word	0x00000180
        /*06b4*/ 	.word	0x000000ff
        /*06b8*/ 	.word	0x00028820
        /*06bc*/ 	.short	0x0100
        /*06be*/ 	.byte	0x08
	.zero		1


	//   ....[2]....
        /*06c0*/ 	.word	0x00000270
        /*06c4*/ 	.word	0x000000ff
        /*06c8*/ 	.word	0x00028830
        /*06cc*/ 	.short	0x0100
        /*06ce*/ 	.byte	0x08
	.zero		1


	//   ....[3]....
        /*06d0*/ 	.word	0x00000280
        /*06d4*/ 	.word	0x000000ff
        /*06d8*/ 	.word	0x00028840
        /*06dc*/ 	.short	0x0100
        /*06de*/ 	.byte	0x08
	.zero		1


	//   ....[4]....
        /*06e0*/ 	.word	0x00000290
        /*06e4*/ 	.word	0x000000ff
        /*06e8*/ 	.word	0x00028838
        /*06ec*/ 	.short	0x0100
        /*06ee*/ 	.byte	0x08
	.zero		1


	//   ....[5]....
        /*06f0*/ 	.word	0x000002a0
        /*06f4*/ 	.word	0x000000ff
        /*06f8*/ 	.word	0x00028848
        /*06fc*/ 	.short	0x0100
        /*06fe*/ 	.byte	0x08
	.zero		1


	//   ....[6]....
        /*0700*/ 	.word	0x000003d0
        /*0704*/ 	.word	0x000000ff
        /*0708*/ 	.word	0x00028850
        /*070c*/ 	.short	0x0100
        /*070e*/ 	.byte	0x08
	.zero		1


	//   ....[7]....
        /*0710*/ 	.word	0x000003e0
        /*0714*/ 	.word	0x000000ff
        /*0718*/ 	.word	0x00028860
        /*071c*/ 	.short	0x0100
        /*071e*/ 	.byte	0x08
	.zero		1


	//   ....[8]....
        /*0720*/ 	.word	0x000003f0
        /*0724*/ 	.word	0x000000ff
        /*0728*/ 	.word	0x00028858
        /*072c*/ 	.short	0x0100
        /*072e*/ 	.byte	0x08
	.zero		1


	//   ....[9]....
        /*0730*/ 	.word	0x00000400
        /*0734*/ 	.word	0x000000ff
        /*0738*/ 	.word	0x00028868
        /*073c*/ 	.short	0x0100
        /*073e*/ 	.byte	0x08
	.zero		1


	//   ....[10]....
        /*0740*/ 	.word	0x000004f0
        /*0744*/ 	.word	0x000000ff
        /*0748*/ 	.word	0x00028870
        /*074c*/ 	.short	0x0100
        /*074e*/ 	.byte	0x06
	.zero		1


	//   ....[11]....
        /*0750*/ 	.word	0x00000500
        /*0754*/ 	.word	0x000000ff
        /*0758*/ 	.word	0x00028880
        /*075c*/ 	.short	0x0100
        /*075e*/ 	.byte	0x06
	.zero		1


	//   ....[12]....
        /*0760*/ 	.word	0x00000510
        /*0764*/ 	.word	0x000000ff
        /*0768*/ 	.word	0x00028878
        /*076c*/ 	.short	0x0100
        /*076e*/ 	.byte	0x06
	.zero		1


	//   ....[13]....
        /*0770*/ 	.word	0x00000520
        /*0774*/ 	.word	0x000000ff
        /*0778*/ 	.word	0x00028888
        /*077c*/ 	.short	0x0100
        /*077e*/ 	.byte	0x06
	.zero		1


	//   ....[14]....
        /*0780*/ 	.word	0x00000650
        /*0784*/ 	.word	0x000000ff
        /*0788*/ 	.word	0x00028890
        /*078c*/ 	.short	0x0100
        /*078e*/ 	.byte	0x08
	.zero		1


	//   ....[15]....
        /*0790*/ 	.word	0x00000660
        /*0794*/ 	.word	0x000000ff
        /*0798*/ 	.word	0x000288a0
        /*079c*/ 	.short	0x0100
        /*079e*/ 	.byte	0x08
	.zero		1


	//   ....[16]....
        /*07a0*/ 	.word	0x00000670
        /*07a4*/ 	.word	0x000000ff
        /*07a8*/ 	.word	0x00028898
        /*07ac*/ 	.short	0x0100
        /*07ae*/ 	.byte	0x08
	.zero		1


	//   ....[17]....
        /*07b0*/ 	.word	0x00000680
        /*07b4*/ 	.word	0x000000ff
        /*07b8*/ 	.word	0x000288a8
        /*07bc*/ 	.short	0x0100
        /*07be*/ 	.byte	0x08
	.zero		1


	//   ....[18]....
        /*07c0*/ 	.word	0x000007c0
        /*07c4*/ 	.word	0x000000ff
        /*07c8*/ 	.word	0x000288b0
        /*07cc*/ 	.short	0x0100
        /*07ce*/ 	.byte	0x08
	.zero		1


	//   ....[19]....
        /*07d0*/ 	.word	0x000007d0
        /*07d4*/ 	.word	0x000000ff
        /*07d8*/ 	.word	0x000288c0
        /*07dc*/ 	.short	0x0100
        /*07de*/ 	.byte	0x08
	.zero		1


	//   ....[20]....
        /*07e0*/ 	.word	0x000007e0
        /*07e4*/ 	.word	0x000000ff
        /*07e8*/ 	.word	0x000288b8
        /*07ec*/ 	.short	0x0100
        /*07ee*/ 	.byte	0x08
	.zero		1


	//   ....[21]....
        /*07f0*/ 	.word	0x000007f0
        /*07f4*/ 	.word	0x000000ff
        /*07f8*/ 	.word	0x000288c8
        /*07fc*/ 	.short	0x0100
        /*07fe*/ 	.byte	0x08
	.zero		1


	//   ....[22]....
        /*0800*/ 	.word	0x00001350
        /*0804*/ 	.word	0x000000ff
        /*0808*/ 	.word	0x00028800
        /*080c*/ 	.short	0x010a
        /*080e*/ 	.byte	0x29
	.zero		1


	//   ....[23]....
        /*0810*/ 	.word	0x000013c0
        /*0814*/ 	.word	0x000000ff
        /*0818*/ 	.word	0x00028830
        /*081c*/ 	.short	0x010a
        /*081e*/ 	.byte	0x29
	.zero		1


	//   ....[24]....
        /*0820*/ 	.word	0x00001420
        /*0824*/ 	.word	0x000000ff
        /*0828*/ 	.word	0x00028830
        /*082c*/ 	.short	0x010a
        /*082e*/ 	.byte	0x29
	.zero		1


	//   ....[25]....
        /*0830*/ 	.word	0x00001a90
        /*0834*/ 	.word	0x000000ff
        /*0838*/ 	.word	0x00000000
        /*083c*/ 	.short	0x0101
        /*083e*/ 	.byte	0x06
	.zero		1


	//   ....[26]....
        /*0840*/ 	.word	0x00003ad0
        /*0844*/ 	.word	0x000000ff
        /*0848*/ 	.word	0x00028830
        /*084c*/ 	.short	0x010a
        /*084e*/ 	.byte	0x04
	.zero		1


	//   ....[27]....
        /*0850*/ 	.word	0x00003b10
        /*0854*/ 	.word	0x000000ff
        /*0858*/ 	.word	0x00028830
        /*085c*/ 	.short	0x010a
        /*085e*/ 	.byte	0x04
	.zero		1


	//   ....[28]....
        /*0860*/ 	.word	0x00003e80
        /*0864*/ 	.word	0x000000ff
        /*0868*/ 	.word	0x00028850
        /*086c*/ 	.short	0x010a
        /*086e*/ 	.byte	0x04
	.zero		1


	//   ....[29]....
        /*0870*/ 	.word	0x00003ec0
        /*0874*/ 	.word	0x000000ff
        /*0878*/ 	.word	0x00028850
        /*087c*/ 	.short	0x010a
        /*087e*/ 	.byte	0x04
	.zero		1


	//   ....[30]....
        /*0880*/ 	.word	0x00004320
        /*0884*/ 	.word	0x000000ff
        /*0888*/ 	.word	0x00000000
        /*088c*/ 	.short	0x0101
        /*088e*/ 	.byte	0x04
	.zero		1


	//   ....[31]....
        /*0890*/ 	.word	0x00005e10
        /*0894*/ 	.word	0x000000ff
        /*0898*/ 	.word	0x00000000
        /*089c*/ 	.short	0x0101
        /*089e*/ 	.byte	0x04
	.zero		1


	//   ....[32]....
        /*08a0*/ 	.word	0x00006510
        /*08a4*/ 	.word	0x000000ff
        /*08a8*/ 	.word	0x00028830
        /*08ac*/ 	.short	0x010a
        /*08ae*/ 	.byte	0x04
	.zero		1


	//   ....[33]....
        /*08b0*/ 	.word	0x00006550
        /*08b4*/ 	.word	0x000000ff
        /*08b8*/ 	.word	0x00028830
        /*08bc*/ 	.short	0x010a
        /*08be*/ 	.byte	0x04
	.zero		1


	//   ....[34]....
        /*08c0*/ 	.word	0x00006880
        /*08c4*/ 	.word	0x000000ff
        /*08c8*/ 	.word	0x00028850
        /*08cc*/ 	.short	0x010a
        /*08ce*/ 	.byte	0x04
	.zero		1


	//   ....[35]....
        /*08d0*/ 	.word	0x000068c0
        /*08d4*/ 	.word	0x000000ff
        /*08d8*/ 	.word	0x00028850
        /*08dc*/ 	.short	0x010a
        /*08de*/ 	.byte	0x04
	.zero		1


	//   ....[36]....
        /*08e0*/ 	.word	0x00006cc0
        /*08e4*/ 	.word	0x000000ff
        /*08e8*/ 	.word	0x00000000
        /*08ec*/ 	.short	0x0101
        /*08ee*/ 	.byte	0x04
	.zero		1


	//   ....[37]....
        /*08f0*/ 	.word	0x00007e90
        /*08f4*/ 	.word	0x000000ff
        /*08f8*/ 	.word	0x00000000
        /*08fc*/ 	.short	0x0101
        /*08fe*/ 	.byte	0x04
	.zero		1


	//   ....[38]....
        /*0900*/ 	.word	0x00008490
        /*0904*/ 	.word	0x000000ff
        /*0908*/ 	.word	0x00028850
        /*090c*/ 	.short	0x010a
        /*090e*/ 	.byte	0x05
	.zero		1


	//   ....[39]....
        /*0910*/ 	.word	0x000084d0
        /*0914*/ 	.word	0x000000ff
        /*0918*/ 	.word	0x00028850
        /*091c*/ 	.short	0x010a
        /*091e*/ 	.byte	0x05
	.zero		1


	//   ....[40]....
        /*0920*/ 	.word	0x00008aa0
        /*0924*/ 	.word	0x000000ff
        /*0928*/ 	.word	0x00000000
        /*092c*/ 	.short	0x0101
        /*092e*/ 	.byte	0x04
	.zero		1


	//   ....[41]....
        /*0930*/ 	.word	0x000096e0
        /*0934*/ 	.word	0x000000ff
        /*0938*/ 	.word	0x00000000
        /*093c*/ 	.short	0x0101
        /*093e*/ 	.byte	0x04
	.zero		1


	//   ....[42]....
        /*0940*/ 	.word	0x0000b670
        /*0944*/ 	.word	0x000000ff
        /*0948*/ 	.word	0x00028840
        /*094c*/ 	.short	0x010a
        /*094e*/ 	.byte	0x2f
	.zero		1


	//   ....[43]....
        /*0950*/ 	.word	0x0000bdc0
        /*0954*/ 	.word	0x000000ff
        /*0958*/ 	.word	0x00028830
        /*095c*/ 	.short	0x0107
        /*095e*/ 	.byte	0x2f
	.zero		1


	//   ....[44]....
        /*0960*/ 	.word	0x0000be30
        /*0964*/ 	.word	0x000000ff
        /*0968*/ 	.word	0x00028830
        /*096c*/ 	.short	0x0101
        /*096e*/ 	.byte	0x2f
	.zero		1


	//   ....[45]....
        /*0970*/ 	.word	0x0000c7f0
        /*0974*/ 	.word	0x000000ff
        /*0978*/ 	.word	0x00028800
        /*097c*/ 	.short	0x0107
        /*097e*/ 	.byte	0x2f
	.zero		1


	//   ....[46]....
        /*0980*/ 	.word	0x0000c830
        /*0984*/ 	.word	0x000000ff
        /*0988*/ 	.word	0x00028800
        /*098c*/ 	.short	0x0101
        /*098e*/ 	.byte	0x2f
	.zero		1


	//   ....[47]....
        /*0990*/ 	.word	0x0000c860
        /*0994*/ 	.word	0x000000ff
        /*0998*/ 	.word	0x00028820
        /*099c*/ 	.short	0x010a
        /*099e*/ 	.byte	0x2f
	.zero		1


	//   ....[48]....
        /*09a0*/ 	.word	0x0000cbb0
        /*09a4*/ 	.word	0x00000022
        /*09a8*/ 	.word	0x00028840
        /*09ac*/ 	.short	0x010a
        /*09ae*/ 	.byte	0x3f
	.zero		1


	//   ....[49]....
        /*09b0*/ 	.word	0x0000d110
        /*09b4*/ 	.word	0x00000022
        /*09b8*/ 	.word	0x00028830
        /*09bc*/ 	.short	0x0107
        /*09be*/ 	.byte	0x3f
	.zero		1


	//   ....[50]....
        /*09c0*/ 	.word	0x0000d1c0
        /*09c4*/ 	.word	0x00000022
        /*09c8*/ 	.word	0x00028830
        /*09cc*/ 	.short	0x0101
        /*09ce*/ 	.byte	0x3f
	.zero		1


	//   ....[51]....
        /*09d0*/ 	.word	0x0000d220
        /*09d4*/ 	.word	0x00000000
        /*09d8*/ 	.word	0x00028860
        /*09dc*/ 	.short	0x010a
        /*09de*/ 	.byte	0x3f
	.zero		1


	//   ....[52]....
        /*09e0*/ 	.word	0x0000d770
        /*09e4*/ 	.word	0x00000000
        /*09e8*/ 	.word	0x00028850
        /*09ec*/ 	.short	0x0107
        /*09ee*/ 	.byte	0x3f
	.zero		1


	//   ....[53]....
        /*09f0*/ 	.word	0x0000d870
        /*09f4*/ 	.word	0x00000000
        /*09f8*/ 	.word	0x00028850
        /*09fc*/ 	.short	0x0101
        /*09fe*/ 	.byte	0x3f
	.zero		1


	//   ....[54]....
        /*0a00*/ 	.word	0x0000d9f0
        /*0a04*/ 	.word	0x00000000
        /*0a08*/ 	.word	0x00028860
        /*0a0c*/ 	.short	0x010a
        /*0a0e*/ 	.byte	0x3f
	.zero		1


	//   ....[55]....
        /*0a10*/ 	.word	0x0000df20
        /*0a14*/ 	.word	0x00000000
        /*0a18*/ 	.word	0x00028850
        /*0a1c*/ 	.short	0x0107
        /*0a1e*/ 	.byte	0x3f
	.zero		1


	//   ....[56]....
        /*0a20*/ 	.word	0x0000dfd0
        /*0a24*/ 	.word	0x00000000
        /*0a28*/ 	.word	0x00028850
        /*0a2c*/ 	.short	0x0101
        /*0a2e*/ 	.byte	0x3f
	.zero		1


	//   ....[57]....
        /*0a30*/ 	.word	0x0000e070
        /*0a34*/ 	.word	0x00000007
        /*0a38*/ 	.word	0x00028820
        /*0a3c*/ 	.short	0x010a
        /*0a3e*/ 	.byte	0x3f
	.zero		1


	//   ....[58]....
        /*0a40*/ 	.word	0x0000e1a0
        /*0a44*/ 	.word	0x00000005
        /*0a48*/ 	.word	0x00028840
        /*0a4c*/ 	.short	0x010a
        /*0a4e*/ 	.byte	0x3f
	.zero		1


	//   ....[59]....
        /*0a50*/ 	.word	0x0000e240
        /*0a54*/ 	.word	0x00000007
        /*0a58*/ 	.word	0x00028840
        /*0a5c*/ 	.short	0x010a
        /*0a5e*/ 	.byte	0x3f
	.zero		1


	//   ....[60]....
        /*0a60*/ 	.word	0x0000e280
        /*0a64*/ 	.word	0x00000005
        /*0a68*/ 	.word	0x00028860
        /*0a6c*/ 	.short	0x010a
        /*0a6e*/ 	.byte	0x3f
	.zero		1


	//   ....[61]....
        /*0a70*/ 	.word	0x0000e2c0
        /*0a74*/ 	.word	0x00000007
        /*0a78*/ 	.word	0x00028860
        /*0a7c*/ 	.short	0x010a
        /*0a7e*/ 	.byte	0x3f
	.zero		1


	//   ....[62]....
        /*0a80*/ 	.word	0x0000e330
        /*0a84*/ 	.word	0x00000003
        /*0a88*/ 	.word	0x00028800
        /*0a8c*/ 	.short	0x010a
        /*0a8e*/ 	.byte	0x3f
	.zero		1


	//   ....[63]....
        /*0a90*/ 	.word	0x0000e390
        /*0a94*/ 	.word	0x00000003
        /*0a98*/ 	.word	0x00028830
        /*0a9c*/ 	.short	0x010a
        /*0a9e*/ 	.byte	0x3f
	.zero		1


	//   ....[64]....
        /*0aa0*/ 	.word	0x0000e3f0
        /*0aa4*/ 	.word	0x00000007
        /*0aa8*/ 	.word	0x00028830
        /*0aac*/ 	.short	0x010a
        /*0aae*/ 	.byte	0x3f
	.zero		1


	//   ....[65]....
        /*0ab0*/ 	.word	0x0000e450
        /*0ab4*/ 	.word	0x00000007
        /*0ab8*/ 	.word	0x00028850
        /*0abc*/ 	.short	0x010a
        /*0abe*/ 	.byte	0x3f
	.zero		1


	//   ....[66]....
        /*0ac0*/ 	.word	0x0000e4b0
        /*0ac4*/ 	.word	0x00000007
        /*0ac8*/ 	.word	0x00028830
        /*0acc*/ 	.short	0x010a
        /*0ace*/ 	.byte	0x3f
	.zero		1


	//   ....[67]....
        /*0ad0*/ 	.word	0x0000e510
        /*0ad4*/ 	.word	0x00000007
        /*0ad8*/ 	.word	0x00028850
        /*0adc*/ 	.short	0x010a
        /*0ade*/ 	.byte	0x3f
	.zero		1


	//   ....[68]....
        /*0ae0*/ 	.word	0x0000e570
        /*0ae4*/ 	.word	0x00000003
        /*0ae8*/ 	.word	0x00028850
        /*0aec*/ 	.short	0x010a
        /*0aee*/ 	.byte	0x3f
	.zero		1


	//   ....[69]....
        /*0af0*/ 	.word	0x0000e650
        /*0af4*/ 	.word	0x0000000a
        /*0af8*/ 	.word	0x00028840
        /*0afc*/ 	.short	0x010a
        /*0afe*/ 	.byte	0x3f
	.zero		1


	//   ....[70]....
        /*0b00*/ 	.word	0x0000faa0
        /*0b04*/ 	.word	0x00000003
        /*0b08*/ 	.word	0x00028820
        /*0b0c*/ 	.short	0x010a
        /*0b0e*/ 	.byte	0x3f
	.zero		1


	//   ....[71]....
        /*0b10*/ 	.word	0x0000faf0
        /*0b14*/ 	.word	0x00000022
        /*0b18*/ 	.word	0x00028840
        /*0b1c*/ 	.short	0x010a
        /*0b1e*/ 	.byte	0x3f
	.zero		1


	//   ....[72]....
        /*0b20*/ 	.word	0x000104b0
        /*0b24*/ 	.word	0x00000000
        /*0b28*/ 	.word	0x00028860
        /*0b2c*/ 	.short	0x010a
        /*0b2e*/ 	.byte	0x3f
	.zero		1


	//   ....[73]....
        /*0b30*/ 	.word	0x00010fd0
        /*0b34*/ 	.word	0x00000000
        /*0b38*/ 	.word	0x00028860
        /*0b3c*/ 	.short	0x010a
        /*0b3e*/ 	.byte	0x3f
	.zero		1


	//   ....[74]....
        /*0b40*/ 	.word	0x00011a80
        /*0b44*/ 	.word	0x00000007
        /*0b48*/ 	.word	0x00028820
        /*0b4c*/ 	.short	0x010a
        /*0b4e*/ 	.byte	0x3f
	.zero		1


	//   ....[75]....
        /*0b50*/ 	.word	0x00011bf0
        /*0b54*/ 	.word	0x00000005
        /*0b58*/ 	.word	0x00028840
        /*0b5c*/ 	.short	0x010a
        /*0b5e*/ 	.byte	0x3f
	.zero		1


	//   ....[76]....
        /*0b60*/ 	.word	0x00011c40
        /*0b64*/ 	.word	0x00000007
        /*0b68*/ 	.word	0x00028840
        /*0b6c*/ 	.short	0x010a
        /*0b6e*/ 	.byte	0x3f
	.zero		1


	//   ....[77]....
        /*0b70*/ 	.word	0x00011c90
        /*0b74*/ 	.word	0x00000005
        /*0b78*/ 	.word	0x00028860
        /*0b7c*/ 	.short	0x010a
        /*0b7e*/ 	.byte	0x3f
	.zero		1


	//----- nvinfo : EIATTR_NUM_MBARRIERS
	.align		4
.L_258:
        /*0b80*/ 	.byte	0x03, 0x38
        /*0b82*/ 	.short	0x0016


	//----- nvinfo : EIATTR_EXIT_INSTR_OFFSETS
	.align		4
        /*0b84*/ 	.byte	0x04, 0x1c
        /*0b86*/ 	.short	(.L_260 - .L_259)


	//   ....[0]....
.L_259:
        /*0b88*/ 	.word	0x0000e310


	//----- nvinfo : EIATTR_MAX_THREADS
	.align		4
.L_260:
        /*0b8c*/ 	.byte	0x04, 0x05
        /*0b8e*/ 	.short	(.L_262 - .L_261)
.L_261:
        /*0b90*/ 	.word	0x00000180
        /*0b94*/ 	.word	0x00000001
        /*0b98*/ 	.word	0x00000001


	//----- nvinfo : EIATTR_CRS_STACK_SIZE
	.align		4
.L_262:
        /*0b9c*/ 	.byte	0x04, 0x1e
        /*0b9e*/ 	.short	(.L_264 - .L_263)
.L_263:
        /*0ba0*/ 	.word	0x00000000


	//----- nvinfo : EIATTR_CBANK_PARAM_SIZE
	.align		4
.L_264:
        /*0ba4*/ 	.byte	0x03, 0x19
        /*0ba6*/ 	.short	0x0a70


	//----- nvinfo : EIATTR_PARAM_CBANK
	.align		4
        /*0ba8*/ 	.byte	0x04, 0x0a
        /*0baa*/ 	.short	(.L_266 - .L_265)
	.align		4
.L_265:
        /*0bac*/ 	.word	index@(.nv.constant0._ZN7cutlass13device_kernelIN5flash11enable_sm90INS1_16FlashAttnFwdSm90INS1_25CollectiveMainloopFwdSm90ILi2EN4cute5tupleIJNS5_1CILi1EEES8_S8_EEENS6_IJNS7_ILi128EEESA_SA_EEELi128ENS_6half_tEfNS_4arch4Sm90ELb1ELb0ELb0ELb0ELb1ELb0ELb0ELb1ELb1ELb1ELb1ELb0EEENS1_21CollectiveEpilogueFwdISB_S9_SC_SE_Li256ELb0ELb1ELb1ELb0EEENS1_19SingleTileSchedulerILb0ELb1ELb1ELi128EEEEEEEEEvNT_6ParamsE)
        /*0bb0*/ 	.short	0x0210
        /*0bb2*/ 	.short	0x0a70


	//----- nvinfo : EIATTR_SW_WAR
	.align		4
.L_266:
        /*0bb4*/ 	.byte	0x04, 0x36
        /*0bb6*/ 	.short	(.L_268 - .L_267)
.L_267:
        /*0bb8*/ 	.word	0x00000008
.L_268:


//--------------------- .nv.info._ZN7cutlass13device_kernelIN5flash11enable_sm90INS1_16FlashAttnFwdSm90INS1_25CollectiveMainloopFwdSm90ILi2EN4cute5tupleIJNS5_1CILi1EEES8_S8_EEENS6_IJNS7_ILi128EEESA_SA_EEELi128ENS_6half_tEfNS_4arch4Sm90ELb1ELb0ELb0ELb1ELb1ELb0ELb0ELb1ELb1ELb1ELb1ELb0EEENS1_21CollectiveEpilogueFwdISB_S9_SC_SE_Li256ELb1ELb1ELb1ELb0EEENS1_36VarlenDynamicPersistentTileSchedulerILi128ELi128ELi256ELi128ELb1ELb1ELb1ELb1ELb1ELb1EEEEEEEEEvNT_6ParamsE --------------------------
	.section	.nv.info._ZN7cutlass13device_kernelIN5flash11enable_sm90INS1_16FlashAttnFwdSm90INS1_25CollectiveMainloopFwdSm90ILi2EN4cute5tupleIJNS5_1CILi1EEES8_S8_EEENS6_IJNS7_ILi128EEESA_SA_EEELi128ENS_6half_tEfNS_4arch4Sm90ELb1ELb0ELb0ELb1ELb1ELb0ELb0ELb1ELb1ELb1ELb1ELb0EEENS1_21CollectiveEpilogueFwdISB_S9_SC_SE_Li256ELb1ELb1ELb1ELb0EEENS1_36VarlenDynamicPersistentTileSchedulerILi128ELi128ELi256ELi128ELb1ELb1ELb1ELb1ELb1ELb1EEEEEEEEEvNT_6ParamsE,"",@"SHT_CUDA_INFO"
	.sectionflags	@""
	.align	4


	//----- nvinfo : EIATTR_CUDA_API_VERSION
	.align		4
        /*0000*/ 	.byte	0x04, 0x37
        /*0002*/ 	.short	(.L_270 - .L_269)
.L_269:
        /*0004*/ 	.word	0x00000082


	//----- nvinfo : EIATTR_KPARAM_INFO
	.align		4
.L_270:
        /*0008*/ 	.byte	0x04, 0x17
        /*000a*/ 	.short	(.L_272 - .L_271)
.L_271:
        /*000c*/ 	.word	0x00000000
        /*0010*/ 	.short	0x0000
        /*0012*/ 	.short	0x0070
        /*0014*/ 	.byte	0x00, 0xf0, 0x01, 0x2a


	//----- nvinfo : EIATTR_SPARSE_MMA_MASK
	.align		4
.L_272:
        /*0018*/ 	.byte	0x03, 0x50
        /*001a*/ 	.short	0x0000


	//----- nvinfo : EIATTR_MAXREG_COUNT
	.align		4
        /*001c*/ 	.byte	0x03, 0x1b
        /*001e*/ 	.short	0x00a8


	//----- nvinfo : EIATTR_NUM_BARRIERS
	.align		4
        /*0020*/ 	.byte	0x02, 0x4c
        /*0022*/ 	.byte	0x10
	.zero		1


	//----- nvinfo : EIATTR_EXTERNS
	.align		4
        /*0024*/ 	.byte	0x04, 0x0f
        /*0026*/ 	.short	(.L_274 - .L_273)


	//   ....[0]....
	.align		4
.L_273:
        /*0028*/ 	.word	index@(__assertfail)


	//----- nvinfo : EIATTR_ANNOTATIONS
	.align		4
.L_274:
        /*002c*/ 	.byte	0x04, 0x55
        /*002e*/ 	.short	(.L_276 - .L_275)


	//   ....[0]....
.L_275:
        /* <DEDUP_REMOVED lines=14> */


	//----- nvinfo : EIATTR_MERCURY_ISA_VERSION
	.align		4
.L_276:
        /*00f8*/ 	.byte	0x03, 0x5f
        /*00fa*/ 	.short	0x0101


	//----- nvinfo : EIATTR_UNUSED_LOAD_BYTE_OFFSET
	.align		4
        /*00fc*/ 	.byte	0x04, 0x44
        /*00fe*/ 	.short	(.L_278 - .L_277)


	//   ....[0]....
.L_277:
        /*0100*/ 	.word	0x00000970
        /*0104*/ 	.word	0x0000fff0


	//   ....[1]....
        /*0108*/ 	.word	0x000095c0
        /*010c*/ 	.word	0x0000fff0


	//----- nvinfo : EIATTR_INT_WARP_WIDE_INSTR_OFFSETS
	.align		4
.L_278:
        /*0110*/ 	.byte	0x04, 0x31
        /*0112*/ 	.short	(.L_280 - .L_279)


	//   ....[0]....
.L_279:
        /*0114*/ 	.word	0x000000c0


	//   ....[1]....
        /*0118*/ 	.word	0x000000d0


	//   ....[2]....
        /*011c*/ 	.word	0x00000170


	//   ....[3]....
        /*0120*/ 	.word	0x0000de00


	//   ....[4]....
        /*0124*/ 	.word	0x0000de90


	//   ....[5]....
        /*0128*/ 	.word	0x00010cd0


	//   ....[6]....
        /*012c*/ 	.word	0x00010d60


	//----- nvinfo : EIATTR_COOP_GROUP_MASK_REGIDS
	.align		4
.L_280:
        /*0130*/ 	.byte	0x04, 0x29
        /*0132*/ 	.short	(.L_282 - .L_281)


	//   ....[0]....
.L_281:
        /*0134*/ 	.word	0xffffffff


	//   ....[1]....
        /*0138*/ 	.word	0xffffffff


	//   ....[2]....
        /*013c*/ 	.word	0xffffffff


	//   ....[3]....
        /*0140*/ 	.word	0xffffffff


	//   ....[4]....
        /*0144*/ 	.word	0xffffffff


	//   ....[5]....
        /*0148*/ 	.word	0xffffffff


	//   ....[6]....
        /*014c*/ 	.word	0xffffffff


	//   ....[7]....
        /*0150*/ 	.word	0xffffffff


	//   ....[8]....
        /*0154*/ 	.word	0xffffffff


	//   ....[9]....
        /*0158*/ 	.word	0xffffffff


	//   ....[10]....
        /*015c*/ 	.word	0xffffffff


	//   ....[11]....
        /*0160*/ 	.word	0xffffffff


	//   ....[12]....
        /*0164*/ 	.word	0xffffffff


	//   ....[13]....
        /*0168*/ 	.word	0xffffffff


	//   ....[14]....
        /*016c*/ 	.word	0xffffffff


	//   ....[15]....
        /*0170*/ 	.word	0xffffffff


	//   ....[16]....
        /*0174*/ 	.word	0xffffffff


	//   ....[17]....
        /*0178*/ 	.word	0xffffffff


	//   ....[18]....
        /*017c*/ 	.word	0xffffffff


	//   ....[19]....
        /*0180*/ 	.word	0xffffffff


	//   ....[20]....
        /*0184*/ 	.word	0xffffffff


	//   ....[21]....
        /*0188*/ 	.word	0xffffffff


	//   ....[22]....
        /*018c*/ 	.word	0xffffffff


	//   ....[23]....
        /*0190*/ 	.word	0xffffffff


	//   ....[24]....
        /*0194*/ 	.word	0xffffffff


	//   ....[25]....
        /*0198*/ 	.word	0xffffffff


	//   ....[26]....
        /*019c*/ 	.word	0xffffffff


	//   ....[27]....
        /*01a0*/ 	.word	0xffffffff


	//   ....[28]....
        /*01a4*/ 	.word	0xffffffff


	//   ....[29]....
        /*01a8*/ 	.word	0xffffffff


	//   ....[30]....
        /*01ac*/ 	.word	0xffffffff


	//   ....[31]....
        /*01b0*/ 	.word	0xffffffff


	//   ....[32]....
        /*01b4*/ 	.word	0xffffffff


	//   ....[33]....
        /*01b8*/ 	.word	0xffffffff


	//   ....[34]....
        /*01bc*/ 	.word	0xffffffff


	//   ....[35]....
        /*01c0*/ 	.word	0xffffffff


	//   ....[36]....
        /*01c4*/ 	.word	0xffffffff


	//   ....[37]....
        /*01c8*/ 	.word	0xffffffff


	//   ....[38]....
        /*01cc*/ 	.word	0xffffffff


	//   ....[39]....
        /*01d0*/ 	.word	0xffffffff


	//   ....[40]....
        /*01d4*/ 	.word	0xffffffff


	//   ....[41]....
        /*01d8*/ 	.word	0xffffffff


	//   ....[42]....
        /*01dc*/ 	.word	0xffffffff


	//   ....[43]....
        /*01e0*/ 	.word	0xffffffff


	//   ....[44]....
        /*01e4*/ 	.word	0xffffffff


	//   ....[45]....
        /*01e8*/ 	.word	0xffffffff


	//   ....[46]....
        /*01ec*/ 	.word	0xffffffff


	//   ....[47]....
        /*01f0*/ 	.word	0xffffffff


	//   ....[48]....
        /*01f4*/ 	.word	0xffffffff


	//   ....[49]....
        /*01f8*/ 	.word	0xffffffff


	//   ....[50]....
        /*01fc*/ 	.word	0xffffffff


	//   ....[51]....
        /*0200*/ 	.word	0xffffffff


	//   ....[52]....
        /*0204*/ 	.word	0xffffffff


	//   ....[53]....
        /*0208*/ 	.word	0xffffffff


	//   ....[54]....
        /*020c*/ 	.word	0xffffffff


	//   ....[55]....
        /*0210*/ 	.word	0xffffffff


	//   ....[56]....
        /*0214*/ 	.word	0xffffffff


	//   ....[57]....
        /*0218*/ 	.word	0xffffffff


	//   ....[58]....
        /*021c*/ 	.word	0xffffffff


	//   ....[59]....
        /*0220*/ 	.word	0xffffffff


	//   ....[60]....
        /*0224*/ 	.word	0xffffffff


	//   ....[61]....
        /*0228*/ 	.word	0xffffffff


	//   ....[62]....
        /*022c*/ 	.word	0xffffffff


	//   ....[63]....
        /*0230*/ 	.word	0xffffffff


	//   ....[64]....
        /*0234*/ 	.word	0xffffffff


	//   ....[65]....
        /*0238*/ 	.word	0xffffffff


	//   ....[66]....
        /*023c*/ 	.word	0xffffffff


	//   ....[67]....
        /*0240*/ 	.word	0xffffffff


	//   ....[68]....
        /*0244*/ 	.word	0xffffffff


	//   ....[69]....
        /*0248*/ 	.word	0xffffffff


	//   ....[70]....
        /*024c*/ 	.word	0xffffffff


	//   ....[71]....
        /*0250*/ 	.word	0xffffffff


	//   ....[72]....
        /*0254*/ 	.word	0xffffffff


	//   ....[73]....
        /*0258*/ 	.word	0xffffffff


	//   ....[74]....
        /*025c*/ 	.word	0xffffffff


	//   ....[75]....
        /*0260*/ 	.word	0xffffffff


	//   ....[76]....
        /*0264*/ 	.word	0xffffffff


	//   ....[77]....
        /*0268*/ 	.word	0xffffffff


	//   ....[78]....
        /*026c*/ 	.word	0xffffffff


	//   ....[79]....
        /*0270*/ 	.word	0xffffffff


	//   ....[80]....
        /*0274*/ 	.word	0xffffffff


	//   ....[81]....
        /*0278*/ 	.word	0xffffffff


	//   ....[82]....
        /*027c*/ 	.word	0xffffffff


	//   ....[83]....
        /*0280*/ 	.word	0xffffffff


	//   ....[84]....
        /*0284*/ 	.word	0xffffffff


	//   ....[85]....
        /*0288*/ 	.word	0xffffffff


	//   ....[86]....
        /*028c*/ 	.word	0xffffffff


	//   ....[87]....
        /*0290*/ 	.word	0xffffffff


	//   ....[88]....
        /*0294*/ 	.word	0xffffffff


	//   ....[89]....
        /*0298*/ 	.word	0xffffffff


	//   ....[90]....
        /*029c*/ 	.word	0xffffffff


	//   ....[91]....
        /*02a0*/ 	.word	0xffffffff


	//   ....[92]....
        /*02a4*/ 	.word	0xffffffff


	//   ....[93]....
        /*02a8*/ 	.word	0xffffffff


	//   ....[94]....
        /*02ac*/ 	.word	0xffffffff


	//   ....[95]....
        /*02b0*/ 	.word	0xffffffff


	//   ....[96]....
        /*02b4*/ 	.word	0xffffffff


	//   ....[97]....
        /*02b8*/ 	.word	0xffffffff


	//   ....[98]....
        /*02bc*/ 	.word	0xffffffff


	//   ....[99]....
        /*02c0*/ 	.word	0xffffffff


	//   ....[100]....
        /*02c4*/ 	.word	0xffffffff


	//   ....[101]....
        /*02c8*/ 	.word	0xffffffff


	//   ....[102]....
        /*02cc*/ 	.word	0xffffffff


	//   ....[103]....
        /*02d0*/ 	.word	0xffffffff


	//   ....[104]....
        /*02d4*/ 	.word	0xffffffff


	//   ....[105]....
        /*02d8*/ 	.word	0xffffffff


	//   ....[106]....
        /*02dc*/ 	.word	0xffffffff


	//   ....[107]....
        /*02e0*/ 	.word	0xffffffff


	//   ....[108]....
        /*02e4*/ 	.word	0xffffffff


	//   ....[109]....
        /*02e8*/ 	.word	0xffffffff


	//   ....[110]....
        /*02ec*/ 	.word	0xffffffff


	//   ....[111]....
        /*02f0*/ 	.word	0xffffffff


	//   ....[112]....
        /*02f4*/ 	.word	0xffffffff


	//   ....[113]....
        /*02f8*/ 	.word	0xffffffff


	//   ....[114]....
        /*02fc*/ 	.word	0xffffffff


	//   ....[115]....
        /*0300*/ 	.word	0xffffffff


	//   ....[116]....
        /*0304*/ 	.word	0xffffffff


	//   ....[117]....
        /*0308*/ 	.word	0xffffffff


	//   ....[118]....
        /*030c*/ 	.word	0xffffffff


	//   ....[119]....
        /*0310*/ 	.word	0xffffffff


	//   ....[120]....
        /*0314*/ 	.word	0xffffffff


	//   ....[121]....
        /*0318*/ 	.word	0xffffffff


	//   ....[122]....
        /*031c*/ 	.word	0xffffffff


	//   ....[123]....
        /*0320*/ 	.word	0xffffffff


	//   ....[124]....
        /*0324*/ 	.word	0xffffffff


	//   ....[125]....
        /*0328*/ 	.word	0xffffffff


	//   ....[126]....
        /*032c*/ 	.word	0xffffffff


	//   ....[127]....
        /*0330*/ 	.word	0xffffffff


	//   ....[128]....
        /*0334*/ 	.word	0xffffffff


	//   ....[129]....
        /*0338*/ 	.word	0xffffffff


	//   ....[130]....
        /*033c*/ 	.word	0xffffffff


	//   ....[131]....
        /*0340*/ 	.word	0xffffffff


	//   ....[132]....
        /*0344*/ 	.word	0xffffffff


	//   ....[133]....
        /*0348*/ 	.word	0xffffffff


	//   ....[134]....
        /*034c*/ 	.word	0xffffffff


	//   ....[135]....
        /*0350*/ 	.word	0xffffffff


	//   ....[136]....
        /*0354*/ 	.word	0xffffffff


	//   ....[137]....
        /*0358*/ 	.word	0xffffffff


	//   ....[138]....
        /*035c*/ 	.word	0xffffffff


	//   ....[139]....
        /*0360*/ 	.word	0xffffffff


	//   ....[140]....
        /*0364*/ 	.word	0xffffffff


	//   ....[141]....
        /*0368*/ 	.word	0xffffffff


	//   ....[142]....
        /*036c*/ 	.word	0xffffffff


	//   ....[143]....
        /*0370*/ 	.word	0xffffffff


	//   ....[144]....
        /*0374*/ 	.word	0xffffffff


	//   ....[145]....
        /*0378*/ 	.word	0xffffffff


	//   ....[146]....
        /*037c*/ 	.word	0xffffffff


	//   ....[147]....
        /*0380*/ 	.word	0xffffffff


	//   ....[148]....
        /*0384*/ 	.word	0xffffffff


	//   ....[149]....
        /*0388*/ 	.word	0xffffffff


	//   ....[150]....
        /*038c*/ 	.word	0xffffffff


	//   ....[151]....
        /*0390*/ 	.word	0xffffffff


	//   ....[152]....
        /*0394*/ 	.word	0xffffffff


	//   ....[153]....
        /*0398*/ 	.word	0xffffffff


	//   ....[154]....
        /*039c*/ 	.word	0xffffffff


	//   ....[155]....
        /*03a0*/ 	.word	0xffffffff


	//   ....[156]....
        /*03a4*/ 	.word	0xffffffff


	//   ....[157]....
        /*03a8*/ 	.word	0xffffffff


	//   ....[158]....
        /*03ac*/ 	.word	0xffffffff


	//   ....[159]....
        /*03b0*/ 	.word	0xffffffff


	//   ....[160]....
        /*03b4*/ 	.word	0xffffffff


	//   ....[161]....
        /*03b8*/ 	.word	0xffffffff


	//   ....[162]....
        /*03bc*/ 	.word	0xffffffff


	//   ....[163]....
        /*03c0*/ 	.word	0xffffffff


	//   ....[164]....
        /*03c4*/ 	.word	0xffffffff


	//   ....[165]....
        /*03c8*/ 	.word	0xffffffff


	//   ....[166]....
        /*03cc*/ 	.word	0xffffffff


	//   ....[167]....
        /*03d0*/ 	.word	0x0500000f


	//   ....[168]....
        /*03d4*/ 	.word	0x0500000f


	//   ....[169]....
        /*03d8*/ 	.word	0x0500000f


	//   ....[170]....
        /*03dc*/ 	.word	0x0500000f


	//   ....[171]....
        /*03e0*/ 	.word	0x0500000f


	//   ....[172]....
        /*03e4*/ 	.word	0x0500000f


	//   ....[173]....
        /*03e8*/ 	.word	0x0500000f


	//   ....[174]....
        /*03ec*/ 	.word	0x0500000f


	//   ....[175]....
        /*03f0*/ 	.word	0x0500000f


	//   ....[176]....
        /*03f4*/ 	.word	0x0500000f


	//   ....[177]....
        /*03f8*/ 	.word	0x0500000f


	//   ....[178]....
        /*03fc*/ 	.word	0x0500000f


	//   ....[179]....
        /*0400*/ 	.word	0x0500000f


	//   ....[180]....
        /*0404*/ 	.word	0x0500000f


	//   ....[181]....
        /*0408*/ 	.word	0x0500000f


	//   ....[182]....
        /*040c*/ 	.word	0x0500000f


	//   ....[183]....
        /*0410*/ 	.word	0x0500000f


	//   ....[184]....
        /*0414*/ 	.word	0x0500000f


	//   ....[185]....
        /*0418*/ 	.word	0x0500000f


	//   ....[186]....
        /*041c*/ 	.word	0x0500000f


	//   ....[187]....
        /*0420*/ 	.word	0x0500000f


	//   ....[188]....
        /*0424*/ 	.word	0x0500000f


	//   ....[189]....
        /*0428*/ 	.word	0x0500000f


	//   ....[190]....
        /*042c*/ 	.word	0x0500000f


	//   ....[191]....
        /*0430*/ 	.word	0x0500000f


	//   ....[192]....
        /*0434*/ 	.word	0x0500000f


	//   ....[193]....
        /*0438*/ 	.word	0x0500000f


	//   ....[194]....
        /*043c*/ 	.word	0x0500000f


	//   ....[195]....
        /*0440*/ 	.word	0x0500000f


	//   ....[196]....
        /*0444*/ 	.word	0x0500000f


	//   ....[197]....
        /*0448*/ 	.word	0x0500000f


	//   ....[198]....
        /*044c*/ 	.word	0x0500000f


	//   ....[199]....
        /*0450*/ 	.word	0x0500000f


	//   ....[200]....
        /*0454*/ 	.word	0x0500000f


	//   ....[201]....
        /*0458*/ 	.word	0x0500000f


	//   ....[202]....
        /*045c*/ 	.word	0x0500000f


	//   ....[203]....
        /*0460*/ 	.word	0x0500000f


	//   ....[204]....
        /*0464*/ 	.word	0x0500000f


	//   ....[205]....
        /*0468*/ 	.word	0x0500000f


	//   ....[206]....
        /*046c*/ 	.word	0x0500000f


	//   ....[207]....
        /*0470*/ 	.word	0x0500000f


	//   ....[208]....
        /*0474*/ 	.word	0x0500000f


	//   ....[209]....
        /*0478*/ 	.word	0x0500000f


	//   ....[210]....
        /*047c*/ 	.word	0x0500000f


	//   ....[211]....
        /*0480*/ 	.word	0x0500000f


	//   ....[212]....
        /*0484*/ 	.word	0x0500000f


	//   ....[213]....
        /*0488*/ 	.word	0x0500000f


	//   ....[214]....
        /*048c*/ 	.word	0x0500000f


	//   ....[215]....
        /*0490*/ 	.word	0x0500000f


	//   ....[216]....
        /*0494*/ 	.word	0x0500000f


	//   ....[217]....
        /*0498*/ 	.word	0x0500000f


	//   ....[218]....
        /*049c*/ 	.word	0x0500000f


	//   ....[219]....
        /*04a0*/ 	.word	0x0500000f


	//   ....[220]....
        /*04a4*/ 	.word	0x0500000f


	//   ....[221]....
        /*04a8*/ 	.word	0x0500000f


	//   ....[222]....
        /*04ac*/ 	.word	0x0500000f


	//   ....[223]....
        /*04b0*/ 	.word	0x0500000f


	//   ....[224]....
        /*04b4*/ 	.word	0x0500000f


	//   ....[225]....
        /*04b8*/ 	.word	0x0500000f


	//   ....[226]....
        /*04bc*/ 	.word	0x0500000f


	//   ....[227]....
        /*04c0*/ 	.word	0x0500000f


	//   ....[228]....
        /*04c4*/ 	.word	0x0500000f


	//   ....[229]....
        /*04c8*/ 	.word	0x0500000f


	//   ....[230]....
        /*04cc*/ 	.word	0x0500000f


	//   ....[231]....
        /*04d0*/ 	.word	0x0500000f


	//   ....[232]....
        /*04d4*/ 	.word	0x0500000f


	//   ....[233]....
        /*04d8*/ 	.word	0x0500000f


	//   ....[234]....
        /*04dc*/ 	.word	0x0500000f


	//   ....[235]....
        /*04e0*/ 	.word	0x0500000f


	//   ....[236]....
        /*04e4*/ 	.word	0x0500000f


	//   ....[237]....
        /*04e8*/ 	.word	0x0500000f


	//   ....[238]....
        /*04ec*/ 	.word	0x0500000f


	//   ....[239]....
        /*04f0*/ 	.word	0x0500000f


	//   ....[240]....
        /*04f4*/ 	.word	0x0500000f


	//   ....[241]....
        /*04f8*/ 	.word	0x0500000f


	//   ....[242]....
        /*04fc*/ 	.word	0x0500000f


	//   ....[243]....
        /*0500*/ 	.word	0x0500000f


	//   ....[244]....
        /*0504*/ 	.word	0x0500000f


	//   ....[245]....
        /*0508*/ 	.word	0x0500000f


	//   ....[246]....
        /*050c*/ 	.word	0x0500000f


	//   ....[247]....
        /*0510*/ 	.word	0x0500000f


	//   ....[248]....
        /*0514*/ 	.word	0x0500000f


	//   ....[249]....
        /*0518*/ 	.word	0x0500000f


	//   ....[250]....
        /*051c*/ 	.word	0x0500000f


	//   ....[251]....
        /*0520*/ 	.word	0x0500000f


	//   ....[252]....
        /*0524*/ 	.word	0x0500000f


	//   ....[253]....
        /*0528*/ 	.word	0x0500000f


	//   ....[254]....
        /*052c*/ 	.word	0x0500000f


	//   ....[255]....
        /*0530*/ 	.word	0x0500000f


	//   ....[0]....
        /*0534*/ 	.word	0x0500000f


	//   ....[1]....
        /*0538*/ 	.word	0x0500000f


	//   ....[2]....
        /*053c*/ 	.word	0x0500000f


	//   ....[3]....
        /*0540*/ 	.word	0x0500000f


	//   ....[4]....
        /*0544*/ 	.word	0x0500000f


	//   ....[5]....
        /*0548*/ 	.word	0x0500000f


	//   ....[6]....
        /*054c*/ 	.word	0x0500000f


	//   ....[7]....
        /*0550*/ 	.word	0x0500000f


	//   ....[8]....
        /*0554*/ 	.word	0x0500000f


	//   ....[9]....
        /*0558*/ 	.word	0x0500000f


	//   ....[10]....
        /*055c*/ 	.word	0x0500000f


	//----- nvinfo : EIATTR_COOP_GROUP_INSTR_OFFSETS
	.align		4
.L_282:
        /*0560*/ 	.byte	0x04, 0x28
        /*0562*/ 	.short	(.L_284 - .L_283)


	//   ....[0]....
.L_283:
        /*0564*/ 	.word	0x00000080


	//   ....[1]....
        /*0568*/ 	.word	0x00000090


	//   ....[2]....
        /*056c*/ 	.word	0x000002d0


	//   ....[3]....
        /*0570*/ 	.word	0x00000430


	//   ....[4]....
        /*0574*/ 	.word	0x00000550


	//   ....[5]....
        /*0578*/ 	.word	0x000006b0


	//   ....[6]....
        /*057c*/ 	.word	0x00001a90


	//   ....[7]....
        /*0580*/ 	.word	0x00002390


	//   ....[8]....
        /*0584*/ 	.word	0x000023e0


	//   ....[9]....
        /*0588*/ 	.word	0x00002b90


	//   ....[10]....
        /*058c*/ 	.word	0x00002c20


	//   ....[11]....
        /*0590*/ 	.word	0x000035a0


	//   ....[12]....
        /*0594*/ 	.word	0x000035f0


	//   ....[13]....
        /*0598*/ 	.word	0x000049f0


	//   ....[14]....
        /*059c*/ 	.word	0x00004a10


	//   ....[15]....
        /*05a0*/ 	.word	0x000050c0


	//   ....[16]....
        /*05a4*/ 	.word	0x000051a0


	//   ....[17]....
        /*05a8*/ 	.word	0x000059b0


	//   ....[18]....
        /*05ac*/ 	.word	0x00005a20


	//   ....[19]....
        /*05b0*/ 	.word	0x00007790


	//   ....[20]....
        /*05b4*/ 	.word	0x000077a0


	//   ....[21]....
        /*05b8*/ 	.word	0x000077d0


	//   ....[22]....
        /*05bc*/ 	.word	0x000077e0


	//   ....[23]....
        /*05c0*/ 	.word	0x00008c70


	//   ....[24]....
        /*05c4*/ 	.word	0x00008ca0


	//   ....[25]....
        /*05c8*/ 	.word	0x00008d70


	//   ....[26]....
        /*05cc*/ 	.word	0x00008d80


	//   ....[27]....
        /*05d0*/ 	.word	0x0000a0f0


	//   ....[28]....
        /*05d4*/ 	.word	0x0000a130


	//   ....[29]....
        /*05d8*/ 	.word	0x0000a160


	//   ....[30]....
        /*05dc*/ 	.word	0x0000a190


	//   ....[31]....
        /*05e0*/ 	.word	0x0000a860


	//   ....[32]....
        /*05e4*/ 	.word	0x0000a880


	//   ....[33]....
        /*05e8*/ 	.word	0x0000a950


	//   ....[34]....
        /*05ec*/ 	.word	0x0000a970


	//   ....[35]....
        /*05f0*/ 	.word	0x0000aa30


	//   ....[36]....
        /*05f4*/ 	.word	0x0000aa50


	//   ....[37]....
        /*05f8*/ 	.word	0x0000ab20


	//   ....[38]....
        /*05fc*/ 	.word	0x0000ab40


	//   ....[39]....
        /*0600*/ 	.word	0x0000af00


	//   ....[40]....
        /*0604*/ 	.word	0x0000af10


	//   ....[41]....
        /*0608*/ 	.word	0x0000b340


	//   ....[42]....
        /*060c*/ 	.word	0x0000b350


	//   ....[43]....
        /*0610*/ 	.word	0x0000c040


	//   ....[44]....
        /*0614*/ 	.word	0x0000c070


	//   ....[45]....
        /*0618*/ 	.word	0x0000c140


	//   ....[46]....
        /*061c*/ 	.word	0x0000c160


	//   ....[47]....
        /*0620*/ 	.word	0x0000c220


	//   ....[48]....
        /*0624*/ 	.word	0x0000c240


	//   ....[49]....
        /*0628*/ 	.word	0x0000c310


	//   ....[50]....
        /*062c*/ 	.word	0x0000c330


	//   ....[51]....
        /*0630*/ 	.word	0x0000c470


	//   ....[52]....
        /*0634*/ 	.word	0x0000c680


	//   ....[53]....
        /*0638*/ 	.word	0x0000c6b0


	//   ....[54]....
        /*063c*/ 	.word	0x0000c6e0


	//   ....[55]....
        /*0640*/ 	.word	0x0000c710


	//   ....[56]....
        /*0644*/ 	.word	0x0000c740


	//   ....[57]....
        /*0648*/ 	.word	0x0000c770


	//   ....[58]....
        /*064c*/ 	.word	0x0000c8e0


	//   ....[59]....
        /*0650*/ 	.word	0x0000c910


	//   ....[60]....
        /*0654*/ 	.word	0x0000c940


	//   ....[61]....
        /*0658*/ 	.word	0x0000c970


	//   ....[62]....
        /*065c*/ 	.word	0x0000c9a0


	//   ....[63]....
        /*0660*/ 	.word	0x0000c9d0


	//   ....[64]....
        /*0664*/ 	.word	0x0000ca60


	//   ....[65]....
        /*0668*/ 	.word	0x0000ca90


	//   ....[66]....
        /*066c*/ 	.word	0x0000caa0


	//   ....[67]....
        /*0670*/ 	.word	0x0000cae0


	//   ....[68]....
        /*0674*/ 	.word	0x0000e900


	//   ....[69]....
        /*0678*/ 	.word	0x0000e920


	//   ....[70]....
        /*067c*/ 	.word	0x0000e9c0


	//   ....[71]....
        /*0680*/ 	.word	0x0000e9e0


	//   ....[72]....
        /*0684*/ 	.word	0x0000ea70


	//   ....[73]....
        /*0688*/ 	.word	0x0000ea90


	//   ....[74]....
        /*068c*/ 	.word	0x0000eb20


	//   ....[75]....
        /*0690*/ 	.word	0x0000eb40


	//   ....[76]....
        /*0694*/ 	.word	0x0000ebd0


	//   ....[77]....
        /*0698*/ 	.word	0x0000ebf0


	//   ....[78]....
        /*069c*/ 	.word	0x0000ec80


	//   ....[79]....
        /*06a0*/ 	.word	0x0000eca0


	//   ....[80]....
        /*06a4*/ 	.word	0x0000ed30


	//   ....[81]....
        /*06a8*/ 	.word	0x0000ed50


	//   ....[82]....
        /*06ac*/ 	.word	0x0000ed60


	//   ....[83]....
        /*06b0*/ 	.word	0x0000ede0


	//   ....[84]....
        /*06b4*/ 	.word	0x0000f520


	//   ....[85]....
        /*06b8*/ 	.word	0x0000f550


	//   ....[86]....
        /*06bc*/ 	.word	0x0000f5b0


	//   ....[87]....
        /*06c0*/ 	.word	0x0000f600


	//   ....[88]....
        /*06c4*/ 	.word	0x0000f650


	//   ....[89]....
        /*06c8*/ 	.word	0x0000f6a0


	//   ....[90]....
        /*06cc*/ 	.word	0x0000f6f0


	//   ....[91]....
        /*06d0*/ 	.word	0x0000f740


	//   ....[92]....
        /*06d4*/ 	.word	0x0000f790


	//   ....[93]....
        /*06d8*/ 	.word	0x0000f7e0


	//   ....[94]....
        /*06dc*/ 	.word	0x0000f830


	//   ....[95]....
        /*06e0*/ 	.word	0x0000f880


	//   ....[96]....
        /*06e4*/ 	.word	0x0000f8d0


	//   ....[97]....
        /*06e8*/ 	.word	0x0000f910


	//   ....[98]....
        /*06ec*/ 	.word	0x0000f930


	//   ....[99]....
        /*06f0*/ 	.word	0x0000f970


	//   ....[100]....
        /*06f4*/ 	.word	0x000100a0


	//   ....[101]....
        /*06f8*/ 	.word	0x000100d0


	//   ....[102]....
        /*06fc*/ 	.word	0x00010130


	//   ....[103]....
        /*0700*/ 	.word	0x00010140


	//   ....[104]....
        /*0704*/ 	.word	0x00010190


	//   ....[105]....
        /*0708*/ 	.word	0x000101a0


	//   ....[106]....
        /*070c*/ 	.word	0x000101f0


	//   ....[107]....
        /*0710*/ 	.word	0x00010200


	//   ....[108]....
        /*0714*/ 	.word	0x00010250


	//   ....[109]....
        /*0718*/ 	.word	0x00010260


	//   ....[110]....
        /*071c*/ 	.word	0x000102b0


	//   ....[111]....
        /*0720*/ 	.word	0x000102c0


	//   ....[112]....
        /*0724*/ 	.word	0x00010310


	//   ....[113]....
        /*0728*/ 	.word	0x00010320


	//   ....[114]....
        /*072c*/ 	.word	0x00010330


	//   ....[115]....
        /*0730*/ 	.word	0x00010380


	//   ....[116]....
        /*0734*/ 	.word	0x000105e0


	//   ....[117]....
        /*0738*/ 	.word	0x00010600


	//   ....[118]....
        /*073c*/ 	.word	0x00010610


	//   ....[119]....
        /*0740*/ 	.word	0x00010680


	//   ....[120]....
        /*0744*/ 	.word	0x00010690


	//   ....[121]....
        /*0748*/ 	.word	0x00010700


	//   ....[122]....
        /*074c*/ 	.word	0x00010710


	//   ....[123]....
        /*0750*/ 	.word	0x00010780


	//   ....[124]....
        /*0754*/ 	.word	0x00010790


	//   ....[125]....
        /*0758*/ 	.word	0x00010800


	//   ....[126]....
        /*075c*/ 	.word	0x00010810


	//   ....[127]....
        /*0760*/ 	.word	0x00010880


	//   ....[128]....
        /*0764*/ 	.word	0x00010890


	//   ....[129]....
        /*0768*/ 	.word	0x00010900


	//   ....[130]....
        /*076c*/ 	.word	0x00010910


	//   ....[131]....
        /*0770*/ 	.word	0x00010920


	//   ....[132]....
        /*0774*/ 	.word	0x00010eb0


	//   ....[133]....
        /*0778*/ 	.word	0x00010ef0


	//   ....[134]....
        /*077c*/ 	.word	0x00010f30


	//   ....[135]....
        /*0780*/ 	.word	0x00010f50


	//   ....[136]....
        /*0784*/ 	.word	0x00010f60


	//   ....[137]....
        /*0788*/ 	.word	0x00010f80


	//   ....[138]....
        /*078c*/ 	.word	0x00010ff0


	//   ....[139]....
        /*0790*/ 	.word	0x00011010


	//   ....[140]....
        /*0794*/ 	.word	0x00011070


	//   ....[141]....
        /*0798*/ 	.word	0x00011090


	//   ....[142]....
        /*079c*/ 	.word	0x000110f0


	//   ....[143]....
        /*07a0*/ 	.word	0x00011110


	//   ....[144]....
        /*07a4*/ 	.word	0x00011170


	//   ....[145]....
        /*07a8*/ 	.word	0x00011190


	//   ....[146]....
        /*07ac*/ 	.word	0x000111e0


	//   ....[147]....
        /*07b0*/ 	.word	0x00011200


	//   ....[148]....
        /*07b4*/ 	.word	0x00011660


	//   ....[149]....
        /*07b8*/ 	.word	0x00011670


	//   ....[150]....
        /*07bc*/ 	.word	0x000116b0


	//   ....[151]....
        /*07c0*/ 	.word	0x000116f0


	//   ....[152]....
        /*07c4*/ 	.word	0x00011720


	//   ....[153]....
        /*07c8*/ 	.word	0x00011750


	//   ....[154]....
        /*07cc*/ 	.word	0x00011780


	//   ....[155]....
        /*07d0*/ 	.word	0x000117b0


	//   ....[156]....
        /*07d4*/ 	.word	0x00011960


	//   ....[157]....
        /*07d8*/ 	.word	0x00011990


	//   ....[158]....
        /*07dc*/ 	.word	0x000119c0


	//   ....[159]....
        /*07e0*/ 	.word	0x000119f0


	//   ....[160]....
        /*07e4*/ 	.word	0x00011a20


	//   ....[161]....
        /*07e8*/ 	.word	0x00011a50


	//   ....[162]....
        /*07ec*/ 	.word	0x00011b10


	//   ....[163]....
        /*07f0*/ 	.word	0x00011b30


	//   ....[164]....
        /*07f4*/ 	.word	0x00011b50


	//   ....[165]....
        /*07f8*/ 	.word	0x00011bb0


	//   ....[166]....
        /*07fc*/ 	.word	0x000125d0


	//   ....[167]....
        /*0800*/ 	.word	0x00012b70


	//   ....[168]....
        /*0804*/ 	.word	0x00012c60


	//   ....[169]....
        /*0808*/ 	.word	0x00012d00


	//   ....[170]....
        /*080c*/ 	.word	0x00012d60


	//   ....[171]....
        /*0810*/ 	.word	0x00012e60


	//   ....[172]....
        /*0814*/ 	.word	0x00012ed0


	//   ....[173]....
        /*0818*/ 	.word	0x00012fd0


	//   ....[174]....
        /*081c*/ 	.word	0x00013040


	//   ....[175]....
        /*0820*/ 	.word	0x00013140


	//   ....[176]....
        /*0824*/ 	.word	0x000131b0


	//   ....[177]....
        /*0828*/ 	.word	0x000132b0


	//   ....[178]....
        /*082c*/ 	.word	0x00013320


	//   ....[179]....
        /*0830*/ 	.word	0x00013420


	//   ....[180]....
        /*0834*/ 	.word	0x00013490


	//   ....[181]....
        /*0838*/ 	.word	0x00013590


	//   ....[182]....
        /*083c*/ 	.word	0x00013600


	//   ....[183]....
        /*0840*/ 	.word	0x000136a0


	//   ....[184]....
        /*0844*/ 	.word	0x000137a0


	//   ....[185]....
        /*0848*/ 	.word	0x00013810


	//   ....[186]....
        /*084c*/ 	.word	0x00013890


	//   ....[187]....
        /*0850*/ 	.word	0x00013950


	//   ....[188]....
        /*0854*/ 	.word	0x000139d0


	//   ....[189]....
        /*0858*/ 	.word	0x00013aa0


	//   ....[190]....
        /*085c*/ 	.word	0x00013b20


	//   ....[191]....
        /*0860*/ 	.word	0x00013bf0


	//   ....[192]....
        /*0864*/ 	.word	0x00013c70


	//   ....[193]....
        /*0868*/ 	.word	0x00013d40


	//   ....[194]....
        /*086c*/ 	.word	0x00013dc0


	//   ....[195]....
        /*0870*/ 	.word	0x00013e90


	//   ....[196]....
        /*0874*/ 	.word	0x00013f10


	//   ....[197]....
        /*0878*/ 	.word	0x00013fd0


	//   ....[198]....
        /*087c*/ 	.word	0x00014050


	//   ....[199]....
        /*0880*/ 	.word	0x00014100


	//   ....[200]....
        /*0884*/ 	.word	0x00014230


	//   ....[201]....
        /*0888*/ 	.word	0x000142d0


	//   ....[202]....
        /*088c*/ 	.word	0x00014340


	//   ....[203]....
        /*0890*/ 	.word	0x00014400


	//   ....[204]....
        /*0894*/ 	.word	0x00014460


	//   ....[205]....
        /*0898*/ 	.word	0x00014520


	//   ....[206]....
        /*089c*/ 	.word	0x00014580


	//   ....[207]....
        /*08a0*/ 	.word	0x00014640


	//   ....[208]....
        /*08a4*/ 	.word	0x000146a0


	//   ....[209]....
        /*08a8*/ 	.word	0x00014760


	//   ....[210]....
        /*08ac*/ 	.word	0x000147c0


	//   ....[211]....
        /*08b0*/ 	.word	0x00014880


	//   ....[212]....
        /*08b4*/ 	.word	0x000148e0


	//   ....[213]....
        /*08b8*/ 	.word	0x000149a0


	//   ....[214]....
        /*08bc*/ 	.word	0x00014a00


	//   ....[215]....
        /*08c0*/ 	.word	0x00014ac0


	//   ....[216]....
        /*08c4*/ 	.word	0x00014bb0


	//   ....[217]....
        /*08c8*/ 	.word	0x00014c50


	//   ....[218]....
        /*08cc*/ 	.word	0x00014cb0


	//   ....[219]....
        /*08d0*/ 	.word	0x00014d90


	//   ....[220]....
        /*08d4*/ 	.word	0x00014df0


	//   ....[221]....
        /*08d8*/ 	.word	0x00014ed0


	//   ....[222]....
        /*08dc*/ 	.word	0x00014f30


	//   ....[223]....
        /*08e0*/ 	.word	0x00015010


	//   ....[224]....
        /*08e4*/ 	.word	0x00015070


	//   ....[225]....
        /*08e8*/ 	.word	0x00015150


	//   ....[226]....
        /*08ec*/ 	.word	0x000151b0


	//   ....[227]....
        /*08f0*/ 	.word	0x00015290


	//   ....[228]....
        /*08f4*/ 	.word	0x000152f0


	//   ....[229]....
        /*08f8*/ 	.word	0x000153d0


	//   ....[230]....
        /*08fc*/ 	.word	0x00015430


	//   ....[231]....
        /*0900*/ 	.word	0x00015500


	//   ....[232]....
        /*0904*/ 	.word	0x00015620


	//   ....[233]....
        /*0908*/ 	.word	0x000156c0


	//   ....[234]....
        /*090c*/ 	.word	0x00015780


	//   ....[235]....
        /*0910*/ 	.word	0x00015850


	//   ....[236]....
        /*0914*/ 	.word	0x000158b0


	//   ....[237]....
        /*0918*/ 	.word	0x00015990


	//   ....[238]....
        /*091c*/ 	.word	0x000159f0


	//   ....[239]....
        /*0920*/ 	.word	0x00015ac0


	//   ....[240]....
        /*0924*/ 	.word	0x00015b20


	//   ....[241]....
        /*0928*/ 	.word	0x00015bf0


	//   ....[242]....
        /*092c*/ 	.word	0x00015c50


	//   ....[243]....
        /*0930*/ 	.word	0x00015d30


	//   ....[244]....
        /*0934*/ 	.word	0x00015d90


	//   ....[245]....
        /*0938*/ 	.word	0x00015e60


	//   ....[246]....
        /*093c*/ 	.word	0x00015ec0


	//   ....[247]....
        /*0940*/ 	.word	0x00015f80


	//   ....[248]....
        /*0944*/ 	.word	0x00016010


	//   ....[249]....
        /*0948*/ 	.word	0x000160b0


	//   ....[250]....
        /*094c*/ 	.word	0x00016220


	//   ....[251]....
        /*0950*/ 	.word	0x00016290


	//   ....[252]....
        /*0954*/ 	.word	0x00016310


	//   ....[253]....
        /*0958*/ 	.word	0x00016380


	//   ....[254]....
        /*095c*/ 	.word	0x000163f0


	//   ....[255]....
        /*0960*/ 	.word	0x00016470


	//   ....[0]....
        /*0964*/ 	.word	0x000164f0


	//   ....[1]....
        /*0968*/ 	.word	0x00016580


	//   ....[2]....
        /*096c*/ 	.word	0x000165f0


	//   ....[3]....
        /*0970*/ 	.word	0x00016660


	//   ....[4]....
        /*0974*/ 	.word	0x000166d0


	//   ....[5]....
        /*0978*/ 	.word	0x00016750


	//   ....[6]....
        /*097c*/ 	.word	0x000167c0


	//   ....[7]....
        /*0980*/ 	.word	0x00016850


	//   ....[8]....
        /*0984*/ 	.word	0x000168b0


	//   ....[9]....
        /*0988*/ 	.word	0x00016940


	//   ....[10]....
        /*098c*/ 	.word	0x00016a70


	//----- nvinfo : EIATTR_REG_RECONFIG
	.align		4
.L_284:
        /*0990*/ 	.byte	0x01, 0x54
	.zero		2


	//----- nvinfo : EIATTR_SYSCALL_OFFSETS
	.align		4
        /*0994*/ 	.byte	0x04, 0x46
        /*0996*/ 	.short	(.L_286 - .L_285)


	//   ....[0]....
.L_285:
        /*0998*/ 	.word	0x00001c70


	//   ....[1]....
        /*099c*/ 	.word	0x0000dff0


	//   ....[2]....
        /*09a0*/ 	.word	0x0000e140


	//   ....[3]....
        /*09a4*/ 	.word	0x0000e230


	//   ....[4]....
        /*09a8*/ 	.word	0x0000f190


	//----- nvinfo : EIATTR_MBARRIER_INSTR_OFFSETS
	.align		4
.L_286:
        /*09ac*/ 	.byte	0x04, 0x39
        /*09ae*/ 	.short	(.L_288 - .L_287)


	//   ....[0]....
.L_287:
        /*09b0*/ 	.word	0x00000180
        /*09b4*/ 	.word	0x000000ff
        /*09b8*/ 	.word	0x00028800
        /*09bc*/ 	.short	0x0100
        /*09be*/ 	.byte	0x08
	.zero		1


	//   ....[1]....
        /*09c0*/ 	.word	0x00000190
        /*09c4*/ 	.word	0x000000ff
        /*09c8*/ 	.word	0x00028820
        /*09cc*/ 	.short	0x0100
        /*09ce*/ 	.byte	0x08
	.zero		1


	//   ....[2]....
        /*09d0*/ 	.word	0x00000280
        /*09d4*/ 	.word	0x000000ff
        /*09d8*/ 	.word	0x00028830
        /*09dc*/ 	.short	0x0100
        /*09de*/ 	.byte	0x08
	.zero		1


	//   ....[3]....
        /*09e0*/ 	.word	0x00000290
        /*09e4*/ 	.word	0x000000ff
        /*09e8*/ 	.word	0x00028840
        /*09ec*/ 	.short	0x0100
        /*09ee*/ 	.byte	0x08
	.zero		1


	//   ....[4]....
        /*09f0*/ 	.word	0x000002a0
        /*09f4*/ 	.word	0x000000ff
        /*09f8*/ 	.word	0x00028838
        /*09fc*/ 	.short	0x0100
        /*09fe*/ 	.byte	0x08
	.zero		1


	//   ....[5]....
        /*0a00*/ 	.word	0x000002b0
        /*0a04*/ 	.word	0x000000ff
        /*0a08*/ 	.word	0x00028848
        /*0a0c*/ 	.short	0x0100
        /*0a0e*/ 	.byte	0x08
	.zero		1


	//   ....[6]....
        /*0a10*/ 	.word	0x000003e0
        /*0a14*/ 	.word	0x000000ff
        /*0a18*/ 	.word	0x00028850
        /*0a1c*/ 	.short	0x0100
        /*0a1e*/ 	.byte	0x08
	.zero		1


	//   ....[7]....
        /*0a20*/ 	.word	0x000003f0
        /*0a24*/ 	.word	0x000000ff
        /*0a28*/ 	.word	0x00028860
        /*0a2c*/ 	.short	0x0100
        /*0a2e*/ 	.byte	0x08
	.zero		1


	//   ....[8]....
        /*0a30*/ 	.word	0x00000400
        /*0a34*/ 	.word	0x000000ff
        /*0a38*/ 	.word	0x00028858
        /*0a3c*/ 	.short	0x0100
        /*0a3e*/ 	.byte	0x08
	.zero		1


	//   ....[9]....
        /*0a40*/ 	.word	0x00000410
        /*0a44*/ 	.word	0x000000ff
        /*0a48*/ 	.word	0x00028868
        /*0a4c*/ 	.short	0x0100
        /*0a4e*/ 	.byte	0x08
	.zero		1


	//   ....[10]....
        /*0a50*/ 	.word	0x00000500
        /*0a54*/ 	.word	0x000000ff
        /*0a58*/ 	.word	0x00028870
        /*0a5c*/ 	.short	0x0100
        /*0a5e*/ 	.byte	0x06
	.zero		1


	//   ....[11]....
        /*0a60*/ 	.word	0x00000510
        /*0a64*/ 	.word	0x000000ff
        /*0a68*/ 	.word	0x00028880
        /*0a6c*/ 	.short	0x0100
        /*0a6e*/ 	.byte	0x06
	.zero		1


	//   ....[12]....
        /*0a70*/ 	.word	0x00000520
        /*0a74*/ 	.word	0x000000ff
        /*0a78*/ 	.word	0x00028878
        /*0a7c*/ 	.short	0x0100
        /*0a7e*/ 	.byte	0x06
	.zero		1


	//   ....[13]....
        /*0a80*/ 	.word	0x00000530
        /*0a84*/ 	.word	0x000000ff
        /*0a88*/ 	.word	0x00028888
        /*0a8c*/ 	.short	0x0100
        /*0a8e*/ 	.byte	0x06
	.zero		1


	//   ....[14]....
        /*0a90*/ 	.word	0x00000660
        /*0a94*/ 	.word	0x000000ff
        /*0a98*/ 	.word	0x00028890
        /*0a9c*/ 	.short	0x0100
        /*0a9e*/ 	.byte	0x08
	.zero		1


	//   ....[15]....
        /*0aa0*/ 	.word	0x00000670
        /*0aa4*/ 	.word	0x000000ff
        /*0aa8*/ 	.word	0x000288a0
        /*0aac*/ 	.short	0x0100
        /*0aae*/ 	.byte	0x08
	.zero		1


	//   ....[16]....
        /*0ab0*/ 	.word	0x00000680
        /*0ab4*/ 	.word	0x000000ff
        /*0ab8*/ 	.word	0x00028898
        /*0abc*/ 	.short	0x0100
        /*0abe*/ 	.byte	0x08
	.zero		1


	//   ....[17]....
        /*0ac0*/ 	.word	0x00000690
        /*0ac4*/ 	.word	0x000000ff
        /*0ac8*/ 	.word	0x000288a8
        /*0acc*/ 	.short	0x0100
        /*0ace*/ 	.byte	0x08
	.zero		1


	//   ....[18]....
        /*0ad0*/ 	.word	0x000007d0
        /*0ad4*/ 	.word	0x000000ff
        /*0ad8*/ 	.word	0x000288b0
        /*0adc*/ 	.short	0x0100
        /*0ade*/ 	.byte	0x08
	.zero		1


	//   ....[19]....
        /*0ae0*/ 	.word	0x000007e0
        /*0ae4*/ 	.word	0x000000ff
        /*0ae8*/ 	.word	0x000288c0
        /*0aec*/ 	.short	0x0100
        /*0aee*/ 	.byte	0x08
	.zero		1


	//   ....[20]....
        /*0af0*/ 	.word	0x000007f0
        /*0af4*/ 	.word	0x000000ff
        /*0af8*/ 	.word	0x000288b8
        /*0afc*/ 	.short	0x0100
        /*0afe*/ 	.byte	0x08
	.zero		1


	//   ....[21]....
        /*0b00*/ 	.word	0x00000800
        /*0b04*/ 	.word	0x000000ff
        /*0b08*/ 	.word	0x000288c8
        /*0b0c*/ 	.short	0x0100
        /*0b0e*/ 	.byte	0x08
	.zero		1


	//   ....[22]....
        /*0b10*/ 	.word	0x00001cf0
        /*0b14*/ 	.word	0x000000ff
        /*0b18*/ 	.word	0x00028800
        /*0b1c*/ 	.short	0x010a
        /*0b1e*/ 	.byte	0x29
	.zero		1


	//   ....[23]....
        /*0b20*/ 	.word	0x00001d70
        /*0b24*/ 	.word	0x00000000
        /*0b28*/ 	.word	0x00028830
        /*0b2c*/ 	.short	0x010a
        /*0b2e*/ 	.byte	0x3f
	.zero		1


	//   ....[24]....
        /*0b30*/ 	.word	0x00001db0
        /*0b34*/ 	.word	0x00000000
        /*0b38*/ 	.word	0x00028830
        /*0b3c*/ 	.short	0x010a
        /*0b3e*/ 	.byte	0x3f
	.zero		1


	//   ....[25]....
        /*0b40*/ 	.word	0x00002500
        /*0b44*/ 	.word	0x000000ff
        /*0b48*/ 	.word	0x00000000
        /*0b4c*/ 	.short	0x0101
        /*0b4e*/ 	.byte	0x06
	.zero		1


	//   ....[26]....
        /*0b50*/ 	.word	0x00004200
        /*0b54*/ 	.word	0x000000ff
        /*0b58*/ 	.word	0x00028830
        /*0b5c*/ 	.short	0x010a
        /*0b5e*/ 	.byte	0x06
	.zero		1


	//   ....[27]....
        /*0b60*/ 	.word	0x00004240
        /*0b64*/ 	.word	0x000000ff
        /*0b68*/ 	.word	0x00028830
        /*0b6c*/ 	.short	0x010a
        /*0b6e*/ 	.byte	0x06
	.zero		1


	//   ....[28]....
        /*0b70*/ 	.word	0x000045b0
        /*0b74*/ 	.word	0x000000ff
        /*0b78*/ 	.word	0x00028850
        /*0b7c*/ 	.short	0x010a
        /*0b7e*/ 	.byte	0x06
	.zero		1


	//   ....[29]....
        /*0b80*/ 	.word	0x000045f0
        /*0b84*/ 	.word	0x000000ff
        /*0b88*/ 	.word	0x00028850
        /*0b8c*/ 	.short	0x010a
        /*0b8e*/ 	.byte	0x06
	.zero		1


	//   ....[30]....
        /*0b90*/ 	.word	0x00004a60
        /*0b94*/ 	.word	0x000000ff
        /*0b98*/ 	.word	0x00000000
        /*0b9c*/ 	.short	0x0101
        /*0b9e*/ 	.byte	0x06
	.zero		1


	//   ....[31]....
        /*0ba0*/ 	.word	0x00006540
        /*0ba4*/ 	.word	0x000000ff
        /*0ba8*/ 	.word	0x00000000
        /*0bac*/ 	.short	0x0101
        /*0bae*/ 	.byte	0x06
	.zero		1


	//   ....[32]....
        /*0bb0*/ 	.word	0x00006c30
        /*0bb4*/ 	.word	0x000000ff
        /*0bb8*/ 	.word	0x00028830
        /*0bbc*/ 	.short	0x010a
        /*0bbe*/ 	.byte	0x06
	.zero		1


	//   ....[33]....
        /*0bc0*/ 	.word	0x00006c70
        /*0bc4*/ 	.word	0x000000ff
        /*0bc8*/ 	.word	0x00028830
        /*0bcc*/ 	.short	0x010a
        /*0bce*/ 	.byte	0x06
	.zero		1


	//   ....[34]....
        /*0bd0*/ 	.word	0x00006fb0
        /*0bd4*/ 	.word	0x000000ff
        /*0bd8*/ 	.word	0x00028850
        /*0bdc*/ 	.short	0x010a
        /*0bde*/ 	.byte	0x06
	.zero		1


	//   ....[35]....
        /*0be0*/ 	.word	0x00006ff0
        /*0be4*/ 	.word	0x000000ff
        /*0be8*/ 	.word	0x00028850
        /*0bec*/ 	.short	0x010a
        /*0bee*/ 	.byte	0x06
	.zero		1


	//   ....[36]....
        /*0bf0*/ 	.word	0x00007430
        /*0bf4*/ 	.word	0x000000ff
        /*0bf8*/ 	.word	0x00000000
        /*0bfc*/ 	.short	0x0101
        /*0bfe*/ 	.byte	0x06
	.zero		1


	//   ....[37]....
        /*0c00*/ 	.word	0x000085e0
        /*0c04*/ 	.word	0x000000ff
        /*0c08*/ 	.word	0x00000000
        /*0c0c*/ 	.short	0x0101
        /*0c0e*/ 	.byte	0x06
	.zero		1


	//   ....[38]....
        /*0c10*/ 	.word	0x00008be0
        /*0c14*/ 	.word	0x000000ff
        /*0c18*/ 	.word	0x00028850
        /*0c1c*/ 	.short	0x010a
        /*0c1e*/ 	.byte	0x05
	.zero		1


	//   ....[39]....
        /*0c20*/ 	.word	0x00008c20
        /*0c24*/ 	.word	0x000000ff
        /*0c28*/ 	.word	0x00028850
        /*0c2c*/ 	.short	0x010a
        /*0c2e*/ 	.byte	0x05
	.zero		1


	//   ....[40]....
        /*0c30*/ 	.word	0x000091a0
        /*0c34*/ 	.word	0x000000ff
        /*0c38*/ 	.word	0x00000000
        /*0c3c*/ 	.short	0x0101
        /*0c3e*/ 	.byte	0x04
	.zero		1


	//   ....[41]....
        /*0c40*/ 	.word	0x0000a850
        /*0c44*/ 	.word	0x00000014
        /*0c48*/ 	.word	0x00000000
        /*0c4c*/ 	.short	0x0101
        /*0c4e*/ 	.byte	0x3f
	.zero		1


	//   ....[42]....
        /*0c50*/ 	.word	0x0000acf0
        /*0c54*/ 	.word	0x00000014
        /*0c58*/ 	.word	0x00000000
        /*0c5c*/ 	.short	0x0101
        /*0c5e*/ 	.byte	0x3f
	.zero		1


	//   ....[43]....
        /*0c60*/ 	.word	0x0000e730
        /*0c64*/ 	.word	0x00000007
        /*0c68*/ 	.word	0x00028840
        /*0c6c*/ 	.short	0x010a
        /*0c6e*/ 	.byte	0x3f
	.zero		1


	//   ....[44]....
        /*0c70*/ 	.word	0x0000ee90
        /*0c74*/ 	.word	0x00000007
        /*0c78*/ 	.word	0x00028830
        /*0c7c*/ 	.short	0x0107
        /*0c7e*/ 	.byte	0x3f
	.zero		1


	//   ....[45]....
        /*0c80*/ 	.word	0x0000ef60
        /*0c84*/ 	.word	0x00000007
        /*0c88*/ 	.word	0x00028830
        /*0c8c*/ 	.short	0x0101
        /*0c8e*/ 	.byte	0x3f
	.zero		1


	//   ....[46]....
        /*0c90*/ 	.word	0x0000fa60
        /*0c94*/ 	.word	0x00000016
        /*0c98*/ 	.word	0x00028800
        /*0c9c*/ 	.short	0x0107
        /*0c9e*/ 	.byte	0x3f
	.zero		1


	//   ....[47]....
        /*0ca0*/ 	.word	0x0000fb70
        /*0ca4*/ 	.word	0x00000016
        /*0ca8*/ 	.word	0x00028800
        /*0cac*/ 	.short	0x0101
        /*0cae*/ 	.byte	0x3f
	.zero		1


	//   ....[48]....
        /*0cb0*/ 	.word	0x0000fb90
        /*0cb4*/ 	.word	0x00000016
        /*0cb8*/ 	.word	0x00028820
        /*0cbc*/ 	.short	0x010a
        /*0cbe*/ 	.byte	0x3f
	.zero		1


	//   ....[49]....
        /*0cc0*/ 	.word	0x0000ff10
        /*0cc4*/ 	.word	0x00000006
        /*0cc8*/ 	.word	0x00028840
        /*0ccc*/ 	.short	0x010a
        /*0cce*/ 	.byte	0x3f
	.zero		1


	//   ....[50]....
        /*0cd0*/ 	.word	0x00010410
        /*0cd4*/ 	.word	0x00000006
        /*0cd8*/ 	.word	0x00028830
        /*0cdc*/ 	.short	0x0107
        /*0cde*/ 	.byte	0x3f
	.zero		1


	//   ....[51]....
        /*0ce0*/ 	.word	0x000104d0
        /*0ce4*/ 	.word	0x00000006
        /*0ce8*/ 	.word	0x00028830
        /*0cec*/ 	.short	0x0101
        /*0cee*/ 	.byte	0x3f
	.zero		1


	//   ....[52]....
        /*0cf0*/ 	.word	0x00010540
        /*0cf4*/ 	.word	0x00000006
        /*0cf8*/ 	.word	0x00028860
        /*0cfc*/ 	.short	0x010a
        /*0cfe*/ 	.byte	0x3f
	.zero		1


	//   ....[53]....
        /*0d00*/ 	.word	0x00010ad0
        /*0d04*/ 	.word	0x00000006
        /*0d08*/ 	.word	0x00028850
        /*0d0c*/ 	.short	0x0107
        /*0d0e*/ 	.byte	0x3f
	.zero		1


	//   ....[54]....
        /*0d10*/ 	.word	0x00010c00
        /*0d14*/ 	.word	0x00000006
        /*0d18*/ 	.word	0x00028850
        /*0d1c*/ 	.short	0x0101
        /*0d1e*/ 	.byte	0x3f
	.zero		1


	//   ....[55]....
        /*0d20*/ 	.word	0x00010e10
        /*0d24*/ 	.word	0x00000000
        /*0d28*/ 	.word	0x00028860
        /*0d2c*/ 	.short	0x010a
        /*0d2e*/ 	.byte	0x3f
	.zero		1


	//   ....[56]....
        /*0d30*/ 	.word	0x00011340
        /*0d34*/ 	.word	0x00000000
        /*0d38*/ 	.word	0x00028850
        /*0d3c*/ 	.short	0x0107
        /*0d3e*/ 	.byte	0x3f
	.zero		1


	//   ....[57]....
        /*0d40*/ 	.word	0x00011400
        /*0d44*/ 	.word	0x00000000
        /*0d48*/ 	.word	0x00028850
        /*0d4c*/ 	.short	0x0101
        /*0d4e*/ 	.byte	0x3f
	.zero		1


	//   ....[58]....
        /*0d50*/ 	.word	0x00012550
        /*0d54*/ 	.word	0x00000004
        /*0d58*/ 	.word	0x00028820
        /*0d5c*/ 	.short	0x010a
        /*0d5e*/ 	.byte	0x3f
	.zero		1


	//   ....[59]....
        /*0d60*/ 	.word	0x000126d0
        /*0d64*/ 	.word	0x00000005
        /*0d68*/ 	.word	0x00028840
        /*0d6c*/ 	.short	0x010a
        /*0d6e*/ 	.byte	0x3f
	.zero		1


	//   ....[60]....
        /*0d70*/ 	.word	0x00012770
        /*0d74*/ 	.word	0x00000019
        /*0d78*/ 	.word	0x00028840
        /*0d7c*/ 	.short	0x010a
        /*0d7e*/ 	.byte	0x3f
	.zero		1


	//   ....[61]....
        /*0d80*/ 	.word	0x000127b0
        /*0d84*/ 	.word	0x00000005
        /*0d88*/ 	.word	0x00028860
        /*0d8c*/ 	.short	0x010a
        /*0d8e*/ 	.byte	0x3f
	.zero		1


	//   ....[62]....
        /*0d90*/ 	.word	0x000127f0
        /*0d94*/ 	.word	0x00000019
        /*0d98*/ 	.word	0x00028860
        /*0d9c*/ 	.short	0x010a
        /*0d9e*/ 	.byte	0x3f
	.zero		1


	//   ....[63]....
        /*0da0*/ 	.word	0x00012860
        /*0da4*/ 	.word	0x00000003
        /*0da8*/ 	.word	0x00028800
        /*0dac*/ 	.short	0x010a
        /*0dae*/ 	.byte	0x3f
	.zero		1


	//   ....[64]....
        /*0db0*/ 	.word	0x000128b0
        /*0db4*/ 	.word	0x00000000
        /*0db8*/ 	.word	0x00028830
        /*0dbc*/ 	.short	0x010a
        /*0dbe*/ 	.byte	0x3f
	.zero		1


	//   ....[65]....
        /*0dc0*/ 	.word	0x00012910
        /*0dc4*/ 	.word	0x00000005
        /*0dc8*/ 	.word	0x00028830
        /*0dcc*/ 	.short	0x010a
        /*0dce*/ 	.byte	0x3f
	.zero		1


	//   ....[66]....
        /*0dd0*/ 	.word	0x00012970
        /*0dd4*/ 	.word	0x00000005
        /*0dd8*/ 	.word	0x00028850
        /*0ddc*/ 	.short	0x010a
        /*0dde*/ 	.byte	0x3f
	.zero		1


	//   ....[67]....
        /*0de0*/ 	.word	0x000129d0
        /*0de4*/ 	.word	0x00000005
        /*0de8*/ 	.word	0x00028830
        /*0dec*/ 	.short	0x010a
        /*0dee*/ 	.byte	0x3f
	.zero		1


	//   ....[68]....
        /*0df0*/ 	.word	0x00012a30
        /*0df4*/ 	.word	0x00000005
        /*0df8*/ 	.word	0x00028850
        /*0dfc*/ 	.short	0x010a
        /*0dfe*/ 	.byte	0x3f
	.zero		1


	//   ....[69]....
        /*0e00*/ 	.word	0x00012a90
        /*0e04*/ 	.word	0x00000007
        /*0e08*/ 	.word	0x00028850
        /*0e0c*/ 	.short	0x010a
        /*0e0e*/ 	.byte	0x3f
	.zero		1


	//   ....[70]....
        /*0e10*/ 	.word	0x00012bb0
        /*0e14*/ 	.word	0x00000007
        /*0e18*/ 	.word	0x00028840
        /*0e1c*/ 	.short	0x010a
        /*0e1e*/ 	.byte	0x3f
	.zero		1


	//   ....[71]....
        /*0e20*/ 	.word	0x00014130
        /*0e24*/ 	.word	0x00000016
        /*0e28*/ 	.word	0x00028820
        /*0e2c*/ 	.short	0x010a
        /*0e2e*/ 	.byte	0x3f
	.zero		1


	//   ....[72]....
        /*0e30*/ 	.word	0x00014180
        /*0e34*/ 	.word	0x00000006
        /*0e38*/ 	.word	0x00028840
        /*0e3c*/ 	.short	0x010a
        /*0e3e*/ 	.byte	0x3f
	.zero		1


	//   ....[73]....
        /*0e40*/ 	.word	0x00014b00
        /*0e44*/ 	.word	0x00000006
        /*0e48*/ 	.word	0x00028860
        /*0e4c*/ 	.short	0x010a
        /*0e4e*/ 	.byte	0x3f
	.zero		1


	//   ....[74]....
        /*0e50*/ 	.word	0x00015570
        /*0e54*/ 	.word	0x00000000
        /*0e58*/ 	.word	0x00028860
        /*0e5c*/ 	.short	0x010a
        /*0e5e*/ 	.byte	0x3f
	.zero		1


	//   ....[75]....
        /*0e60*/ 	.word	0x00016990
        /*0e64*/ 	.word	0x00000004
        /*0e68*/ 	.word	0x00028820
        /*0e6c*/ 	.short	0x010a
        /*0e6e*/ 	.byte	0x3f
	.zero		1


	//   ....[76]....
        /*0e70*/ 	.word	0x00016b30
        /*0e74*/ 	.word	0x00000005
        /*0e78*/ 	.word	0x00028840
        /*0e7c*/ 	.short	0x010a
        /*0e7e*/ 	.byte	0x3f
	.zero		1


	//   ....[77]....
        /*0e80*/ 	.word	0x00016b80
        /*0e84*/ 	.word	0x00000019
        /*0e88*/ 	.word	0x00028840
        /*0e8c*/ 	.short	0x010a
        /*0e8e*/ 	.byte	0x3f
	.zero		1


	//   ....[78]....
        /*0e90*/ 	.word	0x00016bd0
        /*0e94*/ 	.word	0x00000005
        /*0e98*/ 	.word	0x00028860
        /*0e9c*/ 	.short	0x010a
        /*0e9e*/ 	.byte	0x3f
	.zero		1


	//----- nvinfo : EIATTR_NUM_MBARRIERS
	.align		4
.L_288:
        /*0ea0*/ 	.byte	0x03, 0x38
        /*0ea2*/ 	.short	0x0016


	//----- nvinfo : EIATTR_EXIT_INSTR_OFFSETS
	.align		4
        /*0ea4*/ 	.byte	0x04, 0x1c
        /*0ea6*/ 	.short	(.L_290 - .L_289)


	//   ....[0]....
.L_289:
        /*0ea8*/ 	.word	0x000009b0


	//   ....[1]....
        /*0eac*/ 	.word	0x0000c420


	//   ....[2]....
        /*0eb0*/ 	.word	0x00012840


	//----- nvinfo : EIATTR_MAX_THREADS
	.align		4
.L_290:
        /*0eb4*/ 	.byte	0x04, 0x05
        /*0eb6*/ 	.short	(.L_292 - .L_291)
.L_291:
        /*0eb8*/ 	.word	0x00000180
        /*0ebc*/ 	.word	0x00000001
        /*0ec0*/ 	.word	0x00000001


	//----- nvinfo : EIATTR_CRS_STACK_SIZE
	.align		4
.L_292:
        /*0ec4*/ 	.byte	0x04, 0x1e
        /*0ec6*/ 	.short	(.L_294 - .L_293)
.L_293:
        /*0ec8*/ 	.word	0x00000000


	//----- nvinfo : EIATTR_CBANK_PARAM_SIZE
	.align		4
.L_294:
        /*0ecc*/ 	.byte	0x03, 0x19
        /*0ece*/ 	.short	0x0af0


	//----- nvinfo : EIATTR_PARAM_CBANK
	.align		4
        /*0ed0*/ 	.byte	0x04, 0x0a
        /*0ed2*/ 	.short	(.L_296 - .L_295)
	.align		4
.L_295:
        /*0ed4*/ 	.word	index@(.nv.constant0._ZN7cutlass13device_kernelIN5flash11enable_sm90INS1_16FlashAttnFwdSm90INS1_25CollectiveMainloopFwdSm90ILi2EN4cute5tupleIJNS5_1CILi1EEES8_S8_EEENS6_IJNS7_ILi128EEESA_SA_EEELi128ENS_6half_tEfNS_4arch4Sm90ELb1ELb0ELb0ELb1ELb1ELb0ELb0ELb1ELb1ELb1ELb1ELb0EEENS1_21CollectiveEpilogueFwdISB_S9_SC_SE_Li256ELb1ELb1ELb1ELb0EEENS1_36VarlenDynamicPersistentTileSchedulerILi128ELi128ELi256ELi128ELb1ELb1ELb1ELb1ELb1ELb1EEEEEEEEEvNT_6ParamsE)
        /*0ed8*/ 	.short	0x0210
        /*0eda*/ 	.short	0x0af0


	//----- nvinfo : EIATTR_SW_WAR
	.align		4
.L_296:
        /*0edc*/ 	.byte	0x04, 0x36
        /*0ede*/ 	.short	(.L_298 - .L_297)
.L_297:
        /*0ee0*/ 	.word	0x00000008
.L_298:


//--------------------- .nv.info._ZN7cutlass13device_kernelIN5flash11enable_sm90INS1_16FlashAttnFwdSm90INS1_25CollectiveMainloopFwdSm90ILi2EN4cute5tupleIJNS5_1CILi1EEES8_S8_EEENS6_IJNS7_ILi128EEESA_SA_EEELi128ENS_6half_tEfNS_4arch4Sm90ELb1ELb0ELb0ELb1ELb1ELb1ELb0ELb1ELb1ELb1ELb1ELb0EEENS1_21CollectiveEpilogueFwdISB_S9_SC_SE_Li256ELb1ELb1ELb1ELb0EEENS1_36VarlenDynamicPersistentTileSchedulerILi128ELi128ELi256ELi128ELb1ELb1ELb1ELb1ELb1ELb1EEEEEEEEEvNT_6ParamsE --------------------------
	.section	.nv.info._ZN7cutlass13device_kernelIN5flash11enable_sm90INS1_16FlashAttnFwdSm90INS1_25CollectiveMainloopFwdSm90ILi2EN4cute5tupleIJNS5_1CILi1EEES8_S8_EEENS6_IJNS7_ILi128EEESA_SA_EEELi128ENS_6half_tEfNS_4arch4Sm90ELb1ELb0ELb0ELb1ELb1ELb1ELb0ELb1ELb1ELb1ELb1ELb0EEENS1_21CollectiveEpilogueFwdISB_S9_SC_SE_Li256ELb1ELb1ELb1ELb0EEENS1_36VarlenDynamicPersistentTileSchedulerILi128ELi128ELi256ELi128ELb1ELb1ELb1ELb1ELb1ELb1EEEEEEEEEvNT_6ParamsE,"",@"SHT_CUDA_INFO"
	.sectionflags	@""
	.align	4


	//----- nvinfo : EIATTR_CUDA_API_VERSION
	.align		4
        /*0000*/ 	.byte	0x04, 0x37
        /*0002*/ 	.short	(.L_300 - .L_299)
.L_299:
        /*0004*/ 	.word	0x00000082


	//----- nvinfo : EIATTR_KPARAM_INFO
	.align		4
.L_300:
        /*0008*/ 	.byte	0x04, 0x17
        /*000a*/ 	.short	(.L_302 - .L_301)
.L_301:
        /*000c*/ 	.word	0x00000000
        /*0010*/ 	.short	0x0000
        /*0012*/ 	.short	0x0070
        /*0014*/ 	.byte	0x00, 0xf0, 0x01, 0x2a


	//----- nvinfo : EIATTR_SPARSE_MMA_MASK
	.align		4
.L_302:
        /*0018*/ 	.byte	0x03, 0x50
        /*001a*/ 	.short	0x0000


	//----- nvinfo : EIATTR_MAXREG_COUNT
	.align		4
        /*001c*/ 	.byte	0x03, 0x1b
        /*001e*/ 	.short	0x00a8


	//----- nvinfo : EIATTR_NUM_BARRIERS
	.align		4
        /*0020*/ 	.byte	0x02, 0x4c
        /*0022*/ 	.byte	0x10
	.zero		1


	//----- nvinfo : EIATTR_EXTERNS
	.align		4
        /*0024*/ 	.byte	0x04, 0x0f
        /*0026*/ 	.short	(.L_304 - .L_303)


	//   ....[0]....
	.align		4
.L_303:
        /*0028*/ 	.word	index@(__assertfail)


	//----- nvinfo : EIATTR_ANNOTATIONS
	.align		4
.L_304:
        /*002c*/ 	.byte	0x04, 0x55
        /*002e*/ 	.short	(.L_306 - .L_305)


	//   ....[0]....
.L_305:
        /* <DEDUP_REMOVED lines=18> */


	//----- nvinfo : EIATTR_MERCURY_ISA_VERSION
	.align		4
.L_306:
        /*0138*/ 	.byte	0x03, 0x5f
        /*013a*/ 	.short	0x0101


	//----- nvinfo : EIATTR_UNUSED_LOAD_BYTE_OFFSET
	.align		4
        /*013c*/ 	.byte	0x04, 0x44
        /*013e*/ 	.short	(.L_308 - .L_307)


	//   ....[0]....
.L_307:
        /*0140*/ 	.word	0x00000a60
        /*0144*/ 	.word	0x0000fff0


	//   ....[1]....
        /*0148*/ 	.word	0x00015bb0
        /*014c*/ 	.word	0x0000fff0


	//----- nvinfo : EIATTR_INT_WARP_WIDE_INSTR_OFFSETS
	.align		4
.L_308:
        /*0150*/ 	.byte	0x04, 0x31
        /*0152*/ 	.short	(.L_310 - .L_309)


	//   ....[0]....
.L_309:
        /*0154*/ 	.word	0x00000130


	//   ....[1]....
        /*0158*/ 	.word	0x00000170


	//   ....[2]....
        /*015c*/ 	.word	0x000001e0


	//   ....[3]....
        /*0160*/ 	.word	0x0001b9c0


	//   ....[4]....
        /*0164*/ 	.word	0x0001ba50


	//   ....[5]....
        /*0168*/ 	.word	0x0001e8a0


	//   ....[6]....
        /*016c*/ 	.word	0x0001e930


	//----- nvinfo : EIATTR_COOP_GROUP_MASK_REGIDS
	.align		4
.L_310:
        /*0170*/ 	.byte	0x04, 0x29
        /*0172*/ 	.short	(.L_312 - .L_311)


	//   ....[0]....
.L_311:
        /*0174*/ 	.word	0xffffffff


	//   ....[1]....
        /*0178*/ 	.word	0xffffffff


	//   ....[2]....
        /*017c*/ 	.word	0xffffffff


	//   ....[3]....
        /*0180*/ 	.word	0xffffffff


	//   ....[4]....
        /*0184*/ 	.word	0xffffffff


	//   ....[5]....
        /*0188*/ 	.word	0xffffffff


	//   ....[6]....
        /*018c*/ 	.word	0xffffffff


	//   ....[7]....
        /*0190*/ 	.word	0xffffffff


	//   ....[8]....
        /*0194*/ 	.word	0xffffffff


	//   ....[9]....
        /*0198*/ 	.word	0xffffffff


	//   ....[10]....
        /*019c*/ 	.word	0xffffffff


	//   ....[11]....
        /*01a0*/ 	.word	0xffffffff


	//   ....[12]....
        /*01a4*/ 	.word	0xffffffff


	//   ....[13]....
        /*01a8*/ 	.word	0xffffffff


	//   ....[14]....
        /*01ac*/ 	.word	0xffffffff


	//   ....[15]....
        /*01b0*/ 	.word	0xffffffff


	//   ....[16]....
        /*01b4*/ 	.word	0xffffffff


	//   ....[17]....
        /*01b8*/ 	.word	0xffffffff


	//   ....[18]....
        /*01bc*/ 	.word	0xffffffff


	//   ....[19]....
        /*01c0*/ 	.word	0xffffffff


	//   ....[20]....
        /*01c4*/ 	.word	0xffffffff


	//   ....[21]....
        /*01c8*/ 	.word	0xffffffff


	//   ....[22]....
        /*01cc*/ 	.word	0xffffffff


	//   ....[23]....
        /*01d0*/ 	.word	0xffffffff


	//   ....[24]....
        /*01d4*/ 	.word	0xffffffff


	//   ....[25]....
        /*01d8*/ 	.word	0xffffffff


	//   ....[26]....
        /*01dc*/ 	.word	0xffffffff


	//   ....[27]....
        /*01e0*/ 	.word	0xffffffff


	//   ....[28]....
        /*01e4*/ 	.word	0xffffffff


	//   ....[29]....
        /*01e8*/ 	.word	0xffffffff


	//   ....[30]....
        /*01ec*/ 	.word	0xffffffff


	//   ....[31]....
        /*01f0*/ 	.word	0xffffffff


	//   ....[32]....
        /*01f4*/ 	.word	0xffffffff


	//   ....[33]....
        /*01f8*/ 	.word	0xffffffff


	//   ....[34]....
        /*01fc*/ 	.word	0xffffffff


	//   ....[35]....
        /*0200*/ 	.word	0xffffffff


	//   ....[36]....
        /*0204*/ 	.word	0xffffffff


	//   ....[37]....
        /*0208*/ 	.word	0xffffffff


	//   ....[38]....
        /*020c*/ 	.word	0xffffffff


	//   ....[39]....
        /*0210*/ 	.word	0xffffffff


	//   ....[40]....
        /*0214*/ 	.word	0xffffffff


	//   ....[41]....
        /*0218*/ 	.word	0xffffffff


	//   ....[42]....
        /*021c*/ 	.word	0xffffffff


	//   ....[43]....
        /*0220*/ 	.word	0xffffffff


	//   ....[44]....
        /*0224*/ 	.word	0xffffffff


	//   ....[45]....
        /*0228*/ 	.word	0xffffffff


	//   ....[46]....
        /*022c*/ 	.word	0xffffffff


	//   ....[47]....
        /*0230*/ 	.word	0xffffffff


	//   ....[48]....
        /*0234*/ 	.word	0xffffffff


	//   ....[49]....
        /*0238*/ 	.word	0xffffffff


	//   ....[50]....
        /*023c*/ 	.word	0xffffffff


	//   ....[51]....
        /*0240*/ 	.word	0xffffffff


	//   ....[52]....
        /*0244*/ 	.word	0xffffffff


	//   ....[53]....
        /*0248*/ 	.word	0xffffffff


	//   ....[54]....
        /*024c*/ 	.word	0xffffffff


	//   ....[55]....
        /*0250*/ 	.word	0xffffffff


	//   ....[56]....
        /*0254*/ 	.word	0xffffffff


	//   ....[57]....
        /*0258*/ 	.word	0xffffffff


	//   ....[58]....
        /*025c*/ 	.word	0xffffffff


	//   ....[59]....
        /*0260*/ 	.word	0xffffffff


	//   ....[60]....
        /*0264*/ 	.word	0xffffffff


	//   ....[61]....
        /*0268*/ 	.word	0xffffffff


	//   ....[62]....
        /*026c*/ 	.word	0xffffffff


	//   ....[63]....
        /*0270*/ 	.word	0xffffffff


	//   ....[64]....
        /*0274*/ 	.word	0xffffffff


	//   ....[65]....
        /*0278*/ 	.word	0xffffffff


	//   ....[66]....
        /*027c*/ 	.word	0xffffffff


	//   ....[67]....
        /*0280*/ 	.word	0xffffffff


	//   ....[68]....
        /*0284*/ 	.word	0xffffffff


	//   ....[69]....
        /*0288*/ 	.word	0xffffffff


	//   ....[70]....
        /*028c*/ 	.word	0xffffffff


	//   ....[71]....
        /*0290*/ 	.word	0xffffffff


	//   ....[72]....
        /*0294*/ 	.word	0xffffffff


	//   ....[73]....
        /*0298*/ 	.word	0xffffffff


	//   ....[74]....
        /*029c*/ 	.word	0xffffffff


	//   ....[75]....
        /*02a0*/ 	.word	0xffffffff


	//   ....[76]....
        /*02a4*/ 	.word	0xffffffff


	//   ....[77]....
        /*02a8*/ 	.word	0xffffffff


	//   ....[78]....
        /*02ac*/ 	.word	0xffffffff


	//   ....[79]....
        /*02b0*/ 	.word	0xffffffff


	//   ....[80]....
        /*02b4*/ 	.word	0xffffffff


	//   ....[81]....
        /*02b8*/ 	.word	0xffffffff


	//   ....[82]....
        /*02bc*/ 	.word	0xffffffff


	//   ....[83]....
        /*02c0*/ 	.word	0xffffffff


	//   ....[84]....
        /*02c4*/ 	.word	0xffffffff


	//   ....[85]....
        /*02c8*/ 	.word	0xffffffff


	//   ....[86]....
        /*02cc*/ 	.word	0xffffffff


	//   ....[87]....
        /*02d0*/ 	.word	0xffffffff


	//   ....[88]....
        /*02d4*/ 	.word	0xffffffff


	//   ....[89]....
        /*02d8*/ 	.word	0xffffffff


	//   ....[90]....
        /*02dc*/ 	.word	0xffffffff


	//   ....[91]....
        /*02e0*/ 	.word	0xffffffff


	//   ....[92]....
        /*02e4*/ 	.word	0xffffffff


	//   ....[93]....
        /*02e8*/ 	.word	0xffffffff


	//   ....[94]....
        /*02ec*/ 	.word	0xffffffff


	//   ....[95]....
        /*02f0*/ 	.word	0xffffffff


	//   ....[96]....
        /*02f4*/ 	.word	0xffffffff


	//   ....[97]....
        /*02f8*/ 	.word	0xffffffff


	//   ....[98]....
        /*02fc*/ 	.word	0xffffffff


	//   ....[99]....
        /*0300*/ 	.word	0xffffffff


	//   ....[100]....
        /*0304*/ 	.word	0xffffffff


	//   ....[101]....
        /*0308*/ 	.word	0xffffffff


	//   ....[102]....
        /*030c*/ 	.word	0xffffffff


	//   ....[103]....
        /*0310*/ 	.word	0xffffffff


	//   ....[104]....
        /*0314*/ 	.word	0xffffffff


	//   ....[105]....
        /*0318*/ 	.word	0xffffffff


	//   ....[106]....
        /*031c*/ 	.word	0xffffffff


	//   ....[107]....
        /*0320*/ 	.word	0xffffffff


	//   ....[108]....
        /*0324*/ 	.word	0xffffffff


	//   ....[109]....
        /*0328*/ 	.word	0xffffffff


	//   ....[110]....
        /*032c*/ 	.word	0xffffffff


	//   ....[111]....
        /*0330*/ 	.word	0xffffffff


	//   ....[112]....
        /*0334*/ 	.word	0xffffffff


	//   ....[113]....
        /*0338*/ 	.word	0xffffffff


	//   ....[114]....
        /*033c*/ 	.word	0xffffffff


	//   ....[115]....
        /*0340*/ 	.word	0xffffffff


	//   ....[116]....
        /*0344*/ 	.word	0xffffffff


	//   ....[117]....
        /*0348*/ 	.word	0xffffffff


	//   ....[118]....
        /*034c*/ 	.word	0xffffffff


	//   ....[119]....
        /*0350*/ 	.word	0xffffffff


	//   ....[120]....
        /*0354*/ 	.word	0xffffffff


	//   ....[121]....
        /*0358*/ 	.word	0xffffffff


	//   ....[122]....
        /*035c*/ 	.word	0xffffffff


	//   ....[123]....
        /*0360*/ 	.word	0xffffffff


	//   ....[124]....
        /*0364*/ 	.word	0xffffffff


	//   ....[125]....
        /*0368*/ 	.word	0xffffffff


	//   ....[126]....
        /*036c*/ 	.word	0xffffffff


	//   ....[127]....
        /*0370*/ 	.word	0xffffffff


	//   ....[128]....
        /*0374*/ 	.word	0xffffffff


	//   ....[129]....
        /*0378*/ 	.word	0xffffffff


	//   ....[130]....
        /*037c*/ 	.word	0xffffffff


	//   ....[131]....
        /*0380*/ 	.word	0xffffffff


	//   ....[132]....
        /*0384*/ 	.word	0xffffffff


	//   ....[133]....
        /*0388*/ 	.word	0xffffffff


	//   ....[134]....
        /*038c*/ 	.word	0xffffffff


	//   ....[135]....
        /*0390*/ 	.word	0xffffffff


	//   ....[136]....
        /*0394*/ 	.word	0xffffffff


	//   ....[137]....
        /*0398*/ 	.word	0xffffffff


	//   ....[138]....
        /*039c*/ 	.word	0xffffffff


	//   ....[139]....
        /*03a0*/ 	.word	0xffffffff


	//   ....[140]....
        /*03a4*/ 	.word	0xffffffff


	//   ....[141]....
        /*03a8*/ 	.word	0xffffffff


	//   ....[142]....
        /*03ac*/ 	.word	0xffffffff


	//   ....[143]....
        /*03b0*/ 	.word	0xffffffff


	//   ....[144]....
        /*03b4*/ 	.word	0xffffffff


	//   ....[145]....
        /*03b8*/ 	.word	0xffffffff


	//   ....[146]....
        /*03bc*/ 	.word	0xffffffff


	//   ....[147]....
        /*03c0*/ 	.word	0xffffffff


	//   ....[148]....
        /*03c4*/ 	.word	0xffffffff


	//   ....[149]....
        /*03c8*/ 	.word	0xffffffff


	//   ....[150]....
        /*03cc*/ 	.word	0xffffffff


	//   ....[151]....
        /*03d0*/ 	.word	0xffffffff


	//   ....[152]....
        /*03d4*/ 	.word	0xffffffff


	//   ....[153]....
        /*03d8*/ 	.word	0xffffffff


	//   ....[154]....
        /*03dc*/ 	.word	0xffffffff


	//   ....[155]....
        /*03e0*/ 	.word	0xffffffff


	//   ....[156]....
        /*03e4*/ 	.word	0xffffffff


	//   ....[157]....
        /*03e8*/ 	.word	0xffffffff


	//   ....[158]....
        /*03ec*/ 	.word	0xffffffff


	//   ....[159]....
        /*03f0*/ 	.word	0xffffffff


	//   ....[160]....
        /*03f4*/ 	.word	0xffffffff


	//   ....[161]....
        /*03f8*/ 	.word	0xffffffff


	//   ....[162]....
        /*03fc*/ 	.word	0xffffffff


	//   ....[163]....
        /*0400*/ 	.word	0xffffffff


	//   ....[164]....
        /*0404*/ 	.word	0xffffffff


	//   ....[165]....
        /*0408*/ 	.word	0xffffffff


	//   ....[166]....
        /*040c*/ 	.word	0xffffffff


	//   ....[167]....
        /*0410*/ 	.word	0xffffffff


	//   ....[168]....
        /*0414*/ 	.word	0xffffffff


	//   ....[169]....
        /*0418*/ 	.word	0xffffffff


	//   ....[170]....
        /*041c*/ 	.word	0xffffffff


	//   ....[171]....
        /*0420*/ 	.word	0xffffffff


	//   ....[172]....
        /*0424*/ 	.word	0xffffffff


	//   ....[173]....
        /*0428*/ 	.word	0xffffffff


	//   ....[174]....
        /*042c*/ 	.word	0xffffffff


	//   ....[175]....
        /*0430*/ 	.word	0xffffffff


	//   ....[176]....
        /*0434*/ 	.word	0xffffffff


	//   ....[177]....
        /*0438*/ 	.word	0xffffffff


	//   ....[178]....
        /*043c*/ 	.word	0xffffffff


	//   ....[179]....
        /*0440*/ 	.word	0xffffffff


	//   ....[180]....
        /*0444*/ 	.word	0xffffffff


	//   ....[181]....
        /*0448*/ 	.word	0xffffffff


	//   ....[182]....
        /*044c*/ 	.word	0xffffffff


	//   ....[183]....
        /*0450*/ 	.word	0xffffffff


	//   ....[184]....
        /*0454*/ 	.word	0xffffffff


	//   ....[185]....
        /*0458*/ 	.word	0xffffffff


	//   ....[186]....
        /*045c*/ 	.word	0xffffffff


	//   ....[187]....
        /*0460*/ 	.word	0xffffffff


	//   ....[188]....
        /*0464*/ 	.word	0xffffffff


	//   ....[189]....
        /*0468*/ 	.word	0xffffffff


	//   ....[190]....
        /*046c*/ 	.word	0xffffffff


	//   ....[191]....
        /*0470*/ 	.word	0xffffffff


	//   ....[192]....
        /*0474*/ 	.word	0xffffffff


	//   ....[193]....
        /*0478*/ 	.word	0xffffffff


	//   ....[194]....
        /*047c*/ 	.word	0xffffffff


	//   ....[195]....
        /*0480*/ 	.word	0xffffffff


	//   ....[196]....
        /*0484*/ 	.word	0xffffffff


	//   ....[197]....
        /*0488*/ 	.word	0xffffffff


	//   ....[198]....
        /*048c*/ 	.word	0xffffffff


	//   ....[199]....
        /*0490*/ 	.word	0xffffffff


	//   ....[200]....
        /*0494*/ 	.word	0xffffffff


	//   ....[201]....
        /*0498*/ 	.word	0xffffffff


	//   ....[202]....
        /*049c*/ 	.word	0xffffffff


	//   ....[203]....
        /*04a0*/ 	.word	0xffffffff


	//   ....[204]....
        /*04a4*/ 	.word	0xffffffff


	//   ....[205]....
        /*04a8*/ 	.word	0xffffffff


	//   ....[206]....
        /*04ac*/ 	.word	0xffffffff


	//   ....[207]....
        /*04b0*/ 	.word	0xffffffff


	//   ....[208]....
        /*04b4*/ 	.word	0xffffffff


	//   ....[209]....
        /*04b8*/ 	.word	0xffffffff


	//   ....[210]....
        /*04bc*/ 	.word	0xffffffff


	//   ....[211]....
        /*04c0*/ 	.word	0xffffffff


	//   ....[212]....
        /*04c4*/ 	.word	0xffffffff


	//   ....[213]....
        /*04c8*/ 	.word	0xffffffff


	//   ....[214]....
        /*04cc*/ 	.word	0xffffffff


	//   ....[215]....
        /*04d0*/ 	.word	0xffffffff


	//   ....[216]....
        /*04d4*/ 	.word	0xffffffff


	//   ....[217]....
        /*04d8*/ 	.word	0xffffffff


	//   ....[218]....
        /*04dc*/ 	.word	0xffffffff


	//   ....[219]....
        /*04e0*/ 	.word	0xffffffff


	//   ....[220]....
        /*04e4*/ 	.word	0xffffffff


	//   ....[221]....
        /*04e8*/ 	.word	0xffffffff


	//   ....[222]....
        /*04ec*/ 	.word	0xffffffff


	//   ....[223]....
        /*04f0*/ 	.word	0xffffffff


	//   ....[224]....
        /*04f4*/ 	.word	0xffffffff


	//   ....[225]....
        /*04f8*/ 	.word	0xffffffff


	//   ....[226]....
        /*04fc*/ 	.word	0xffffffff


	//   ....[227]....
        /*0500*/ 	.word	0xffffffff


	//   ....[228]....
        /*0504*/ 	.word	0xffffffff


	//   ....[229]....
        /*0508*/ 	.word	0xffffffff


	//   ....[230]....
        /*050c*/ 	.word	0xffffffff


	//   ....[231]....
        /*0510*/ 	.word	0xffffffff


	//   ....[232]....
        /*0514*/ 	.word	0xffffffff


	//   ....[233]....
        /*0518*/ 	.word	0x0500000f


	//   ....[234]....
        /*051c*/ 	.word	0x0500000f


	//   ....[235]....
        /*0520*/ 	.word	0x0500000f


	//   ....[236]....
        /*0524*/ 	.word	0x0500000f


	//   ....[237]....
        /*0528*/ 	.word	0x0500000f


	//   ....[238]....
        /*052c*/ 	.word	0x0500000f


	//   ....[239]....
        /*0530*/ 	.word	0x0500000f


	//   ....[240]....
        /*0534*/ 	.word	0x0500000f


	//   ....[241]....
        /*0538*/ 	.word	0x0500000f


	//   ....[242]....
        /*053c*/ 	.word	0x0500000f


	//   ....[243]....
        /*0540*/ 	.word	0x0500000f


	//   ....[244]....
        /*0544*/ 	.word	0x0500000f


	//   ....[245]....
        /*0548*/ 	.word	0x0500000f


	//   ....[246]....
        /*054c*/ 	.word	0x0500000f


	//   ....[247]....
        /*0550*/ 	.word	0x0500000f


	//   ....[248]....
        /*0554*/ 	.word	0x0500000f


	//   ....[249]....
        /*0558*/ 	.word	0x0500000f


	//   ....[250]....
        /*055c*/ 	.word	0x0500000f


	//   ....[251]....
        /*0560*/ 	.word	0x0500000f


	//   ....[252]....
        /*0564*/ 	.word	0x0500000f


	//   ....[253]....
        /*0568*/ 	.word	0x0500000f


	//   ....[254]....
        /*056c*/ 	.word	0x0500000f


	//   ....[255]....
        /*0570*/ 	.word	0x0500000f


	//   ....[0]....
        /*0574*/ 	.word	0x0500000f


	//   ....[1]....
        /*0578*/ 	.word	0x0500000f


	//   ....[2]....
        /*057c*/ 	.word	0x0500000f


	//   ....[3]....
        /*0580*/ 	.word	0x0500000f


	//   ....[4]....
        /*0584*/ 	.word	0x0500000f


	//   ....[5]....
        /*0588*/ 	.word	0x0500000f


	//   ....[6]....
        /*058c*/ 	.word	0x0500000f


	//   ....[7]....
        /*0590*/ 	.word	0x0500000f


	//   ....[8]....
        /*0594*/ 	.word	0x0500000f


	//   ....[9]....
        /*0598*/ 	.word	0x0500000f


	//   ....[10]....
        /*059c*/ 	.word	0x0500000f


	//   ....[11]....
        /*05a0*/ 	.word	0x0500000f


	//   ....[12]....
        /*05a4*/ 	.word	0x0500000f


	//   ....[13]....
        /*05a8*/ 	.word	0x0500000f


	//   ....[14]....
        /*05ac*/ 	.word	0x0500000f


	//   ....[15]....
        /*05b0*/ 	.word	0x0500000f


	//   ....[16]....
        /*05b4*/ 	.word	0x0500000f


	//   ....[17]....
        /*05b8*/ 	.word	0x0500000f


	//   ....[18]....
        /*05bc*/ 	.word	0x0500000f


	//   ....[19]....
        /*05c0*/ 	.word	0x0500000f


	//   ....[20]....
        /*05c4*/ 	.word	0x0500000f


	//   ....[21]....
        /*05c8*/ 	.word	0x0500000f


	//   ....[22]....
        /*05cc*/ 	.word	0x0500000f


	//   ....[23]....
        /*05d0*/ 	.word	0x0500000f


	//   ....[24]....
        /*05d4*/ 	.word	0x0500000f


	//   ....[25]....
        /*05d8*/ 	.word	0x0500000f


	//   ....[26]....
        /*05dc*/ 	.word	0x0500000f


	//   ....[27]....
        /*05e0*/ 	.word	0x0500000f


	//   ....[28]....
        /*05e4*/ 	.word	0x0500000f


	//   ....[29]....
        /*05e8*/ 	.word	0x0500000f


	//   ....[30]....
        /*05ec*/ 	.word	0x0500000f


	//   ....[31]....
        /*05f0*/ 	.word	0x0500000f


	//   ....[32]....
        /*05f4*/ 	.word	0x0500000f


	//   ....[33]....
        /*05f8*/ 	.word	0x0500000f


	//   ....[34]....
        /*05fc*/ 	.word	0x0500000f


	//   ....[35]....
        /*0600*/ 	.word	0x0500000f


	//   ....[36]....
        /*0604*/ 	.word	0x0500000f


	//   ....[37]....
        /*0608*/ 	.word	0x0500000f


	//   ....[38]....
        /*060c*/ 	.word	0x0500000f


	//   ....[39]....
        /*0610*/ 	.word	0x0500000f


	//   ....[40]....
        /*0614*/ 	.word	0x0500000f


	//   ....[41]....
        /*0618*/ 	.word	0x0500000f


	//   ....[42]....
        /*061c*/ 	.word	0x0500000f


	//   ....[43]....
        /*0620*/ 	.word	0x0500000f


	//   ....[44]....
        /*0624*/ 	.word	0x0500000f


	//   ....[45]....
        /*0628*/ 	.word	0x0500000f


	//   ....[46]....
        /*062c*/ 	.word	0x0500000f


	//   ....[47]....
        /*0630*/ 	.word	0x0500000f


	//   ....[48]....
        /*0634*/ 	.word	0x0500000f


	//   ....[49]....
        /*0638*/ 	.word	0x0500000f


	//   ....[50]....
        /*063c*/ 	.word	0x0500000f


	//   ....[51]....
        /*0640*/ 	.word	0x0500000f


	//   ....[52]....
        /*0644*/ 	.word	0x0500000f


	//   ....[53]....
        /*0648*/ 	.word	0x0500000f


	//   ....[54]....
        /*064c*/ 	.word	0x0500000f


	//   ....[55]....
        /*0650*/ 	.word	0x0500000f


	//   ....[56]....
        /*0654*/ 	.word	0x0500000f


	//   ....[57]....
        /*0658*/ 	.word	0x0500000f


	//   ....[58]....
        /*065c*/ 	.word	0x0500000f


	//   ....[59]....
        /*0660*/ 	.word	0x0500000f


	//   ....[60]....
        /*0664*/ 	.word	0x0500000f


	//   ....[61]....
        /*0668*/ 	.word	0x0500000f


	//   ....[62]....
        /*066c*/ 	.word	0x0500000f


	//   ....[63]....
        /*0670*/ 	.word	0x0500000f


	//   ....[64]....
        /*0674*/ 	.word	0x0500000f


	//   ....[65]....
        /*0678*/ 	.word	0x0500000f


	//   ....[66]....
        /*067c*/ 	.word	0x0500000f


	//   ....[67]....
        /*0680*/ 	.word	0x0500000f


	//   ....[68]....
        /*0684*/ 	.word	0x0500000f


	//   ....[69]....
        /*0688*/ 	.word	0x0500000f


	//   ....[70]....
        /*068c*/ 	.word	0x0500000f


	//   ....[71]....
        /*0690*/ 	.word	0x0500000f


	//   ....[72]....
        /*0694*/ 	.word	0x0500000f


	//   ....[73]....
        /*0698*/ 	.word	0x0500000f


	//   ....[74]....
        /*069c*/ 	.word	0x0500000f


	//   ....[75]....
        /*06a0*/ 	.word	0x0500000f


	//   ....[76]....
        /*06a4*/ 	.word	0x0500000f


	//   ....[77]....
        /*06a8*/ 	.word	0x0500000f


	//   ....[78]....
        /*06ac*/ 	.word	0x0500000f


	//   ....[79]....
        /*06b0*/ 	.word	0x0500000f


	//   ....[80]....
        /*06b4*/ 	.word	0x0500000f


	//   ....[81]....
        /*06b8*/ 	.word	0x0500000f


	//   ....[82]....
        /*06bc*/ 	.word	0x0500000f


	//   ....[83]....
        /*06c0*/ 	.word	0x0500000f


	//   ....[84]....
        /*06c4*/ 	.word	0x0500000f


	//   ....[85]....
        /*06c8*/ 	.word	0x0500000f


	//   ....[86]....
        /*06cc*/ 	.word	0x0500000f


	//   ....[87]....
        /*06d0*/ 	.word	0x0500000f


	//   ....[88]....
        /*06d4*/ 	.word	0x0500000f


	//   ....[89]....
        /*06d8*/ 	.word	0x0500000f


	//   ....[90]....
        /*06dc*/ 	.word	0x0500000f


	//   ....[91]....
        /*06e0*/ 	.word	0x0500000f


	//   ....[92]....
        /*06e4*/ 	.word	0x0500000f


	//   ....[93]....
        /*06e8*/ 	.word	0x0500000f


	//   ....[94]....
        /*06ec*/ 	.word	0x0500000f


	//   ....[95]....
        /*06f0*/ 	.word	0x0500000f


	//   ....[96]....
        /*06f4*/ 	.word	0x0500000f


	//   ....[97]....
        /*06f8*/ 	.word	0x0500000f


	//   ....[98]....
        /*06fc*/ 	.word	0x0500000f


	//   ....[99]....
        /*0700*/ 	.word	0x0500000f


	//   ....[100]....
        /*0704*/ 	.word	0x0500000f


	//   ....[101]....
        /*0708*/ 	.word	0x0500000f


	//   ....[102]....
        /*070c*/ 	.word	0x0500000f


	//   ....[103]....
        /*0710*/ 	.word	0x0500000f


	//   ....[104]....
        /*0714*/ 	.word	0x0500000f


	//   ....[105]....
        /*0718*/ 	.word	0x0500000f


	//   ....[106]....
        /*071c*/ 	.word	0x0500000f


	//   ....[107]....
        /*0720*/ 	.word	0x0500000f


	//   ....[108]....
        /*0724*/ 	.word	0x0500000f


	//   ....[109]....
        /*0728*/ 	.word	0x0500000f


	//   ....[110]....
        /*072c*/ 	.word	0x0500000f


	//   ....[111]....
        /*0730*/ 	.word	0x0500000f


	//   ....[112]....
        /*0734*/ 	.word	0x0500000f


	//   ....[113]....
        /*0738*/ 	.word	0x0500000f


	//   ....[114]....
        /*073c*/ 	.word	0x0500000f


	//   ....[115]....
        /*0740*/ 	.word	0x0500000f


	//   ....[116]....
        /*0744*/ 	.word	0x0500000f


	//   ....[117]....
        /*0748*/ 	.word	0x0500000f


	//   ....[118]....
        /*074c*/ 	.word	0x0500000f


	//   ....[119]....
        /*0750*/ 	.word	0x0500000f


	//   ....[120]....
        /*0754*/ 	.word	0x0500000f


	//   ....[121]....
        /*0758*/ 	.word	0x0500000f


	//   ....[122]....
        /*075c*/ 	.word	0x0500000f


	//   ....[123]....
        /*0760*/ 	.word	0x0500000f


	//   ....[124]....
        /*0764*/ 	.word	0x0500000f


	//   ....[125]....
        /*0768*/ 	.word	0x0500000f


	//   ....[126]....
        /*076c*/ 	.word	0x0500000f


	//   ....[127]....
        /*0770*/ 	.word	0x0500000f


	//   ....[128]....
        /*0774*/ 	.word	0x0500000f


	//   ....[129]....
        /*0778*/ 	.word	0x0500000f


	//   ....[130]....
        /*077c*/ 	.word	0x0500000f


	//   ....[131]....
        /*0780*/ 	.word	0x0500000f


	//   ....[132]....
        /*0784*/ 	.word	0x0500000f


	//   ....[133]....
        /*0788*/ 	.word	0x0500000f


	//   ....[134]....
        /*078c*/ 	.word	0x0500000f


	//   ....[135]....
        /*0790*/ 	.word	0x0500000f


	//   ....[136]....
        /*0794*/ 	.word	0x0500000f


	//   ....[137]....
        /*0798*/ 	.word	0x0500000f


	//   ....[138]....
        /*079c*/ 	.word	0x0500000f


	//   ....[139]....
        /*07a0*/ 	.word	0x0500000f


	//   ....[140]....
        /*07a4*/ 	.word	0x0500000f


	//   ....[141]....
        /*07a8*/ 	.word	0x0500000f


	//   ....[142]....
        /*07ac*/ 	.word	0x0500000f


	//   ....[143]....
        /*07b0*/ 	.word	0x0500000f


	//   ....[144]....
        /*07b4*/ 	.word	0x0500000f


	//   ....[145]....
        /*07b8*/ 	.word	0x0500000f


	//   ....[146]....
        /*07bc*/ 	.word	0x0500000f


	//   ....[147]....
        /*07c0*/ 	.word	0x0500000f


	//   ....[148]....
        /*07c4*/ 	.word	0x0500000f


	//   ....[149]....
        /*07c8*/ 	.word	0x0500000f


	//   ....[150]....
        /*07cc*/ 	.word	0x0500000f


	//   ....[151]....
        /*07d0*/ 	.word	0x0500000f


	//   ....[152]....
        /*07d4*/ 	.word	0x0500000f


	//   ....[153]....
        /*07d8*/ 	.word	0x0500000f


	//   ....[154]....
        /*07dc*/ 	.word	0x0500000f


	//----- nvinfo : EIATTR_COOP_GROUP_INSTR_OFFSETS
	.align		4
.L_312:
        /*07e0*/ 	.byte	0x04, 0x28
        /*07e2*/ 	.short	(.L_314 - .L_313)


	//   ....[0]....
.L_313:
        /*07e4*/ 	.word	0x00000070


	//   ....[1]....
        /*07e8*/ 	.word	0x00000140


	//   ....[2]....
        /*07ec*/ 	.word	0x00000190


	//   ....[3]....
        /*07f0*/ 	.word	0x000003c0


	//   ....[4]....
        /*07f4*/ 	.word	0x00000520


	//   ....[5]....
        /*07f8*/ 	.word	0x00000640


	//   ....[6]....
        /*07fc*/ 	.word	0x000007a0


	//   ....[7]....
        /*0800*/ 	.word	0x00003400


	//   ....[8]....
        /*0804*/ 	.word	0x00003410


	//   ....[9]....
        /*0808*/ 	.word	0x00003ac0


	//   ....[10]....
        /*080c*/ 	.word	0x00003ad0


	//   ....[11]....
        /*0810*/ 	.word	0x00004180


	//   ....[12]....
        /*0814*/ 	.word	0x00004190


	//   ....[13]....
        /*0818*/ 	.word	0x00004840


	//   ....[14]....
        /*081c*/ 	.word	0x00004850


	//   ....[15]....
        /*0820*/ 	.word	0x00005870


	//   ....[16]....
        /*0824*/ 	.word	0x00005880


	//   ....[17]....
        /*0828*/ 	.word	0x00006010


	//   ....[18]....
        /*082c*/ 	.word	0x00006020


	//   ....[19]....
        /*0830*/ 	.word	0x000067c0


	//   ....[20]....
        /*0834*/ 	.word	0x000067d0


	//   ....[21]....
        /*0838*/ 	.word	0x00006f90


	//   ....[22]....
        /*083c*/ 	.word	0x00006fa0


	//   ....[23]....
        /*0840*/ 	.word	0x00007950


	//   ....[24]....
        /*0844*/ 	.word	0x00007960


	//   ....[25]....
        /*0848*/ 	.word	0x00007a70


	//   ....[26]....
        /*084c*/ 	.word	0x00007a80


	//   ....[27]....
        /*0850*/ 	.word	0x00007ba0


	//   ....[28]....
        /*0854*/ 	.word	0x00007bb0


	//   ....[29]....
        /*0858*/ 	.word	0x00007cd0


	//   ....[30]....
        /*085c*/ 	.word	0x00007ce0


	//   ....[31]....
        /*0860*/ 	.word	0x00008060


	//   ....[32]....
        /*0864*/ 	.word	0x00008080


	//   ....[33]....
        /*0868*/ 	.word	0x00008160


	//   ....[34]....
        /*086c*/ 	.word	0x00008180


	//   ....[35]....
        /*0870*/ 	.word	0x00008260


	//   ....[36]....
        /*0874*/ 	.word	0x00008280


	//   ....[37]....
        /*0878*/ 	.word	0x00008360


	//   ....[38]....
        /*087c*/ 	.word	0x00008380


	//   ....[39]....
        /*0880*/ 	.word	0x00008bb0


	//   ....[40]....
        /*0884*/ 	.word	0x000092b0


	//   ....[41]....
        /*0888*/ 	.word	0x000092c0


	//   ....[42]....
        /*088c*/ 	.word	0x000092d0


	//   ....[43]....
        /*0890*/ 	.word	0x000092e0


	//   ....[44]....
        /*0894*/ 	.word	0x00009620


	//   ....[45]....
        /*0898*/ 	.word	0x00009630


	//   ....[46]....
        /*089c*/ 	.word	0x00009640


	//   ....[47]....
        /*08a0*/ 	.word	0x00009650


	//   ....[48]....
        /*08a4*/ 	.word	0x00009930


	//   ....[49]....
        /*08a8*/ 	.word	0x00009940


	//   ....[50]....
        /*08ac*/ 	.word	0x00009950


	//   ....[51]....
        /*08b0*/ 	.word	0x00009960


	//   ....[52]....
        /*08b4*/ 	.word	0x00009c60


	//   ....[53]....
        /*08b8*/ 	.word	0x00009c70


	//   ....[54]....
        /*08bc*/ 	.word	0x00009c80


	//   ....[55]....
        /*08c0*/ 	.word	0x00009c90


	//   ....[56]....
        /*08c4*/ 	.word	0x0000b990


	//   ....[57]....
        /*08c8*/ 	.word	0x0000b9b0


	//   ....[58]....
        /*08cc*/ 	.word	0x0000b9c0


	//   ....[59]....
        /*08d0*/ 	.word	0x0000b9d0


	//   ....[60]....
        /*08d4*/ 	.word	0x0000bae0


	//   ....[61]....
        /*08d8*/ 	.word	0x0000bb30


	//   ....[62]....
        /*08dc*/ 	.word	0x0000bb60


	//   ....[63]....
        /*08e0*/ 	.word	0x0000bba0


	//   ....[64]....
        /*08e4*/ 	.word	0x0000bec0


	//   ....[65]....
        /*08e8*/ 	.word	0x0000bee0


	//   ....[66]....
        /*08ec*/ 	.word	0x0000bf00


	//   ....[67]....
        /*08f0*/ 	.word	0x0000bf10


	//   ....[68]....
        /*08f4*/ 	.word	0x0000bfe0


	//   ....[69]....
        /*08f8*/ 	.word	0x0000c000


	//   ....[70]....
        /*08fc*/ 	.word	0x0000c010


	//   ....[71]....
        /*0900*/ 	.word	0x0000c0b0


	//   ....[72]....
        /*0904*/ 	.word	0x0000e590


	//   ....[73]....
        /*0908*/ 	.word	0x0000e5c0


	//   ....[74]....
        /*090c*/ 	.word	0x0000ec10


	//   ....[75]....
        /*0910*/ 	.word	0x0000ece0


	//   ....[76]....
        /*0914*/ 	.word	0x0000f600


	//   ....[77]....
        /*0918*/ 	.word	0x0000f660


	//   ....[78]....
        /*091c*/ 	.word	0x00010cf0


	//   ....[79]....
        /*0920*/ 	.word	0x00011340


	//   ....[80]....
        /*0924*/ 	.word	0x00011360


	//   ....[81]....
        /*0928*/ 	.word	0x00011370


	//   ....[82]....
        /*092c*/ 	.word	0x00011cb0


	//   ....[83]....
        /*0930*/ 	.word	0x00011d40


	//   ....[84]....
        /*0934*/ 	.word	0x00013c10


	//   ....[85]....
        /*0938*/ 	.word	0x00013c20


	//   ....[86]....
        /*093c*/ 	.word	0x00013c50


	//   ....[87]....
        /*0940*/ 	.word	0x00013c60


	//   ....[88]....
        /*0944*/ 	.word	0x000151a0


	//   ....[89]....
        /*0948*/ 	.word	0x000151f0


	//   ....[90]....
        /*094c*/ 	.word	0x00015500


	//   ....[91]....
        /*0950*/ 	.word	0x00015520


	//   ....[92]....
        /*0954*/ 	.word	0x00016630


	//   ....[93]....
        /*0958*/ 	.word	0x00016660


	//   ....[94]....
        /*095c*/ 	.word	0x00016680


	//   ....[95]....
        /*0960*/ 	.word	0x00016690


	//   ....[96]....
        /*0964*/ 	.word	0x00016d50


	//   ....[97]....
        /*0968*/ 	.word	0x00016d60


	//   ....[98]....
        /*096c*/ 	.word	0x00016e60


	//   ....[99]....
        /*0970*/ 	.word	0x00016e70


	//   ....[100]....
        /*0974*/ 	.word	0x00016f80


	//   ....[101]....
        /*0978*/ 	.word	0x00016f90


	//   ....[102]....
        /*097c*/ 	.word	0x000170a0


	//   ....[103]....
        /*0980*/ 	.word	0x000170b0


	//   ....[104]....
        /*0984*/ 	.word	0x00017580


	//   ....[105]....
        /*0988*/ 	.word	0x00017590


	//   ....[106]....
        /*098c*/ 	.word	0x00017a10


	//   ....[107]....
        /*0990*/ 	.word	0x00017a20


	//   ....[108]....
        /*0994*/ 	.word	0x00018640


	//   ....[109]....
        /*0998*/ 	.word	0x00018650


	//   ....[110]....
        /*099c*/ 	.word	0x00018760


	//   ....[111]....
        /*09a0*/ 	.word	0x00018770


	//   ....[112]....
        /*09a4*/ 	.word	0x00018880


	//   ....[113]....
        /*09a8*/ 	.word	0x00018890


	//   ....[114]....
        /*09ac*/ 	.word	0x000189a0


	//   ....[115]....
        /*09b0*/ 	.word	0x000189b0


	//   ....[116]....
        /*09b4*/ 	.word	0x00018b20


	//   ....[117]....
        /*09b8*/ 	.word	0x00018d10


	//   ....[118]....
        /*09bc*/ 	.word	0x00018d40


	//   ....[119]....
        /*09c0*/ 	.word	0x00018d70


	//   ....[120]....
        /*09c4*/ 	.word	0x00018da0


	//   ....[121]....
        /*09c8*/ 	.word	0x00018dd0


	//   ....[122]....
        /*09cc*/ 	.word	0x00018e00


	//   ....[123]....
        /*09d0*/ 	.word	0x00018f90


	//   ....[124]....
        /*09d4*/ 	.word	0x00018fc0


	//   ....[125]....
        /*09d8*/ 	.word	0x00018ff0


	//   ....[126]....
        /*09dc*/ 	.word	0x00019020


	//   ....[127]....
        /*09e0*/ 	.word	0x00019050


	//   ....[128]....
        /*09e4*/ 	.word	0x00019080


	//   ....[129]....
        /*09e8*/ 	.word	0x00019110


	//   ....[130]....
        /*09ec*/ 	.word	0x00019140


	//   ....[131]....
        /*09f0*/ 	.word	0x00019150


	//   ....[132]....
        /*09f4*/ 	.word	0x00019190


	//   ....[133]....
        /*09f8*/ 	.word	0x0001a630


	//   ....[134]....
        /*09fc*/ 	.word	0x0001c4b0


	//   ....[135]....
        /*0a00*/ 	.word	0x0001c4d0


	//   ....[136]....
        /*0a04*/ 	.word	0x0001c570


	//   ....[137]....
        /*0a08*/ 	.word	0x0001c590


	//   ....[138]....
        /*0a0c*/ 	.word	0x0001c620


	//   ....[139]....
        /*0a10*/ 	.word	0x0001c640


	//   ....[140]....
        /*0a14*/ 	.word	0x0001c6d0


	//   ....[141]....
        /*0a18*/ 	.word	0x0001c6f0


	//   ....[142]....
        /*0a1c*/ 	.word	0x0001c780


	//   ....[143]....
        /*0a20*/ 	.word	0x0001c7a0


	//   ....[144]....
        /*0a24*/ 	.word	0x0001c830


	//   ....[145]....
        /*0a28*/ 	.word	0x0001c850


	//   ....[146]....
        /*0a2c*/ 	.word	0x0001c8e0


	//   ....[147]....
        /*0a30*/ 	.word	0x0001c900


	//   ....[148]....
        /*0a34*/ 	.word	0x0001c910


	//   ....[149]....
        /*0a38*/ 	.word	0x0001c990


	//   ....[150]....
        /*0a3c*/ 	.word	0x0001d0e0


	//   ....[151]....
        /*0a40*/ 	.word	0x0001d110


	//   ....[152]....
        /*0a44*/ 	.word	0x0001d170


	//   ....[153]....
        /*0a48*/ 	.word	0x0001d1c0


	//   ....[154]....
        /*0a4c*/ 	.word	0x0001d200


	//   ....[155]....
        /*0a50*/ 	.word	0x0001d260


	//   ....[156]....
        /*0a54*/ 	.word	0x0001d2b0


	//   ....[157]....
        /*0a58*/ 	.word	0x0001d300


	//   ....[158]....
        /*0a5c*/ 	.word	0x0001d350


	//   ....[159]....
        /*0a60*/ 	.word	0x0001d3a0


	//   ....[160]....
        /*0a64*/ 	.word	0x0001d3e0


	//   ....[161]....
        /*0a68*/ 	.word	0x0001d440


	//   ....[162]....
        /*0a6c*/ 	.word	0x0001d480


	//   ....[163]....
        /*0a70*/ 	.word	0x0001d4d0


	//   ....[164]....
        /*0a74*/ 	.word	0x0001d4f0


	//   ....[165]....
        /*0a78*/ 	.word	0x0001d520


	//   ....[166]....
        /*0a7c*/ 	.word	0x0001dc70


	//   ....[167]....
        /*0a80*/ 	.word	0x0001dca0


	//   ....[168]....
        /*0a84*/ 	.word	0x0001dd00


	//   ....[169]....
        /*0a88*/ 	.word	0x0001dd10


	//   ....[170]....
        /*0a8c*/ 	.word	0x0001dd60


	//   ....[171]....
        /*0a90*/ 	.word	0x0001dd70


	//   ....[172]....
        /*0a94*/ 	.word	0x0001ddc0


	//   ....[173]....
        /*0a98*/ 	.word	0x0001ddd0


	//   ....[174]....
        /*0a9c*/ 	.word	0x0001de20


	//   ....[175]....
        /*0aa0*/ 	.word	0x0001de30


	//   ....[176]....
        /*0aa4*/ 	.word	0x0001de80


	//   ....[177]....
        /*0aa8*/ 	.word	0x0001de90


	//   ....[178]....
        /*0aac*/ 	.word	0x0001dee0


	//   ....[179]....
        /*0ab0*/ 	.word	0x0001def0


	//   ....[180]....
        /*0ab4*/ 	.word	0x0001df00


	//   ....[181]....
        /*0ab8*/ 	.word	0x0001df50


	//   ....[182]....
        /*0abc*/ 	.word	0x0001e1b0


	//   ....[183]....
        /*0ac0*/ 	.word	0x0001e1d0


	//   ....[184]....
        /*0ac4*/ 	.word	0x0001e1e0


	//   ....[185]....
        /*0ac8*/ 	.word	0x0001e250


	//   ....[186]....
        /*0acc*/ 	.word	0x0001e260


	//   ....[187]....
        /*0ad0*/ 	.word	0x0001e2d0


	//   ....[188]....
        /*0ad4*/ 	.word	0x0001e2e0


	//   ....[189]....
        /*0ad8*/ 	.word	0x0001e350


	//   ....[190]....
        /*0adc*/ 	.word	0x0001e360


	//   ....[191]....
        /*0ae0*/ 	.word	0x0001e3d0


	//   ....[192]....
        /*0ae4*/ 	.word	0x0001e3e0


	//   ....[193]....
        /*0ae8*/ 	.word	0x0001e450


	//   ....[194]....
        /*0aec*/ 	.word	0x0001e460


	//   ....[195]....
        /*0af0*/ 	.word	0x0001e4d0


	//   ....[196]....
        /*0af4*/ 	.word	0x0001e4e0


	//   ....[197]....
        /*0af8*/ 	.word	0x0001e4f0


	//   ....[198]....
        /*0afc*/ 	.word	0x0001ea80


	//   ....[199]....
        /*0b00*/ 	.word	0x0001eac0


	//   ....[200]....
        /*0b04*/ 	.word	0x0001eaf0


	//   ....[201]....
        /*0b08*/ 	.word	0x0001eb20


	//   ....[202]....
        /*0b0c*/ 	.word	0x0001eb30


	//   ....[203]....
        /*0b10*/ 	.word	0x0001eb50


	//   ....[204]....
        /*0b14*/ 	.word	0x0001ebc0


	//   ....[205]....
        /*0b18*/ 	.word	0x0001ebe0


	//   ....[206]....
        /*0b1c*/ 	.word	0x0001ec40


	//   ....[207]....
        /*0b20*/ 	.word	0x0001ec60


	//   ....[208]....
        /*0b24*/ 	.word	0x0001ecc0


	//   ....[209]....
        /*0b28*/ 	.word	0x0001ece0


	//   ....[210]....
        /*0b2c*/ 	.word	0x0001ed40


	//   ....[211]....
        /*0b30*/ 	.word	0x0001ed60


	//   ....[212]....
        /*0b34*/ 	.word	0x0001edb0


	//   ....[213]....
        /*0b38*/ 	.word	0x0001edd0


	//   ....[214]....
        /*0b3c*/ 	.word	0x0001f210


	//   ....[215]....
        /*0b40*/ 	.word	0x0001f240


	//   ....[216]....
        /*0b44*/ 	.word	0x0001f2a0


	//   ....[217]....
        /*0b48*/ 	.word	0x0001f2d0


	//   ....[218]....
        /*0b4c*/ 	.word	0x0001f300


	//   ....[219]....
        /*0b50*/ 	.word	0x0001f330


	//   ....[220]....
        /*0b54*/ 	.word	0x0001f360


	//   ....[221]....
        /*0b58*/ 	.word	0x0001f390


	//   ....[222]....
        /*0b5c*/ 	.word	0x0001f530


	//   ....[223]....
        /*0b60*/ 	.word	0x0001f560


	//   ....[224]....
        /*0b64*/ 	.word	0x0001f590


	//   ....[225]....
        /*0b68*/ 	.word	0x0001f5c0


	//   ....[226]....
        /*0b6c*/ 	.word	0x0001f5f0


	//   ....[227]....
        /*0b70*/ 	.word	0x0001f620


	//   ....[228]....
        /*0b74*/ 	.word	0x0001f6e0


	//   ....[229]....
        /*0b78*/ 	.word	0x0001f700


	//   ....[230]....
        /*0b7c*/ 	.word	0x0001f720


	//   ....[231]....
        /*0b80*/ 	.word	0x0001f780


	//   ....[232]....
        /*0b84*/ 	.word	0x000201a0


	//   ....[233]....
        /*0b88*/ 	.word	0x000204c0


	//   ....[234]....
        /*0b8c*/ 	.word	0x00020550


	//   ....[235]....
        /*0b90*/ 	.word	0x000205f0


	//   ....[236]....
        /*0b94*/ 	.word	0x00020680


	//   ....[237]....
        /*0b98*/ 	.word	0x00020720


	//   ....[238]....
        /*0b9c*/ 	.word	0x000207b0


	//   ....[239]....
        /*0ba0*/ 	.word	0x00020850


	//   ....[240]....
        /*0ba4*/ 	.word	0x000208e0


	//   ....[241]....
        /*0ba8*/ 	.word	0x000209d0


	//   ....[242]....
        /*0bac*/ 	.word	0x00020a60


	//   ....[243]....
        /*0bb0*/ 	.word	0x00020b00


	//   ....[244]....
        /*0bb4*/ 	.word	0x00020b90


	//   ....[245]....
        /*0bb8*/ 	.word	0x00020c30


	//   ....[246]....
        /*0bbc*/ 	.word	0x00020cc0


	//   ....[247]....
        /*0bc0*/ 	.word	0x00020d60


	//   ....[248]....
        /*0bc4*/ 	.word	0x00020df0


	//   ....[249]....
        /*0bc8*/ 	.word	0x00020ee0


	//   ....[250]....
        /*0bcc*/ 	.word	0x00020f70


	//   ....[251]....
        /*0bd0*/ 	.word	0x00021000


	//   ....[252]....
        /*0bd4*/ 	.word	0x00021090


	//   ....[253]....
        /*0bd8*/ 	.word	0x00021120


	//   ....[254]....
        /*0bdc*/ 	.word	0x000211b0


	//   ....[255]....
        /*0be0*/ 	.word	0x00021240


	//   ....[0]....
        /*0be4*/ 	.word	0x000212d0


	//   ....[1]....
        /*0be8*/ 	.word	0x00021400


	//   ....[2]....
        /*0bec*/ 	.word	0x000214b0


	//   ....[3]....
        /*0bf0*/ 	.word	0x00021540


	//   ....[4]....
        /*0bf4*/ 	.word	0x00021590


	//   ....[5]....
        /*0bf8*/ 	.word	0x000215e0


	//   ....[6]....
        /*0bfc*/ 	.word	0x00021670


	//   ....[7]....
        /*0c00*/ 	.word	0x00021700


	//   ....[8]....
        /*0c04*/ 	.word	0x00021750


	//   ....[9]....
        /*0c08*/ 	.word	0x000217a0


	//   ....[10]....
        /*0c0c*/ 	.word	0x00021830


	//   ....[11]....
        /*0c10*/ 	.word	0x000218c0


	//   ....[12]....
        /*0c14*/ 	.word	0x00021910


	//   ....[13]....
        /*0c18*/ 	.word	0x00021960


	//   ....[14]....
        /*0c1c*/ 	.word	0x000219f0


	//   ....[15]....
        /*0c20*/ 	.word	0x00021a80


	//   ....[16]....
        /*0c24*/ 	.word	0x00021ad0


	//   ....[17]....
        /*0c28*/ 	.word	0x00021b20


	//   ....[18]....
        /*0c2c*/ 	.word	0x00021c10


	//   ....[19]....
        /*0c30*/ 	.word	0x00021cc0


	//   ....[20]....
        /*0c34*/ 	.word	0x00021d40


	//   ....[21]....
        /*0c38*/ 	.word	0x00021dd0


	//   ....[22]....
        /*0c3c*/ 	.word	0x00021f60


	//   ....[23]....
        /*0c40*/ 	.word	0x00022080


	//   ....[24]....
        /*0c44*/ 	.word	0x000220d0


	//   ....[25]....
        /*0c48*/ 	.word	0x00022120


	//   ....[26]....
        /*0c4c*/ 	.word	0x000221b0


	//   ....[27]....
        /*0c50*/ 	.word	0x00022260


	//   ....[28]....
        /*0c54*/ 	.word	0x000222d0


	//   ....[29]....
        /*0c58*/ 	.word	0x00022340


	//   ....[30]....
        /*0c5c*/ 	.word	0x000224e0


	//   ....[31]....
        /*0c60*/ 	.word	0x000225c0


	//   ....[32]....
        /*0c64*/ 	.word	0x00022610


	//   ....[33]....
        /*0c68*/ 	.word	0x00022660


	//   ....[34]....
        /*0c6c*/ 	.word	0x00022940


	//   ....[35]....
        /*0c70*/ 	.word	0x00022990


	//   ....[36]....
        /*0c74*/ 	.word	0x00022a20


	//   ....[37]....
        /*0c78*/ 	.word	0x00022ab0


	//   ....[38]....
        /*0c7c*/ 	.word	0x00022b40


	//   ....[39]....
        /*0c80*/ 	.word	0x00022bd0


	//   ....[40]....
        /*0c84*/ 	.word	0x00022c60


	//   ....[41]....
        /*0c88*/ 	.word	0x00022cf0


	//   ....[42]....
        /*0c8c*/ 	.word	0x00022d70


	//   ....[43]....
        /*0c90*/ 	.word	0x00022dc0


	//   ....[44]....
        /*0c94*/ 	.word	0x00022e50


	//   ....[45]....
        /*0c98*/ 	.word	0x00022ee0


	//   ....[46]....
        /*0c9c*/ 	.word	0x00022f60


	//   ....[47]....
        /*0ca0*/ 	.word	0x00022fb0


	//   ....[48]....
        /*0ca4*/ 	.word	0x00023040


	//   ....[49]....
        /*0ca8*/ 	.word	0x000230d0


	//   ....[50]....
        /*0cac*/ 	.word	0x00023160


	//   ....[51]....
        /*0cb0*/ 	.word	0x000231f0


	//   ....[52]....
        /*0cb4*/ 	.word	0x00023280


	//   ....[53]....
        /*0cb8*/ 	.word	0x00023310


	//   ....[54]....
        /*0cbc*/ 	.word	0x000233d0


	//   ....[55]....
        /*0cc0*/ 	.word	0x000236b0


	//   ....[56]....
        /*0cc4*/ 	.word	0x000237a0


	//   ....[57]....
        /*0cc8*/ 	.word	0x00023840


	//   ....[58]....
        /*0ccc*/ 	.word	0x000238a0


	//   ....[59]....
        /*0cd0*/ 	.word	0x000239a0


	//   ....[60]....
        /*0cd4*/ 	.word	0x00023a10


	//   ....[61]....
        /*0cd8*/ 	.word	0x00023b10


	//   ....[62]....
        /*0cdc*/ 	.word	0x00023b80


	//   ....[63]....
        /*0ce0*/ 	.word	0x00023c80


	//   ....[64]....
        /*0ce4*/ 	.word	0x00023cf0


	//   ....[65]....
        /*0ce8*/ 	.word	0x00023df0


	//   ....[66]....
        /*0cec*/ 	.word	0x00023e60


	//   ....[67]....
        /*0cf0*/ 	.word	0x00023f60


	//   ....[68]....
        /*0cf4*/ 	.word	0x00023fd0


	//   ....[69]....
        /*0cf8*/ 	.word	0x000240d0


	//   ....[70]....
        /*0cfc*/ 	.word	0x00024140


	//   ....[71]....
        /*0d00*/ 	.word	0x00024220


	//   ....[72]....
        /*0d04*/ 	.word	0x00024310


	//   ....[73]....
        /*0d08*/ 	.word	0x00024380


	//   ....[74]....
        /*0d0c*/ 	.word	0x00024400


	//   ....[75]....
        /*0d10*/ 	.word	0x000244c0


	//   ....[76]....
        /*0d14*/ 	.word	0x00024540


	//   ....[77]....
        /*0d18*/ 	.word	0x00024610


	//   ....[78]....
        /*0d1c*/ 	.word	0x00024690


	//   ....[79]....
        /*0d20*/ 	.word	0x00024760


	//   ....[80]....
        /*0d24*/ 	.word	0x000247e0


	//   ....[81]....
        /*0d28*/ 	.word	0x000248b0


	//   ....[82]....
        /*0d2c*/ 	.word	0x00024930


	//   ....[83]....
        /*0d30*/ 	.word	0x00024a00


	//   ....[84]....
        /*0d34*/ 	.word	0x00024a80


	//   ....[85]....
        /*0d38*/ 	.word	0x00024b40


	//   ....[86]....
        /*0d3c*/ 	.word	0x00024bc0


	//   ....[87]....
        /*0d40*/ 	.word	0x00024c70


	//   ....[88]....
        /*0d44*/ 	.word	0x00024da0


	//   ....[89]....
        /*0d48*/ 	.word	0x00024e40


	//   ....[90]....
        /*0d4c*/ 	.word	0x00024eb0


	//   ....[91]....
        /*0d50*/ 	.word	0x00024f70


	//   ....[92]....
        /*0d54*/ 	.word	0x00024fd0


	//   ....[93]....
        /*0d58*/ 	.word	0x00025090


	//   ....[94]....
        /*0d5c*/ 	.word	0x000250f0


	//   ....[95]....
        /*0d60*/ 	.word	0x000251b0


	//   ....[96]....
        /*0d64*/ 	.word	0x00025210


	//   ....[97]....
        /*0d68*/ 	.word	0x000252d0


	//   ....[98]....
        /*0d6c*/ 	.word	0x00025330


	//   ....[99]....
        /*0d70*/ 	.word	0x000253f0


	//   ....[100]....
        /*0d74*/ 	.word	0x00025450


	//   ....[101]....
        /*0d78*/ 	.word	0x00025510


	//   ....[102]....
        /*0d7c*/ 	.word	0x00025570


	//   ....[103]....
        /*0d80*/ 	.word	0x00025630


	//   ....[104]....
        /*0d84*/ 	.word	0x00025720


	//   ....[105]....
        /*0d88*/ 	.word	0x000257c0


	//   ....[106]....
        /*0d8c*/ 	.word	0x00025820


	//   ....[107]....
        /*0d90*/ 	.word	0x00025900


	//   ....[108]....
        /*0d94*/ 	.word	0x00025960


	//   ....[109]....
        /*0d98*/ 	.word	0x00025a40


	//   ....[110]....
        /*0d9c*/ 	.word	0x00025aa0


	//   ....[111]....
        /*0da0*/ 	.word	0x00025b80


	//   ....[112]....
        /*0da4*/ 	.word	0x00025be0


	//   ....[113]....
        /*0da8*/ 	.word	0x00025cc0


	//   ....[114]....
        /*0dac*/ 	.word	0x00025d20


	//   ....[115]....
        /*0db0*/ 	.word	0x00025e00


	//   ....[116]....
        /*0db4*/ 	.word	0x00025e60


	//   ....[117]....
        /*0db8*/ 	.word	0x00025f40


	//   ....[118]....
        /*0dbc*/ 	.word	0x00025fa0


	//   ....[119]....
        /*0dc0*/ 	.word	0x00026070


	//   ....[120]....
        /*0dc4*/ 	.word	0x00026190


	//   ....[121]....
        /*0dc8*/ 	.word	0x00026240


	//   ....[122]....
        /*0dcc*/ 	.word	0x000262f0


	//   ....[123]....
        /*0dd0*/ 	.word	0x000263c0


	//   ....[124]....
        /*0dd4*/ 	.word	0x00026420


	//   ....[125]....
        /*0dd8*/ 	.word	0x00026500


	//   ....[126]....
        /*0ddc*/ 	.word	0x00026560


	//   ....[127]....
        /*0de0*/ 	.word	0x00026630


	//   ....[128]....
        /*0de4*/ 	.word	0x00026690


	//   ....[129]....
        /*0de8*/ 	.word	0x00026760


	//   ....[130]....
        /*0dec*/ 	.word	0x000267c0


	//   ....[131]....
        /*0df0*/ 	.word	0x000268a0


	//   ....[132]....
        /*0df4*/ 	.word	0x00026900


	//   ....[133]....
        /*0df8*/ 	.word	0x000269d0


	//   ....[134]....
        /*0dfc*/ 	.word	0x00026a30


	//   ....[135]....
        /*0e00*/ 	.word	0x00026af0


	//   ....[136]....
        /*0e04*/ 	.word	0x00026b80


	//   ....[137]....
        /*0e08*/ 	.word	0x00026c20


	//   ....[138]....
        /*0e0c*/ 	.word	0x00026da0


	//   ....[139]....
        /*0e10*/ 	.word	0x00026e10


	//   ....[140]....
        /*0e14*/ 	.word	0x00026e80


	//   ....[141]....
        /*0e18*/ 	.word	0x00026ef0


	//   ....[142]....
        /*0e1c*/ 	.word	0x00026f60


	//   ....[143]....
        /*0e20*/ 	.word	0x00026fe0


	//   ....[144]....
        /*0e24*/ 	.word	0x00027060


	//   ....[145]....
        /*0e28*/ 	.word	0x000270f0


	//   ....[146]....
        /*0e2c*/ 	.word	0x00027160


	//   ....[147]....
        /*0e30*/ 	.word	0x000271d0


	//   ....[148]....
        /*0e34*/ 	.word	0x00027240


	//   ....[149]....
        /*0e38*/ 	.word	0x000272c0


	//   ....[150]....
        /*0e3c*/ 	.word	0x00027330


	//   ....[151]....
        /*0e40*/ 	.word	0x000273c0


	//   ....[152]....
        /*0e44*/ 	.word	0x00027420


	//   ....[153]....
        /*0e48*/ 	.word	0x000274b0


	//   ....[154]....
        /*0e4c*/ 	.word	0x000275e0


	//----- nvinfo : EIATTR_REG_RECONFIG
	.align		4
.L_314:
        /*0e50*/ 	.byte	0x01, 0x54
	.zero		2


	//----- nvinfo : EIATTR_SYSCALL_OFFSETS
	.align		4
        /*0e54*/ 	.byte	0x04, 0x46
        /*0e56*/ 	.short	(.L_316 - .L_315)


	//   ....[0]....
.L_315:
        /*0e58*/ 	.word	0x00001cd0


	//   ....[1]....
        /*0e5c*/ 	.word	0x00001e20


	//   ....[2]....
        /*0e60*/ 	.word	0x00008d50


	//   ....[3]....
        /*0e64*/ 	.word	0x00009050


	//   ....[4]....
        /*0e68*/ 	.word	0x0001bbb0


	//   ....[5]....
        /*0e6c*/ 	.word	0x0001bd00


	//   ....[6]....
        /*0e70*/ 	.word	0x0001bdf0


	//   ....[7]....
        /*0e74*/ 	.word	0x0001cd60


	//----- nvinfo : EIATTR_MBARRIER_INSTR_OFFSETS
	.align		4
.L_316:
        /*0e78*/ 	.byte	0x04, 0x39
        /*0e7a*/ 	.short	(.L_318 - .L_317)


	//   ....[0]....
.L_317:
        /*0e7c*/ 	.word	0x00000270
        /*0e80*/ 	.word	0x000000ff
        /*0e84*/ 	.word	0x00028800
        /*0e88*/ 	.short	0x0100
        /*0e8a*/ 	.byte	0x08
	.zero		1


	//   ....[1]....
        /*0e8c*/ 	.word	0x00000280
        /*0e90*/ 	.word	0x000000ff
        /*0e94*/ 	.word	0x00028820
        /*0e98*/ 	.short	0x0100
        /*0e9a*/ 	.byte	0x08
	.zero		1


	//   ....[2]....
        /*0e9c*/ 	.word	0x00000370
        /*0ea0*/ 	.word	0x000000ff
        /*0ea4*/ 	.word	0x00028830
        /*0ea8*/ 	.short	0x0100
        /*0eaa*/ 	.byte	0x08
	.zero		1


	//   ....[3]....
        /*0eac*/ 	.word	0x00000380
        /*0eb0*/ 	.word	0x000000ff
        /*0eb4*/ 	.word	0x00028840
        /*0eb8*/ 	.short	0x0100
        /*0eba*/ 	.byte	0x08
	.zero		1


	//   ....[4]....
        /*0ebc*/ 	.word	0x00000390
        /*0ec0*/ 	.word	0x000000ff
        /*0ec4*/ 	.word	0x00028838
        /*0ec8*/ 	.short	0x0100
        /*0eca*/ 	.byte	0x08
	.zero		1


	//   ....[5]....
        /*0ecc*/ 	.word	0x000003a0
        /*0ed0*/ 	.word	0x000000ff
        /*0ed4*/ 	.word	0x00028848
        /*0ed8*/ 	.short	0x0100
        /*0eda*/ 	.byte	0x08
	.zero		1


	//   ....[6]....
        /*0edc*/ 	.word	0x000004d0
        /*0ee0*/ 	.word	0x000000ff
        /*0ee4*/ 	.word	0x00028850
        /*0ee8*/ 	.short	0x0100
        /*0eea*/ 	.byte	0x08
	.zero		1


	//   ....[7]....
        /*0eec*/ 	.word	0x000004e0
        /*0ef0*/ 	.word	0x000000ff
        /*0ef4*/ 	.word	0x00028860
        /*0ef8*/ 	.short	0x0100
        /*0efa*/ 	.byte	0x08
	.zero		1


	//   ....[8]....
        /*0efc*/ 	.word	0x000004f0
        /*0f00*/ 	.word	0x000000ff
        /*0f04*/ 	.word	0x00028858
        /*0f08*/ 	.short	0x0100
        /*0f0a*/ 	.byte	0x08
	.zero		1


	//   ....[9]....
        /*0f0c*/ 	.word	0x00000500
        /*0f10*/ 	.word	0x000000ff
        /*0f14*/ 	.word	0x00028868
        /*0f18*/ 	.short	0x0100
        /*0f1a*/ 	.byte	0x08
	.zero		1


	//   ....[10]....
        /*0f1c*/ 	.word	0x000005f0
        /*0f20*/ 	.word	0x000000ff
        /*0f24*/ 	.word	0x00028870
        /*0f28*/ 	.short	0x0100
        /*0f2a*/ 	.byte	0x06
	.zero		1


	//   ....[11]....
        /*0f2c*/ 	.word	0x00000600
        /*0f30*/ 	.word	0x000000ff
        /*0f34*/ 	.word	0x00028880
        /*0f38*/ 	.short	0x0100
        /*0f3a*/ 	.byte	0x06
	.zero		1


	//   ....[12]....
        /*0f3c*/ 	.word	0x00000610
        /*0f40*/ 	.word	0x000000ff
        /*0f44*/ 	.word	0x00028878
        /*0f48*/ 	.short	0x0100
        /*0f4a*/ 	.byte	0x06
	.zero		1


	//   ....[13]....
        /*0f4c*/ 	.word	0x00000620
        /*0f50*/ 	.word	0x000000ff
        /*0f54*/ 	.word	0x00028888
        /*0f58*/ 	.short	0x0100
        /*0f5a*/ 	.byte	0x06
	.zero		1


	//   ....[14]....
        /*0f5c*/ 	.word	0x00000750
        /*0f60*/ 	.word	0x000000ff
        /*0f64*/ 	.word	0x00028890
        /*0f68*/ 	.short	0x0100
        /*0f6a*/ 	.byte	0x08
	.zero		1


	//   ....[15]....
        /*0f6c*/ 	.word	0x00000760
        /*0f70*/ 	.word	0x000000ff
        /*0f74*/ 	.word	0x000288a0
        /*0f78*/ 	.short	0x0100
        /*0f7a*/ 	.byte	0x08
	.zero		1


	//   ....[16]....
        /*0f7c*/ 	.word	0x00000770
        /*0f80*/ 	.word	0x000000ff
        /*0f84*/ 	.word	0x00028898
        /*0f88*/ 	.short	0x0100
        /*0f8a*/ 	.byte	0x08
	.zero		1


	//   ....[17]....
        /*0f8c*/ 	.word	0x00000780
        /*0f90*/ 	.word	0x000000ff
        /*0f94*/ 	.word	0x000288a8
        /*0f98*/ 	.short	0x0100
        /*0f9a*/ 	.byte	0x08
	.zero		1


	//   ....[18]....
        /*0f9c*/ 	.word	0x000008b0
        /*0fa0*/ 	.word	0x000000ff
        /*0fa4*/ 	.word	0x000288b0
        /*0fa8*/ 	.short	0x0100
        /*0faa*/ 	.byte	0x08
	.zero		1


	//   ....[19]....
        /*0fac*/ 	.word	0x000008c0
        /*0fb0*/ 	.word	0x000000ff
        /*0fb4*/ 	.word	0x000288c0
        /*0fb8*/ 	.short	0x0100
        /*0fba*/ 	.byte	0x08
	.zero		1


	//   ....[20]....
        /*0fbc*/ 	.word	0x000008d0
        /*0fc0*/ 	.word	0x000000ff
        /*0fc4*/ 	.word	0x000288b8
        /*0fc8*/ 	.short	0x0100
        /*0fca*/ 	.byte	0x08
	.zero		1


	//   ....[21]....
        /*0fcc*/ 	.word	0x000008e0
        /*0fd0*/ 	.word	0x000000ff
        /*0fd4*/ 	.word	0x000288c8
        /*0fd8*/ 	.short	0x0100
        /*0fda*/ 	.byte	0x08
	.zero		1


	//   ....[22]....
        /*0fdc*/ 	.word	0x000033b0
        /*0fe0*/ 	.word	0x00000059
        /*0fe4*/ 	.word	0x00028890
        /*0fe8*/ 	.short	0x010a
        /*0fea*/ 	.byte	0x3f
	.zero		1


	//   ....[23]....
        /*0fec*/ 	.word	0x00005810
        /*0ff0*/ 	.word	0x00000059
        /*0ff4*/ 	.word	0x00028890
        /*0ff8*/ 	.short	0x010a
        /*0ffa*/ 	.byte	0x3f
	.zero		1


	//   ....[24]....
        /*0ffc*/ 	.word	0x000077b0
        /*1000*/ 	.word	0x00000059
        /*1004*/ 	.word	0x00028890
        /*1008*/ 	.short	0x010a
        /*100a*/ 	.byte	0x3f
	.zero		1


	//   ....[25]....
        /*100c*/ 	.word	0x00007eb0
        /*1010*/ 	.word	0x0000000b
        /*1014*/ 	.word	0x00000000
        /*1018*/ 	.short	0x0101
        /*101a*/ 	.byte	0x3f
	.zero		1


	//   ....[26]....
        /*101c*/ 	.word	0x00007ef0
        /*1020*/ 	.word	0x00000059
        /*1024*/ 	.word	0x000288b0
        /*1028*/ 	.short	0x010a
        /*102a*/ 	.byte	0x3f
	.zero		1


	//   ....[27]....
        /*102c*/ 	.word	0x00008500
        /*1030*/ 	.word	0x00000059
        /*1034*/ 	.word	0x00000000
        /*1038*/ 	.short	0x0101
        /*103a*/ 	.byte	0x3f
	.zero		1


	//   ....[28]....
        /*103c*/ 	.word	0x00008de0
        /*1040*/ 	.word	0x00000012
        /*1044*/ 	.word	0x00028800
        /*1048*/ 	.short	0x010a
        /*104a*/ 	.byte	0x3f
	.zero		1


	//   ....[29]....
        /*104c*/ 	.word	0x00008e30
        /*1050*/ 	.word	0x00000012
        /*1054*/ 	.word	0x00028800
        /*1058*/ 	.short	0x010a
        /*105a*/ 	.byte	0x3f
	.zero		1


	//   ....[30]....
        /*105c*/ 	.word	0x00009fc0
        /*1060*/ 	.word	0x00000012
        /*1064*/ 	.word	0x00028800
        /*1068*/ 	.short	0x010a
        /*106a*/ 	.byte	0x3f
	.zero		1


	//   ....[31]....
        /*106c*/ 	.word	0x0000c400
        /*1070*/ 	.word	0x00000012
        /*1074*/ 	.word	0x00028800
        /*1078*/ 	.short	0x010a
        /*107a*/ 	.byte	0x3f
	.zero		1


	//   ....[32]....
        /*107c*/ 	.word	0x0000ddf0
        /*1080*/ 	.word	0x00000000
        /*1084*/ 	.word	0x00028830
        /*1088*/ 	.short	0x010a
        /*108a*/ 	.byte	0x3f
	.zero		1


	//   ....[33]....
        /*108c*/ 	.word	0x0000de30
        /*1090*/ 	.word	0x00000000
        /*1094*/ 	.word	0x00028830
        /*1098*/ 	.short	0x010a
        /*109a*/ 	.byte	0x3f
	.zero		1


	//   ....[34]....
        /*109c*/ 	.word	0x0000f800
        /*10a0*/ 	.word	0x00000000
        /*10a4*/ 	.word	0x00000000
        /*10a8*/ 	.short	0x0101
        /*10aa*/ 	.byte	0x3f
	.zero		1


	//   ....[35]....
        /*10ac*/ 	.word	0x00010360
        /*10b0*/ 	.word	0x00000005
        /*10b4*/ 	.word	0x00028830
        /*10b8*/ 	.short	0x010a
        /*10ba*/ 	.byte	0x3f
	.zero		1


	//   ....[36]....
        /*10bc*/ 	.word	0x000103b0
        /*10c0*/ 	.word	0x00000005
        /*10c4*/ 	.word	0x00028830
        /*10c8*/ 	.short	0x010a
        /*10ca*/ 	.byte	0x3f
	.zero		1


	//   ....[37]....
        /*10cc*/ 	.word	0x000107f0
        /*10d0*/ 	.word	0x00000006
        /*10d4*/ 	.word	0x00028850
        /*10d8*/ 	.short	0x010a
        /*10da*/ 	.byte	0x3f
	.zero		1


	//   ....[38]....
        /*10dc*/ 	.word	0x00010830
        /*10e0*/ 	.word	0x00000006
        /*10e4*/ 	.word	0x00028850
        /*10e8*/ 	.short	0x010a
        /*10ea*/ 	.byte	0x3f
	.zero		1


	//   ....[39]....
        /*10ec*/ 	.word	0x00012580
        /*10f0*/ 	.word	0x00000000
        /*10f4*/ 	.word	0x00000000
        /*10f8*/ 	.short	0x0101
        /*10fa*/ 	.byte	0x3f
	.zero		1


	//   ....[40]....
        /*10fc*/ 	.word	0x00012800
        /*1100*/ 	.word	0x0000000e
        /*1104*/ 	.word	0x00000000
        /*1108*/ 	.short	0x0101
        /*110a*/ 	.byte	0x3f
	.zero		1


	//   ....[41]....
        /*110c*/ 	.word	0x00012f10
        /*1110*/ 	.word	0x00000005
        /*1114*/ 	.word	0x00028830
        /*1118*/ 	.short	0x010a
        /*111a*/ 	.byte	0x3f
	.zero		1


	//   ....[42]....
        /*111c*/ 	.word	0x00012f60
        /*1120*/ 	.word	0x00000005
        /*1124*/ 	.word	0x00028830
        /*1128*/ 	.short	0x010a
        /*112a*/ 	.byte	0x3f
	.zero		1


	//   ....[43]....
        /*112c*/ 	.word	0x00013370
        /*1130*/ 	.word	0x00000006
        /*1134*/ 	.word	0x00028850
        /*1138*/ 	.short	0x010a
        /*113a*/ 	.byte	0x3f
	.zero		1


	//   ....[44]....
        /*113c*/ 	.word	0x000133b0
        /*1140*/ 	.word	0x00000006
        /*1144*/ 	.word	0x00028850
        /*1148*/ 	.short	0x010a
        /*114a*/ 	.byte	0x3f
	.zero		1


	//   ....[45]....
        /*114c*/ 	.word	0x000147b0
        /*1150*/ 	.word	0x0000002f
        /*1154*/ 	.word	0x00000000
        /*1158*/ 	.short	0x0101
        /*115a*/ 	.byte	0x3f
	.zero		1


	//   ....[46]....
        /*115c*/ 	.word	0x00014a50
        /*1160*/ 	.word	0x0000000c
        /*1164*/ 	.word	0x00000000
        /*1168*/ 	.short	0x0101
        /*116a*/ 	.byte	0x3f
	.zero		1


	//   ....[47]....
        /*116c*/ 	.word	0x000150a0
        /*1170*/ 	.word	0x0000000d
        /*1174*/ 	.word	0x00028850
        /*1178*/ 	.short	0x010a
        /*117a*/ 	.byte	0x3f
	.zero		1


	//   ....[48]....
        /*117c*/ 	.word	0x00015120
        /*1180*/ 	.word	0x0000000d
        /*1184*/ 	.word	0x00028850
        /*1188*/ 	.short	0x010a
        /*118a*/ 	.byte	0x3f
	.zero		1


	//   ....[49]....
        /*118c*/ 	.word	0x00015740
        /*1190*/ 	.word	0x00000004
        /*1194*/ 	.word	0x00000000
        /*1198*/ 	.short	0x0101
        /*119a*/ 	.byte	0x3f
	.zero		1


	//   ....[50]....
        /*119c*/ 	.word	0x00016c50
        /*11a0*/ 	.word	0x00000000
        /*11a4*/ 	.word	0x00000000
        /*11a8*/ 	.short	0x0101
        /*11aa*/ 	.byte	0x3f
	.zero		1


	//   ....[51]....
        /*11ac*/ 	.word	0x00017480
        /*11b0*/ 	.word	0x00000004
        /*11b4*/ 	.word	0x00000000
        /*11b8*/ 	.short	0x0101
        /*11ba*/ 	.byte	0x3f
	.zero		1


	//   ....[52]....
        /*11bc*/ 	.word	0x0001a710
        /*11c0*/ 	.word	0x00000016
        /*11c4*/ 	.word	0x00028820
        /*11c8*/ 	.short	0x010a
        /*11ca*/ 	.byte	0x3f
	.zero		1


	//   ....[53]....
        /*11cc*/ 	.word	0x0001a7a0
        /*11d0*/ 	.word	0x00000008
        /*11d4*/ 	.word	0x000288a0
        /*11d8*/ 	.short	0x010a
        /*11da*/ 	.byte	0x3f
	.zero		1


	//   ....[54]....
        /*11dc*/ 	.word	0x0001ab00
        /*11e0*/ 	.word	0x00000008
        /*11e4*/ 	.word	0x000288c0
        /*11e8*/ 	.short	0x010a
        /*11ea*/ 	.byte	0x3f
	.zero		1


	//   ....[55]....
        /*11ec*/ 	.word	0x0001af30
        /*11f0*/ 	.word	0x0000000b
        /*11f4*/ 	.word	0x000288a0
        /*11f8*/ 	.short	0x010a
        /*11fa*/ 	.byte	0x3f
	.zero		1


	//   ....[56]....
        /*11fc*/ 	.word	0x0001b270
        /*1200*/ 	.word	0x0000000b
        /*1204*/ 	.word	0x000288c0
        /*1208*/ 	.short	0x010a
        /*120a*/ 	.byte	0x3f
	.zero		1


	//   ....[57]....
        /*120c*/ 	.word	0x0001c2e0
        /*1210*/ 	.word	0x00000007
        /*1214*/ 	.word	0x00028840
        /*1218*/ 	.short	0x010a
        /*121a*/ 	.byte	0x3f
	.zero		1


	//   ....[58]....
        /*121c*/ 	.word	0x0001ca40
        /*1220*/ 	.word	0x00000007
        /*1224*/ 	.word	0x00028830
        /*1228*/ 	.short	0x0107
        /*122a*/ 	.byte	0x3f
	.zero		1


	//   ....[59]....
        /*122c*/ 	.word	0x0001cb10
        /*1230*/ 	.word	0x00000007
        /*1234*/ 	.word	0x00028830
        /*1238*/ 	.short	0x0101
        /*123a*/ 	.byte	0x3f
	.zero		1


	//   ....[60]....
        /*123c*/ 	.word	0x0001d620
        /*1240*/ 	.word	0x00000016
        /*1244*/ 	.word	0x00028800
        /*1248*/ 	.short	0x0107
        /*124a*/ 	.byte	0x3f
	.zero		1


	//   ....[61]....
        /*124c*/ 	.word	0x0001d730
        /*1250*/ 	.word	0x00000016
        /*1254*/ 	.word	0x00028800
        /*1258*/ 	.short	0x0101
        /*125a*/ 	.byte	0x3f
	.zero		1


	//   ....[62]....
        /*125c*/ 	.word	0x0001d750
        /*1260*/ 	.word	0x00000016
        /*1264*/ 	.word	0x00028820
        /*1268*/ 	.short	0x010a
        /*126a*/ 	.byte	0x3f
	.zero		1


	//   ....[63]....
        /*126c*/ 	.word	0x0001dae0
        /*1270*/ 	.word	0x00000006
        /*1274*/ 	.word	0x00028840
        /*1278*/ 	.short	0x010a
        /*127a*/ 	.byte	0x3f
	.zero		1


	//   ....[64]....
        /*127c*/ 	.word	0x0001dfe0
        /*1280*/ 	.word	0x00000006
        /*1284*/ 	.word	0x00028830
        /*1288*/ 	.short	0x0107
        /*128a*/ 	.byte	0x3f
	.zero		1


	//   ....[65]....
        /*128c*/ 	.word	0x0001e0a0
        /*1290*/ 	.word	0x00000006
        /*1294*/ 	.word	0x00028830
        /*1298*/ 	.short	0x0101
        /*129a*/ 	.byte	0x3f
	.zero		1


	//   ....[66]....
        /*129c*/ 	.word	0x0001e100
        /*12a0*/ 	.word	0x00000006
        /*12a4*/ 	.word	0x00028860
        /*12a8*/ 	.short	0x010a
        /*12aa*/ 	.byte	0x3f
	.zero		1


	//   ....[67]....
        /*12ac*/ 	.word	0x0001e630
        /*12b0*/ 	.word	0x00000006
        /*12b4*/ 	.word	0x00028850
        /*12b8*/ 	.short	0x0107
        /*12ba*/ 	.byte	0x3f
	.zero		1


	//   ....[68]....
        /*12bc*/ 	.word	0x0001e7d0
        /*12c0*/ 	.word	0x00000006
        /*12c4*/ 	.word	0x00028850
        /*12c8*/ 	.short	0x0101
        /*12ca*/ 	.byte	0x3f
	.zero		1


	//   ....[69]....
        /*12cc*/ 	.word	0x0001e9e0
        /*12d0*/ 	.word	0x00000000
        /*12d4*/ 	.word	0x00028860
        /*12d8*/ 	.short	0x010a
        /*12da*/ 	.byte	0x3f
	.zero		1


	//   ....[70]....
        /*12dc*/ 	.word	0x0001ef10
        /*12e0*/ 	.word	0x00000000
        /*12e4*/ 	.word	0x00028850
        /*12e8*/ 	.short	0x0107
        /*12ea*/ 	.byte	0x3f
	.zero		1


	//   ....[71]....
        /*12ec*/ 	.word	0x0001efd0
        /*12f0*/ 	.word	0x00000000
        /*12f4*/ 	.word	0x00028850
        /*12f8*/ 	.short	0x0101
        /*12fa*/ 	.byte	0x3f
	.zero		1


	//   ....[72]....
        /*12fc*/ 	.word	0x00020120
        /*1300*/ 	.word	0x00000004
        /*1304*/ 	.word	0x00028820
        /*1308*/ 	.short	0x010a
        /*130a*/ 	.byte	0x3f
	.zero		1


	//   ....[73]....
        /*130c*/ 	.word	0x00020290
        /*1310*/ 	.word	0x00000005
        /*1314*/ 	.word	0x00028840
        /*1318*/ 	.short	0x010a
        /*131a*/ 	.byte	0x3f
	.zero		1


	//   ....[74]....
        /*131c*/ 	.word	0x00020330
        /*1320*/ 	.word	0x00000019
        /*1324*/ 	.word	0x00028840
        /*1328*/ 	.short	0x010a
        /*132a*/ 	.byte	0x3f
	.zero		1


	//   ....[75]....
        /*132c*/ 	.word	0x00020370
        /*1330*/ 	.word	0x00000005
        /*1334*/ 	.word	0x00028860
        /*1338*/ 	.short	0x010a
        /*133a*/ 	.byte	0x3f
	.zero		1


	//   ....[76]....
        /*133c*/ 	.word	0x000203b0
        /*1340*/ 	.word	0x00000019
        /*1344*/ 	.word	0x00028860
        /*1348*/ 	.short	0x010a
        /*134a*/ 	.byte	0x3f
	.zero		1


	//   ....[77]....
        /*134c*/ 	.word	0x00020410
        /*1350*/ 	.word	0x00000059
        /*1354*/ 	.word	0x00028890
        /*1358*/ 	.short	0x010a
        /*135a*/ 	.byte	0x3f
	.zero		1


	//   ....[78]....
        /*135c*/ 	.word	0x00020920
        /*1360*/ 	.word	0x00000059
        /*1364*/ 	.word	0x00028890
        /*1368*/ 	.short	0x010a
        /*136a*/ 	.byte	0x3f
	.zero		1


	//   ....[79]....
        /*136c*/ 	.word	0x00020e30
        /*1370*/ 	.word	0x00000059
        /*1374*/ 	.word	0x00028890
        /*1378*/ 	.short	0x010a
        /*137a*/ 	.byte	0x3f
	.zero		1


	//   ....[80]....
        /*137c*/ 	.word	0x00021300
        /*1380*/ 	.word	0x00000059
        /*1384*/ 	.word	0x000288b0
        /*1388*/ 	.short	0x010a
        /*138a*/ 	.byte	0x3f
	.zero		1


	//   ....[81]....
        /*138c*/ 	.word	0x00021b50
        /*1390*/ 	.word	0x00000012
        /*1394*/ 	.word	0x00028800
        /*1398*/ 	.short	0x010a
        /*139a*/ 	.byte	0x3f
	.zero		1


	//   ....[82]....
        /*139c*/ 	.word	0x000226c0
        /*13a0*/ 	.word	0x00000012
        /*13a4*/ 	.word	0x00028800
        /*13a8*/ 	.short	0x010a
        /*13aa*/ 	.byte	0x3f
	.zero		1


	//   ....[83]....
        /*13ac*/ 	.word	0x00022710
        /*13b0*/ 	.word	0x00000000
        /*13b4*/ 	.word	0x00028830
        /*13b8*/ 	.short	0x010a
        /*13ba*/ 	.byte	0x3f
	.zero		1


	//   ....[84]....
        /*13bc*/ 	.word	0x00022760
        /*13c0*/ 	.word	0x00000005
        /*13c4*/ 	.word	0x00028830
        /*13c8*/ 	.short	0x010a
        /*13ca*/ 	.byte	0x3f
	.zero		1


	//   ....[85]....
        /*13cc*/ 	.word	0x000227b0
        /*13d0*/ 	.word	0x00000006
        /*13d4*/ 	.word	0x00028850
        /*13d8*/ 	.short	0x010a
        /*13da*/ 	.byte	0x3f
	.zero		1


	//   ....[86]....
        /*13dc*/ 	.word	0x00022800
        /*13e0*/ 	.word	0x00000005
        /*13e4*/ 	.word	0x00028830
        /*13e8*/ 	.short	0x010a
        /*13ea*/ 	.byte	0x3f
	.zero		1


	//   ....[87]....
        /*13ec*/ 	.word	0x00022850
        /*13f0*/ 	.word	0x00000006
        /*13f4*/ 	.word	0x00028850
        /*13f8*/ 	.short	0x010a
        /*13fa*/ 	.byte	0x3f
	.zero		1


	//   ....[88]....
        /*13fc*/ 	.word	0x000228a0
        /*1400*/ 	.word	0x0000000d
        /*1404*/ 	.word	0x00028850
        /*1408*/ 	.short	0x010a
        /*140a*/ 	.byte	0x3f
	.zero		1


	//   ....[89]....
        /*140c*/ 	.word	0x00023490
        /*1410*/ 	.word	0x00000016
        /*1414*/ 	.word	0x00028820
        /*1418*/ 	.short	0x010a
        /*141a*/ 	.byte	0x3f
	.zero		1


	//   ....[90]....
        /*141c*/ 	.word	0x000234e0
        /*1420*/ 	.word	0x00000008
        /*1424*/ 	.word	0x000288a0
        /*1428*/ 	.short	0x010a
        /*142a*/ 	.byte	0x3f
	.zero		1


	//   ....[91]....
        /*142c*/ 	.word	0x00023530
        /*1430*/ 	.word	0x00000008
        /*1434*/ 	.word	0x000288c0
        /*1438*/ 	.short	0x010a
        /*143a*/ 	.byte	0x3f
	.zero		1


	//   ....[92]....
        /*143c*/ 	.word	0x00023580
        /*1440*/ 	.word	0x0000000b
        /*1444*/ 	.word	0x000288a0
        /*1448*/ 	.short	0x010a
        /*144a*/ 	.byte	0x3f
	.zero		1


	//   ....[93]....
        /*144c*/ 	.word	0x000235d0
        /*1450*/ 	.word	0x0000000b
        /*1454*/ 	.word	0x000288c0
        /*1458*/ 	.short	0x010a
        /*145a*/ 	.byte	0x3f
	.zero		1


	//   ....[94]....
        /*145c*/ 	.word	0x000236f0
        /*1460*/ 	.word	0x00000007
        /*1464*/ 	.word	0x00028840
        /*1468*/ 	.short	0x010a
        /*146a*/ 	.byte	0x3f
	.zero		1


	//   ....[95]....
        /*146c*/ 	.word	0x00024ca0
        /*1470*/ 	.word	0x00000016
        /*1474*/ 	.word	0x00028820
        /*1478*/ 	.short	0x010a
        /*147a*/ 	.byte	0x3f
	.zero		1


	//   ....[96]....
        /*147c*/ 	.word	0x00024cf0
        /*1480*/ 	.word	0x00000006
        /*1484*/ 	.word	0x00028840
        /*1488*/ 	.short	0x010a
        /*148a*/ 	.byte	0x3f
	.zero		1


	//   ....[97]....
        /*148c*/ 	.word	0x00025670
        /*1490*/ 	.word	0x00000006
        /*1494*/ 	.word	0x00028860
        /*1498*/ 	.short	0x010a
        /*149a*/ 	.byte	0x3f
	.zero		1


	//   ....[98]....
        /*149c*/ 	.word	0x000260e0
        /*14a0*/ 	.word	0x00000000
        /*14a4*/ 	.word	0x00028860
        /*14a8*/ 	.short	0x010a
        /*14aa*/ 	.byte	0x3f
	.zero		1


	//   ....[99]....
        /*14ac*/ 	.word	0x00027500
        /*14b0*/ 	.word	0x00000004
        /*14b4*/ 	.word	0x00028820
        /*14b8*/ 	.short	0x010a
        /*14ba*/ 	.byte	0x3f
	.zero		1


	//   ....[100]....
        /*14bc*/ 	.word	0x000276a0
        /*14c0*/ 	.word	0x00000005
        /*14c4*/ 	.word	0x00028840
        /*14c8*/ 	.short	0x010a
        /*14ca*/ 	.byte	0x3f
	.zero		1


	//   ....[101]....
        /*14cc*/ 	.word	0x000276f0
        /*14d0*/ 	.word	0x00000019
        /*14d4*/ 	.word	0x00028840
        /*14d8*/ 	.short	0x010a
        /*14da*/ 	.byte	0x3f
	.zero		1


	//   ....[102]....
        /*14dc*/ 	.word	0x00027740
        /*14e0*/ 	.word	0x00000005
        /*14e4*/ 	.word	0x00028860
        /*14e8*/ 	.short	0x010a
        /*14ea*/ 	.byte	0x3f
	.zero		1


	//----- nvinfo : EIATTR_NUM_MBARRIERS
	.align		4
.L_318:
        /*14ec*/ 	.byte	0x03, 0x38
        /*14ee*/ 	.short	0x0016


	//----- nvinfo : EIATTR_EXIT_INSTR_OFFSETS
	.align		4
        /*14f0*/ 	.byte	0x04, 0x1c
        /*14f2*/ 	.short	(.L_320 - .L_319)


	//   ....[0]....
.L_319:
        /*14f4*/ 	.word	0x00020400


	//----- nvinfo : EIATTR_MAX_THREADS
	.align		4
.L_320:
        /*14f8*/ 	.byte	0x04, 0x05
        /*14fa*/ 	.short	(.L_322 - .L_321)
.L_321:
        /*14fc*/ 	.word	0x00000180
        /*1500*/ 	.word	0x00000001
        /*1504*/ 	.word	0x00000001


	//----- nvinfo : EIATTR_CRS_STACK_SIZE
	.align		4
.L_322:
        /*1508*/ 	.byte	0x04, 0x1e
        /*150a*/ 	.short	(.L_324 - .L_323)
.L_323:
        /*150c*/ 	.word	0x00000000


	//----- nvinfo : EIATTR_CBANK_PARAM_SIZE
	.align		4
.L_324:
        /*1510*/ 	.byte	0x03, 0x19
        /*1512*/ 	.short	0x0af0


	//----- nvinfo : EIATTR_PARAM_CBANK
	.align		4
        /*1514*/ 	.byte	0x04, 0x0a
        /*1516*/ 	.short	(.L_326 - .L_325)
	.align		4
.L_325:
        /*1518*/ 	.word	index@(.nv.constant0._ZN7cutlass13device_kernelIN5flash11enable_sm90INS1_16FlashAttnFwdSm90INS1_25CollectiveMainloopFwdSm90ILi2EN4cute5tupleIJNS5_1CILi1EEES8_S8_EEENS6_IJNS7_ILi128EEESA_SA_EEELi128ENS_6half_tEfNS_4arch4Sm90ELb1ELb0ELb0ELb1ELb1ELb1ELb0ELb1ELb1ELb1ELb1ELb0EEENS1_21CollectiveEpilogueFwdISB_S9_SC_SE_Li256ELb1ELb1ELb1ELb0EEENS1_36VarlenDynamicPersistentTileSchedulerILi128ELi128ELi256ELi128ELb1ELb1ELb1ELb1ELb1ELb1EEEEEEEEEvNT_6ParamsE)
        /*151c*/ 	.short	0x0210
        /*151e*/ 	.short	0x0af0


	//----- nvinfo : EIATTR_SW_WAR
	.align		4
.L_326:
        /*1520*/ 	.byte	0x04, 0x36
        /*1522*/ 	.short	(.L_328 - .L_327)
.L_327:
        /*1524*/ 	.word	0x00000008
.L_328:


//--------------------- .nv.callgraph             --------------------------
	.section	.nv.callgraph,"",@"SHT_CUDA_CALLGRAPH"
	.align	4
	.sectionentsize	8
	.align		4
        /*0000*/ 	.word	0x00000000
	.align		4
        /*0004*/ 	.word	0xffffffff
	.align		4
        /*0008*/ 	.word	index@(_ZN7cutlass13device_kernelIN5flash11enable_sm90INS1_16FlashAttnFwdSm90INS1_25CollectiveMainloopFwdSm90ILi2EN4cute5tupleIJNS5_1CILi1EEES8_S8_EEENS6_IJNS7_ILi128EEESA_SA_EEELi128ENS_6half_tEfNS_4arch4Sm90ELb0ELb0ELb0ELb0ELb1ELb0ELb0ELb1ELb1ELb1ELb1ELb0EEENS1_21CollectiveEpilogueFwdISB_S9_SC_SE_Li256ELb0ELb1ELb1ELb0EEENS1_19SingleTileSchedulerILb0ELb1ELb1ELi128EEEEEEEEEvNT_6ParamsE)
	.align		4
        /*000c*/ 	.word	index@(__assertfail)
	.align		4
        /*0010*/ 	.word	index@(_ZN7cutlass13device_kernelIN5flash11enable_sm90INS1_16FlashAttnFwdSm90INS1_25CollectiveMainloopFwdSm90ILi2EN4cute5tupleIJNS5_1CILi1EEES8_S8_EEENS6_IJNS7_ILi128EEESA_SA_EEELi128ENS_6half_tEfNS_4arch4Sm90ELb0ELb0ELb0ELb1ELb1ELb0ELb0ELb1ELb1ELb1ELb1ELb0EEENS1_21CollectiveEpilogueFwdISB_S9_SC_SE_Li256ELb1ELb1ELb1ELb0EEENS1_36VarlenDynamicPersistentTileSchedulerILi128ELi128ELi256ELi128ELb1ELb1ELb1ELb0ELb1ELb1EEEEEEEEEvNT_6ParamsE)
	.align		4
        /*0014*/ 	.word	index@(__assertfail)
	.align		4
        /*0018*/ 	.word	index@(_ZN7cutlass13device_kernelIN5flash11enable_sm90INS1_16FlashAttnFwdSm90INS1_25CollectiveMainloopFwdSm90ILi2EN4cute5tupleIJNS5_1CILi1EEES8_S8_EEENS6_IJNS7_ILi128EEESA_SA_EEELi128ENS_6half_tEfNS_4arch4Sm90ELb0ELb0ELb0ELb1ELb1ELb1ELb0ELb1ELb1ELb1ELb1ELb0EEENS1_21CollectiveEpilogueFwdISB_S9_SC_SE_Li256ELb1ELb1ELb1ELb0EEENS1_36VarlenDynamicPersistentTileSchedulerILi128ELi128ELi256ELi128ELb1ELb1ELb1ELb0ELb1ELb1EEEEEEEEEvNT_6ParamsE)
	.align		4
        /*001c*/ 	.word	index@(__assertfail)
	.align		4
        /*0020*/ 	.word	index@(_ZN7cutlass13device_kernelIN5flash11enable_sm90INS1_16FlashAttnFwdSm90INS1_25CollectiveMainloopFwdSm90ILi2EN4cute5tupleIJNS5_1CILi1EEES8_S8_EEENS6_IJNS7_ILi128EEESA_SA_EEELi128ENS_6half_tEfNS_4arch4Sm90ELb0ELb1ELb0ELb0ELb1ELb0ELb0ELb1ELb1ELb1ELb1ELb0EEENS1_21CollectiveEpilogueFwdISB_S9_SC_SE_Li256ELb0ELb1ELb1ELb0EEENS1_19SingleTileSchedulerILb0ELb1ELb1ELi128EEEEEEEEEvNT_6ParamsE)
	.align		4
        /*0024*/ 	.word	index@(__assertfail)
	.align		4
        /*0028*/ 	.word	index@(_ZN7cutlass13device_kernelIN5flash11enable_sm90INS1_16FlashAttnFwdSm90INS1_25CollectiveMainloopFwdSm90ILi2EN4cute5tupleIJNS5_1CILi1EEES8_S8_EEENS6_IJNS7_ILi128EEESA_SA_EEELi128ENS_6half_tEfNS_4arch4Sm90ELb0ELb1ELb0ELb1ELb1ELb0ELb0ELb1ELb1ELb1ELb1ELb0EEENS1_21CollectiveEpilogueFwdISB_S9_SC_SE_Li256ELb1ELb1ELb1ELb0EEENS1_36VarlenDynamicPersistentTileSchedulerILi128ELi128ELi256ELi128ELb1ELb1ELb1ELb1ELb0ELb1EEEEEEEEEvNT_6ParamsE)
	.align		4
        /*002c*/ 	.word	index@(__assertfail)
	.align		4
        /*0030*/ 	.word	index@(_ZN7cutlass13device_kernelIN5flash11enable_sm90INS1_16FlashAttnFwdSm90INS1_25CollectiveMainloopFwdSm90ILi2EN4cute5tupleIJNS5_1CILi1EEES8_S8_EEENS6_IJNS7_ILi128EEESA_SA_EEELi128ENS_6half_tEfNS_4arch4Sm90ELb0ELb1ELb0ELb1ELb1ELb1ELb0ELb1ELb1ELb1ELb1ELb0EEENS1_21CollectiveEpilogueFwdISB_S9_SC_SE_Li256ELb1ELb1ELb1ELb0EEENS1_36VarlenDynamicPersistentTileSchedulerILi128ELi128ELi256ELi128ELb1ELb1ELb1ELb1ELb0ELb1EEEEEEEEEvNT_6ParamsE)
	.align		4
        /*0034*/ 	.word	index@(__assertfail)
	.align		4
        /*0038*/ 	.word	index@(_ZN7cutlass13device_kernelIN5flash11enable_sm90INS1_16FlashAttnFwdSm90INS1_25CollectiveMainloopFwdSm90ILi2EN4cute5tupleIJNS5_1CILi1EEES8_S8_EEENS6_IJNS7_ILi128EEESA_SA_EEELi128ENS_6half_tEfNS_4arch4Sm90ELb1ELb0ELb0ELb0ELb1ELb0ELb0ELb1ELb1ELb1ELb1ELb0EEENS1_21CollectiveEpilogueFwdISB_S9_SC_SE_Li256ELb0ELb1ELb1ELb0EEENS1_19SingleTileSchedulerILb0ELb1ELb1ELi128EEEEEEEEEvNT_6ParamsE)
	.align		4
        /*003c*/ 	.word	index@(__assertfail)
	.align		4
        /*0040*/ 	.word	index@(_ZN7cutlass13device_kernelIN5flash11enable_sm90INS1_16FlashAttnFwdSm90INS1_25CollectiveMainloopFwdSm90ILi2EN4cute5tupleIJNS5_1CILi1EEES8_S8_EEENS6_IJNS7_ILi128EEESA_SA_EEELi128ENS_6half_tEfNS_4arch4Sm90ELb1ELb0ELb0ELb1ELb1ELb0ELb0ELb1ELb1ELb1ELb1ELb0EEENS1_21CollectiveEpilogueFwdISB_S9_SC_SE_Li256ELb1ELb1ELb1ELb0EEENS1_36VarlenDynamicPersistentTileSchedulerILi128ELi128ELi256ELi128ELb1ELb1ELb1ELb1ELb1ELb1EEEEEEEEEvNT_6ParamsE)
	.align		4
        /*0044*/ 	.word	index@(__assertfail)
	.align		4
        /*0048*/ 	.word	index@(_ZN7cutlass13device_kernelIN5flash11enable_sm90INS1_16FlashAttnFwdSm90INS1_25CollectiveMainloopFwdSm90ILi2EN4cute5tupleIJNS5_1CILi1EEES8_S8_EEENS6_IJNS7_ILi128EEESA_SA_EEELi128ENS_6half_tEfNS_4arch4Sm90ELb1ELb0ELb0ELb1ELb1ELb1ELb0ELb1ELb1ELb1ELb1ELb0EEENS1_21CollectiveEpilogueFwdISB_S9_SC_SE_Li256ELb1ELb1ELb1ELb0EEENS1_36VarlenDynamicPersistentTileSchedulerILi128ELi128ELi256ELi128ELb1ELb1ELb1ELb1ELb1ELb1EEEEEEEEEvNT_6ParamsE)
	.align		4
        /*004c*/ 	.word	index@(__assertfail)
	.align		4
        /*0050*/ 	.word	0x00000000
	.align		4
        /*0054*/ 	.word	0xfffffffe
	.align		4
        /*0058*/ 	.word	0x00000000
	.align		4
        /*005c*/ 	.word	0xfffffffd
	.align		4
        /*0060*/ 	.word	0x00000000
	.align		4
        /*0064*/ 	.word	0xfffffffc


//--------------------- .nv.constant4             --------------------------
	.section	.nv.constant4,"a",@progbits
	.align	8
	.align		8
.nv.constant4:
        /*0000*/ 	.dword	__assertfail
	.align		8
        /*0008*/ 	.dword	__unnamed_1
	.align		8
        /*0010*/ 	.dword	__unnamed_2
	.align		8
        /*0018*/ 	.dword	__unnamed_3
	.align		8
        /*0020*/ 	.dword	__unnamed_4
	.align		8
        /*0028*/ 	.dword	_ZN78_INTERNAL_f9a20aaf_42_flash_fwd_hdim128_fp16_paged_split_sm90_cu_c784774a_29774cuda3std3__45__cpo5beginE
	.align		8
        /*0030*/ 	.dword	_ZN78_INTERNAL_f9a20aaf_42_flash_fwd_hdim128_fp16_paged_split_sm90_cu_c784774a_29774cuda3std3__45__cpo3endE
	.align		8
        /*0038*/ 	.dword	_ZN78_INTERNAL_f9a20aaf_42_flash_fwd_hdim128_fp16_paged_split_sm90_cu_c784774a_29774cuda3std3__45__cpo6cbeginE
	.align		8
        /*0040*/ 	.dword	_ZN78_INTERNAL_f9a20aaf_42_flash_fwd_hdim128_fp16_paged_split_sm90_cu_c784774a_29774cuda3std3__45__cpo4cendE
	.align		8
        /*0048*/ 	.dword	_ZN78_INTERNAL_f9a20aaf_42_flash_fwd_hdim128_fp16_paged_split_sm90_cu_c784774a_29774cuda3std3__480_GLOBAL__N__f9a20aaf_42_flash_fwd_hdim128_fp16_paged_split_sm90_cu_c784774a_29776ignoreE
	.align		8
        /*0050*/ 	.dword	_ZN78_INTERNAL_f9a20aaf_42_flash_fwd_hdim128_fp16_paged_split_sm90_cu_c784774a_29774cuda3std3__419piecewise_constructE
	.align		8
        /*0058*/ 	.dword	_ZN78_INTERNAL_f9a20aaf_42_flash_fwd_hdim128_fp16_paged_split_sm90_cu_c784774a_29774cuda3std3__48in_placeE
	.align		8
        /*0060*/ 	.dword	_ZN78_INTERNAL_f9a20aaf_42_flash_fwd_hdim128_fp16_paged_split_sm90_cu_c784774a_29774cuda3std6ranges3__45__cpo4swapE
	.align		8
        /*0068*/ 	.dword	_ZN78_INTERNAL_f9a20aaf_42_flash_fwd_hdim128_fp16_paged_split_sm90_cu_c784774a_29774cuda3std6ranges3__45__cpo9iter_moveE
	.align		8
        /*0070*/ 	.dword	_ZN78_INTERNAL_f9a20aaf_42_flash_fwd_hdim128_fp16_paged_split_sm90_cu_c784774a_29774cute7productE
	.align		8
        /*0078*/ 	.dword	_ZN78_INTERNAL_f9a20aaf_42_flash_fwd_hdim128_fp16_paged_split_sm90_cu_c784774a_29774cute1_E
	.align		8
        /*0080*/ 	.dword	$str$23
	.align		8
        /*0088*/ 	.dword	$str$24


//--------------------- .text._ZN7cutlass13device_kernelIN5flash11enable_sm90INS1_16FlashAttnFwdSm90INS1_25CollectiveMainloopFwdSm90ILi2EN4cute5tupleIJNS5_1CILi1EEES8_S8_EEENS6_IJNS7_ILi128EEESA_SA_EEELi128ENS_6half_tEfNS_4arch4Sm90ELb0ELb0ELb0ELb0ELb1ELb0ELb0ELb1ELb1ELb1ELb1ELb0EEENS1_21CollectiveEpilogueFwdISB_S9_SC_SE_Li256ELb0ELb1ELb1ELb0EEENS1_19SingleTileSchedulerILb0ELb1ELb1ELi128EEEEEEEEEvNT_6ParamsE --------------------------
	.section	.text._ZN7cutlass13device_kernelIN5flash11enable_sm90INS1_16FlashAttnFwdSm90INS1_25CollectiveMainloopFwdSm90ILi2EN4cute5tupleIJNS5_1CILi1EEES8_S8_EEENS6_IJNS7_ILi128EEESA_SA_EEELi128ENS_6half_tEfNS_4arch4Sm90ELb0ELb0ELb0ELb0ELb1ELb0ELb0ELb1ELb1ELb1ELb1ELb0EEENS1_21CollectiveEpilogueFwdISB_S9_SC_SE_Li256ELb0ELb1ELb1ELb0EEENS1_19SingleTileSchedulerILb0ELb1ELb1ELi128EEEEEEEEEvNT_6ParamsE,"ax",@progbits
	.align	128
.text._ZN7cutlass13device_kernelIN5flash11enable_sm90INS1_16FlashAttnFwdSm90INS1_25CollectiveMainloopFwdSm90ILi2EN4cute5tupleIJNS5_1CILi1EEES8_S8_EEENS6_IJNS7_ILi128EEESA_SA_EEELi128ENS_6half_tEfNS_4arch4Sm90ELb0ELb0ELb0ELb0ELb1ELb0ELb0ELb1ELb1ELb1ELb1ELb0EEENS1_21CollectiveEpilogueFwdISB_S9_SC_SE_Li256ELb0ELb1ELb1ELb0EEENS1_19SingleTileSchedulerILb0ELb1ELb1ELi128EEEEEEEEEvNT_6ParamsE:
        .type           _ZN7cutlass13device_kernelIN5flash11enable_sm90INS1_16FlashAttnFwdSm90INS1_25CollectiveMainloopFwdSm90ILi2EN4cute5tupleIJNS5_1CILi1EEES8_S8_EEENS6_IJNS7_ILi128EEESA_SA_EEELi128ENS_6half_tEfNS_4arch4Sm90ELb0ELb0ELb0ELb0ELb1ELb0ELb0ELb1ELb1ELb1ELb1ELb0EEENS1_21CollectiveEpilogueFwdISB_S9_SC_SE_Li256ELb0ELb1ELb1ELb0EEENS1_19SingleTileSchedulerILb0ELb1ELb1ELi128EEEEEEEEEvNT_6ParamsE,@function
        .size           _ZN7cutlass13device_kernelIN5flash11enable_sm90INS1_16FlashAttnFwdSm90INS1_25CollectiveMainloopFwdSm90ILi2EN4cute5tupleIJNS5_1CILi1EEES8_S8_EEENS6_IJNS7_ILi128EEESA_SA_EEELi128ENS_6half_tEfNS_4arch4Sm90ELb0ELb0ELb0ELb0ELb1ELb0ELb0ELb1ELb1ELb1ELb1ELb0EEENS1_21CollectiveEpilogueFwdISB_S9_SC_SE_Li256ELb0ELb1ELb1ELb0EEENS1_19SingleTileSchedulerILb0ELb1ELb1ELi128EEEEEEEEEvNT_6ParamsE,(.L_x_3542 - _ZN7cutlass13device_kernelIN5flash11enable_sm90INS1_16FlashAttnFwdSm90INS1_25CollectiveMainloopFwdSm90ILi2EN4cute5tupleIJNS5_1CILi1EEES8_S8_EEENS6_IJNS7_ILi128EEESA_SA_EEELi128ENS_6half_tEfNS_4arch4Sm90ELb0ELb0ELb0ELb0ELb1ELb0ELb0ELb1ELb1ELb1ELb1ELb0EEENS1_21CollectiveEpilogueFwdISB_S9_SC_SE_Li256ELb0ELb1ELb1ELb0EEENS1_19SingleTileSchedulerILb0ELb1ELb1ELi128EEEEEEEEEvNT_6ParamsE)
        .other          _ZN7cutlass13device_kernelIN5flash11enable_sm90INS1_16FlashAttnFwdSm90INS1_25CollectiveMainloopFwdSm90ILi2EN4cute5tupleIJNS5_1CILi1EEES8_S8_EEENS6_IJNS7_ILi128EEESA_SA_EEELi128ENS_6half_tEfNS_4arch4Sm90ELb0ELb0ELb0ELb0ELb1ELb0ELb0ELb1ELb1ELb1ELb1ELb0EEENS1_21CollectiveEpilogueFwdISB_S9_SC_SE_Li256ELb0ELb1ELb1ELb0EEENS1_19SingleTileSchedulerILb0ELb1ELb1ELi128EEEEEEEEEvNT_6ParamsE,@"STO_CUDA_ENTRY STV_DEFAULT"
_ZN7cutlass13device_kernelIN5flash11enable_sm90INS1_16FlashAttnFwdSm90INS1_25CollectiveMainloopFwdSm90ILi2EN4cute5tupleIJNS5_1CILi1EEES8_S8_EEENS6_IJNS7_ILi128EEESA_SA_EEELi128ENS_6half_tEfNS_4arch4Sm90ELb0ELb0ELb0ELb0ELb1ELb0ELb0ELb1ELb1ELb1ELb1ELb0EEENS1_21CollectiveEpilogueFwdISB_S9_SC_SE_Li256ELb0ELb1ELb1ELb0EEENS1_19SingleTileSchedulerILb0ELb1ELb1ELi128EEEEEEEEEvNT_6ParamsE:
[----:B------:R-:W0:Y:S01]  /*0000*/  LDC R1, c[0x0][0x28] ;  /* 0x00000a00ff017b82 */ /* 0x000e220000000800 */
[----:B------:R-:W1:Y:S01]  /*0010*/  S2R R19, SR_TID.X ;  /* 0x0000000000137919 */ /* 0x000e620000002100 */
[----:B------:R-:W-:Y:S01]  /*0020*/  ELECT P0, URZ, PT ;  /* 0x00000000003f782f */ /* 0x000fe20003800000 */
[----:B------:R-:W-:Y:S01]  /*0030*/  UMOV UR4, 0x80 ;  /* 0x0000008000047882 */ /* 0x000fe20000000000 */
[----:B------:R-:W-:Y:S01]  /*0040*/  UMOV UR7, 0x100 ;  /* 0x0000010000077882 */ /* 0x000fe20000000000 */
[--C-:B-1----:R-:W-:Y:S02]  /*0050*/  SHF.R.U32.HI R17, RZ, 0x5, R19.reuse ;  /* 0x00000005ff117819 */ /* 0x102fe40000011613 */
[----:B------:R-:W-:-:S03]  /*0060*/  SHF.R.U32.HI R2, RZ, 0x7, R19 ;  /* 0x00000007ff027819 */ /* 0x000fc60000011613 */
[----:B------:R-:W1:Y:S04]  /*0070*/  SHFL.IDX PT, R0, R17, RZ, 0x1f ;  /* 0x00001fff11007589 */ /* 0x000e6800000e0000 */
[----:B------:R2:W3:Y:S01]  /*0080*/  SHFL.IDX PT, R3, R2, RZ, 0x1f ;  /* 0x00001fff02037589 */ /* 0x0004e200000e0000 */
[C---:B-1----:R-:W-:Y:S02]  /*0090*/  ISETP.NE.OR P0, PT, R0.reuse, RZ, !P0 ;  /* 0x000000ff0000720c */ /* 0x042fe40004705670 */
[----:B------:R-:W-:-:S11]  /*00a0*/  ISETP.NE.AND P1, PT, R0, RZ, PT ;  /* 0x000000ff0000720c */ /* 0x000fd60003f25270 */
[----:B------:R-:W-:Y:S01]  /*00b0*/  VOTEU.ALL UP0, P0 ;  /* 0x00000000003f7886 */ /* 0x000fe20000000000 */
[----:B------:R-:W-:-:S04]  /*00c0*/  VOTEU.ALL UP1, P0 ;  /* 0x00000000003f7886 */ /* 0x000fc80000020000 */
[----:B------:R-:W1:Y:S01]  /*00d0*/  @!UP0 S2UR UR8, SR_CgaCtaId ;  /* 0x00000000000889c3 */ /* 0x000e620000008800 */
[----:B------:R-:W-:Y:S01]  /*00e0*/  @!UP0 UMOV UR6, 0x400 ;  /* 0x0000040000068882 */ /* 0x000fe20000000000 */
[----:B------:R-:W-:-:S04]  /*00f0*/  @!UP0 UIADD3 UR4, -UR4, 0x100000, URZ ;  /* 0x0010000004048890 */ /* 0x000fc8000fffe13f */
[----:B------:R-:W-:Y:S02]  /*0100*/  @!UP0 USHF.L.U32 UR5, UR4, 0xb, URZ ;  /* 0x0000000b04058899 */ /* 0x000fe4000800063f */
[----:B------:R-:W-:Y:S02]  /*0110*/  @!UP0 USHF.L.U32 UR4, UR4, 0x1, URZ ;  /* 0x0000000104048899 */ /* 0x000fe4000800063f */
[----:B-1----:R-:W-:Y:S02]  /*0120*/  @!UP0 ULEA UR8, UR8, UR6, 0x18 ;  /* 0x0000000608088291 */ /* 0x002fe4000f8ec03f */
[----:B------:R-:W-:-:S04]  /*0130*/  @!UP0 UIADD3 UR6, -UR7, 0x100000, URZ ;  /* 0x0010000007068890 */ /* 0x000fc8000fffe13f */
[----:B------:R-:W-:Y:S02]  /*0140*/  @!UP0 USHF.L.U32 UR7, UR6, 0xb, URZ ;  /* 0x0000000b06078899 */ /* 0x000fe4000800063f */
[----:B------:R-:W-:Y:S01]  /*0150*/  @!UP0 USHF.L.U32 UR6, UR6, 0x1, URZ ;  /* 0x0000000106068899 */ /* 0x000fe2000800063f */
[----:B------:R-:W-:-:S05]  /*0160*/  VOTEU.ALL UP0, P0 ;  /* 0x00000000003f7886 */ /* 0x000fca0000000000 */
[----:B------:R2:W1:Y:S06]  /*0170*/  @!UP0 SYNCS.EXCH.64 URZ, [UR8+0x28800], UR4 ;  /* 0x02880004083f85b2 */ /* 0x00046c0008000100 */
[----:B------:R2:W4:Y:S02]  /*0180*/  @!UP1 SYNCS.EXCH.64 URZ, [UR8+0x28820], UR6 ;  /* 0x02882006083f95b2 */ /* 0x0005240008000100 */
[----:B0-23--:R-:W-:Y:S05]  /*0190*/  @P1 BRA `(.L_x_0) ;  /* 0x0000000000481947 */ /* 0x00dfea0003800000 */
[----:B------:R-:W0:Y:S01]  /*01a0*/  S2UR UR5, SR_CgaCtaId ;  /* 0x00000000000579c3 */ /* 0x000e220000008800 */
[----:B------:R-:W-:Y:S01]  /*01b0*/  UMOV UR4, 0x400 ;  /* 0x0000040000047882 */ /* 0x000fe20000000000 */
[----:B------:R-:W-:Y:S01]  /*01c0*/  UMOV UR6, 0x80 ;  /* 0x0000008000067882 */ /* 0x000fe20000000000 */
[----:B------:R-:W-:Y:S01]  /*01d0*/  UMOV UR7, 0x100 ;  /* 0x0000010000077882 */ /* 0x000fe20000000000 */
[----:B------:R-:W-:Y:S01]  /*01e0*/  ELECT P0, URZ, PT ;  /* 0x00000000003f782f */ /* 0x000fe20003800000 */
[----:B0-----:R-:W-:Y:S02]  /*01f0*/  ULEA UR8, UR5, UR4, 0x18 ;  /* 0x0000000405087291 */ /* 0x001fe4000f8ec03f */
[----:B------:R-:W-:-:S04]  /*0200*/  UIADD3 UR4, -UR6, 0x100000, URZ ;  /* 0x0010000006047890 */ /* 0x000fc8000fffe13f */
[----:B------:R-:W-:Y:S02]  /*0210*/  USHF.L.U32 UR5, UR4, 0xb, URZ ;  /* 0x0000000b04057899 */ /* 0x000fe4000800063f */
[----:B------:R-:W-:Y:S02]  /*0220*/  USHF.L.U32 UR4, UR4, 0x1, URZ ;  /* 0x0000000104047899 */ /* 0x000fe4000800063f */
[----:B------:R-:W-:-:S04]  /*0230*/  UIADD3 UR6, -UR7, 0x100000, URZ ;  /* 0x0010000007067890 */ /* 0x000fc8000fffe13f */
[----:B------:R-:W-:Y:S02]  /*0240*/  USHF.L.U32 UR7, UR6, 0xb, URZ ;  /* 0x0000000b06077899 */ /* 0x000fe4000800063f */
[----:B------:R-:W-:Y:S01]  /*0250*/  USHF.L.U32 UR6, UR6, 0x1, URZ ;  /* 0x0000000106067899 */ /* 0x000fe2000800063f */
[----:B------:R-:W0:Y:S03]  /*0260*/  FENCE.VIEW.ASYNC.S ;  /* 0x00000000000073c6 */ /* 0x000e260000000000 */
[----:B0-----:R0:W2:Y:S08]  /*0270*/  SYNCS.EXCH.64 URZ, [UR8+0x28830], UR4 ;  /* 0x02883004083f75b2 */ /* 0x0010b00008000100 */
[----:B------:R0:W3:Y:S01]  /*0280*/  SYNCS.EXCH.64 URZ, [UR8+0x28840], UR6 ;  /* 0x02884006083f75b2 */ /* 0x0000e20008000100 */
[----:B------:R0:W0:Y:S01]  /*0290*/  SYNCS.EXCH.64 URZ, [UR8+0x28838], UR4 ;  /* 0x02883804083f75b2 */ /* 0x0000220008000100 */
[----:B------:R0:W0:Y:S01]  /*02a0*/  SYNCS.EXCH.64 URZ, [UR8+0x28848], UR6 ;  /* 0x02884806083f75b2 */ /* 0x0000220008000100 */
[----:B------:R-:W-:Y:S01]  /*02b0*/  NOP ;  /* 0x0000000000007918 */ /* 0x000fe20000000000 */
.L_x_0:
[----:B------:R-:W5:Y:S01]  /*02c0*/  SHFL.IDX PT, R0, R17, RZ, 0x1f ;  /* 0x00001fff11007589 */ /* 0x000f6200000e0000 */
[----:B------:R-:W-:Y:S01]  /*02d0*/  NOP ;  /* 0x0000000000007918 */ /* 0x000fe20000000000 */
[----:B-----5:R-:W-:-:S13]  /*02e0*/  ISETP.NE.AND P0, PT, R0, RZ, PT ;  /* 0x000000ff0000720c */ /* 0x020fda0003f05270 */
[----:B------:R-:W-:Y:S05]  /*02f0*/  @P0 BRA `(.L_x_1) ;  /* 0x0000000000480947 */ /* 0x000fea0003800000 */
[----:B0-----:R-:W0:Y:S01]  /*0300*/  S2UR UR5, SR_CgaCtaId ;  /* 0x00000000000579c3 */ /* 0x001e220000008800 */
        /* <DEDUP_REMOVED lines=12> */
[----:B0-----:R0:W0:Y:S08]  /*03d0*/  SYNCS.EXCH.64 URZ, [UR8+0x28850], UR4 ;  /* 0x02885004083f75b2 */ /* 0x0010300008000100 */
[----:B------:R0:W0:Y:S01]  /*03e0*/  SYNCS.EXCH.64 URZ, [UR8+0x28860], UR6 ;  /* 0x02886006083f75b2 */ /* 0x0000220008000100 */
[----:B------:R0:W0:Y:S01]  /*03f0*/  SYNCS.EXCH.64 URZ, [UR8+0x28858], UR4 ;  /* 0x02885804083f75b2 */ /* 0x0000220008000100 */
[----:B------:R0:W0:Y:S01]  /*0400*/  SYNCS.EXCH.64 URZ, [UR8+0x28868], UR6 ;  /* 0x02886806083f75b2 */ /* 0x0000220008000100 */
[----:B------:R-:W-:Y:S01]  /*0410*/  NOP ;  /* 0x0000000000007918 */ /* 0x000fe20000000000 */
.L_x_1:
[----:B------:R-:W5:Y:S01]  /*0420*/  SHFL.IDX PT, R0, R17, RZ, 0x1f ;  /* 0x00001fff11007589 */ /* 0x000f6200000e0000 */
[----:B------:R-:W-:Y:S01]  /*0430*/  NOP ;  /* 0x0000000000007918 */ /* 0x000fe20000000000 */
[----:B-----5:R-:W-:-:S13]  /*0440*/  ISETP.NE.AND P0, PT, R0, RZ, PT ;  /* 0x000000ff0000720c */ /* 0x020fda0003f05270 */
[----:B------:R-:W-:Y:S05]  /*0450*/  @P0 BRA `(.L_x_2) ;  /* 0x0000000000380947 */ /* 0x000fea0003800000 */
[----:B0-----:R-:W0:Y:S01]  /*0460*/  S2UR UR5, SR_CgaCtaId ;  /* 0x00000000000579c3 */ /* 0x001e220000008800 */
[----:B------:R-:W-:Y:S01]  /*0470*/  UMOV UR4, 0x400 ;  /* 0x0000040000047882 */ /* 0x000fe20000000000 */
[----:B------:R-:W-:Y:S01]  /*0480*/  UMOV UR7, 0x80 ;  /* 0x0000008000077882 */ /* 0x000fe20000000000 */
[----:B------:R-:W-:Y:S01]  /*0490*/  ELECT P0, URZ, PT ;  /* 0x00000000003f782f */ /* 0x000fe20003800000 */
[----:B0-----:R-:W-:Y:S02]  /*04a0*/  ULEA UR6, UR5, UR4, 0x18 ;  /* 0x0000000405067291 */ /* 0x001fe4000f8ec03f */
[----:B------:R-:W-:-:S04]  /*04b0*/  UIADD3 UR4, -UR7, 0x100000, URZ ;  /* 0x0010000007047890 */ /* 0x000fc8000fffe13f */
[----:B------:R-:W-:Y:S02]  /*04c0*/  USHF.L.U32 UR5, UR4, 0xb, URZ ;  /* 0x0000000b04057899 */ /* 0x000fe4000800063f */
[----:B------:R-:W-:Y:S01]  /*04d0*/  USHF.L.U32 UR4, UR4, 0x1, URZ ;  /* 0x0000000104047899 */ /* 0x000fe2000800063f */
[----:B------:R-:W0:Y:S11]  /*04e0*/  FENCE.VIEW.ASYNC.S ;  /* 0x00000000000073c6 */ /* 0x000e360000000000 */
[----:B0-----:R0:W0:Y:S01]  /*04f0*/  SYNCS.EXCH.64 URZ, [UR6+0x28870], UR4 ;  /* 0x02887004063f75b2 */ /* 0x0010220008000100 */
[----:B------:R0:W0:Y:S01]  /*0500*/  SYNCS.EXCH.64 URZ, [UR6+0x28880], UR4 ;  /* 0x02888004063f75b2 */ /* 0x0000220008000100 */
[----:B------:R0:W0:Y:S01]  /*0510*/  SYNCS.EXCH.64 URZ, [UR6+0x28878], UR4 ;  /* 0x02887804063f75b2 */ /* 0x0000220008000100 */
[----:B------:R0:W0:Y:S01]  /*0520*/  SYNCS.EXCH.64 URZ, [UR6+0x28888], UR4 ;  /* 0x02888804063f75b2 */ /* 0x0000220008000100 */
[----:B------:R-:W-:Y:S01]  /*0530*/  NOP ;  /* 0x0000000000007918 */ /* 0x000fe20000000000 */
.L_x_2:
        /* <DEDUP_REMOVED lines=22> */
.L_x_3:
[----:B------:R-:W5:Y:S01]  /*06a0*/  SHFL.IDX PT, R0, R17, RZ, 0x1f ;  /* 0x00001fff11007589 */ /* 0x000f6200000e0000 */
[----:B------:R-:W-:Y:S01]  /*06b0*/  R2UR UR9, R3 ;  /* 0x00000000030972ca */ /* 0x000fe200000e0000 */
        /* <DEDUP_REMOVED lines=21> */
.L_x_4:
[----:B------:R-:W-:Y:S01]  /*0810*/  UISETP.NE.AND UP0, UPT, UR9, URZ, UPT ;  /* 0x0000003f0900728c */ /* 0x000fe2000bf05270 */
[----:B------:R-:W-:Y:S01]  /*0820*/  NOP ;  /* 0x0000000000007918 */ /* 0x000fe20000000000 */
[----:B------:R-:W-:Y:S01]  /*0830*/  UMOV UR40, 0x1 ;  /* 0x0000000100287882 */ /* 0x000fe20000000000 */
[----:B------:R-:W-:Y:S01]  /*0840*/  ULDC.64 UR38, c[0x0][0x208] ;  /* 0x0000820000267ab9 */ /* 0x000fe20000000a00 */
[----:B------:R-:W-:Y:S01]  /*0850*/  USEL UR40, UR40, 0x2, !UP0 ;  /* 0x0000000228287887 */ /* 0x000fe2000c000000 */
[----:B------:R-:W-:Y:S01]  /*0860*/  BSSY B6, `(.L_x_5) ;  /* 0x0000adf000067945 */ /* 0x000fe20003800000 */
[----:B01234-:R-:W-:Y:S01]  /*0870*/  BAR.SYNC.DEFER_BLOCKING 0x0 ;  /* 0x0000000000007b1d */ /* 0x01ffe20000010000 */
[----:B------:R-:W-:-:S13]  /*0880*/  PLOP3.LUT P0, PT, PT, PT, UP0, 0x80, 0x0 ;  /* 0x000000000000781c */ /* 0x000fda0003f0f008 */
[----:B------:R-:W-:Y:S05]  /*0890*/  @!P0 BRA `(.L_x_6) ;  /* 0x00000070009c8947 */ /* 0x000fea0003800000 */
.L_x_7:
[----:B------:R-:W-:-:S08]  /*08a0*/  NOP ;  /* 0x0000000000007918 */ /* 0x000fd00000000000 */
[----:B------:R-:W0:Y:S02]  /*08b0*/  USETMAXREG.TRY_ALLOC.CTAPOOL UP0, 0xe8 ;  /* 0x000000e8000079c8 */ /* 0x000e240008000600 */
[----:B0-----:R-:W-:-:S13]  /*08c0*/  PLOP3.LUT P0, PT, PT, PT, UP0, 0x80, 0x0 ;  /* 0x000000000000781c */ /* 0x001fda0003f0f008 */
[----:B------:R-:W-:Y:S05]  /*08d0*/  @!P0 BRA `(.L_x_7) ;  /* 0xfffffffc00f08947 */ /* 0x000fea000383ffff */
[----:B------:R-:W0:Y:S01]  /*08e0*/  S2UR UR6, SR_CTAID.Y ;  /* 0x00000000000679c3 */ /* 0x000e220000002600 */
[----:B------:R-:W-:Y:S01]  /*08f0*/  LOP3.LUT R0, R19, 0xffffff80, RZ, 0xc0, !PT ;  /* 0xffffff8013007812 */ /* 0x000fe200078ec0ff */
[----:B------:R-:W-:Y:S02]  /*0900*/  ULDC UR7, c[0x0][0xc50] ;  /* 0x0003140000077ab9 */ /* 0x000fe40000000800 */
[----:B------:R-:W-:-:S04]  /*0910*/  UISETP.NE.AND UP0, UPT, UR7, 0x1, UPT ;  /* 0x000000010700788c */ /* 0x000fc8000bf05270 */
[----:B------:R-:W-:Y:S08]  /*0920*/  BAR.ARV 0x8, 0x180 ;  /* 0x0206000000007b1d */ /* 0x000ff00000002000 */
[----:B------:R-:W1:Y:S01]  /*0930*/  S2UR UR8, SR_CTAID.Z ;  /* 0x00000000000879c3 */ /* 0x000e620000002700 */
[----:B------:R-:W-:Y:S01]  /*0940*/  ISETP.NE.AND P0, PT, R0, 0x80, PT ;  /* 0x000000800000780c */ /* 0x000fe20003f05270 */
[----:B------:R-:W-:Y:S01]  /*0950*/  @UP0 ULDC UR4, c[0x0][0xc54] ;  /* 0x0003150000040ab9 */ /* 0x000fe20000000800 */
[----:B------:R-:W-:Y:S01]  /*0960*/  @UP0 ULDC UR9, c[0x0][0xc58] ;  /* 0x0003160000090ab9 */ /* 0x000fe20000000800 */
[----:B0-----:R-:W-:-:S10]  /*0970*/  UIMAD.WIDE.U32 UR4, UR6, UR4, URZ ;  /* 0x00000004060472a5 */ /* 0x001fd4000f8e003f */
[----:B------:R-:W-:Y:S06]  /*0980*/  @!P0 BAR.ARV 0x9, 0x100 ;  /* 0x0244000000008b1d */ /* 0x000fec0000002000 */
[----:B------:R-:W-:Y:S01]  /*0990*/  UMOV UR37, UR6 ;  /* 0x0000000600257c82 */ /* 0x000fe20008000000 */
[----:B------:R-:W-:Y:S01]  /*09a0*/  @UP0 USHF.R.U32.HI UR37, URZ, UR9, UR5 ;  /* 0x000000093f250299 */ /* 0x000fe20008011605 */
[----:B-1----:R-:W-:-:S03]  /*09b0*/  ISETP.LE.AND P0, PT, RZ, UR8, PT ;  /* 0x00000008ff007c0c */ /* 0x002fc6000bf03270 */
[----:B------:R-:W-:-:S04]  /*09c0*/  UIADD3 UR4, -UR37, URZ, URZ ;  /* 0x0000003f25047290 */ /* 0x000fc8000fffe13f */
[----:B------:R-:W-:-:S06]  /*09d0*/  UIMAD UR7, UR7, UR4, UR6 ;  /* 0x00000004070772a4 */ /* 0x000fcc000f8e0206 */
[----:B------:R-:W-:Y:S06]  /*09e0*/  @!P0 BRA `(.L_x_8) ;  /* 0x000000ac00188947 */ /* 0x000fec0003800000 */
[----:B------:R-:W-:Y:S01]  /*09f0*/  ULDC.64 UR4, c[0x0][0x418] ;  /* 0x0001060000047ab9 */ /* 0x000fe20000000a00 */
[----:B------:R-:W-:Y:S01]  /*0a00*/  ULDC UR43, c[0x0][0x424] ;  /* 0x00010900002b7ab9 */ /* 0x000fe20000000800 */
[----:B------:R-:W-:Y:S01]  /*0a10*/  UISETP.NE.U32.AND UP0, UPT, UR4, URZ, UPT ;  /* 0x0000003f0400728c */ /* 0x000fe2000bf05070 */
[----:B------:R-:W-:Y:S01]  /*0a20*/  IMAD.MOV.U32 R3, RZ, RZ, RZ ;  /* 0x000000ffff037224 */ /* 0x000fe200078e00ff */
[----:B------:R-:W-:Y:S02]  /*0a30*/  ULOP3.LUT UR8, UR7, 0xffff, URZ, 0xc0, !UPT ;  /* 0x0000ffff07087892 */ /* 0x000fe4000f8ec03f */
[----:B------:R-:W-:Y:S01]  /*0a40*/  UISETP.NE.AND.EX UP0, UPT, UR5, URZ, UPT, UP0 ;  /* 0x0000003f0500728c */ /* 0x000fe2000bf05300 */
[----:B------:R-:W-:-:S03]  /*0a50*/  ULDC UR4, c[0x0][0x2f0] ;  /* 0x0000bc0000047ab9 */ /* 0x000fc60000000800 */
[----:B------:R-:W-:-:S04]  /*0a60*/  USEL UR43, UR43, 0x1, UP0 ;  /* 0x000000012b2b7887 */ /* 0x000fc80008000000 */
[----:B------:R-:W-:-:S04]  /*0a70*/  UIMAD UR43, UR43, UR4, URZ ;  /* 0x000000042b2b72a4 */ /* 0x000fc8000f8e023f */
[----:B------:R-:W-:Y:S02]  /*0a80*/  UISETP.GE.AND UP0, UPT, UR43, 0x1, UPT ;  /* 0x000000012b00788c */ /* 0x000fe4000bf06270 */
[----:B------:R-:W-:-:S04]  /*0a90*/  UIADD3 UR4, UR43, 0x7f, URZ ;  /* 0x0000007f2b047890 */ /* 0x000fc8000fffe03f */
[----:B------:R-:W-:Y:S01]  /*0aa0*/  PLOP3.LUT P0, PT, PT, PT, UP0, 0x80, 0x0 ;  /* 0x000000000000781c */ /* 0x000fe20003f0f008 */
[----:B------:R-:W-:-:S04]  /*0ab0*/  USHF.R.S32.HI UR5, URZ, 0x1f, UR4 ;  /* 0x0000001f3f057899 */ /* 0x000fc80008011404 */
[----:B------:R-:W-:-:S04]  /*0ac0*/  ULEA.HI UR5, UR5, UR4, URZ, 0x7 ;  /* 0x0000000405057291 */ /* 0x000fc8000f8f383f */
[----:B------:R-:W-:-:S04]  /*0ad0*/  USHF.R.S32.HI UR5, URZ, 0x7, UR5 ;  /* 0x000000073f057899 */ /* 0x000fc80008011405 */
[----:B------:R-:W-:Y:S08]  /*0ae0*/  @!P0 BRA `(.L_x_9) ;  /* 0x0000000000808947 */ /* 0x000ff00003800000 */
[----:B------:R-:W-:-:S04]  /*0af0*/  USHF.R.U32.HI UR4, URZ, 0x10, UR7 ;  /* 0x000000103f047899 */ /* 0x000fc80008011607 */
[----:B------:R-:W-:-:S11]  /*0b00*/  UISETP.NE.AND UP0, UPT, UR4, URZ, UPT ;  /* 0x0000003f0400728c */ /* 0x000fd6000bf05270 */
[----:B------:R-:W-:Y:S02]  /*0b10*/  @!UP0 ULDC UR4, c[0x0][0x9f0] ;  /* 0x00027c0000048ab9 */ /* 0x000fe40000000800 */
[----:B------:R-:W-:Y:S01]  /*0b20*/  IMAD.U32 R6, RZ, RZ, UR4 ;  /* 0x00000004ff067e24 */ /* 0x000fe2000f8e00ff */
[----:B------:R-:W-:-:S04]  /*0b30*/  UIADD3 UR6, UR5, -0x1, UR4 ;  /* 0xffffffff05067890 */ /* 0x000fc8000fffe004 */
[-C--:B------:R-:W-:Y:S02]  /*0b40*/  IABS R3, R6.reuse ;  /* 0x0000000600037213 */ /* 0x080fe40000000000 */
[----:B------:R-:W-:Y:S01]  /*0b50*/  IABS R6, R6 ;  /* 0x0000000600067213 */ /* 0x000fe20000000000 */
[----:B------:R-:W-:Y:S01]  /*0b60*/  IMAD.U32 R8, RZ, RZ, UR6 ;  /* 0x00000006ff087e24 */ /* 0x000fe2000f8e00ff */
[----:B------:R-:W0:Y:S01]  /*0b70*/  I2F.RP R0, R3 ;  /* 0x0000000300007306 */ /* 0x000e220000209400 */
[----:B------:R-:W-:Y:S02]  /*0b80*/  ULOP3.LUT UR6, UR6, UR4, URZ, 0x3c, !UPT ;  /* 0x0000000406067292 */ /* 0x000fe4000f8e3c3f */
[----:B------:R-:W-:-:S04]  /*0b90*/  IMAD.MOV R6, RZ, RZ, -R6 ;  /* 0x000000ffff067224 */ /* 0x000fc800078e0a06 */
[----:B------:R-:W-:Y:S01]  /*0ba0*/  ISETP.LE.AND P2, PT, RZ, UR6, PT ;  /* 0x00000006ff007c0c */ /* 0x000fe2000bf43270 */
[----:B0-----:R-:W0:Y:S02]  /*0bb0*/  MUFU.RCP R0, R0 ;  /* 0x0000000000007308 */ /* 0x001e240000001000 */
[----:B0-----:R-:W-:Y:S01]  /*0bc0*/  VIADD R4, R0, 0xffffffe ;  /* 0x0ffffffe00047836 */ /* 0x001fe20000000000 */
[----:B------:R-:W-:-:S05]  /*0bd0*/  IABS R0, R8 ;  /* 0x0000000800007213 */ /* 0x000fca0000000000 */
[----:B------:R0:W1:Y:S02]  /*0be0*/  F2I.FTZ.U32.TRUNC.NTZ R5, R4 ;  /* 0x0000000400057305 */ /* 0x000064000021f000 */
[----:B0-----:R-:W-:Y:S01]  /*0bf0*/  IMAD.MOV.U32 R4, RZ, RZ, RZ ;  /* 0x000000ffff047224 */ /* 0x001fe200078e00ff */
[----:B-1----:R-:W-:-:S05]  /*0c00*/  IADD3 R10, RZ, -R5, RZ ;  /* 0x80000005ff0a7210 */ /* 0x002fca0007ffe0ff */
[----:B------:R-:W-:-:S04]  /*0c10*/  IMAD R7, R10, R3, RZ ;  /* 0x000000030a077224 */ /* 0x000fc800078e02ff */
[----:B------:R-:W-:Y:S01]  /*0c20*/  IMAD.HI.U32 R5, R5, R7, R4 ;  /* 0x0000000705057227 */ /* 0x000fe200078e0004 */
[----:B------:R-:W-:-:S05]  /*0c30*/  MOV R4, R6 ;  /* 0x0000000600047202 */ /* 0x000fca0000000f00 */
[----:B------:R-:W-:-:S04]  /*0c40*/  IMAD.HI.U32 R5, R5, R0, RZ ;  /* 0x0000000005057227 */ /* 0x000fc800078e00ff */
[----:B------:R-:W-:-:S05]  /*0c50*/  IMAD R0, R5, R4, R0 ;  /* 0x0000000405007224 */ /* 0x000fca00078e0200 */
[----:B------:R-:W-:-:S13]  /*0c60*/  ISETP.GT.U32.AND P1, PT, R3, R0, PT ;  /* 0x000000000300720c */ /* 0x000fda0003f24070 */
[----:B------:R-:W-:Y:S02]  /*0c70*/  @!P1 IMAD.IADD R0, R0, 0x1, -R3 ;  /* 0x0000000100009824 */ /* 0x000fe400078e0a03 */
[----:B------:R-:W-:Y:S01]  /*0c80*/  @!P1 VIADD R5, R5, 0x1 ;  /* 0x0000000105059836 */ /* 0x000fe20000000000 */
[----:B------:R-:W-:Y:S02]  /*0c90*/  ISETP.NE.AND P1, PT, RZ, UR4, PT ;  /* 0x00000004ff007c0c */ /* 0x000fe4000bf25270 */
[----:B------:R-:W-:-:S13]  /*0ca0*/  ISETP.GE.U32.AND P0, PT, R0, R3, PT ;  /* 0x000000030000720c */ /* 0x000fda0003f06070 */
[----:B------:R-:W-:-:S05]  /*0cb0*/  @P0 VIADD R5, R5, 0x1 ;  /* 0x0000000105050836 */ /* 0x000fca0000000000 */
[----:B------:R-:W-:-:S05]  /*0cc0*/  MOV R3, R5 ;  /* 0x0000000500037202 */ /* 0x000fca0000000f00 */
[----:B------:R-:W-:Y:S01]  /*0cd0*/  @!P2 IMAD.MOV R3, RZ, RZ, -R3 ;  /* 0x000000ffff03a224 */ /* 0x000fe200078e0a03 */
[----:B------:R-:W-:-:S07]  /*0ce0*/  @!P1 LOP3.LUT R3, RZ, UR4, RZ, 0x33, !PT ;  /* 0x00000004ff039c12 */ /* 0x000fce000f8e33ff */
.L_x_9:
[----:B------:R-:W-:Y:S01]  /*0cf0*/  IMAD R16, R3, UR8, RZ ;  /* 0x0000000803107c24 */ /* 0x000fe2000f8e02ff */
[----:B------:R-:W-:Y:S01]  /*0d00*/  PLOP3.LUT P0, PT, PT, PT, PT, 0x80, 0x0 ;  /* 0x000000000000781c */ /* 0x000fe20003f0f070 */
[----:B------:R-:W-:Y:S01]  /*0d10*/  VIADD R88, R19, 0xffffff80 ;  /* 0xffffff8013587836 */ /* 0x000fe20000000000 */
[----:B------:R-:W-:Y:S01]  /*0d20*/  MOV R17, RZ ;  /* 0x000000ff00117202 */ /* 0x000fe20000000f00 */
[----:B------:R-:W-:Y:S01]  /*0d30*/  IMAD.MOV.U32 R0, RZ, RZ, RZ ;  /* 0x000000ffff007224 */ /* 0x000fe200078e00ff */
[----:B------:R-:W-:Y:S02]  /*0d40*/  VIADDMNMX R3, R16, R3, UR5, PT ;  /* 0x0000000510037e46 */ /* 0x000fe4000b800103 */
[----:B------:R-:W-:Y:S02]  /*0d50*/  CS2R R150, SRZ ;  /* 0x0000000000967805 */ /* 0x000fe4000001ff00 */
[----:B------:R-:W-:Y:S02]  /*0d60*/  CS2R R66, SRZ ;  /* 0x0000000000427805 */ /* 0x000fe4000001ff00 */
[----:B------:R-:W-:-:S02]  /*0d70*/  CS2R R64, SRZ ;  /* 0x0000000000407805 */ /* 0x000fc4000001ff00 */
[----:B------:R-:W-:Y:S02]  /*0d80*/  R2UR UR42, R3 ;  /* 0x00000000032a72ca */ /* 0x000fe400000e0000 */
[----:B------:R-:W-:Y:S02]  /*0d90*/  CS2R R34, SRZ ;  /* 0x0000000000227805 */ /* 0x000fe4000001ff00 */
[----:B------:R-:W-:Y:S02]  /*0da0*/  CS2R R36, SRZ ;  /* 0x0000000000247805 */ /* 0x000fe4000001ff00 */
[----:B------:R-:W-:Y:S02]  /*0db0*/  CS2R R22, SRZ ;  /* 0x0000000000167805 */ /* 0x000fe4000001ff00 */
[----:B------:R-:W-:Y:S02]  /*0dc0*/  CS2R R24, SRZ ;  /* 0x0000000000187805 */ /* 0x000fe4000001ff00 */
[----:B------:R-:W-:-:S02]  /*0dd0*/  CS2R R14, SRZ ;  /* 0x00000000000e7805 */ /* 0x000fc4000001ff00 */
[----:B------:R-:W-:Y:S02]  /*0de0*/  CS2R R18, SRZ ;  /* 0x0000000000127805 */ /* 0x000fe4000001ff00 */
[----:B------:R-:W-:Y:S02]  /*0df0*/  CS2R R8, SRZ ;  /* 0x0000000000087805 */ /* 0x000fe4000001ff00 */
[----:B------:R-:W-:Y:S02]  /*0e00*/  CS2R R10, SRZ ;  /* 0x00000000000a7805 */ /* 0x000fe4000001ff00 */
[----:B------:R-:W-:Y:S02]  /*0e10*/  CS2R R6, SRZ ;  /* 0x0000000000067805 */ /* 0x000fe4000001ff00 */
[----:B------:R-:W-:Y:S02]  /*0e20*/  CS2R R62, SRZ ;  /* 0x00000000003e7805 */ /* 0x000fe4000001ff00 */
[----:B------:R-:W-:-:S02]  /*0e30*/  CS2R R4, SRZ ;  /* 0x0000000000047805 */ /* 0x000fc4000001ff00 */
[----:B------:R-:W-:Y:S02]  /*0e40*/  CS2R R38, SRZ ;  /* 0x0000000000267805 */ /* 0x000fe4000001ff00 */
[----:B------:R-:W-:Y:S02]  /*0e50*/  ISETP.LT.AND P1, PT, R16, UR42, PT ;  /* 0x0000002a10007c0c */ /* 0x000fe4000bf21270 */
        /* <DEDUP_REMOVED lines=16> */
[----:B------:R-:W-:Y:S01]  /*0f60*/  CS2R R48, SRZ ;  /* 0x0000000000307805 */ /* 0x000fe2000001ff00 */
[----:B------:R-:W-:Y:S06]  /*0f70*/  @!P1 BRA `(.L_x_10) ;  /* 0x0000005000a49947 */ /* 0x000fec0003800000 */
[----:B------:R-:W-:Y:S01]  /*0f80*/  SHF.R.S32.HI R3, RZ, 0x1f, R88 ;  /* 0x0000001fff037819 */ /* 0x000fe20000011458 */
[----:B------:R-:W0:Y:S01]  /*0f90*/  S2UR UR5, SR_CgaCtaId ;  /* 0x00000000000579c3 */ /* 0x000e220000008800 */
[----:B------:R-:W-:Y:S02]  /*0fa0*/  UMOV UR36, 0x400 ;  /* 0x0000040000247882 */ /* 0x000fe40000000000 */
[----:B------:R-:W-:-:S04]  /*0fb0*/  LEA.HI R17, R3, R88, RZ, 0x7 ;  /* 0x0000005803117211 */ /* 0x000fc800078f38ff */
[----:B------:R-:W-:-:S06]  /*0fc0*/  SHF.R.S32.HI R0, RZ, 0x7, R17 ;  /* 0x00000007ff007819 */ /* 0x000fcc0000011411 */
[----:B------:R-:W1:Y:S01]  /*0fd0*/  SHFL.IDX PT, R0, R0, RZ, 0x1f ;  /* 0x00001fff00007589 */ /* 0x000e6200000e0000 */
[----:B0-----:R-:W-:-:S04]  /*0fe0*/  ULEA UR36, UR5, UR36, 0x18 ;  /* 0x0000002405247291 */ /* 0x001fc8000f8ec03f */
[----:B------:R-:W-:-:S04]  /*0ff0*/  UIADD3 UR5, UR36, 0x10400, URZ ;  /* 0x0001040024057890 */ /* 0x000fc8000fffe03f */
[----:B------:R-:W-:Y:S01]  /*1000*/  ULOP3.LUT UP0, URZ, UR5, 0x3ff, URZ, 0xc0, !UPT ;  /* 0x000003ff053f7892 */ /* 0x000fe2000f80c03f */
[----:B-1----:R-:W-:-:S05]  /*1010*/  R2UR UR41, R0 ;  /* 0x00000000002972ca */ /* 0x002fca00000e0000 */
[----:B------:R-:W-:-:S08]  /*1020*/  PLOP3.LUT P0, PT, PT, PT, UP0, 0x80, 0x0 ;  /* 0x000000000000781c */ /* 0x000fd00003f0f008 */
[----:B------:R-:W-:-:S04]  /*1030*/  ULEA.HI UR4, UR41, UR41, URZ, 0x1 ;  /* 0x0000002929047291 */ /* 0x000fc8000f8f083f */
[----:B------:R-:W-:-:S04]  /*1040*/  ULOP3.LUT UR4, UR4, 0x1e, URZ, 0xc0, !UPT ;  /* 0x0000001e04047892 */ /* 0x000fc8000f8ec03f */
[----:B------:R-:W-:-:S04]  /*1050*/  UIADD3 UR4, UR41, -UR4, URZ ;  /* 0x8000000429047290 */ /* 0x000fc8000fffe03f */
[----:B------:R-:W-:-:S04]  /*1060*/  ULEA UR4, UR4, UR5, 0xd ;  /* 0x0000000504047291 */ /* 0x000fc8000f8e683f */
[----:B------:R-:W-:-:S04]  /*1070*/  USHF.R.U32.HI UR4, URZ, 0x4, UR4 ;  /* 0x000000043f047899 */ /* 0x000fc80008011604 */
[----:B------:R-:W-:Y:S01]  /*1080*/  ULOP3.LUT UR44, UR4, 0x3fff, URZ, 0xc0, !UPT ;  /* 0x00003fff042c7892 */ /* 0x000fe2000f8ec03f */
[----:B------:R-:W-:Y:S11]  /*1090*/  @!P0 BRA `(.L_x_11) ;  /* 0x0000000000408947 */ /* 0x000ff60003800000 */
[----:B------:R-:W-:Y:S01]  /*10a0*/  MOV R0, 0x0 ;  /* 0x0000000000007802 */ /* 0x000fe20000000f00 */
[----:B------:R-:W-:Y:S01]  /*10b0*/  ULDC.64 UR4, c[0x4][0x80] ;  /* 0x0100200000047ab9 */ /* 0x000fe20000000a00 */
[----:B------:R-:W-:Y:S01]  /*10c0*/  ULDC.64 UR6, c[0x4][0x20] ;  /* 0x0100080000067ab9 */ /* 0x000fe20000000a00 */
[----:B------:R-:W-:Y:S01]  /*10d0*/  IMAD.U32 R4, RZ, RZ, UR4 ;  /* 0x00000004ff047e24 */ /* 0x000fe2000f8e00ff */
[----:B------:R0:W1:Y:S01]  /*10e0*/  LDC.64 R14, c[0x4][R0] ;  /* 0x01000000000e7b82 */ /* 0x0000620000000a00 */
[----:B------:R-:W-:Y:S01]  /*10f0*/  IMAD.U32 R5, RZ, RZ, UR5 ;  /* 0x00000005ff057e24 */ /* 0x000fe2000f8e00ff */
[----:B------:R-:W-:Y:S01]  /*1100*/  ULDC.64 UR4, c[0x4][0x88] ;  /* 0x0100220000047ab9 */ /* 0x000fe20000000a00 */
[----:B------:R-:W-:Y:S01]  /*1110*/  IMAD.U32 R10, RZ, RZ, UR6 ;  /* 0x00000006ff0a7e24 */ /* 0x000fe2000f8e00ff */
[----:B------:R-:W-:Y:S01]  /*1120*/  MOV R7, UR5 ;  /* 0x0000000500077c02 */ /* 0x000fe20008000f00 */
[----:B------:R-:W-:Y:S01]  /*1130*/  IMAD.U32 R6, RZ, RZ, UR4 ;  /* 0x00000004ff067e24 */ /* 0x000fe2000f8e00ff */
[----:B------:R-:W-:Y:S01]  /*1140*/  MOV R12, 0x1 ;  /* 0x00000001000c7802 */ /* 0x000fe20000000f00 */
[----:B------:R-:W-:-:S02]  /*1150*/  IMAD.U32 R11, RZ, RZ, UR7 ;  /* 0x00000007ff0b7e24 */ /* 0x000fc4000f8e00ff */
[----:B------:R-:W-:Y:S02]  /*1160*/  IMAD.MOV.U32 R8, RZ, RZ, 0x70 ;  /* 0x00000070ff087424 */ /* 0x000fe400078e00ff */
[----:B0-----:R-:W-:-:S07]  /*1170*/  IMAD.MOV.U32 R13, RZ, RZ, RZ ;  /* 0x000000ffff0d7224 */ /* 0x001fce00078e00ff */
[----:B------:R-:W-:-:S07]  /*1180*/  LEPC R20, `(.L_x_11) ;  /* 0x000000001014794e */ /* 0x000fce0000000000 */
[----:B-1----:R-:W-:Y:S05]  /*1190*/  CALL.ABS.NOINC R14 ;  /* 0x000000000e007343 */ /* 0x002fea0003c00000 */
.L_x_11:
[----:B------:R-:W-:-:S04]  /*11a0*/  SHF.L.U32 R3, RZ, 0x1f, RZ ;  /* 0x0000001fff037819 */ /* 0x000fc800000006ff */
[----:B------:R-:W0:Y:S02]  /*11b0*/  SYNCS.PHASECHK.TRANS64.TRYWAIT P0, [UR36+0x28800], R3 ;  /* 0x02880003ff0075a7 */ /* 0x000e240008000164 */
[----:B0-----:R-:W-:Y:S05]  /*11c0*/  @!P0 BRA `(.L_x_12) ;  /* 0x000000a400288947 */ /* 0x001fea0003800000 */
.L_x_85:
[----:B------:R-:W-:-:S06]  /*11d0*/  ULOP3.LUT UR4, UR40, 0x1, URZ, 0xfc, !UPT ;  /* 0x0000000128047892 */ /* 0x000fcc000f8efc3f */
[----:B0-----:R-:W-:-:S05]  /*11e0*/  IMAD.U32 R0, RZ, RZ, UR4 ;  /* 0x00000004ff007e24 */ /* 0x001fca000f8e00ff */
[----:B------:R-:W-:-:S13]  /*11f0*/  ISETP.NE.AND P0, PT, R0, 0x3, PT ;  /* 0x000000030000780c */ /* 0x000fda0003f05270 */
[----:B------:R-:W-:Y:S05]  /*1200*/  @!P0 BRA `(.L_x_13) ;  /* 0x0000000000048947 */ /* 0x000fea0003800000 */
[----:B------:R-:W-:Y:S01]  /*1210*/  BPT.TRAP 0x1 ;  /* 0x000000040000795c */ /* 0x000fe20000300000 */
.L_x_13:
[----:B------:R0:W1:Y:S01]  /*1220*/  SYNCS.PHASECHK.TRANS64.TRYWAIT P1, [UR36+0x28830], R3 ;  /* 0x02883003ff0075a7 */ /* 0x0000620008020164 */
[----:B------:R-:W-:Y:S05]  /*1230*/  @!P0 BRA `(.L_x_14) ;  /* 0x0000000000048947 */ /* 0x000fea0003800000 */
[----:B------:R-:W-:Y:S01]  /*1240*/  BPT.TRAP 0x1 ;  /* 0x000000040000795c */ /* 0x000fe20000300000 */
.L_x_14:
[----:B------:R-:W-:Y:S01]  /*1250*/  IMAD.U32 R5, RZ, RZ, UR44 ;  /* 0x0000002cff057e24 */ /* 0x000fe2000f8e00ff */
[----:B------:R-:W-:Y:S01]  /*1260*/  MOV R0, RZ ;  /* 0x000000ff00007202 */ /* 0x000fe20000000f00 */
[----:B-1----:R-:W-:Y:S06]  /*1270*/  @P1 BRA `(.L_x_15) ;  /* 0x0000000000081947 */ /* 0x002fec0003800000 */
[----:B------:R-:W1:Y:S02]  /*1280*/  SYNCS.PHASECHK.TRANS64.TRYWAIT P1, [UR36+0x28830], R3 ;  /* 0x02883003ff0075a7 */ /* 0x000e640008020164 */
[----:B-1----:R-:W-:Y:S05]  /*1290*/  @!P1 BRA `(.L_x_16) ;  /* 0x000000a4000c9947 */ /* 0x002fea0003800000 */
.L_x_15:
[----:B------:R-:W-:Y:S05]  /*12a0*/  WARPSYNC.ALL ;  /* 0x0000000000007948 */ /* 0x000fea0003800000 */
[----:B-1----:R-:W-:Y:S01]  /*12b0*/  LOP3.LUT R4, R5, 0x10000, RZ, 0xfc, !PT ;  /* 0x0001000005047812 */ /* 0x002fe200078efcff */
[----:B------:R-:W-:Y:S02]  /*12c0*/  IMAD.MOV.U32 R151, RZ, RZ, RZ ;  /* 0x000000ffff977224 */ /* 0x000fe400078e00ff */
[----:B------:R-:W-:Y:S01]  /*12d0*/  IMAD.MOV.U32 R5, RZ, RZ, 0x40000040 ;  /* 0x40000040ff057424 */ /* 0x000fe200078e00ff */
[----:B------:R-:W-:Y:S01]  /*12e0*/  UIADD3 UR4, UR36, 0x18400, URZ ;  /* 0x0001840024047890 */ /* 0x000fe2000fffe03f */
[----:B------:R-:W-:Y:S01]  /*12f0*/  R2UR UR8, R4 ;  /* 0x00000000040872ca */ /* 0x000fe200000e0000 */
[----:B------:R-:W-:-:S02]  /*1300*/  WARPGROUP.ARRIVE ;  /* 0x00000000000079c5 */ /* 0x000fc40000000000 */
[----:B------:R-:W-:Y:S01]  /*1310*/  R2UR UR9, R5 ;  /* 0x00000000050972ca */ /* 0x000fe200000e0000 */
[----:B------:R-:W-:Y:S01]  /*1320*/  USHF.R.U32.HI UR4, URZ, 0x4, UR4 ;  /* 0x000000043f047899 */ /* 0x000fe20008011604 */
[----:B------:R-:W-:Y:S01]  /*1330*/  R2UR UR32, R4 ;  /* 0x00000000042072ca */ /* 0x000fe200000e0000 */
[----:B------:R-:W-:Y:S01]  /*1340*/  UMOV UR11, 0x40000040 ;  /* 0x40000040000b7882 */ /* 0x000fe20000000000 */
[----:B------:R-:W-:Y:S01]  /*1350*/  UMOV UR13, 0x40000040 ;  /* 0x40000040000d7882 */ /* 0x000fe20000000000 */
[----:B------:R-:W-:Y:S01]  /*1360*/  ULOP3.LUT UR4, UR4, 0x3fff, URZ, 0xc0, !UPT ;  /* 0x00003fff04047892 */ /* 0x000fe2000f8ec03f */
[----:B------:R-:W1:Y:S01]  /*1370*/  S2UR UR7, SR_CgaCtaId ;  /* 0x00000000000779c3 */ /* 0x000e620000008800 */
[----:B------:R-:W-:Y:S01]  /*1380*/  UMOV UR15, 0x40000040 ;  /* 0x40000040000f7882 */ /* 0x000fe20000000000 */
[----:B------:R-:W-:Y:S01]  /*1390*/  UMOV UR17, 0x40000040 ;  /* 0x4000004000117882 */ /* 0x000fe20000000000 */
[----:B------:R-:W-:Y:S01]  /*13a0*/  ULOP3.LUT UR48, UR4, 0x10000, URZ, 0xfc, !UPT ;  /* 0x0001000004307892 */ /* 0x000fe2000f8efc3f */
[----:B------:R-:W-:Y:S01]  /*13b0*/  UMOV UR19, 0x40000040 ;  /* 0x4000004000137882 */ /* 0x000fe20000000000 */
[----:B------:R-:W-:-:S02]  /*13c0*/  UMOV UR21, 0x40000040 ;  /* 0x4000004000157882 */ /* 0x000fc40000000000 */
[----:B------:R-:W-:Y:S02]  /*13d0*/  UIADD3 UR14, UR48, 0x4, URZ ;  /* 0x00000004300e7890 */ /* 0x000fe4000fffe03f */
[----:B------:R-:W-:Y:S01]  /*13e0*/  UIADD3 UR12, UR32, 0x4, URZ ;  /* 0x00000004200c7890 */ /* 0x000fe2000fffe03f */
[----:B------:R-:W-:Y:S01]  /*13f0*/  UMOV UR10, UR48 ;  /* 0x00000030000a7c82 */ /* 0x000fe20008000000 */
[----:B------:R-:W-:Y:S01]  /*1400*/  UIADD3 UR16, UR32, 0x6, URZ ;  /* 0x0000000620107890 */ /* 0x000fe2000fffe03f */
[----:B------:R-:W-:Y:S01]  /*1410*/  HGMMA.64x128x16.F32 R24, gdesc[UR8], RZ, !UPT, gsb0 ;  /* 0x01e00000081879f0 */ /* 0x000fe2000c0008ff */
[----:B------:R-:W-:Y:S02]  /*1420*/  UIADD3 UR8, UR32, 0x2, URZ ;  /* 0x0000000220087890 */ /* 0x000fe4000fffe03f */
[----:B------:R-:W-:Y:S01]  /*1430*/  UIADD3 UR10, UR48, 0x2, URZ ;  /* 0x00000002300a7890 */ /* 0x000fe2000fffe03f */
[----:B------:R-:W-:Y:S01]  /*1440*/  UMOV UR9, 0x40000040 ;  /* 0x4000004000097882 */ /* 0x000fe20000000000 */
[----:B------:R-:W-:Y:S01]  /*1450*/  UMOV UR11, 0x40000040 ;  /* 0x40000040000b7882 */ /* 0x000fe20000000000 */
[----:B------:R-:W-:-:S02]  /*1460*/  UIADD3 UR18, UR48, 0x6, URZ ;  /* 0x0000000630127890 */ /* 0x000fc4000fffe03f */
[----:B------:R-:W-:Y:S02]  /*1470*/  UIADD3 UR20, UR32, 0x400, URZ ;  /* 0x0000040020147890 */ /* 0x000fe4000fffe03f */
[----:B------:R-:W-:Y:S01]  /*1480*/  UIADD3 UR22, UR48, 0x400, URZ ;  /* 0x0000040030167890 */ /* 0x000fe2000fffe03f */
[----:B------:R-:W-:Y:S01]  /*1490*/  UMOV UR23, 0x40000040 ;  /* 0x4000004000177882 */ /* 0x000fe20000000000 */
[----:B------:R-:W-:Y:S02]  /*14a0*/  UIADD3 UR24, UR32, 0x402, URZ ;  /* 0x0000040220187890 */ /* 0x000fe4000fffe03f */
[----:B------:R-:W-:Y:S01]  /*14b0*/  UIADD3 UR26, UR48, 0x402, URZ ;  /* 0x00000402301a7890 */ /* 0x000fe2000fffe03f */
[----:B------:R-:W-:Y:S01]  /*14c0*/  UMOV UR25, 0x40000040 ;  /* 0x4000004000197882 */ /* 0x000fe20000000000 */
[----:B------:R-:W-:Y:S01]  /*14d0*/  UMOV UR27, 0x40000040 ;  /* 0x40000040001b7882 */ /* 0x000fe20000000000 */
[----:B------:R-:W-:Y:S02]  /*14e0*/  UIADD3 UR28, UR32, 0x404, URZ ;  /* 0x00000404201c7890 */ /* 0x000fe4000fffe03f */
[----:B------:R-:W-:Y:S01]  /*14f0*/  UIADD3 UR30, UR48, 0x404, URZ ;  /* 0x00000404301e7890 */ /* 0x000fe2000fffe03f */
[----:B------:R-:W-:Y:S01]  /*1500*/  UMOV UR29, 0x40000040 ;  /* 0x40000040001d7882 */ /* 0x000fe20000000000 */
[----:B------:R-:W-:Y:S01]  /*1510*/  UMOV UR31, 0x40000040 ;  /* 0x40000040001f7882 */ /* 0x000fe20000000000 */
[----:B------:R-:W-:-:S02]  /*1520*/  UIADD3 UR32, UR32, 0x406, URZ ;  /* 0x0000040620207890 */ /* 0x000fc4000fffe03f */
[----:B------:R-:W-:Y:S01]  /*1530*/  UIADD3 UR34, UR48, 0x406, URZ ;  /* 0x0000040630227890 */ /* 0x000fe2000fffe03f */
[----:B------:R-:W-:Y:S01]  /*1540*/  UMOV UR33, 0x40000040 ;  /* 0x4000004000217882 */ /* 0x000fe20000000000 */
[----:B------:R-:W-:Y:S01]  /*1550*/  UMOV UR35, 0x40000040 ;  /* 0x4000004000237882 */ /* 0x000fe20000000000 */
[----:B------:R-:W-:Y:S02]  /*1560*/  WARPGROUP.DEPBAR.LE gsb0, 0x0 ;  /* 0x00008000000079c5 */ /* 0x000fe40000010000 */
[----:B------:R-:W-:-:S06]  /*1570*/  WARPGROUP.ARRIVE ;  /* 0x00000000000079c5 */ /* 0x000fcc0000000000 */
[----:B------:R-:W-:Y:S03]  /*1580*/  HGMMA.64x128x16.F32 R24, gdesc[UR8], R24, gsb0 ;  /* 0x01e00000081879f0 */ /* 0x000fe60008000818 */
[----:B------:R-:W-:Y:S02]  /*1590*/  WARPGROUP.DEPBAR.LE gsb0, 0x0 ;  /* 0x00008000000079c5 */ /* 0x000fe40000010000 */
[----:B------:R-:W-:-:S07]  /*15a0*/  WARPGROUP.ARRIVE ;  /* 0x00000000000079c5 */ /* 0x000fce0000000000 */
        /* <DEDUP_REMOVED lines=17> */
[----:B-1----:R-:W-:Y:S05]  /*16c0*/  @!P0 BRA `(.L_x_17) ;  /* 0x0000000000048947 */ /* 0x002fea0003800000 */
[----:B------:R-:W-:Y:S01]  /*16d0*/  BPT.TRAP 0x1 ;  /* 0x000000040000795c */ /* 0x000fe20000300000 */
.L_x_17:
[----:B------:R-:W-:Y:S01]  /*16e0*/  LOP3.LUT R17, R17, 0xffffff80, RZ, 0xc0, !PT ;  /* 0xffffff8011117812 */ /* 0x000fe200078ec0ff */
[----:B------:R-:W-:Y:S01]  /*16f0*/  IMAD.U32 R7, RZ, RZ, UR42 ;  /* 0x0000002aff077e24 */ /* 0x000fe2000f8e00ff */
[----:B0-----:R-:W-:Y:S01]  /*1700*/  MOV R3, 0xfffffffe ;  /* 0xfffffffe00037802 */ /* 0x001fe20000000f00 */
[----:B------:R-:W-:Y:S01]  /*1710*/  ULDC UR4, c[0x0][0x988] ;  /* 0x0002620000047ab9 */ /* 0x000fe20000000800 */
[----:B------:R-:W-:Y:S01]  /*1720*/  P2R R23, PR, RZ, 0x1 ;  /* 0x00000001ff177803 */ /* 0x000fe20000000000 */
[----:B------:R-:W-:Y:S01]  /*1730*/  IMAD.IADD R17, R88, 0x1, -R17 ;  /* 0x0000000158117824 */ /* 0x000fe200078e0a11 */
[----:B------:R-:W-:Y:S01]  /*1740*/  UIADD3 UR42, UR42, -0x2, URZ ;  /* 0xfffffffe2a2a7890 */ /* 0x000fe2000fffe03f */
[--C-:B------:R-:W-:Y:S01]  /*1750*/  IMAD.MOV.U32 R150, RZ, RZ, R151.reuse ;  /* 0x000000ffff967224 */ /* 0x100fe200078e0097 */
[-C--:B------:R-:W-:Y:S01]  /*1760*/  MOV R147, R151.reuse ;  /* 0x0000009700937202 */ /* 0x080fe20000000f00 */
[----:B------:R-:W-:Y:S01]  /*1770*/  IMAD.MOV.U32 R149, RZ, RZ, R151 ;  /* 0x000000ffff957224 */ /* 0x000fe200078e0097 */
[----:B------:R-:W-:Y:S01]  /*1780*/  SHF.R.S32.HI R6, RZ, 0x1f, R17 ;  /* 0x0000001fff067819 */ /* 0x000fe20000011411 */
[--C-:B------:R-:W-:Y:S01]  /*1790*/  IMAD.MOV.U32 R148, RZ, RZ, R151.reuse ;  /* 0x000000ffff947224 */ /* 0x100fe200078e0097 */
[----:B------:R-:W-:Y:S01]  /*17a0*/  MOV R143, R151 ;  /* 0x00000097008f7202 */ /* 0x000fe20000000f00 */
[--C-:B------:R-:W-:Y:S01]  /*17b0*/  IMAD.MOV.U32 R145, RZ, RZ, R151.reuse ;  /* 0x000000ffff917224 */ /* 0x100fe200078e0097 */
[----:B------:R-:W-:Y:S01]  /*17c0*/  LEA.HI R6, R6, R17, RZ, 0x2 ;  /* 0x0000001106067211 */ /* 0x000fe200078f10ff */
[--C-:B------:R-:W-:Y:S01]  /*17d0*/  IMAD.MOV.U32 R141, RZ, RZ, R151.reuse ;  /* 0x000000ffff8d7224 */ /* 0x100fe200078e0097 */
[-C--:B------:R-:W-:Y:S01]  /*17e0*/  MOV R139, R151.reuse ;  /* 0x00000097008b7202 */ /* 0x080fe20000000f00 */
[--C-:B------:R-:W-:Y:S01]  /*17f0*/  IMAD.MOV.U32 R137, RZ, RZ, R151.reuse ;  /* 0x000000ffff897224 */ /* 0x100fe200078e0097 */
[----:B------:R-:W-:Y:S01]  /*1800*/  LOP3.LUT R6, R6, 0x7ffffffc, RZ, 0xc0, !PT ;  /* 0x7ffffffc06067812 */ /* 0x000fe200078ec0ff */
[--C-:B------:R-:W-:Y:S01]  /*1810*/  IMAD.MOV.U32 R133, RZ, RZ, R151.reuse ;  /* 0x000000ffff857224 */ /* 0x100fe200078e0097 */
[-C--:B------:R-:W-:Y:S01]  /*1820*/  MOV R135, R151.reuse ;  /* 0x0000009700877202 */ /* 0x080fe20000000f00 */
[--C-:B------:R-:W-:Y:S01]  /*1830*/  IMAD.MOV.U32 R129, RZ, RZ, R151.reuse ;  /* 0x000000ffff817224 */ /* 0x100fe200078e0097 */
[-C--:B------:R-:W-:Y:S01]  /*1840*/  MOV R131, R151.reuse ;  /* 0x0000009700837202 */ /* 0x080fe20000000f00 */
[----:B------:R-:W-:Y:S01]  /*1850*/  IMAD.IADD R6, R17, 0x1, -R6 ;  /* 0x0000000111067824 */ /* 0x000fe200078e0a06 */
[-C--:B------:R-:W-:Y:S01]  /*1860*/  MOV R127, R151.reuse ;  /* 0x00000097007f7202 */ /* 0x080fe20000000f00 */
[--C-:B------:R-:W-:Y:S01]  /*1870*/  IMAD.MOV.U32 R125, RZ, RZ, R151.reuse ;  /* 0x000000ffff7d7224 */ /* 0x100fe200078e0097 */
[----:B------:R-:W-:Y:S01]  /*1880*/  MOV R123, R151 ;  /* 0x00000097007b7202 */ /* 0x000fe20000000f00 */
[----:B------:R-:W-:Y:S01]  /*1890*/  IMAD R6, R6, R3, 0x80 ;  /* 0x0000008006067424 */ /* 0x000fe200078e0203 */
[-C--:B------:R-:W-:Y:S01]  /*18a0*/  MOV R119, R151.reuse ;  /* 0x0000009700777202 */ /* 0x080fe20000000f00 */
[--C-:B------:R-:W-:Y:S01]  /*18b0*/  IMAD.MOV.U32 R121, RZ, RZ, R151.reuse ;  /* 0x000000ffff797224 */ /* 0x100fe200078e0097 */
[-C--:B------:R-:W-:Y:S01]  /*18c0*/  MOV R115, R151.reuse ;  /* 0x0000009700737202 */ /* 0x080fe20000000f00 */
[----:B------:R-:W-:Y:S01]  /*18d0*/  VIADD R6, R6, UR43 ;  /* 0x0000002b06067c36 */ /* 0x000fe20008000000 */
[-C--:B------:R-:W-:Y:S01]  /*18e0*/  MOV R111, R151.reuse ;  /* 0x00000097006f7202 */ /* 0x080fe20000000f00 */
[--C-:B------:R-:W-:Y:S01]  /*18f0*/  IMAD.MOV.U32 R117, RZ, RZ, R151.reuse ;  /* 0x000000ffff757224 */ /* 0x100fe200078e0097 */
[-C--:B------:R-:W-:Y:S01]  /*1900*/  MOV R107, R151.reuse ;  /* 0x00000097006b7202 */ /* 0x080fe20000000f00 */
[----:B------:R-:W-:Y:S01]  /*1910*/  IMAD R7, R7, -0x80, R6 ;  /* 0xffffff8007077824 */ /* 0x000fe200078e0206 */
[-C--:B------:R-:W-:Y:S01]  /*1920*/  MOV R103, R151.reuse ;  /* 0x0000009700677202 */ /* 0x080fe20000000f00 */
[--C-:B------:R-:W-:Y:S01]  /*1930*/  IMAD.MOV.U32 R113, RZ, RZ, R151.reuse ;  /* 0x000000ffff717224 */ /* 0x100fe200078e0097 */
[----:B------:R-:W-:Y:S01]  /*1940*/  MOV R99, R151 ;  /* 0x0000009700637202 */ /* 0x000fe20000000f00 */
[--C-:B------:R-:W-:Y:S01]  /*1950*/  IMAD.MOV.U32 R109, RZ, RZ, R151.reuse ;  /* 0x000000ffff6d7224 */ /* 0x100fe200078e0097 */
[C---:B------:R-:W-:Y:S01]  /*1960*/  ISETP.GT.AND P4, PT, R7.reuse, RZ, PT ;  /* 0x000000ff0700720c */ /* 0x040fe20003f84270 */
[--C-:B------:R-:W-:Y:S01]  /*1970*/  IMAD.MOV.U32 R105, RZ, RZ, R151.reuse ;  /* 0x000000ffff697224 */ /* 0x100fe200078e0097 */
[C---:B------:R-:W-:Y:S01]  /*1980*/  ISETP.GT.AND P3, PT, R7.reuse, 0x1, PT ;  /* 0x000000010700780c */ /* 0x040fe20003f64270 */
[--C-:B------:R-:W-:Y:S01]  /*1990*/  IMAD.MOV.U32 R101, RZ, RZ, R151.reuse ;  /* 0x000000ffff657224 */ /* 0x100fe200078e0097 */
[----:B------:R-:W-:Y:S01]  /*19a0*/  ISETP.GT.AND P1, PT, R7, 0x8, PT ;  /* 0x000000080700780c */ /* 0x000fe20003f24270 */
[--C-:B------:R-:W-:Y:S01]  /*19b0*/  IMAD.MOV.U32 R97, RZ, RZ, R151.reuse ;  /* 0x000000ffff617224 */ /* 0x100fe200078e0097 */
[----:B------:R-:W-:Y:S01]  /*19c0*/  FSEL R8, R26, -INF , P4 ;  /* 0xff8000001a087808 */ /* 0x000fe20002000000 */
[--C-:B------:R-:W-:Y:S01]  /*19d0*/  IMAD.MOV.U32 R93, RZ, RZ, R151.reuse ;  /* 0x000000ffff5d7224 */ /* 0x100fe200078e0097 */
[----:B------:R-:W-:Y:S01]  /*19e0*/  FSEL R27, R27, -INF , P3 ;  /* 0xff8000001b1b7808 */ /* 0x000fe20001800000 */
[----:B------:R-:W-:Y:S01]  /*19f0*/  IMAD.MOV.U32 R89, RZ, RZ, R151 ;  /* 0x000000ffff597224 */ /* 0x000fe200078e0097 */
[----:B------:R-:W-:-:S02]  /*1a00*/  ISETP.GT.AND P2, PT, R7, 0x9, PT ;  /* 0x000000090700780c */ /* 0x000fc40003f44270 */
[----:B------:R-:W-:Y:S02]  /*1a10*/  FSEL R88, R30, -INF , P1 ;  /* 0xff8000001e587808 */ /* 0x000fe40000800000 */
[----:B------:R-:W-:Y:S02]  /*1a20*/  FMNMX.FTZ R3, R8, R27, !PT ;  /* 0x0000001b08037209 */ /* 0x000fe40007810000 */
[----:B------:R-:W-:Y:S02]  /*1a30*/  ISETP.GT.AND P6, PT, R7, 0x10, PT ;  /* 0x000000100700780c */ /* 0x000fe40003fc4270 */
[----:B------:R-:W-:Y:S02]  /*1a40*/  FSEL R90, R31, -INF , P2 ;  /* 0xff8000001f5a7808 */ /* 0x000fe40001000000 */
[----:B------:R-:W-:Y:S02]  /*1a50*/  FMNMX.FTZ R3, R88, R3, !PT ;  /* 0x0000000358037209 */ /* 0x000fe40007810000 */
[----:B------:R-:W-:-:S02]  /*1a60*/  ISETP.GT.AND P5, PT, R7, 0x11, PT ;  /* 0x000000110700780c */ /* 0x000fc40003fa4270 */
[----:B------:R-:W-:Y:S02]  /*1a70*/  FSEL R92, R34, -INF , P6 ;  /* 0xff800000225c7808 */ /* 0x000fe40003000000 */
[----:B------:R-:W-:Y:S02]  /*1a80*/  FMNMX.FTZ R3, R90, R3, !PT ;  /* 0x000000035a037209 */ /* 0x000fe40007810000 */
[----:B------:R-:W-:Y:S02]  /*1a90*/  FSEL R24, R24, -INF , P4 ;  /* 0xff80000018187808 */ /* 0x000fe40002000000 */
[----:B------:R-:W-:Y:S02]  /*1aa0*/  ISETP.GT.AND P4, PT, R7, 0x18, PT ;  /* 0x000000180700780c */ /* 0x000fe40003f84270 */
[----:B------:R-:W-:Y:S02]  /*1ab0*/  FSEL R94, R35, -INF , P5 ;  /* 0xff800000235e7808 */ /* 0x000fe40002800000 */
[----:B------:R-:W-:-:S02]  /*1ac0*/  FMNMX.FTZ R3, R92, R3, !PT ;  /* 0x000000035c037209 */ /* 0x000fc40007810000 */
[----:B------:R-:W-:Y:S02]  /*1ad0*/  FSEL R25, R25, -INF , P3 ;  /* 0xff80000019197808 */ /* 0x000fe40001800000 */
[C---:B------:R-:W-:Y:S02]  /*1ae0*/  ISETP.GT.AND P3, PT, R7.reuse, 0x19, PT ;  /* 0x000000190700780c */ /* 0x040fe40003f64270 */
[----:B------:R-:W-:Y:S02]  /*1af0*/  FSEL R96, R38, -INF , P4 ;  /* 0xff80000026607808 */ /* 0x000fe40002000000 */
[----:B------:R-:W-:Y:S02]  /*1b00*/  FMNMX.FTZ R3, R94, R3, !PT ;  /* 0x000000035e037209 */ /* 0x000fe40007810000 */
[----:B------:R-:W-:Y:S02]  /*1b10*/  FSEL R28, R28, -INF , P1 ;  /* 0xff8000001c1c7808 */ /* 0x000fe40000800000 */
        /* <DEDUP_REMOVED lines=8> */
[----:B------:R-:W-:Y:S02]  /*1ba0*/  ISETP.GT.AND P6, PT, R7, 0x28, PT ;  /* 0x000000280700780c */ /* 0x000fe40003fc4270 */
        /* <DEDUP_REMOVED lines=50> */
[----:B------:R-:W-:Y:S02]  /*1ed0*/  ISETP.GT.AND P0, PT, R7, 0x59, PT ;  /* 0x000000590700780c */ /* 0x000fe40003f04270 */
[----:B------:R-:W-:-:S02]  /*1ee0*/  FSEL R128, R70, -INF , P6 ;  /* 0xff80000046807808 */ /* 0x000fc40003000000 */
[----:B------:R-:W-:Y:S02]  /*1ef0*/  FMNMX.FTZ R3, R126, R3, !PT ;  /* 0x000000037e037209 */ /* 0x000fe40007810000 */
[----:B------:R-:W-:Y:S02]  /*1f00*/  FSEL R30, R57, -INF , P5 ;  /* 0xff800000391e7808 */ /* 0x000fe40002800000 */
[----:B------:R-:W-:Y:S02]  /*1f10*/  FSEL R130, R71, -INF , P0 ;  /* 0xff80000047827808 */ /* 0x000fe40000000000 */
[----:B------:R-:W-:Y:S02]  /*1f20*/  FSEL R64, R64, -INF , P1 ;  /* 0xff80000040407808 */ /* 0x000fe40000800000 */
[----:B------:R-:W-:Y:S02]  /*1f30*/  FSEL R38, R65, -INF , P2 ;  /* 0xff80000041267808 */ /* 0x000fe40001000000 */
[----:B------:R-:W-:-:S02]  /*1f40*/  ISETP.GT.AND P5, PT, R7, 0x60, PT ;  /* 0x000000600700780c */ /* 0x000fc40003fa4270 */
[C---:B------:R-:W-:Y:S02]  /*1f50*/  ISETP.GT.AND P0, PT, R7.reuse, 0x61, PT ;  /* 0x000000610700780c */ /* 0x040fe40003f04270 */
[C---:B------:R-:W-:Y:S02]  /*1f60*/  ISETP.GT.AND P1, PT, R7.reuse, 0x68, PT ;  /* 0x000000680700780c */ /* 0x040fe40003f24270 */
[----:B------:R-:W-:Y:S02]  /*1f70*/  ISETP.GT.AND P2, PT, R7, 0x69, PT ;  /* 0x000000690700780c */ /* 0x000fe40003f44270 */
[----:B------:R-:W-:Y:S02]  /*1f80*/  FMNMX.FTZ R3, R128, R3, !PT ;  /* 0x0000000380037209 */ /* 0x000fe40007810000 */
[----:B------:R-:W-:Y:S02]  /*1f90*/  FSEL R60, R60, -INF , P4 ;  /* 0xff8000003c3c7808 */ /* 0x000fe40002000000 */
[----:B------:R-:W-:-:S02]  /*1fa0*/  FSEL R34, R61, -INF , P3 ;  /* 0xff8000003d227808 */ /* 0x000fc40001800000 */
[----:B------:R-:W-:Y:S02]  /*1fb0*/  FSEL R132, R74, -INF , P5 ;  /* 0xff8000004a847808 */ /* 0x000fe40002800000 */
[----:B------:R-:W-:Y:S02]  /*1fc0*/  FSEL R134, R75, -INF , P0 ;  /* 0xff8000004b867808 */ /* 0x000fe40000000000 */
[----:B------:R-:W-:Y:S02]  /*1fd0*/  P2R R21, PR, RZ, 0x1 ;  /* 0x00000001ff157803 */ /* 0x000fe40000000000 */
[----:B------:R-:W-:Y:S02]  /*1fe0*/  FSEL R136, R78, -INF , P1 ;  /* 0xff8000004e887808 */ /* 0x000fe40000800000 */
[----:B------:R-:W-:Y:S02]  /*1ff0*/  P2R R19, PR, RZ, 0x2 ;  /* 0x00000002ff137803 */ /* 0x000fe40000000000 */
[----:B------:R-:W-:-:S02]  /*2000*/  FSEL R138, R79, -INF , P2 ;  /* 0xff8000004f8a7808 */ /* 0x000fc40001000000 */
[----:B------:R-:W-:Y:S02]  /*2010*/  P2R R17, PR, RZ, 0x4 ;  /* 0x00000004ff117803 */ /* 0x000fe40000000000 */
[----:B------:R-:W-:Y:S02]  /*2020*/  FMNMX.FTZ R3, R130, R3, !PT ;  /* 0x0000000382037209 */ /* 0x000fe40007810000 */
[C---:B------:R-:W-:Y:S02]  /*2030*/  ISETP.GT.AND P3, PT, R7.reuse, 0x70, PT ;  /* 0x000000700700780c */ /* 0x040fe40003f64270 */
[C---:B------:R-:W-:Y:S02]  /*2040*/  ISETP.GT.AND P4, PT, R7.reuse, 0x71, PT ;  /* 0x000000710700780c */ /* 0x040fe40003f84270 */
[C---:B------:R-:W-:Y:S02]  /*2050*/  ISETP.GT.AND P5, PT, R7.reuse, 0x78, PT ;  /* 0x000000780700780c */ /* 0x040fe40003fa4270 */
[----:B------:R-:W-:-:S02]  /*2060*/  ISETP.GT.AND P6, PT, R7, 0x79, PT ;  /* 0x000000790700780c */ /* 0x000fc40003fc4270 */
[C---:B------:R-:W-:Y:S02]  /*2070*/  ISETP.GT.AND P2, PT, R7.reuse, 0x58, PT ;  /* 0x000000580700780c */ /* 0x040fe40003f44270 */
[C---:B------:R-:W-:Y:S02]  /*2080*/  ISETP.GT.AND P1, PT, R7.reuse, 0x59, PT ;  /* 0x000000590700780c */ /* 0x040fe40003f24270 */
[----:B------:R-:W-:Y:S02]  /*2090*/  ISETP.GT.AND P0, PT, R7, 0x60, PT ;  /* 0x000000600700780c */ /* 0x000fe40003f04270 */
[----:B------:R-:W-:Y:S02]  /*20a0*/  FMNMX.FTZ R7, R24, R25, !PT ;  /* 0x0000001918077209 */ /* 0x000fe40007810000 */
[----:B------:R-:W-:Y:S02]  /*20b0*/  FMNMX.FTZ R3, R132, R3, !PT ;  /* 0x0000000384037209 */ /* 0x000fe40007810000 */
[----:B------:R-:W-:-:S02]  /*20c0*/  FMNMX.FTZ R7, R28, R7, !PT ;  /* 0x000000071c077209 */ /* 0x000fc40007810000 */
[----:B------:R-:W-:Y:S02]  /*20d0*/  FMNMX.FTZ R3, R134, R3, !PT ;  /* 0x0000000386037209 */ /* 0x000fe40007810000 */
[----:B------:R-:W-:Y:S02]  /*20e0*/  FMNMX.FTZ R7, R10, R7, !PT ;  /* 0x000000070a077209 */ /* 0x000fe40007810000 */
[----:B------:R-:W-:Y:S02]  /*20f0*/  FMNMX.FTZ R3, R136, R3, !PT ;  /* 0x0000000388037209 */ /* 0x000fe40007810000 */
[----:B------:R-:W-:Y:S02]  /*2100*/  FMNMX.FTZ R7, R32, R7, !PT ;  /* 0x0000000720077209 */ /* 0x000fe40007810000 */
[----:B------:R-:W-:Y:S02]  /*2110*/  FSEL R140, R82, -INF , P3 ;  /* 0xff800000528c7808 */ /* 0x000fe40001800000 */
[----:B------:R-:W-:-:S02]  /*2120*/  FMNMX.FTZ R3, R138, R3, !PT ;  /* 0x000000038a037209 */ /* 0x000fc40007810000 */
[----:B------:R-:W-:Y:S02]  /*2130*/  FMNMX.FTZ R7, R12, R7, !PT ;  /* 0x000000070c077209 */ /* 0x000fe40007810000 */
[----:B------:R-:W-:Y:S02]  /*2140*/  FSEL R142, R83, -INF , P4 ;  /* 0xff800000538e7808 */ /* 0x000fe40002000000 */
        /* <DEDUP_REMOVED lines=8> */
[----:B------:R-:W-:Y:S02]  /*21d0*/  FMNMX.FTZ R9, R146, R3, !PT ;  /* 0x0000000392097209 */ /* 0x000fe40007810000 */
[----:B------:R-:W-:-:S02]  /*21e0*/  FMNMX.FTZ R7, R18, R7, !PT ;  /* 0x0000000712077209 */ /* 0x000fc40007810000 */
[----:B------:R-:W-:Y:S01]  /*21f0*/  FSEL R68, R68, -INF , P2 ;  /* 0xff80000044447808 */ /* 0x000fe20001000000 */
[----:B------:R-:W0:Y:S01]  /*2200*/  SHFL.BFLY PT, R6, R9, 0x2, 0x1f ;  /* 0x0c401f0009067f89 */ /* 0x000e2200000e0000 */
[----:B------:R-:W-:Y:S02]  /*2210*/  FMNMX.FTZ R7, R44, R7, !PT ;  /* 0x000000072c077209 */ /* 0x000fe40007810000 */
[----:B------:R-:W-:Y:S02]  /*2220*/  FSEL R54, R69, -INF , P1 ;  /* 0xff80000045367808 */ /* 0x000fe40000800000 */
[----:B------:R-:W-:Y:S02]  /*2230*/  FMNMX.FTZ R7, R20, R7, !PT ;  /* 0x0000000714077209 */ /* 0x000fe40007810000 */
[----:B------:R-:W-:Y:S02]  /*2240*/  FSEL R72, R72, -INF , P0 ;  /* 0xff80000048487808 */ /* 0x000fe40000000000 */
[----:B------:R-:W-:-:S02]  /*2250*/  FMNMX.FTZ R7, R48, R7, !PT ;  /* 0x0000000730077209 */ /* 0x000fc40007810000 */
[----:B------:R-:W-:Y:S02]  /*2260*/  ISETP.NE.AND P0, PT, R21, RZ, PT ;  /* 0x000000ff1500720c */ /* 0x000fe40003f05270 */
[----:B------:R-:W-:Y:S02]  /*2270*/  FMNMX.FTZ R7, R22, R7, !PT ;  /* 0x0000000716077209 */ /* 0x000fe40007810000 */
[----:B------:R-:W-:Y:S01]  /*2280*/  MOV R3, UR4 ;  /* 0x0000000400037c02 */ /* 0x000fe20008000f00 */
[----:B------:R-:W-:Y:S01]  /*2290*/  UIADD3 UR4, UR36, 0x28840, URZ ;  /* 0x0002884024047890 */ /* 0x000fe2000fffe03f */
[----:B------:R-:W-:Y:S02]  /*22a0*/  FMNMX.FTZ R7, R52, R7, !PT ;  /* 0x0000000734077209 */ /* 0x000fe40007810000 */
[----:B------:R-:W-:Y:S01]  /*22b0*/  ISETP.NE.AND P1, PT, R19, RZ, PT ;  /* 0x000000ff1300720c */ /* 0x000fe20003f25270 */
[----:B------:R-:W-:Y:S01]  /*22c0*/  UPRMT UR4, UR7, 0x654, UR4 ;  /* 0x0000065407047896 */ /* 0x000fe20008000004 */
[----:B------:R-:W-:-:S02]  /*22d0*/  FMNMX.FTZ R7, R26, R7, !PT ;  /* 0x000000071a077209 */ /* 0x000fc40007810000 */
[----:B------:R-:W-:Y:S02]  /*22e0*/  FSEL R50, R73, -INF , P0 ;  /* 0xff80000049327808 */ /* 0x000fe40000000000 */
[----:B0-----:R-:W-:Y:S02]  /*22f0*/  FMNMX.FTZ R11, R9, R6, !PT ;  /* 0x00000006090b7209 */ /* 0x001fe40007810000 */
[----:B------:R-:W-:Y:S02]  /*2300*/  FMNMX.FTZ R7, R56, R7, !PT ;  /* 0x0000000738077209 */ /* 0x000fe40007810000 */
[----:B------:R-:W-:Y:S01]  /*2310*/  P2R R15, PR, RZ, 0x8 ;  /* 0x00000008ff0f7803 */ /* 0x000fe20000000000 */
[----:B------:R-:W0:Y:S01]  /*2320*/  SHFL.BFLY PT, R6, R11, 0x1, 0x1f ;  /* 0x0c201f000b067f89 */ /* 0x000e2200000e0000 */
[----:B------:R-:W-:Y:S01]  /*2330*/  FMNMX.FTZ R7, R30, R7, !PT ;  /* 0x000000071e077209 */ /* 0x000fe20007810000 */
[----:B------:R-:W-:Y:S01]  /*2340*/  SYNCS.ARRIVE.TRANS64.RED.A1T0 RZ, [UR4], RZ ;  /* 0x000000ffffff79a7 */ /* 0x000fe20008100404 */
[----:B------:R-:W-:Y:S01]  /*2350*/  ISETP.NE.AND P2, PT, R17, RZ, PT ;  /* 0x000000ff1100720c */ /* 0x000fe20003f45270 */
[----:B------:R-:W-:Y:S01]  /*2360*/  UMOV UR4, URZ ;  /* 0x0000003f00047c82 */ /* 0x000fe20008000000 */
[----:B------:R-:W-:-:S02]  /*2370*/  FMNMX.FTZ R7, R60, R7, !PT ;  /* 0x000000073c077209 */ /* 0x000fc40007810000 */
[----:B------:R-:W-:Y:S02]  /*2380*/  FSEL R78, R76, -INF , P1 ;  /* 0xff8000004c4e7808 */ /* 0x000fe40000800000 */
[----:B------:R-:W-:Y:S02]  /*2390*/  FMNMX.FTZ R7, R34, R7, !PT ;  /* 0x0000000722077209 */ /* 0x000fe40007810000 */
[----:B------:R-:W-:Y:S02]  /*23a0*/  FSEL R82, R77, -INF , P2 ;  /* 0xff8000004d527808 */ /* 0x000fe40001000000 */
[----:B------:R-:W-:Y:S02]  /*23b0*/  FMNMX.FTZ R7, R64, R7, !PT ;  /* 0x0000000740077209 */ /* 0x000fe40007810000 */
[----:B------:R-:W-:Y:S02]  /*23c0*/  FSEL R86, R81, -INF , P4 ;  /* 0xff80000051567808 */ /* 0x000fe40002000000 */
[----:B------:R-:W-:-:S02]  /*23d0*/  FMNMX.FTZ R7, R38, R7, !PT ;  /* 0x0000000726077209 */ /* 0x000fc40007810000 */
[----:B------:R-:W-:Y:S02]  /*23e0*/  FSEL R84, R84, -INF , P5 ;  /* 0xff80000054547808 */ /* 0x000fe40002800000 */
[----:B------:R-:W-:Y:S02]  /*23f0*/  FMNMX.FTZ R7, R68, R7, !PT ;  /* 0x0000000744077209 */ /* 0x000fe40007810000 */
[----:B------:R-:W-:Y:S02]  /*2400*/  ISETP.NE.AND P0, PT, R23, RZ, PT ;  /* 0x000000ff1700720c */ /* 0x000fe40003f05270 */
[----:B------:R-:W-:Y:S02]  /*2410*/  FMNMX.FTZ R7, R54, R7, !PT ;  /* 0x0000000736077209 */ /* 0x000fe40007810000 */
[----:B0-----:R-:W-:Y:S02]  /*2420*/  FMNMX.FTZ R6, R11, R6, !PT ;  /* 0x000000060b067209 */ /* 0x001fe40007810000 */
[----:B------:R-:W-:-:S02]  /*2430*/  FMNMX.FTZ R7, R72, R7, !PT ;  /* 0x0000000748077209 */ /* 0x000fc40007810000 */
[C---:B------:R-:W-:Y:S01]  /*2440*/  FSETP.NEU.FTZ.AND P3, PT, R6.reuse, -INF , PT ;  /* 0xff8000000600780b */ /* 0x040fe20003f7d000 */
[----:B------:R-:W-:Y:S01]  /*2450*/  FMUL.FTZ R13, R6, R3 ;  /* 0x00000003060d7220 */ /* 0x000fe20000410000 */
[----:B------:R-:W-:Y:S02]  /*2460*/  FMNMX.FTZ R7, R50, R7, !PT ;  /* 0x0000000732077209 */ /* 0x000fe40007810000 */
[----:B------:R-:W-:Y:S02]  /*2470*/  MOV R95, R151 ;  /* 0x00000097005f7202 */ /* 0x000fe40000000f00 */
[----:B------:R-:W-:Y:S02]  /*2480*/  FSEL R13, R13, RZ, P3 ;  /* 0x000000ff0d0d7208 */ /* 0x000fe40001800000 */
[----:B------:R-:W-:Y:S02]  /*2490*/  ISETP.NE.AND P3, PT, R15, RZ, PT ;  /* 0x000000ff0f00720c */ /* 0x000fe40003f65270 */
[----:B------:R-:W-:Y:S01]  /*24a0*/  FMNMX.FTZ R7, R78, R7, !PT ;  /* 0x000000074e077209 */ /* 0x000fe20007810000 */
[-CC-:B------:R-:W-:Y:S01]  /*24b0*/  FFMA.FTZ R155, R88, R3.reuse, -R13.reuse ;  /* 0x00000003589b7223 */ /* 0x180fe2000001080d */
[----:B------:R-:W-:Y:S01]  /*24c0*/  FSEL R80, R80, -INF , P3 ;  /* 0xff80000050507808 */ /* 0x000fe20001800000 */
[--C-:B------:R-:W-:Y:S01]  /*24d0*/  FFMA.FTZ R153, R8, R3, -R13.reuse ;  /* 0x0000000308997223 */ /* 0x100fe2000001080d */
[----:B------:R-:W-:Y:S01]  /*24e0*/  FMNMX.FTZ R7, R82, R7, !PT ;  /* 0x0000000752077209 */ /* 0x000fe20007810000 */
[-CC-:B------:R-:W-:Y:S01]  /*24f0*/  FFMA.FTZ R42, R27, R3.reuse, -R13.reuse ;  /* 0x000000031b2a7223 */ /* 0x180fe2000001080d */
[----:B------:R-:W-:Y:S01]  /*2500*/  FSEL R88, R85, -INF , P6 ;  /* 0xff80000055587808 */ /* 0x000fe20003000000 */
[--C-:B------:R-:W-:Y:S01]  /*2510*/  FFMA.FTZ R46, R90, R3, -R13.reuse ;  /* 0x000000035a2e7223 */ /* 0x100fe2000001080d */
[----:B------:R-:W-:Y:S01]  /*2520*/  FMNMX.FTZ R7, R80, R7, !PT ;  /* 0x0000000750077209 */ /* 0x000fe20007810000 */
[----:B------:R-:W-:Y:S01]  /*2530*/  MUFU.EX2 R153, R153 ;  /* 0x0000009900997308 */ /* 0x000fe20000000800 */
[-CC-:B------:R-:W-:Y:S01]  /*2540*/  FFMA.FTZ R157, R92, R3.reuse, -R13.reuse ;  /* 0x000000035c9d7223 */ /* 0x180fe2000001080d */
[--C-:B------:R-:W-:Y:S01]  /*2550*/  FFMA.FTZ R58, R94, R3, -R13.reuse ;  /* 0x000000035e3a7223 */ /* 0x100fe2000001080d */
[----:B------:R-:W-:Y:S01]  /*2560*/  FMNMX.FTZ R7, R86, R7, !PT ;  /* 0x0000000756077209 */ /* 0x000fe20007810000 */
[-CC-:B------:R-:W-:Y:S01]  /*2570*/  FFMA.FTZ R159, R96, R3.reuse, -R13.reuse ;  /* 0x00000003609f7223 */ /* 0x180fe2000001080d */
[-CC-:B------:R-:W-:Y:S01]  /*2580*/  FFMA.FTZ R62, R98, R3.reuse, -R13.reuse ;  /* 0x00000003623e7223 */ /* 0x180fe2000001080d */
[--C-:B------:R-:W-:Y:S01]  /*2590*/  FFMA.FTZ R161, R100, R3, -R13.reuse ;  /* 0x0000000364a17223 */ /* 0x100fe2000001080d */
[----:B------:R-:W-:Y:S01]  /*25a0*/  FMNMX.FTZ R7, R84, R7, !PT ;  /* 0x0000000754077209 */ /* 0x000fe20007810000 */
[----:B------:R-:W0:Y:S01]  /*25b0*/  MUFU.EX2 R42, R42 ;  /* 0x0000002a002a7308 */ /* 0x000e220000000800 */
[-CC-:B------:R-:W-:Y:S01]  /*25c0*/  FFMA.FTZ R66, R102, R3.reuse, -R13.reuse ;  /* 0x0000000366427223 */ /* 0x180fe2000001080d */
[--C-:B------:R-:W-:Y:S01]  /*25d0*/  FFMA.FTZ R163, R104, R3, -R13.reuse ;  /* 0x0000000368a37223 */ /* 0x100fe2000001080d */
[----:B------:R-:W-:Y:S01]  /*25e0*/  FMNMX.FTZ R7, R88, R7, !PT ;  /* 0x0000000758077209 */ /* 0x000fe20007810000 */
[-CC-:B------:R-:W-:Y:S01]  /*25f0*/  FFMA.FTZ R70, R106, R3.reuse, -R13.reuse ;  /* 0x000000036a467223 */ /* 0x180fe2000001080d */
[-CC-:B------:R-:W-:Y:S01]  /*2600*/  FFMA.FTZ R165, R108, R3.reuse, -R13.reuse ;  /* 0x000000036ca57223 */ /* 0x180fe2000001080d */
[-CC-:B------:R-:W-:Y:S01]  /*2610*/  FFMA.FTZ R74, R110, R3.reuse, -R13.reuse ;  /* 0x000000036e4a7223 */ /* 0x180fe2000001080d */
[-CC-:B------:R-:W-:Y:S01]  /*2620*/  FFMA.FTZ R167, R112, R3.reuse, -R13.reuse ;  /* 0x0000000370a77223 */ /* 0x180fe2000001080d */
[----:B------:R-:W1:Y:S01]  /*2630*/  SHFL.BFLY PT, R8, R7, 0x2, 0x1f ;  /* 0x0c401f0007087f89 */ /* 0x000e6200000e0000 */
[----:B------:R-:W2:Y:S01]  /*2640*/  MUFU.EX2 R155, R155 ;  /* 0x0000009b009b7308 */ /* 0x000ea20000000800 */
[-CC-:B------:R-:W-:Y:S01]  /*2650*/  FFMA.FTZ R76, R114, R3.reuse, -R13.reuse ;  /* 0x00000003724c7223 */ /* 0x180fe2000001080d */
[-CC-:B------:R-:W-:Y:S01]  /*2660*/  FFMA.FTZ R181, R116, R3.reuse, -R13.reuse ;  /* 0x0000000374b57223 */ /* 0x180fe2000001080d */
[-CC-:B------:R-:W-:Y:S01]  /*2670*/  FFMA.FTZ R118, R118, R3.reuse, -R13.reuse ;  /* 0x0000000376767223 */ /* 0x180fe2000001080d */
[-CC-:B------:R-:W-:Y:S01]  /*2680*/  FFMA.FTZ R120, R120, R3.reuse, -R13.reuse ;  /* 0x0000000378787223 */ /* 0x180fe2000001080d */
[-CC-:B------:R-:W-:Y:S01]  /*2690*/  FFMA.FTZ R122, R122, R3.reuse, -R13.reuse ;  /* 0x000000037a7a7223 */ /* 0x180fe2000001080d */
[-CC-:B------:R-:W-:Y:S01]  /*26a0*/  FFMA.FTZ R124, R124, R3.reuse, -R13.reuse ;  /* 0x000000037c7c7223 */ /* 0x180fe2000001080d */
[-CC-:B------:R-:W-:Y:S01]  /*26b0*/  FFMA.FTZ R126, R126, R3.reuse, -R13.reuse ;  /* 0x000000037e7e7223 */ /* 0x180fe2000001080d */
[----:B------:R-:W3:Y:S01]  /*26c0*/  MUFU.EX2 R46, R46 ;  /* 0x0000002e002e7308 */ /* 0x000ee20000000800 */
[-CC-:B------:R-:W-:Y:S01]  /*26d0*/  FFMA.FTZ R128, R128, R3.reuse, -R13.reuse ;  /* 0x0000000380807223 */ /* 0x180fe2000001080d */
[-CC-:B------:R-:W-:Y:S01]  /*26e0*/  FFMA.FTZ R130, R130, R3.reuse, -R13.reuse ;  /* 0x0000000382827223 */ /* 0x180fe2000001080d */
[-CC-:B------:R-:W-:Y:S01]  /*26f0*/  FFMA.FTZ R132, R132, R3.reuse, -R13.reuse ;  /* 0x0000000384847223 */ /* 0x180fe2000001080d */
[-CC-:B------:R-:W-:Y:S01]  /*2700*/  FFMA.FTZ R134, R134, R3.reuse, -R13.reuse ;  /* 0x0000000386867223 */ /* 0x180fe2000001080d */
[-CC-:B------:R-:W-:Y:S01]  /*2710*/  FFMA.FTZ R136, R136, R3.reuse, -R13.reuse ;  /* 0x0000000388887223 */ /* 0x180fe2000001080d */
[-CC-:B------:R-:W-:Y:S01]  /*2720*/  FFMA.FTZ R138, R138, R3.reuse, -R13.reuse ;  /* 0x000000038a8a7223 */ /* 0x180fe2000001080d */
[-CC-:B------:R-:W-:Y:S01]  /*2730*/  FFMA.FTZ R140, R140, R3.reuse, -R13.reuse ;  /* 0x000000038c8c7223 */ /* 0x180fe2000001080d */
[----:B------:R-:W4:Y:S01]  /*2740*/  MUFU.EX2 R157, R157 ;  /* 0x0000009d009d7308 */ /* 0x000f220000000800 */
[-CC-:B------:R-:W-:Y:S01]  /*2750*/  FFMA.FTZ R142, R142, R3.reuse, -R13.reuse ;  /* 0x000000038e8e7223 */ /* 0x180fe2000001080d */
[-CC-:B------:R-:W-:Y:S01]  /*2760*/  FFMA.FTZ R144, R144, R3.reuse, -R13.reuse ;  /* 0x0000000390907223 */ /* 0x180fe2000001080d */
[----:B------:R-:W-:Y:S01]  /*2770*/  FFMA.FTZ R13, R146, R3, -R13 ;  /* 0x00000003920d7223 */ /* 0x000fe2000001080d */
[--C-:B------:R-:W-:Y:S01]  /*2780*/  IMAD.MOV.U32 R146, RZ, RZ, R151.reuse ;  /* 0x000000ffff927224 */ /* 0x100fe200078e0097 */
[----:B------:R-:W-:Y:S01]  /*2790*/  MOV R91, R151 ;  /* 0x00000097005b7202 */ /* 0x000fe20000000f00 */
[--C-:B------:R-:W-:Y:S01]  /*27a0*/  IMAD.MOV.U32 R116, RZ, RZ, R151.reuse ;  /* 0x000000ffff747224 */ /* 0x100fe200078e0097 */
[----:B-1----:R-:W-:Y:S01]  /*27b0*/  FMNMX.FTZ R9, R7, R8, !PT ;  /* 0x0000000807097209 */ /* 0x002fe20007810000 */
[----:B------:R-:W1:Y:S01]  /*27c0*/  MUFU.EX2 R58, R58 ;  /* 0x0000003a003a7308 */ /* 0x000e620000000800 */
[----:B------:R-:W-:-:S02]  /*27d0*/  IMAD.MOV.U32 R114, RZ, RZ, R151 ;  /* 0x000000ffff727224 */ /* 0x000fc400078e0097 */
[--C-:B------:R-:W-:Y:S01]  /*27e0*/  IMAD.MOV.U32 R112, RZ, RZ, R151.reuse ;  /* 0x000000ffff707224 */ /* 0x100fe200078e0097 */
[----:B------:R-:W5:Y:S01]  /*27f0*/  SHFL.BFLY PT, R8, R9, 0x1, 0x1f ;  /* 0x0c201f0009087f89 */ /* 0x000f6200000e0000 */
[--C-:B------:R-:W-:Y:S02]  /*2800*/  IMAD.MOV.U32 R110, RZ, RZ, R151.reuse ;  /* 0x000000ffff6e7224 */ /* 0x100fe400078e0097 */
[--C-:B------:R-:W-:Y:S01]  /*2810*/  IMAD.MOV.U32 R108, RZ, RZ, R151.reuse ;  /* 0x000000ffff6c7224 */ /* 0x100fe200078e0097 */
[----:B------:R-:W1:Y:S01]  /*2820*/  MUFU.EX2 R159, R159 ;  /* 0x0000009f009f7308 */ /* 0x000e620000000800 */
[--C-:B------:R-:W-:Y:S02]  /*2830*/  IMAD.MOV.U32 R106, RZ, RZ, R151.reuse ;  /* 0x000000ffff6a7224 */ /* 0x100fe400078e0097 */
[--C-:B------:R-:W-:Y:S02]  /*2840*/  IMAD.MOV.U32 R104, RZ, RZ, R151.reuse ;  /* 0x000000ffff687224 */ /* 0x100fe400078e0097 */
[----:B------:R-:W-:-:S02]  /*2850*/  IMAD.MOV.U32 R102, RZ, RZ, R151 ;  /* 0x000000ffff667224 */ /* 0x000fc400078e0097 */
[--C-:B------:R-:W-:Y:S01]  /*2860*/  IMAD.MOV.U32 R100, RZ, RZ, R151.reuse ;  /* 0x000000ffff647224 */ /* 0x100fe200078e0097 */
[----:B------:R-:W-:Y:S01]  /*2870*/  MUFU.EX2 R62, R62 ;  /* 0x0000003e003e7308 */ /* 0x000fe20000000800 */
[--C-:B------:R-:W-:Y:S02]  /*2880*/  IMAD.MOV.U32 R98, RZ, RZ, R151.reuse ;  /* 0x000000ffff627224 */ /* 0x100fe400078e0097 */
[--C-:B------:R-:W-:Y:S02]  /*2890*/  IMAD.MOV.U32 R96, RZ, RZ, R151.reuse ;  /* 0x000000ffff607224 */ /* 0x100fe400078e0097 */
[--C-:B------:R-:W-:Y:S02]  /*28a0*/  IMAD.MOV.U32 R94, RZ, RZ, R151.reuse ;  /* 0x000000ffff5e7224 */ /* 0x100fe400078e0097 */
[--C-:B------:R-:W-:Y:S01]  /*28b0*/  IMAD.MOV.U32 R92, RZ, RZ, R151.reuse ;  /* 0x000000ffff5c7224 */ /* 0x100fe200078e0097 */
[----:B------:R-:W-:Y:S01]  /*28c0*/  MUFU.EX2 R161, R161 ;  /* 0x000000a100a17308 */ /* 0x000fe20000000800 */
[----:B------:R-:W-:Y:S01]  /*28d0*/  IMAD.MOV.U32 R90, RZ, RZ, R151 ;  /* 0x000000ffff5a7224 */ /* 0x000fe200078e0097 */
[----:B-----5:R-:W-:-:S04]  /*28e0*/  FMNMX.FTZ R8, R9, R8, !PT ;  /* 0x0000000809087209 */ /* 0x020fc80007810000 */
[C---:B------:R-:W-:Y:S01]  /*28f0*/  FSETP.NEU.FTZ.AND P1, PT, R8.reuse, -INF , PT ;  /* 0xff8000000800780b */ /* 0x040fe20003f3d000 */
[-C--:B------:R-:W-:Y:S01]  /*2900*/  FMUL.FTZ R7, R8, R3.reuse ;  /* 0x0000000308077220 */ /* 0x080fe20000410000 */
[----:B------:R-:W-:Y:S04]  /*2910*/  MUFU.EX2 R66, R66 ;  /* 0x0000004200427308 */ /* 0x000fe80000000800 */
[----:B------:R-:W-:Y:S02]  /*2920*/  FSEL R7, R7, RZ, P1 ;  /* 0x000000ff07077208 */ /* 0x000fe40000800000 */
[----:B------:R-:W-:Y:S02]  /*2930*/  ISETP.LE.AND P1, PT, R16, UR42, PT ;  /* 0x0000002a10007c0c */ /* 0x000fe4000bf23270 */
[----:B------:R-:W-:Y:S01]  /*2940*/  MUFU.EX2 R163, R163 ;  /* 0x000000a300a37308 */ /* 0x000fe20000000800 */
[-CC-:B------:R-:W-:Y:S01]  /*2950*/  FFMA.FTZ R10, R10, R3.reuse, -R7.reuse ;  /* 0x000000030a0a7223 */ /* 0x180fe20000010807 */
[-CC-:B------:R-:W-:Y:S01]  /*2960*/  FFMA.FTZ R24, R24, R3.reuse, -R7.reuse ;  /* 0x0000000318187223 */ /* 0x180fe20000010807 */
[-CC-:B------:R-:W-:Y:S01]  /*2970*/  FFMA.FTZ R25, R25, R3.reuse, -R7.reuse ;  /* 0x0000000319197223 */ /* 0x180fe20000010807 */
[-CC-:B------:R-:W-:Y:S01]  /*2980*/  FFMA.FTZ R28, R28, R3.reuse, -R7.reuse ;  /* 0x000000031c1c7223 */ /* 0x180fe20000010807 */
[-CC-:B------:R-:W-:Y:S01]  /*2990*/  FFMA.FTZ R32, R32, R3.reuse, -R7.reuse ;  /* 0x0000000320207223 */ /* 0x180fe20000010807 */
[-CC-:B------:R-:W-:Y:S01]  /*29a0*/  FFMA.FTZ R12, R12, R3.reuse, -R7.reuse ;  /* 0x000000030c0c7223 */ /* 0x180fe20000010807 */
[-CC-:B------:R-:W-:Y:S01]  /*29b0*/  FFMA.FTZ R36, R36, R3.reuse, -R7.reuse ;  /* 0x0000000324247223 */ /* 0x180fe20000010807 */
[----:B------:R0:W-:Y:S01]  /*29c0*/  MUFU.EX2 R9, R10 ;  /* 0x0000000a00097308 */ /* 0x0001e20000000800 */
[-CC-:B------:R-:W-:Y:S01]  /*29d0*/  FFMA.FTZ R14, R14, R3.reuse, -R7.reuse ;  /* 0x000000030e0e7223 */ /* 0x180fe20000010807 */
[-CC-:B------:R-:W-:Y:S01]  /*29e0*/  FFMA.FTZ R40, R40, R3.reuse, -R7.reuse ;  /* 0x0000000328287223 */ /* 0x180fe20000010807 */
[-CC-:B------:R-:W-:Y:S01]  /*29f0*/  FFMA.FTZ R18, R18, R3.reuse, -R7.reuse ;  /* 0x0000000312127223 */ /* 0x180fe20000010807 */
[-CC-:B------:R-:W-:Y:S01]  /*2a00*/  FFMA.FTZ R44, R44, R3.reuse, -R7.reuse ;  /* 0x000000032c2c7223 */ /* 0x180fe20000010807 */
[-CC-:B------:R-:W-:Y:S01]  /*2a10*/  FFMA.FTZ R20, R20, R3.reuse, -R7.reuse ;  /* 0x0000000314147223 */ /* 0x180fe20000010807 */
[-CC-:B------:R-:W-:Y:S01]  /*2a20*/  FFMA.FTZ R48, R48, R3.reuse, -R7.reuse ;  /* 0x0000000330307223 */ /* 0x180fe20000010807 */
[-CC-:B------:R-:W-:Y:S01]  /*2a30*/  FFMA.FTZ R22, R22, R3.reuse, -R7.reuse ;  /* 0x0000000316167223 */ /* 0x180fe20000010807 */
[----:B------:R-:W-:Y:S01]  /*2a40*/  MUFU.EX2 R24, R24 ;  /* 0x0000001800187308 */ /* 0x000fe20000000800 */
[----:B0-----:R-:W-:Y:S01]  /*2a50*/  FADD.FTZ R10, R153, R42 ;  /* 0x0000002a990a7221 */ /* 0x001fe20000010000 */
[-CC-:B------:R-:W-:Y:S01]  /*2a60*/  FFMA.FTZ R52, R52, R3.reuse, -R7.reuse ;  /* 0x0000000334347223 */ /* 0x180fe20000010807 */
[-CC-:B------:R-:W-:Y:S01]  /*2a70*/  FFMA.FTZ R26, R26, R3.reuse, -R7.reuse ;  /* 0x000000031a1a7223 */ /* 0x180fe20000010807 */
[-CC-:B------:R-:W-:Y:S01]  /*2a80*/  FFMA.FTZ R56, R56, R3.reuse, -R7.reuse ;  /* 0x0000000338387223 */ /* 0x180fe20000010807 */
[----:B--2---:R-:W-:Y:S01]  /*2a90*/  FADD.FTZ R23, R155, R10 ;  /* 0x0000000a9b177221 */ /* 0x004fe20000010000 */
[-CC-:B------:R-:W-:Y:S01]  /*2aa0*/  FFMA.FTZ R30, R30, R3.reuse, -R7.reuse ;  /* 0x000000031e1e7223 */ /* 0x180fe20000010807 */
[-C--:B------:R-:W-:Y:S01]  /*2ab0*/  FFMA.FTZ R60, R60, R3.reuse, -R7 ;  /* 0x000000033c3c7223 */ /* 0x080fe20000010807 */
[----:B------:R-:W0:Y:S01]  /*2ac0*/  MUFU.EX2 R25, R25 ;  /* 0x0000001900197308 */ /* 0x000e220000000800 */
[----:B---3--:R-:W-:Y:S01]  /*2ad0*/  FADD.FTZ R10, R46, R23 ;  /* 0x000000172e0a7221 */ /* 0x008fe20000010000 */
[-CC-:B------:R-:W-:Y:S01]  /*2ae0*/  FFMA.FTZ R34, R34, R3.reuse, -R7.reuse ;  /* 0x0000000322227223 */ /* 0x180fe20000010807 */
[-CC-:B------:R-:W-:Y:S01]  /*2af0*/  FFMA.FTZ R64, R64, R3.reuse, -R7.reuse ;  /* 0x0000000340407223 */ /* 0x180fe20000010807 */
[-CC-:B------:R-:W-:Y:S01]  /*2b00*/  FFMA.FTZ R38, R38, R3.reuse, -R7.reuse ;  /* 0x0000000326267223 */ /* 0x180fe20000010807 */
[----:B----4-:R-:W-:Y:S01]  /*2b10*/  FADD.FTZ R27, R157, R10 ;  /* 0x0000000a9d1b7221 */ /* 0x010fe20000010000 */
[-CC-:B------:R-:W-:Y:S01]  /*2b20*/  FFMA.FTZ R68, R68, R3.reuse, -R7.reuse ;  /* 0x0000000344447223 */ /* 0x180fe20000010807 */
[-C--:B------:R-:W-:Y:S01]  /*2b30*/  FFMA.FTZ R54, R54, R3.reuse, -R7 ;  /* 0x0000000336367223 */ /* 0x080fe20000010807 */
[----:B------:R-:W2:Y:S01]  /*2b40*/  MUFU.EX2 R28, R28 ;  /* 0x0000001c001c7308 */ /* 0x000ea20000000800 */
[----:B-1----:R-:W-:Y:S01]  /*2b50*/  FADD.FTZ R10, R58, R27 ;  /* 0x0000001b3a0a7221 */ /* 0x002fe20000010000 */
[-CC-:B------:R-:W-:Y:S01]  /*2b60*/  FFMA.FTZ R72, R72, R3.reuse, -R7.reuse ;  /* 0x0000000348487223 */ /* 0x180fe20000010807 */
[-CC-:B------:R-:W-:Y:S01]  /*2b70*/  FFMA.FTZ R50, R50, R3.reuse, -R7.reuse ;  /* 0x0000000332327223 */ /* 0x180fe20000010807 */
[-CC-:B------:R-:W-:Y:S01]  /*2b80*/  FFMA.FTZ R78, R78, R3.reuse, -R7.reuse ;  /* 0x000000034e4e7223 */ /* 0x180fe20000010807 */
[----:B------:R-:W-:Y:S01]  /*2b90*/  FADD.FTZ R29, R159, R10 ;  /* 0x0000000a9f1d7221 */ /* 0x000fe20000010000 */
[-CC-:B------:R-:W-:Y:S01]  /*2ba0*/  FFMA.FTZ R82, R82, R3.reuse, -R7.reuse ;  /* 0x0000000352527223 */ /* 0x180fe20000010807 */
[-C--:B------:R-:W-:Y:S01]  /*2bb0*/  FFMA.FTZ R80, R80, R3.reuse, -R7 ;  /* 0x0000000350507223 */ /* 0x080fe20000010807 */
[----:B------:R-:W1:Y:S01]  /*2bc0*/  MUFU.EX2 R32, R32 ;  /* 0x0000002000207308 */ /* 0x000e620000000800 */
[----:B0-----:R-:W-:Y:S01]  /*2bd0*/  FADD.FTZ R27, R24, R25 ;  /* 0x00000019181b7221 */ /* 0x001fe20000010000 */
[-CC-:B------:R-:W-:Y:S01]  /*2be0*/  FFMA.FTZ R86, R86, R3.reuse, -R7.reuse ;  /* 0x0000000356567223 */ /* 0x180fe20000010807 */
[-CC-:B------:R-:W-:Y:S01]  /*2bf0*/  FFMA.FTZ R84, R84, R3.reuse, -R7.reuse ;  /* 0x0000000354547223 */ /* 0x180fe20000010807 */
[----:B------:R-:W-:Y:S01]  /*2c00*/  FFMA.FTZ R88, R88, R3, -R7 ;  /* 0x0000000358587223 */ /* 0x000fe20000010807 */
[----:B------:R-:W-:-:S02]  /*2c10*/  F2FP.F16.F32.PACK_AB R153, R42, R153 ;  /* 0x000000992a99723e */ /* 0x000fc400000000ff */
[----:B------:R-:W-:Y:S01]  /*2c20*/  F2FP.F16.F32.PACK_AB R155, R46, R155 ;  /* 0x0000009b2e9b723e */ /* 0x000fe200000000ff */
[----:B------:R0:W3:Y:S01]  /*2c30*/  MUFU.EX2 R11, R12 ;  /* 0x0000000c000b7308 */ /* 0x0000e20000000800 */
[----:B--2---:R-:W-:Y:S01]  /*2c40*/  FADD.FTZ R10, R28, R27 ;  /* 0x0000001b1c0a7221 */ /* 0x004fe20000010000 */
[C---:B------:R-:W-:Y:S02]  /*2c50*/  F2FP.F16.F32.PACK_AB R154, R9.reuse, R28 ;  /* 0x0000001c099a723e */ /* 0x040fe400000000ff */
[----:B------:R-:W-:Y:S02]  /*2c60*/  F2FP.F16.F32.PACK_AB R157, R58, R157 ;  /* 0x0000009d3a9d723e */ /* 0x000fe400000000ff */
[C---:B------:R-:W-:Y:S02]  /*2c70*/  F2FP.F16.F32.PACK_AB R159, R62.reuse, R159 ;  /* 0x0000009f3e9f723e */ /* 0x040fe400000000ff */
[----:B------:R-:W2:Y:S01]  /*2c80*/  MUFU.EX2 R70, R70 ;  /* 0x0000004600467308 */ /* 0x000ea20000000800 */
[----:B0-----:R-:W-:Y:S01]  /*2c90*/  FADD.FTZ R12, R62, R29 ;  /* 0x0000001d3e0c7221 */ /* 0x001fe20000010000 */
[----:B------:R-:W-:Y:S01]  /*2ca0*/  FADD.FTZ R29, R9, R10 ;  /* 0x0000000a091d7221 */ /* 0x000fe20000010000 */
[----:B------:R-:W-:-:S02]  /*2cb0*/  F2FP.F16.F32.PACK_AB R152, R25, R24 ;  /* 0x000000181998723e */ /* 0x000fc400000000ff */
[----:B------:R-:W-:Y:S01]  /*2cc0*/  FADD.FTZ R31, R161, R12 ;  /* 0x0000000ca11f7221 */ /* 0x000fe20000010000 */
[----:B-1----:R-:W-:Y:S01]  /*2cd0*/  FADD.FTZ R10, R32, R29 ;  /* 0x0000001d200a7221 */ /* 0x002fe20000010000 */
[C---:B------:R-:W-:Y:S01]  /*2ce0*/  F2FP.F16.F32.PACK_AB R161, R66.reuse, R161 ;  /* 0x000000a142a1723e */ /* 0x040fe200000000ff */
[----:B------:R-:W0:Y:S01]  /*2cf0*/  MUFU.EX2 R36, R36 ;  /* 0x0000002400247308 */ /* 0x000e220000000800 */
[----:B------:R-:W-:Y:S01]  /*2d00*/  FADD.FTZ R12, R66, R31 ;  /* 0x0000001f420c7221 */ /* 0x000fe20000010000 */
[C---:B---3--:R-:W-:Y:S01]  /*2d10*/  FADD.FTZ R29, R11.reuse, R10 ;  /* 0x0000000a0b1d7221 */ /* 0x048fe20000010000 */
[----:B------:R-:W-:Y:S02]  /*2d20*/  F2FP.F16.F32.PACK_AB R156, R11, R32 ;  /* 0x000000200b9c723e */ /* 0x000fe400000000ff */
[----:B------:R-:W-:-:S03]  /*2d30*/  FADD.FTZ R31, R163, R12 ;  /* 0x0000000ca31f7221 */ /* 0x000fc60000010000 */
[----:B------:R-:W1:Y:S01]  /*2d40*/  MUFU.EX2 R165, R165 ;  /* 0x000000a500a57308 */ /* 0x000e620000000800 */
[C---:B--2---:R-:W-:Y:S01]  /*2d50*/  FADD.FTZ R12, R70.reuse, R31 ;  /* 0x0000001f460c7221 */ /* 0x044fe20000010000 */
[----:B------:R-:W-:-:S06]  /*2d60*/  F2FP.F16.F32.PACK_AB R163, R70, R163 ;  /* 0x000000a346a3723e */ /* 0x000fcc00000000ff */
[----:B------:R-:W-:Y:S01]  /*2d70*/  MUFU.EX2 R171, R13 ;  /* 0x0000000d00ab7308 */ /* 0x000fe20000000800 */
[----:B0-----:R-:W-:-:S07]  /*2d80*/  FADD.FTZ R10, R36, R29 ;  /* 0x0000001d240a7221 */ /* 0x001fce0000010000 */
[----:B------:R-:W0:Y:S01]  /*2d90*/  MUFU.EX2 R13, R14 ;  /* 0x0000000e000d7308 */ /* 0x000e220000000800 */
[----:B-1----:R-:W-:-:S07]  /*2da0*/  FADD.FTZ R33, R165, R12 ;  /* 0x0000000ca5217221 */ /* 0x002fce0000010000 */
[----:B------:R-:W1:Y:S08]  /*2db0*/  MUFU.EX2 R74, R74 ;  /* 0x0000004a004a7308 */ /* 0x000e700000000800 */
[----:B------:R-:W2:Y:S01]  /*2dc0*/  MUFU.EX2 R40, R40 ;  /* 0x0000002800287308 */ /* 0x000ea20000000800 */
[C---:B0-----:R-:W-:Y:S01]  /*2dd0*/  FADD.FTZ R31, R13.reuse, R10 ;  /* 0x0000000a0d1f7221 */ /* 0x041fe20000010000 */
[----:B------:R-:W-:-:S06]  /*2de0*/  F2FP.F16.F32.PACK_AB R158, R13, R36 ;  /* 0x000000240d9e723e */ /* 0x000fcc00000000ff */
[----:B------:R-:W0:Y:S01]  /*2df0*/  MUFU.EX2 R167, R167 ;  /* 0x000000a700a77308 */ /* 0x000e220000000800 */
[C---:B-1----:R-:W-:Y:S01]  /*2e00*/  FADD.FTZ R12, R74.reuse, R33 ;  /* 0x000000214a0c7221 */ /* 0x042fe20000010000 */
[----:B------:R-:W-:-:S06]  /*2e10*/  F2FP.F16.F32.PACK_AB R165, R74, R165 ;  /* 0x000000a54aa5723e */ /* 0x000fcc00000000ff */
[----:B------:R-:W1:Y:S01]  /*2e20*/  MUFU.EX2 R15, R18 ;  /* 0x00000012000f7308 */ /* 0x000e620000000800 */
[----:B--2---:R-:W-:-:S07]  /*2e30*/  FADD.FTZ R10, R40, R31 ;  /* 0x0000001f280a7221 */ /* 0x004fce0000010000 */
[----:B------:R-:W2:Y:S01]  /*2e40*/  MUFU.EX2 R76, R76 ;  /* 0x0000004c004c7308 */ /* 0x000ea20000000800 */
[----:B0-----:R-:W-:-:S07]  /*2e50*/  FADD.FTZ R33, R167, R12 ;  /* 0x0000000ca7217221 */ /* 0x001fce0000010000 */
[----:B------:R-:W0:Y:S01]  /*2e60*/  MUFU.EX2 R44, R44 ;  /* 0x0000002c002c7308 */ /* 0x000e220000000800 */
[C---:B-1----:R-:W-:Y:S01]  /*2e70*/  FADD.FTZ R31, R15.reuse, R10 ;  /* 0x0000000a0f1f7221 */ /* 0x042fe20000010000 */
[----:B------:R-:W-:-:S06]  /*2e80*/  F2FP.F16.F32.PACK_AB R160, R15, R40 ;  /* 0x000000280fa0723e */ /* 0x000fcc00000000ff */
[----:B------:R-:W1:Y:S01]  /*2e90*/  MUFU.EX2 R181, R181 ;  /* 0x000000b500b57308 */ /* 0x000e620000000800 */
[C---:B--2---:R-:W-:Y:S01]  /*2ea0*/  FADD.FTZ R12, R76.reuse, R33 ;  /* 0x000000214c0c7221 */ /* 0x044fe20000010000 */
[----:B------:R-:W-:-:S06]  /*2eb0*/  F2FP.F16.F32.PACK_AB R167, R76, R167 ;  /* 0x000000a74ca7723e */ /* 0x000fcc00000000ff */
[----:B------:R-:W2:Y:S01]  /*2ec0*/  MUFU.EX2 R17, R20 ;  /* 0x0000001400117308 */ /* 0x000ea20000000800 */
[----:B0-----:R-:W-:-:S07]  /*2ed0*/  FADD.FTZ R10, R44, R31 ;  /* 0x0000001f2c0a7221 */ /* 0x001fce0000010000 */
[----:B------:R-:W0:Y:S01]  /*2ee0*/  MUFU.EX2 R118, R118 ;  /* 0x0000007600767308 */ /* 0x000e220000000800 */
[----:B-1----:R-:W-:-:S07]  /*2ef0*/  FADD.FTZ R35, R181, R12 ;  /* 0x0000000cb5237221 */ /* 0x002fce0000010000 */
[----:B------:R-:W1:Y:S01]  /*2f00*/  MUFU.EX2 R48, R48 ;  /* 0x0000003000307308 */ /* 0x000e620000000800 */
[C---:B--2---:R-:W-:Y:S01]  /*2f10*/  FADD.FTZ R33, R17.reuse, R10 ;  /* 0x0000000a11217221 */ /* 0x044fe20000010000 */
[----:B------:R-:W-:-:S06]  /*2f20*/  F2FP.F16.F32.PACK_AB R162, R17, R44 ;  /* 0x0000002c11a2723e */ /* 0x000fcc00000000ff */
[----:B------:R-:W2:Y:S01]  /*2f30*/  MUFU.EX2 R120, R120 ;  /* 0x0000007800787308 */ /* 0x000ea20000000800 */
[C---:B0-----:R-:W-:Y:S01]  /*2f40*/  FADD.FTZ R35, R118.reuse, R35 ;  /* 0x0000002376237221 */ /* 0x041fe20000010000 */
[----:B------:R-:W-:Y:S01]  /*2f50*/  F2FP.F16.F32.PACK_AB R181, R118, R181 ;  /* 0x000000b576b5723e */ /* 0x000fe200000000ff */
[----:B------:R-:W-:-:S05]  /*2f60*/  IMAD.MOV.U32 R118, RZ, RZ, R151 ;  /* 0x000000ffff767224 */ /* 0x000fca00078e0097 */
[----:B------:R-:W0:Y:S01]  /*2f70*/  MUFU.EX2 R19, R22 ;  /* 0x0000001600137308 */ /* 0x000e220000000800 */
[----:B-1----:R-:W-:-:S07]  /*2f80*/  FADD.FTZ R10, R48, R33 ;  /* 0x00000021300a7221 */ /* 0x002fce0000010000 */
[----:B------:R1:W3:Y:S01]  /*2f90*/  MUFU.EX2 R183, R122 ;  /* 0x0000007a00b77308 */ /* 0x0002e20000000800 */
[----:B--2---:R-:W-:-:S07]  /*2fa0*/  FADD.FTZ R12, R120, R35 ;  /* 0x00000023780c7221 */ /* 0x004fce0000010000 */
[----:B------:R-:W2:Y:S01]  /*2fb0*/  MUFU.EX2 R52, R52 ;  /* 0x0000003400347308 */ /* 0x000ea20000000800 */
[C---:B0-----:R-:W-:Y:S01]  /*2fc0*/  FADD.FTZ R33, R19.reuse, R10 ;  /* 0x0000000a13217221 */ /* 0x041fe20000010000 */
[----:B------:R-:W-:Y:S01]  /*2fd0*/  F2FP.F16.F32.PACK_AB R164, R19, R48 ;  /* 0x0000003013a4723e */ /* 0x000fe200000000ff */
[----:B-1----:R-:W-:-:S05]  /*2fe0*/  IMAD.MOV.U32 R122, RZ, RZ, R151 ;  /* 0x000000ffff7a7224 */ /* 0x002fca00078e0097 */
[----:B------:R-:W0:Y:S01]  /*2ff0*/  MUFU.EX2 R124, R124 ;  /* 0x0000007c007c7308 */ /* 0x000e220000000800 */
[C---:B---3--:R-:W-:Y:S01]  /*3000*/  FADD.FTZ R35, R183.reuse, R12 ;  /* 0x0000000cb7237221 */ /* 0x048fe20000010000 */
[----:B------:R-:W-:Y:S01]  /*3010*/  F2FP.F16.F32.PACK_AB R183, R183, R120 ;  /* 0x00000078b7b7723e */ /* 0x000fe200000000ff */
[----:B------:R-:W-:-:S05]  /*3020*/  IMAD.MOV.U32 R120, RZ, RZ, R151 ;  /* 0x000000ffff787224 */ /* 0x000fca00078e0097 */
[----:B------:R-:W1:Y:S01]  /*3030*/  MUFU.EX2 R21, R26 ;  /* 0x0000001a00157308 */ /* 0x000e620000000800 */
[----:B--2---:R-:W-:-:S07]  /*3040*/  FADD.FTZ R10, R52, R33 ;  /* 0x00000021340a7221 */ /* 0x004fce0000010000 */
[----:B------:R2:W3:Y:S01]  /*3050*/  MUFU.EX2 R177, R126 ;  /* 0x0000007e00b17308 */ /* 0x0004e20000000800 */
[----:B0-----:R-:W-:-:S07]  /*3060*/  FADD.FTZ R12, R124, R35 ;  /* 0x000000237c0c7221 */ /* 0x001fce0000010000 */
[----:B------:R-:W0:Y:S01]  /*3070*/  MUFU.EX2 R56, R56 ;  /* 0x0000003800387308 */ /* 0x000e220000000800 */
[C---:B-1----:R-:W-:Y:S01]  /*3080*/  FADD.FTZ R7, R21.reuse, R10 ;  /* 0x0000000a15077221 */ /* 0x042fe20000010000 */
[----:B------:R-:W-:Y:S01]  /*3090*/  F2FP.F16.F32.PACK_AB R166, R21, R52 ;  /* 0x0000003415a6723e */ /* 0x000fe200000000ff */
[----:B--2---:R-:W-:-:S05]  /*30a0*/  IMAD.MOV.U32 R126, RZ, RZ, R151 ;  /* 0x000000ffff7e7224 */ /* 0x004fca00078e0097 */
[----:B------:R-:W1:Y:S01]  /*30b0*/  MUFU.EX2 R128, R128 ;  /* 0x0000008000807308 */ /* 0x000e620000000800 */
[C---:B---3--:R-:W-:Y:S01]  /*30c0*/  FADD.FTZ R35, R177.reuse, R12 ;  /* 0x0000000cb1237221 */ /* 0x048fe20000010000 */
[----:B------:R-:W-:Y:S01]  /*30d0*/  F2FP.F16.F32.PACK_AB R177, R177, R124 ;  /* 0x0000007cb1b1723e */ /* 0x000fe200000000ff */
[----:B------:R-:W-:-:S05]  /*30e0*/  IMAD.MOV.U32 R124, RZ, RZ, R151 ;  /* 0x000000ffff7c7224 */ /* 0x000fca00078e0097 */
[----:B------:R-:W2:Y:S01]  /*30f0*/  MUFU.EX2 R23, R30 ;  /* 0x0000001e00177308 */ /* 0x000ea20000000800 */
[----:B0-----:R-:W-:-:S07]  /*3100*/  FADD.FTZ R10, R56, R7 ;  /* 0x00000007380a7221 */ /* 0x001fce0000010000 */
[----:B------:R0:W3:Y:S01]  /*3110*/  MUFU.EX2 R179, R130 ;  /* 0x0000008200b37308 */ /* 0x0000e20000000800 */
[----:B-1----:R-:W-:-:S07]  /*3120*/  FADD.FTZ R12, R128, R35 ;  /* 0x00000023800c7221 */ /* 0x002fce0000010000 */
[----:B------:R-:W1:Y:S01]  /*3130*/  MUFU.EX2 R60, R60 ;  /* 0x0000003c003c7308 */ /* 0x000e620000000800 */
[C---:B--2---:R-:W-:Y:S01]  /*3140*/  FADD.FTZ R7, R23.reuse, R10 ;  /* 0x0000000a17077221 */ /* 0x044fe20000010000 */
[----:B------:R-:W-:Y:S01]  /*3150*/  F2FP.F16.F32.PACK_AB R180, R23, R56 ;  /* 0x0000003817b4723e */ /* 0x000fe200000000ff */
[----:B0-----:R-:W-:-:S05]  /*3160*/  IMAD.MOV.U32 R130, RZ, RZ, R151 ;  /* 0x000000ffff827224 */ /* 0x001fca00078e0097 */
[----:B------:R-:W0:Y:S01]  /*3170*/  MUFU.EX2 R132, R132 ;  /* 0x0000008400847308 */ /* 0x000e220000000800 */
[C---:B---3--:R-:W-:Y:S01]  /*3180*/  FADD.FTZ R35, R179.reuse, R12 ;  /* 0x0000000cb3237221 */ /* 0x048fe20000010000 */
[----:B------:R-:W-:Y:S01]  /*3190*/  F2FP.F16.F32.PACK_AB R179, R179, R128 ;  /* 0x00000080b3b3723e */ /* 0x000fe200000000ff */
[----:B------:R-:W-:-:S05]  /*31a0*/  IMAD.MOV.U32 R128, RZ, RZ, R151 ;  /* 0x000000ffff807224 */ /* 0x000fca00078e0097 */
[----:B------:R-:W2:Y:S01]  /*31b0*/  MUFU.EX2 R27, R34 ;  /* 0x00000022001b7308 */ /* 0x000ea20000000800 */
[----:B-1----:R-:W-:-:S07]  /*31c0*/  FADD.FTZ R10, R60, R7 ;  /* 0x000000073c0a7221 */ /* 0x002fce0000010000 */
[----:B------:R1:W3:Y:S01]  /*31d0*/  MUFU.EX2 R173, R134 ;  /* 0x0000008600ad7308 */ /* 0x0002e20000000800 */
[----:B0-----:R-:W-:-:S07]  /*31e0*/  FADD.FTZ R12, R132, R35 ;  /* 0x00000023840c7221 */ /* 0x001fce0000010000 */
[----:B------:R-:W0:Y:S01]  /*31f0*/  MUFU.EX2 R64, R64 ;  /* 0x0000004000407308 */ /* 0x000e220000000800 */
[C---:B--2---:R-:W-:Y:S01]  /*3200*/  FADD.FTZ R7, R27.reuse, R10 ;  /* 0x0000000a1b077221 */ /* 0x044fe20000010000 */
[----:B------:R-:W-:Y:S01]  /*3210*/  F2FP.F16.F32.PACK_AB R182, R27, R60 ;  /* 0x0000003c1bb6723e */ /* 0x000fe200000000ff */
[----:B-1----:R-:W-:-:S05]  /*3220*/  IMAD.MOV.U32 R134, RZ, RZ, R151 ;  /* 0x000000ffff867224 */ /* 0x002fca00078e0097 */
        /* <DEDUP_REMOVED lines=30> */
[----:B------:R-:W0:Y:S01]  /*3410*/  MUFU.EX2 R78, R78 ;  /* 0x0000004e004e7308 */ /* 0x000e220000000800 */
[----:B-1----:R-:W-:-:S04]  /*3420*/  FADD.FTZ R12, R144, R39 ;  /* 0x00000027900c7221 */ /* 0x002fc80000010000 */
[C---:B------:R-:W-:Y:S01]  /*3430*/  FADD.FTZ R7, R171.reuse, R12 ;  /* 0x0000000cab077221 */ /* 0x040fe20000010000 */
[----:B------:R-:W-:Y:S01]  /*3440*/  F2FP.F16.F32.PACK_AB R171, R171, R144 ;  /* 0x00000090abab723e */ /* 0x000fe200000000ff */
[----:B------:R-:W-:Y:S01]  /*3450*/  IMAD.MOV.U32 R144, RZ, RZ, R151 ;  /* 0x000000ffff907224 */ /* 0x000fe200078e0097 */
[----:B------:R-:W1:Y:S01]  /*3460*/  MUFU.EX2 R35, R82 ;  /* 0x0000005200237308 */ /* 0x000e620000000800 */
[C---:B--2---:R-:W-:Y:S01]  /*3470*/  FADD.FTZ R39, R33.reuse, R10 ;  /* 0x0000000a21277221 */ /* 0x044fe20000010000 */
[----:B------:R-:W-:-:S06]  /*3480*/  F2FP.F16.F32.PACK_AB R172, R33, R72 ;  /* 0x0000004821ac723e */ /* 0x000fcc00000000ff */
[----:B------:R-:W2:Y:S01]  /*3490*/  MUFU.EX2 R80, R80 ;  /* 0x0000005000507308 */ /* 0x000ea20000000800 */
[----:B0-----:R-:W-:-:S07]  /*34a0*/  FADD.FTZ R10, R78, R39 ;  /* 0x000000274e0a7221 */ /* 0x001fce0000010000 */
[----:B------:R-:W0:Y:S01]  /*34b0*/  MUFU.EX2 R37, R86 ;  /* 0x0000005600257308 */ /* 0x000e220000000800 */
[C---:B-1----:R-:W-:Y:S01]  /*34c0*/  FADD.FTZ R9, R35.reuse, R10 ;  /* 0x0000000a23097221 */ /* 0x042fe20000010000 */
[----:B------:R-:W-:-:S06]  /*34d0*/  F2FP.F16.F32.PACK_AB R174, R35, R78 ;  /* 0x0000004e23ae723e */ /* 0x000fcc00000000ff */
[----:B------:R-:W1:Y:S01]  /*34e0*/  MUFU.EX2 R84, R84 ;  /* 0x0000005400547308 */ /* 0x000e620000000800 */
[----:B--2---:R-:W-:-:S07]  /*34f0*/  FADD.FTZ R10, R80, R9 ;  /* 0x00000009500a7221 */ /* 0x004fce0000010000 */
[----:B------:R2:W3:Y:S01]  /*3500*/  MUFU.EX2 R11, R88 ;  /* 0x00000058000b7308 */ /* 0x0004e20000000800 */
[C---:B0-----:R-:W-:Y:S01]  /*3510*/  FADD.FTZ R9, R37.reuse, R10 ;  /* 0x0000000a25097221 */ /* 0x041fe20000010000 */
[----:B------:R-:W-:-:S03]  /*3520*/  F2FP.F16.F32.PACK_AB R168, R37, R80 ;  /* 0x0000005025a8723e */ /* 0x000fc600000000ff */
[----:B-1----:R-:W-:Y:S01]  /*3530*/  FADD.FTZ R10, R84, R9 ;  /* 0x00000009540a7221 */ /* 0x002fe20000010000 */
[----:B--2---:R-:W-:-:S03]  /*3540*/  IMAD.MOV.U32 R88, RZ, RZ, R151 ;  /* 0x000000ffff587224 */ /* 0x004fc600078e0097 */
[C---:B---3--:R-:W-:Y:S01]  /*3550*/  FADD.FTZ R9, R11.reuse, R10 ;  /* 0x0000000a0b097221 */ /* 0x048fe20000010000 */
[----:B------:R-:W-:Y:S01]  /*3560*/  F2FP.F16.F32.PACK_AB R170, R11, R84 ;  /* 0x000000540baa723e */ /* 0x000fe200000000ff */
[----:B------:R-:W-:Y:S06]  /*3570*/  @!P1 BRA `(.L_x_18) ;  /* 0x0000002000a49947 */ /* 0x000fec0003800000 */
[----:B------:R-:W-:Y:S01]  /*3580*/  MOV R13, R6 ;  /* 0x00000006000d7202 */ /* 0x000fe20000000f00 */
[----:B------:R-:W-:Y:S01]  /*3590*/  IMAD.MOV.U32 R11, RZ, RZ, R8 ;  /* 0x000000ffff0b7224 */ /* 0x000fe200078e0008 */
        /* <DEDUP_REMOVED lines=31> */
[----:B------:R-:W-:Y:S01]  /*3790*/  CS2R R88, SRZ ;  /* 0x0000000000587805 */ /* 0x000fe2000001ff00 */
[----:B------:R-:W-:Y:S01]  /*37a0*/  UMOV UR6, URZ ;  /* 0x0000003f00067c82 */ /* 0x000fe20008000000 */
[----:B------:R-:W-:-:S05]  /*37b0*/  UMOV UR5, URZ ;  /* 0x0000003f00057c82 */ /* 0x000fca0008000000 */
.L_x_29:
[----:B------:R-:W-:Y:S01]  /*37c0*/  ISETP.NE.AND P2, PT, RZ, UR41, PT ;  /* 0x00000029ff007c0c */ /* 0x000fe2000bf45270 */
[----:B------:R-:W-:-:S04]  /*37d0*/  UISETP.NE.AND UP0, UPT, UR5, 0x1, UPT ;  /* 0x000000010500788c */ /* 0x000fc8000bf05270 */
[----:B------:R-:W-:-:S04]  /*37e0*/  USEL UR4, URZ, 0x1, UP0 ;  /* 0x000000013f047887 */ /* 0x000fc80008000000 */
[----:B------:R-:W-:-:S04]  /*37f0*/  ULOP3.LUT UR4, UR6, UR4, URZ, 0x3c, !UPT ;  /* 0x0000000406047292 */ /* 0x000fc8000f8e3c3f */
[----:B------:R-:W-:Y:S08]  /*3800*/  @P2 BRA `(.L_x_19) ;  /* 0x0000000000382947 */ /* 0x000ff00003800000 */
[----:B------:R-:W-:Y:S05]  /*3810*/  @!P0 BRA `(.L_x_20) ;  /* 0x0000000000048947 */ /* 0x000fea0003800000 */
[----:B------:R-:W-:Y:S01]  /*3820*/  BPT.TRAP 0x1 ;  /* 0x000000040000795c */ /* 0x000fe20000300000 */
.L_x_20:
[----:B------:R-:W-:Y:S01]  /*3830*/  UIADD3 UR10, UR5, 0x1, URZ ;  /* 0x00000001050a7890 */ /* 0x000fe2000fffe03f */
[----:B------:R-:W-:-:S03]  /*3840*/  IMAD.U32 R0, RZ, RZ, UR4 ;  /* 0x00000004ff007e24 */ /* 0x000fc6000f8e00ff */
[----:B------:R-:W-:Y:S02]  /*3850*/  UISETP.NE.AND UP0, UPT, UR10, 0x2, UPT ;  /* 0x000000020a00788c */ /* 0x000fe4000bf05270 */
[----:B------:R-:W-:Y:S02]  /*3860*/  SHF.L.U32 R0, R0, 0x1f, RZ ;  /* 0x0000001f00007819 */ /* 0x000fe400000006ff */
[----:B------:R-:W-:-:S04]  /*3870*/  USEL UR10, UR10, URZ, UP0 ;  /* 0x0000003f0a0a7287 */ /* 0x000fc80008000000 */
[----:B------:R-:W-:-:S09]  /*3880*/  ULEA UR10, UR10, UR36, 0x3 ;  /* 0x000000240a0a7291 */ /* 0x000fd2000f8e183f */
[----:B------:R0:W1:Y:S01]  /*3890*/  SYNCS.PHASECHK.TRANS64.TRYWAIT P1, [UR10+0x28830], R0 ;  /* 0x02883000ff0075a7 */ /* 0x000062000802014a */
[----:B------:R-:W-:Y:S05]  /*38a0*/  @!P0 BRA `(.L_x_21) ;  /* 0x0000000000048947 */ /* 0x000fea0003800000 */
[----:B------:R-:W-:Y:S01]  /*38b0*/  BPT.TRAP 0x1 ;  /* 0x000000040000795c */ /* 0x000fe20000300000 */
.L_x_21:
[----:B-1----:R-:W-:Y:S05]  /*38c0*/  @P1 BRA `(.L_x_19) ;  /* 0x0000000000081947 */ /* 0x002fea0003800000 */
[----:B------:R-:W1:Y:S02]  /*38d0*/  SYNCS.PHASECHK.TRANS64.TRYWAIT P1, [UR10+0x28830], R0 ;  /* 0x02883000ff0075a7 */ /* 0x000e64000802014a */
[----:B-1----:R-:W-:Y:S05]  /*38e0*/  @!P1 BRA `(.L_x_22) ;  /* 0x0000007c00909947 */ /* 0x002fea0003800000 */
.L_x_19:
[----:B01----:R-:W-:Y:S01]  /*38f0*/  VIADD R0, R2, 0x8 ;  /* 0x0000000802007836 */ /* 0x003fe20000000000 */
[----:B------:R-:W-:Y:S01]  /*3900*/  UIADD3 UR10, UR5, 0x1, URZ ;  /* 0x00000001050a7890 */ /* 0x000fe2000fffe03f */
[----:B------:R-:W-:Y:S01]  /*3910*/  R2UR UR44, R4 ;  /* 0x00000000042c72ca */ /* 0x000fe200000e0000 */
[----:B------:R-:W-:Y:S01]  /*3920*/  UMOV UR47, 0x40000040 ;  /* 0x40000040002f7882 */ /* 0x000fe20000000000 */
[----:B------:R-:W-:Y:S01]  /*3930*/  R2UR UR45, R5 ;  /* 0x00000000052d72ca */ /* 0x000fe200000e0000 */
[----:B------:R0:W-:Y:S01]  /*3940*/  BAR.SYNC.DEFER_BLOCKING R0, 0x100 ;  /* 0x000400000000751d */ /* 0x0001e20000010000 */
[----:B------:R-:W-:-:S04]  /*3950*/  UISETP.NE.AND UP0, UPT, UR10, 0x2, UPT ;  /* 0x000000020a00788c */ /* 0x000fc8000bf05270 */
[----:B------:R-:W-:Y:S01]  /*3960*/  USEL UR43, UR10, URZ, UP0 ;  /* 0x0000003f0a2b7287 */ /* 0x000fe20008000000 */
[----:B------:R-:W-:Y:S01]  /*3970*/  UMOV UR11, 0x40000040 ;  /* 0x40000040000b7882 */ /* 0x000fe20000000000 */
[----:B------:R-:W-:Y:S02]  /*3980*/  UMOV UR15, 0x40000040 ;  /* 0x40000040000f7882 */ /* 0x000fe40000000000 */
[----:B------:R-:W-:Y:S01]  /*3990*/  ULEA UR46, UR43, UR48, 0xb ;  /* 0x000000302b2e7291 */ /* 0x000fe2000f8e583f */
[----:B------:R-:W-:Y:S01]  /*39a0*/  UMOV UR19, 0x40000040 ;  /* 0x4000004000137882 */ /* 0x000fe20000000000 */
[----:B------:R-:W-:Y:S02]  /*39b0*/  UMOV UR23, 0x40000040 ;  /* 0x4000004000177882 */ /* 0x000fe40000000000 */
[----:B------:R-:W-:Y:S01]  /*39c0*/  UIADD3 UR10, UR46, 0x2, URZ ;  /* 0x000000022e0a7890 */ /* 0x000fe2000fffe03f */
[----:B0-----:R-:W-:Y:S01]  /*39d0*/  MOV R0, UR43 ;  /* 0x0000002b00007c02 */ /* 0x001fe20008000f00 */
[----:B------:R-:W-:-:S02]  /*39e0*/  UIADD3 UR14, UR46, 0x4, URZ ;  /* 0x000000042e0e7890 */ /* 0x000fc4000fffe03f */
[----:B------:R-:W-:Y:S02]  /*39f0*/  UIADD3 UR18, UR46, 0x6, URZ ;  /* 0x000000062e127890 */ /* 0x000fe4000fffe03f */
[----:B------:R-:W-:Y:S02]  /*3a00*/  UIADD3 UR22, UR46, 0x400, URZ ;  /* 0x000004002e167890 */ /* 0x000fe4000fffe03f */
[----:B------:R-:W-:Y:S01]  /*3a10*/  UIADD3 UR26, UR46, 0x402, URZ ;  /* 0x000004022e1a7890 */ /* 0x000fe2000fffe03f */
[----:B------:R-:W-:Y:S01]  /*3a20*/  UMOV UR27, 0x40000040 ;  /* 0x40000040001b7882 */ /* 0x000fe20000000000 */
[----:B------:R-:W-:Y:S01]  /*3a30*/  WARPGROUP.ARRIVE ;  /* 0x00000000000079c5 */ /* 0x000fe20000000000 */
[----:B------:R-:W-:Y:S01]  /*3a40*/  UIADD3 UR30, UR46, 0x404, URZ ;  /* 0x000004042e1e7890 */ /* 0x000fe2000fffe03f */
[----:B------:R-:W-:Y:S01]  /*3a50*/  UMOV UR31, 0x40000040 ;  /* 0x40000040001f7882 */ /* 0x000fe20000000000 */
[----:B------:R-:W-:-:S03]  /*3a60*/  UIADD3 UR34, UR46, 0x406, URZ ;  /* 0x000004062e227890 */ /* 0x000fc6000fffe03f */
[----:B------:R-:W-:Y:S01]  /*3a70*/  HGMMA.64x128x16.F32 R24, gdesc[UR44], RZ, !UPT, gsb0 ;  /* 0x01e000002c1879f0 */ /* 0x000fe2000c0008ff */
[----:B------:R-:W-:Y:S02]  /*3a80*/  UMOV UR35, 0x40000040 ;  /* 0x4000004000237882 */ /* 0x000fe40000000000 */
        /* <DEDUP_REMOVED lines=22> */
[----:B------:R-:W-:Y:S05]  /*3bf0*/  @P2 BRA `(.L_x_23) ;  /* 0x00000000002c2947 */ /* 0x000fea0003800000 */
[----:B------:R-:W-:Y:S05]  /*3c00*/  @!P0 BRA `(.L_x_24) ;  /* 0x0000000000048947 */ /* 0x000fea0003800000 */
[----:B------:R-:W-:Y:S01]  /*3c10*/  BPT.TRAP 0x1 ;  /* 0x000000040000795c */ /* 0x000fe20000300000 */
.L_x_24:
[----:B------:R-:W-:Y:S01]  /*3c20*/  ULEA UR10, UR5, UR36, 0x3 ;  /* 0x00000024050a7291 */ /* 0x000fe2000f8e183f */
[----:B------:R-:W-:-:S05]  /*3c30*/  IMAD.U32 R3, RZ, RZ, UR6 ;  /* 0x00000006ff037e24 */ /* 0x000fca000f8e00ff */
[----:B------:R-:W-:-:S04]  /*3c40*/  SHF.L.U32 R3, R3, 0x1f, RZ ;  /* 0x0000001f03037819 */ /* 0x000fc800000006ff */
[----:B------:R0:W1:Y:S01]  /*3c50*/  SYNCS.PHASECHK.TRANS64.TRYWAIT P1, [UR10+0x28850], R3 ;  /* 0x02885003ff0075a7 */ /* 0x000062000802014a */
[----:B------:R-:W-:Y:S05]  /*3c60*/  @!P0 BRA `(.L_x_25) ;  /* 0x0000000000048947 */ /* 0x000fea0003800000 */
[----:B------:R-:W-:Y:S01]  /*3c70*/  BPT.TRAP 0x1 ;  /* 0x000000040000795c */ /* 0x000fe20000300000 */
.L_x_25:
[----:B-1----:R-:W-:Y:S05]  /*3c80*/  @P1 BRA `(.L_x_23) ;  /* 0x0000000000081947 */ /* 0x002fea0003800000 */
[----:B------:R-:W1:Y:S02]  /*3c90*/  SYNCS.PHASECHK.TRANS64.TRYWAIT P1, [UR10+0x28850], R3 ;  /* 0x02885003ff0075a7 */ /* 0x000e64000802014a */
[----:B-1----:R-:W-:Y:S05]  /*3ca0*/  @!P1 BRA `(.L_x_26) ;  /* 0x0000007800b89947 */ /* 0x002fea0003800000 */
.L_x_23:
[----:B------:R-:W-:Y:S01]  /*3cb0*/  UIADD3 UR6, UR36, 0x400, URZ ;  /* 0x0000040024067890 */ /* 0x000fe2000fffe03f */
[----:B------:R-:W-:Y:S01]  /*3cc0*/  WARPGROUP.ARRIVE ;  /* 0x00000000000079c5 */ /* 0x000fe20000000000 */
[----:B------:R-:W-:Y:S01]  /*3cd0*/  UMOV UR11, 0x40000040 ;  /* 0x40000040000b7882 */ /* 0x000fe20000000000 */
[----:B01----:R-:W-:Y:S01]  /*3ce0*/  IADD3 R3, -R2, 0xb, RZ ;  /* 0x0000000b02037810 */ /* 0x003fe20007ffe1ff */
[----:B------:R-:W-:-:S04]  /*3cf0*/  USHF.R.U32.HI UR6, URZ, 0x4, UR6 ;  /* 0x000000043f067899 */ /* 0x000fc80008011606 */
[----:B------:R-:W-:-:S04]  /*3d00*/  ULOP3.LUT UR6, UR6, 0x3fff, URZ, 0xc0, !UPT ;  /* 0x00003fff06067892 */ /* 0x000fc8000f8ec03f */
[----:B------:R-:W-:-:S04]  /*3d10*/  ULOP3.LUT UR6, UR6, 0x4000000, URZ, 0xfc, !UPT ;  /* 0x0400000006067892 */ /* 0x000fc8000f8efc3f */
[----:B------:R-:W-:-:S07]  /*3d20*/  ULEA UR6, UR5, UR6, 0xb ;  /* 0x0000000605067291 */ /* 0x000fce000f8e583f */
[----:B------:R-:W-:Y:S02]  /*3d30*/  UMOV UR10, UR6 ;  /* 0x00000006000a7c82 */ /* 0x000fe40008000000 */
[----:B------:R-:W-:Y:S01]  /*3d40*/  HGMMA.64x128x16.F32 R88, R152, gdesc[UR8].tnspB, R88, gsb0 ;  /* 0x41e0000898587df0 */ /* 0x000fe20008000858 */
[----:B------:R-:W-:Y:S01]  /*3d50*/  UIADD3 UR10, UR6, 0x80, URZ ;  /* 0x00000080060a7890 */ /* 0x000fe2000fffe03f */
[----:B------:R-:W-:Y:S01]  /*3d60*/  UMOV UR11, 0x40000040 ;  /* 0x40000040000b7882 */ /* 0x000fe20000000000 */
[----:B------:R-:W-:Y:S02]  /*3d70*/  WARPGROUP.DEPBAR.LE gsb0, 0x0 ;  /* 0x00008000000079c5 */ /* 0x000fe40000010000 */
[----:B------:R-:W-:-:S07]  /*3d80*/  WARPGROUP.ARRIVE ;  /* 0x00000000000079c5 */ /* 0x000fce0000000000 */
        /* <DEDUP_REMOVED lines=23> */
[----:B------:R-:W-:Y:S01]  /*3f00*/  UIADD3 UR6, UR6, 0x380, URZ ;  /* 0x0000038006067890 */ /* 0x000fe2000fffe03f */
[----:B------:R-:W-:Y:S02]  /*3f10*/  WARPGROUP.DEPBAR.LE gsb0, 0x0 ;  /* 0x00008000000079c5 */ /* 0x000fe40000010000 */
[----:B------:R-:W-:-:S06]  /*3f20*/  WARPGROUP.ARRIVE ;  /* 0x00000000000079c5 */ /* 0x000fcc0000000000 */
[----:B------:R-:W-:Y:S01]  /*3f30*/  HGMMA.64x128x16.F32 R88, R172, gdesc[UR8].tnspB, R88, gsb0 ;  /* 0x41e00008ac587df0 */ /* 0x000fe20008000858 */
[----:B------:R-:W-:Y:S01]  /*3f40*/  UMOV UR10, UR6 ;  /* 0x00000006000a7c82 */ /* 0x000fe20008000000 */
[----:B------:R-:W-:Y:S01]  /*3f50*/  UMOV UR11, 0x40000040 ;  /* 0x40000040000b7882 */ /* 0x000fe20000000000 */
[----:B------:R-:W-:Y:S02]  /*3f60*/  WARPGROUP.DEPBAR.LE gsb0, 0x0 ;  /* 0x00008000000079c5 */ /* 0x000fe40000010000 */
[----:B------:R-:W-:-:S07]  /*3f70*/  WARPGROUP.ARRIVE ;  /* 0x00000000000079c5 */ /* 0x000fce0000000000 */
[----:B------:R-:W-:Y:S03]  /*3f80*/  HGMMA.64x128x16.F32 R88, R168, gdesc[UR8].tnspB, R88, gsb0 ;  /* 0x41e00008a8587df0 */ /* 0x000fe60008000858 */
[----:B------:R-:W-:Y:S02]  /*3f90*/  WARPGROUP.DEPBAR.LE gsb0, 0x0 ;  /* 0x00008000000079c5 */ /* 0x000fe40000010000 */
[----:B------:R0:W-:Y:S06]  /*3fa0*/  BAR.ARV R3, 0x100 ;  /* 0x000400030000751d */ /* 0x0001ec0000002000 */
[----:B------:R-:W-:Y:S05]  /*3fb0*/  @!P0 BRA `(.L_x_27) ;  /* 0x0000000000048947 */ /* 0x000fea0003800000 */
[----:B------:R-:W-:Y:S01]  /*3fc0*/  BPT.TRAP 0x1 ;  /* 0x000000040000795c */ /* 0x000fe20000300000 */
.L_x_27:
[----:B------:R-:W-:Y:S02]  /*3fd0*/  FMNMX.FTZ R8, R26, R13, !PT ;  /* 0x0000000d1a087209 */ /* 0x000fe40007810000 */
[----:B------:R-:W-:Y:S02]  /*3fe0*/  FMNMX.FTZ R6, R24, R11, !PT ;  /* 0x0000000b18067209 */ /* 0x000fe40007810000 */
[----:B------:R-:W-:Y:S02]  /*3ff0*/  FMNMX.FTZ R15, R27, R8, !PT ;  /* 0x000000081b0f7209 */ /* 0x000fe40007810000 */
[----:B0-----:R-:W-:Y:S02]  /*4000*/  FMNMX.FTZ R3, R25, R6, !PT ;  /* 0x0000000619037209 */ /* 0x001fe40007810000 */
[----:B------:R-:W-:Y:S02]  /*4010*/  FMNMX.FTZ R8, R30, R15, !PT ;  /* 0x0000000f1e087209 */ /* 0x000fe40007810000 */
[----:B------:R-:W-:-:S02]  /*4020*/  FMNMX.FTZ R6, R28, R3, !PT ;  /* 0x000000031c067209 */ /* 0x000fc40007810000 */
[----:B------:R-:W-:Y:S02]  /*4030*/  FMNMX.FTZ R15, R31, R8, !PT ;  /* 0x000000081f0f7209 */ /* 0x000fe40007810000 */
[----:B------:R-:W-:Y:S02]  /*4040*/  FMNMX.FTZ R3, R29, R6, !PT ;  /* 0x000000061d037209 */ /* 0x000fe40007810000 */
[----:B------:R-:W-:Y:S02]  /*4050*/  FMNMX.FTZ R8, R34, R15, !PT ;  /* 0x0000000f22087209 */ /* 0x000fe40007810000 */
[----:B------:R-:W-:Y:S02]  /*4060*/  FMNMX.FTZ R6, R32, R3, !PT ;  /* 0x0000000320067209 */ /* 0x000fe40007810000 */
        /* <DEDUP_REMOVED lines=54> */
[----:B------:R-:W-:Y:S01]  /*43d0*/  R2UR UR6, R0 ;  /* 0x00000000000672ca */ /* 0x000fe200000e0000 */
[----:B------:R-:W0:Y:S04]  /*43e0*/  SHFL.BFLY PT, R15, R12, 0x2, 0x1f ;  /* 0x0c401f000c0f7f89 */ /* 0x000e2800000e0000 */
[----:B------:R-:W1:Y:S08]  /*43f0*/  SHFL.BFLY PT, R3, R10, 0x2, 0x1f ;  /* 0x0c401f000a037f89 */ /* 0x000e7000000e0000 */
[----:B------:R-:W-:-:S04]  /*4400*/  ULEA UR6, UR6, UR36, 0x3 ;  /* 0x0000002406067291 */ /* 0x000fc8000f8e183f */
[----:B------:R-:W-:-:S04]  /*4410*/  UIADD3 UR6, UR6, 0x28840, URZ ;  /* 0x0002884006067890 */ /* 0x000fc8000fffe03f */
[----:B------:R-:W-:Y:S01]  /*4420*/  UPRMT UR6, UR7, 0x654, UR6 ;  /* 0x0000065407067896 */ /* 0x000fe20008000006 */
[----:B0-----:R-:W-:Y:S02]  /*4430*/  FMNMX.FTZ R17, R12, R15, !PT ;  /* 0x0000000f0c117209 */ /* 0x001fe40007810000 */
[----:B-1----:R-:W-:-:S03]  /*4440*/  FMNMX.FTZ R14, R10, R3, !PT ;  /* 0x000000030a0e7209 */ /* 0x002fc60007810000 */
[----:B------:R-:W0:Y:S01]  /*4450*/  SHFL.BFLY PT, R6, R17, 0x1, 0x1f ;  /* 0x0c201f0011067f89 */ /* 0x000e2200000e0000 */
[----:B------:R-:W1:Y:S03]  /*4460*/  LDC R3, c[0x0][0x988] ;  /* 0x00026200ff037b82 */ /* 0x000e660000000800 */
[----:B------:R-:W2:Y:S01]  /*4470*/  SHFL.BFLY PT, R15, R14, 0x1, 0x1f ;  /* 0x0c201f000e0f7f89 */ /* 0x000ea200000e0000 */
[----:B------:R-:W-:Y:S01]  /*4480*/  SYNCS.ARRIVE.TRANS64.RED.A1T0 RZ, [UR6], RZ ;  /* 0x000000ffffff79a7 */ /* 0x000fe20008100406 */
[----:B0-----:R-:W-:Y:S02]  /*4490*/  FMNMX.FTZ R6, R17, R6, !PT ;  /* 0x0000000611067209 */ /* 0x001fe40007810000 */
[----:B--2---:R-:W-:-:S03]  /*44a0*/  FMNMX.FTZ R8, R14, R15, !PT ;  /* 0x0000000f0e087209 */ /* 0x004fc60007810000 */
[C---:B------:R-:W-:Y:S01]  /*44b0*/  FADD.FTZ R20, -R6.reuse, R13 ;  /* 0x0000000d06147221 */ /* 0x040fe20000010100 */
[----:B-1----:R-:W-:-:S03]  /*44c0*/  FMUL.FTZ R14, R6, R3 ;  /* 0x00000003060e7220 */ /* 0x002fc60000410000 */
[-C--:B------:R-:W-:Y:S01]  /*44d0*/  FMUL.FTZ R12, R20, R3.reuse ;  /* 0x00000003140c7220 */ /* 0x080fe20000410000 */
[C---:B------:R-:W-:Y:S01]  /*44e0*/  FADD.FTZ R18, -R8.reuse, R11 ;  /* 0x0000000b08127221 */ /* 0x040fe20000010100 */
[-C--:B------:R-:W-:Y:S01]  /*44f0*/  FMUL.FTZ R20, R8, R3.reuse ;  /* 0x0000000308147220 */ /* 0x080fe20000410000 */
[-CC-:B------:R-:W-:Y:S01]  /*4500*/  FFMA.FTZ R153, R26, R3.reuse, -R14.reuse ;  /* 0x000000031a997223 */ /* 0x180fe2000001080e */
[-C--:B------:R-:W-:Y:S01]  /*4510*/  FFMA.FTZ R155, R30, R3.reuse, -R14 ;  /* 0x000000031e9b7223 */ /* 0x080fe2000001080e */
[-C--:B------:R-:W-:Y:S01]  /*4520*/  FMUL.FTZ R18, R18, R3.reuse ;  /* 0x0000000312127220 */ /* 0x080fe20000410000 */
[-CC-:B------:R-:W-:Y:S01]  /*4530*/  FFMA.FTZ R11, R24, R3.reuse, -R20.reuse ;  /* 0x00000003180b7223 */ /* 0x180fe20000010814 */
[-CC-:B------:R-:W-:Y:S01]  /*4540*/  FFMA.FTZ R152, R25, R3.reuse, -R20.reuse ;  /* 0x0000000319987223 */ /* 0x180fe20000010814 */
        /* <DEDUP_REMOVED lines=15> */
[-C--:B------:R-:W-:Y:S01]  /*4640*/  FFMA.FTZ R164, R48, R3.reuse, -R20 ;  /* 0x0000000330a47223 */ /* 0x080fe20000010814 */
[----:B------:R-:W1:Y:S01]  /*4650*/  MUFU.EX2 R11, R11 ;  /* 0x0000000b000b7308 */ /* 0x000e620000000800 */
[-C--:B0-----:R-:W-:Y:S01]  /*4660*/  FFMA.FTZ R18, R27, R3.reuse, -R14 ;  /* 0x000000031b127223 */ /* 0x081fe2000001080e */
[-CC-:B------:R-:W-:Y:S01]  /*4670*/  FFMA.FTZ R166, R52, R3.reuse, -R20.reuse ;  /* 0x0000000334a67223 */ /* 0x180fe20000010814 */
[-CC-:B------:R-:W-:Y:S01]  /*4680*/  FFMA.FTZ R180, R56, R3.reuse, -R20.reuse ;  /* 0x0000000338b47223 */ /* 0x180fe20000010814 */
[-CC-:B------:R-:W-:Y:S01]  /*4690*/  FFMA.FTZ R182, R60, R3.reuse, -R20.reuse ;  /* 0x000000033cb67223 */ /* 0x180fe20000010814 */
[-CC-:B------:R-:W-:Y:S01]  /*46a0*/  FFMA.FTZ R33, R61, R3.reuse, -R20.reuse ;  /* 0x000000033d217223 */ /* 0x180fe20000010814 */
[-CC-:B------:R-:W-:Y:S01]  /*46b0*/  FFMA.FTZ R176, R64, R3.reuse, -R20.reuse ;  /* 0x0000000340b07223 */ /* 0x180fe20000010814 */
[-CC-:B------:R-:W-:Y:S01]  /*46c0*/  FFMA.FTZ R37, R65, R3.reuse, -R20.reuse ;  /* 0x0000000341257223 */ /* 0x180fe20000010814 */
[----:B------:R-:W0:Y:S01]  /*46d0*/  MUFU.EX2 R153, R153 ;  /* 0x0000009900997308 */ /* 0x000e220000000800 */
[-CC-:B------:R-:W-:Y:S01]  /*46e0*/  FFMA.FTZ R178, R68, R3.reuse, -R20.reuse ;  /* 0x0000000344b27223 */ /* 0x180fe20000010814 */
[-CC-:B------:R-:W-:Y:S01]  /*46f0*/  FFMA.FTZ R41, R69, R3.reuse, -R20.reuse ;  /* 0x0000000345297223 */ /* 0x180fe20000010814 */
[-CC-:B------:R-:W-:Y:S01]  /*4700*/  FFMA.FTZ R172, R72, R3.reuse, -R20.reuse ;  /* 0x0000000348ac7223 */ /* 0x180fe20000010814 */
[-CC-:B------:R-:W-:Y:S01]  /*4710*/  FFMA.FTZ R45, R73, R3.reuse, -R20.reuse ;  /* 0x00000003492d7223 */ /* 0x180fe20000010814 */
[-CC-:B------:R-:W-:Y:S01]  /*4720*/  FFMA.FTZ R174, R76, R3.reuse, -R20.reuse ;  /* 0x000000034cae7223 */ /* 0x180fe20000010814 */
[-CC-:B------:R-:W-:Y:S01]  /*4730*/  FFMA.FTZ R49, R77, R3.reuse, -R20.reuse ;  /* 0x000000034d317223 */ /* 0x180fe20000010814 */
[-CC-:B------:R-:W-:Y:S01]  /*4740*/  FFMA.FTZ R168, R80, R3.reuse, -R20.reuse ;  /* 0x0000000350a87223 */ /* 0x180fe20000010814 */
[----:B------:R-:W2:Y:S01]  /*4750*/  MUFU.EX2 R152, R152 ;  /* 0x0000009800987308 */ /* 0x000ea20000000800 */
[-CC-:B------:R-:W-:Y:S01]  /*4760*/  FFMA.FTZ R53, R81, R3.reuse, -R20.reuse ;  /* 0x0000000351357223 */ /* 0x180fe20000010814 */
[-CC-:B------:R-:W-:Y:S01]  /*4770*/  FFMA.FTZ R170, R84, R3.reuse, -R20.reuse ;  /* 0x0000000354aa7223 */ /* 0x180fe20000010814 */
[-C--:B------:R-:W-:Y:S01]  /*4780*/  FFMA.FTZ R57, R85, R3.reuse, -R20 ;  /* 0x0000000355397223 */ /* 0x080fe20000010814 */
[-CC-:B------:R-:W-:Y:S01]  /*4790*/  FFMA.FTZ R20, R31, R3.reuse, -R14.reuse ;  /* 0x000000031f147223 */ /* 0x180fe2000001080e */
[-CC-:B------:R-:W-:Y:S01]  /*47a0*/  FFMA.FTZ R157, R34, R3.reuse, -R14.reuse ;  /* 0x00000003229d7223 */ /* 0x180fe2000001080e */
[--C-:B------:R-:W-:Y:S01]  /*47b0*/  FFMA.FTZ R22, R35, R3, -R14.reuse ;  /* 0x0000000323167223 */ /* 0x100fe2000001080e */
[----:B-1----:R-:W-:Y:S01]  /*47c0*/  FFMA.FTZ R9, R10, R9, R11 ;  /* 0x000000090a097223 */ /* 0x002fe2000001000b */
[----:B------:R-:W1:Y:S01]  /*47d0*/  MUFU.EX2 R18, R18 ;  /* 0x0000001200127308 */ /* 0x000e620000000800 */
[----:B0-----:R-:W-:Y:S01]  /*47e0*/  FFMA.FTZ R7, R12, R7, R153 ;  /* 0x000000070c077223 */ /* 0x001fe20000010099 */
[-CC-:B------:R-:W-:Y:S01]  /*47f0*/  FFMA.FTZ R159, R38, R3.reuse, -R14.reuse ;  /* 0x00000003269f7223 */ /* 0x180fe2000001080e */
[-CC-:B------:R-:W-:Y:S01]  /*4800*/  FFMA.FTZ R24, R39, R3.reuse, -R14.reuse ;  /* 0x0000000327187223 */ /* 0x180fe2000001080e */
[-CC-:B------:R-:W-:Y:S01]  /*4810*/  FFMA.FTZ R161, R42, R3.reuse, -R14.reuse ;  /* 0x000000032aa17223 */ /* 0x180fe2000001080e */
[-CC-:B------:R-:W-:Y:S01]  /*4820*/  FFMA.FTZ R26, R43, R3.reuse, -R14.reuse ;  /* 0x000000032b1a7223 */ /* 0x180fe2000001080e */
[-CC-:B------:R-:W-:Y:S01]  /*4830*/  FFMA.FTZ R163, R46, R3.reuse, -R14.reuse ;  /* 0x000000032ea37223 */ /* 0x180fe2000001080e */
[-CC-:B------:R-:W-:Y:S01]  /*4840*/  FFMA.FTZ R28, R47, R3.reuse, -R14.reuse ;  /* 0x000000032f1c7223 */ /* 0x180fe2000001080e */
[----:B------:R-:W0:Y:S01]  /*4850*/  MUFU.EX2 R154, R154 ;  /* 0x0000009a009a7308 */ /* 0x000e220000000800 */
[----:B--2---:R-:W-:Y:S01]  /*4860*/  FADD.FTZ R9, R152, R9 ;  /* 0x0000000998097221 */ /* 0x004fe20000010000 */
[-CC-:B------:R-:W-:Y:S01]  /*4870*/  FFMA.FTZ R165, R50, R3.reuse, -R14.reuse ;  /* 0x0000000332a57223 */ /* 0x180fe2000001080e */
[-CC-:B------:R-:W-:Y:S01]  /*4880*/  FFMA.FTZ R30, R51, R3.reuse, -R14.reuse ;  /* 0x00000003331e7223 */ /* 0x180fe2000001080e */
[-CC-:B------:R-:W-:Y:S01]  /*4890*/  FFMA.FTZ R167, R54, R3.reuse, -R14.reuse ;  /* 0x0000000336a77223 */ /* 0x180fe2000001080e */
[-CC-:B------:R-:W-:Y:S01]  /*48a0*/  FFMA.FTZ R32, R55, R3.reuse, -R14.reuse ;  /* 0x0000000337207223 */ /* 0x180fe2000001080e */
[-CC-:B------:R-:W-:Y:S01]  /*48b0*/  FFMA.FTZ R181, R58, R3.reuse, -R14.reuse ;  /* 0x000000033ab57223 */ /* 0x180fe2000001080e */
[-CC-:B------:R-:W-:Y:S01]  /*48c0*/  FFMA.FTZ R34, R59, R3.reuse, -R14.reuse ;  /* 0x000000033b227223 */ /* 0x180fe2000001080e */
[----:B------:R-:W2:Y:S01]  /*48d0*/  MUFU.EX2 R155, R155 ;  /* 0x0000009b009b7308 */ /* 0x000ea20000000800 */
[----:B-1----:R-:W-:Y:S01]  /*48e0*/  FADD.FTZ R38, R18, R7 ;  /* 0x0000000712267221 */ /* 0x002fe20000010000 */
[-CC-:B------:R-:W-:Y:S01]  /*48f0*/  FFMA.FTZ R183, R62, R3.reuse, -R14.reuse ;  /* 0x000000033eb77223 */ /* 0x180fe2000001080e */
[-CC-:B------:R-:W-:Y:S01]  /*4900*/  FFMA.FTZ R36, R63, R3.reuse, -R14.reuse ;  /* 0x000000033f247223 */ /* 0x180fe2000001080e */
[-CC-:B------:R-:W-:Y:S01]  /*4910*/  FFMA.FTZ R177, R66, R3.reuse, -R14.reuse ;  /* 0x0000000342b17223 */ /* 0x180fe2000001080e */
[-CC-:B------:R-:W-:Y:S01]  /*4920*/  FFMA.FTZ R70, R70, R3.reuse, -R14.reuse ;  /* 0x0000000346467223 */ /* 0x180fe2000001080e */
[-CC-:B------:R-:W-:Y:S01]  /*4930*/  FFMA.FTZ R71, R71, R3.reuse, -R14.reuse ;  /* 0x0000000347477223 */ /* 0x180fe2000001080e */
[-CC-:B------:R-:W-:Y:S01]  /*4940*/  FFMA.FTZ R74, R74, R3.reuse, -R14.reuse ;  /* 0x000000034a4a7223 */ /* 0x180fe2000001080e */
[----:B------:R-:W1:Y:S01]  /*4950*/  MUFU.EX2 R13, R13 ;  /* 0x0000000d000d7308 */ /* 0x000e620000000800 */
[----:B0-----:R-:W-:Y:S01]  /*4960*/  FADD.FTZ R40, R154, R9 ;  /* 0x000000099a287221 */ /* 0x001fe20000010000 */
[-CC-:B------:R-:W-:Y:S01]  /*4970*/  FFMA.FTZ R75, R75, R3.reuse, -R14.reuse ;  /* 0x000000034b4b7223 */ /* 0x180fe2000001080e */
[-CC-:B------:R-:W-:Y:S01]  /*4980*/  FFMA.FTZ R78, R78, R3.reuse, -R14.reuse ;  /* 0x000000034e4e7223 */ /* 0x180fe2000001080e */
[-CC-:B------:R-:W-:Y:S01]  /*4990*/  FFMA.FTZ R79, R79, R3.reuse, -R14.reuse ;  /* 0x000000034f4f7223 */ /* 0x180fe2000001080e */
[-CC-:B------:R-:W-:Y:S01]  /*49a0*/  FFMA.FTZ R82, R82, R3.reuse, -R14.reuse ;  /* 0x0000000352527223 */ /* 0x180fe2000001080e */
[-CC-:B------:R-:W-:Y:S01]  /*49b0*/  FFMA.FTZ R83, R83, R3.reuse, -R14.reuse ;  /* 0x0000000353537223 */ /* 0x180fe2000001080e */
[----:B------:R-:W-:Y:S01]  /*49c0*/  FFMA.FTZ R86, R86, R3, -R14 ;  /* 0x0000000356567223 */ /* 0x000fe2000001080e */
[----:B------:R-:W0:Y:S01]  /*49d0*/  MUFU.EX2 R20, R20 ;  /* 0x0000001400147308 */ /* 0x000e220000000800 */
[----:B--2---:R-:W-:-:S07]  /*49e0*/  FADD.FTZ R7, R155, R38 ;  /* 0x000000269b077221 */ /* 0x004fce0000010000 */
[----:B------:R-:W2:Y:S01]  /*49f0*/  MUFU.EX2 R156, R156 ;  /* 0x0000009c009c7308 */ /* 0x000ea20000000800 */
[----:B-1----:R-:W-:-:S07]  /*4a00*/  FADD.FTZ R9, R13, R40 ;  /* 0x000000280d097221 */ /* 0x002fce0000010000 */
[----:B------:R-:W1:Y:S01]  /*4a10*/  MUFU.EX2 R157, R157 ;  /* 0x0000009d009d7308 */ /* 0x000e620000000800 */
[----:B0-----:R-:W-:-:S07]  /*4a20*/  FADD.FTZ R38, R20, R7 ;  /* 0x0000000714267221 */ /* 0x001fce0000010000 */
[----:B------:R-:W0:Y:S01]  /*4a30*/  MUFU.EX2 R15, R15 ;  /* 0x0000000f000f7308 */ /* 0x000e220000000800 */
[----:B--2---:R-:W-:-:S07]  /*4a40*/  FADD.FTZ R40, R156, R9 ;  /* 0x000000099c287221 */ /* 0x004fce0000010000 */
[----:B------:R-:W2:Y:S01]  /*4a50*/  MUFU.EX2 R22, R22 ;  /* 0x0000001600167308 */ /* 0x000ea20000000800 */
[----:B-1----:R-:W-:Y:S01]  /*4a60*/  FADD.FTZ R7, R157, R38 ;  /* 0x000000269d077221 */ /* 0x002fe20000010000 */
[-CC-:B------:R-:W-:Y:S01]  /*4a70*/  FFMA.FTZ R38, R67, R3.reuse, -R14.reuse ;  /* 0x0000000343267223 */ /* 0x180fe2000001080e */
[----:B------:R-:W-:-:S05]  /*4a80*/  FFMA.FTZ R14, R87, R3, -R14 ;  /* 0x00000003570e7223 */ /* 0x000fca000001080e */
[----:B------:R-:W1:Y:S01]  /*4a90*/  MUFU.EX2 R158, R158 ;  /* 0x0000009e009e7308 */ /* 0x000e620000000800 */
[----:B0-----:R-:W-:-:S07]  /*4aa0*/  FADD.FTZ R9, R15, R40 ;  /* 0x000000280f097221 */ /* 0x001fce0000010000 */
        /* <DEDUP_REMOVED lines=101> */
[----:B0-----:R-:W-:Y:S01]  /*5100*/  FADD.FTZ R7, R86, R7 ;  /* 0x0000000756077221 */ /* 0x001fe20000010000 */
[----:B--2---:R-:W-:-:S03]  /*5110*/  FADD.FTZ R9, R57, R40 ;  /* 0x0000002839097221 */ /* 0x004fc60000010000 */
[----:B-1----:R-:W-:Y:S01]  /*5120*/  FADD.FTZ R7, R14, R7 ;  /* 0x000000070e077221 */ /* 0x002fe20000010000 */
[----:B------:R-:W-:Y:S06]  /*5130*/  @!P0 BRA `(.L_x_28) ;  /* 0x0000000000048947 */ /* 0x000fec0003800000 */
[----:B------:R-:W-:Y:S01]  /*5140*/  BPT.TRAP 0x1 ;  /* 0x000000040000795c */ /* 0x000fe20000300000 */
.L_x_28:
[----:B------:R-:W-:Y:S01]  /*5150*/  ULEA UR5, UR5, UR36, 0x3 ;  /* 0x0000002405057291 */ /* 0x000fe2000f8e183f */
[----:B------:R-:W-:Y:S01]  /*5160*/  ISETP.LT.AND P1, PT, R16, UR42, PT ;  /* 0x0000002a10007c0c */ /* 0x000fe2000bf21270 */
[----:B------:R-:W-:Y:S01]  /*5170*/  UIADD3 UR10, UR42, -0x1, URZ ;  /* 0xffffffff2a0a7890 */ /* 0x000fe2000fffe03f */
[----:B------:R-:W-:Y:S01]  /*5180*/  F2FP.F16.F32.PACK_AB R152, R152, R11 ;  /* 0x0000000b9898723e */ /* 0x000fe200000000ff */
[----:B------:R-:W-:Y:S01]  /*5190*/  UIADD3 UR5, UR5, 0x28860, URZ ;  /* 0x0002886005057890 */ /* 0x000fe2000fffe03f */
[----:B------:R-:W-:Y:S01]  /*51a0*/  F2FP.F16.F32.PACK_AB R154, R13, R154 ;  /* 0x0000009a0d9a723e */ /* 0x000fe200000000ff */
[----:B------:R-:W-:Y:S01]  /*51b0*/  UMOV UR6, UR4 ;  /* 0x0000000400067c82 */ /* 0x000fe20008000000 */
[----:B------:R-:W-:Y:S01]  /*51c0*/  F2FP.F16.F32.PACK_AB R153, R18, R153 ;  /* 0x000000991299723e */ /* 0x000fe200000000ff */
[----:B------:R-:W-:Y:S01]  /*51d0*/  UPRMT UR5, UR7, 0x654, UR5 ;  /* 0x0000065407057896 */ /* 0x000fe20008000005 */
[----:B------:R-:W-:Y:S01]  /*51e0*/  F2FP.F16.F32.PACK_AB R155, R20, R155 ;  /* 0x0000009b149b723e */ /* 0x000fe200000000ff */
[----:B------:R-:W-:Y:S01]  /*51f0*/  UMOV UR42, UR10 ;  /* 0x0000000a002a7c82 */ /* 0x000fe20008000000 */
[----:B------:R-:W-:Y:S01]  /*5200*/  F2FP.F16.F32.PACK_AB R156, R15, R156 ;  /* 0x0000009c0f9c723e */ /* 0x000fe200000000ff */
[-C--:B------:R-:W-:Y:S01]  /*5210*/  FMUL.FTZ R88, R88, R10.reuse ;  /* 0x0000000a58587220 */ /* 0x080fe20000410000 */
[----:B------:R-:W-:Y:S01]  /*5220*/  F2FP.F16.F32.PACK_AB R157, R22, R157 ;  /* 0x0000009d169d723e */ /* 0x000fe200000000ff */
[----:B------:R-:W-:Y:S01]  /*5230*/  FMUL.FTZ R89, R89, R10 ;  /* 0x0000000a59597220 */ /* 0x000fe20000410000 */
[----:B------:R-:W-:Y:S01]  /*5240*/  F2FP.F16.F32.PACK_AB R158, R17, R158 ;  /* 0x0000009e119e723e */ /* 0x000fe200000000ff */
[-C--:B------:R-:W-:Y:S01]  /*5250*/  FMUL.FTZ R92, R92, R10.reuse ;  /* 0x0000000a5c5c7220 */ /* 0x080fe20000410000 */
[----:B------:R-:W-:Y:S01]  /*5260*/  SYNCS.ARRIVE.TRANS64.RED.A1T0 RZ, [UR5], RZ ;  /* 0x000000ffffff79a7 */ /* 0x000fe20008100405 */
[----:B------:R-:W-:Y:S01]  /*5270*/  R2UR UR5, R0 ;  /* 0x00000000000572ca */ /* 0x000fe200000e0000 */
[-C--:B------:R-:W-:Y:S01]  /*5280*/  FMUL.FTZ R93, R93, R10.reuse ;  /* 0x0000000a5d5d7220 */ /* 0x080fe20000410000 */
[----:B------:R-:W-:Y:S01]  /*5290*/  F2FP.F16.F32.PACK_AB R159, R24, R159 ;  /* 0x0000009f189f723e */ /* 0x000fe200000000ff */
[----:B------:R-:W-:Y:S01]  /*52a0*/  FMUL.FTZ R96, R96, R10 ;  /* 0x0000000a60607220 */ /* 0x000fe20000410000 */
[----:B------:R-:W-:Y:S01]  /*52b0*/  F2FP.F16.F32.PACK_AB R160, R19, R160 ;  /* 0x000000a013a0723e */ /* 0x000fe200000000ff */
        /* <DEDUP_REMOVED lines=46> */
[-C--:B------:R-:W-:Y:S01]  /*55a0*/  FMUL.FTZ R144, R144, R10.reuse ;  /* 0x0000000a90907220 */ /* 0x080fe20000410000 */
[-C--:B------:R-:W-:Y:S01]  /*55b0*/  FMUL.FTZ R145, R145, R10.reuse ;  /* 0x0000000a91917220 */ /* 0x080fe20000410000 */
[-C--:B------:R-:W-:Y:S01]  /*55c0*/  FMUL.FTZ R148, R148, R10.reuse ;  /* 0x0000000a94947220 */ /* 0x080fe20000410000 */
[----:B------:R-:W-:Y:S01]  /*55d0*/  FMUL.FTZ R149, R149, R10 ;  /* 0x0000000a95957220 */ /* 0x000fe20000410000 */
[-C--:B------:R-:W-:Y:S01]  /*55e0*/  FMUL.FTZ R90, R90, R12.reuse ;  /* 0x0000000c5a5a7220 */ /* 0x080fe20000410000 */
        /* <DEDUP_REMOVED lines=30> */
[----:B------:R-:W-:Y:S01]  /*57d0*/  FMUL.FTZ R151, R151, R12 ;  /* 0x0000000c97977220 */ /* 0x000fe20000410000 */
[----:B------:R-:W-:-:S02]  /*57e0*/  IMAD.MOV.U32 R13, RZ, RZ, R6 ;  /* 0x000000ffff0d7224 */ /* 0x000fc400078e0006 */
[----:B------:R-:W-:Y:S01]  /*57f0*/  IMAD.MOV.U32 R11, RZ, RZ, R8 ;  /* 0x000000ffff0b7224 */ /* 0x000fe200078e0008 */
[----:B------:R-:W-:Y:S06]  /*5800*/  @P1 BRA `(.L_x_29) ;  /* 0xffffffdc00ec1947 */ /* 0x000fec000383ffff */
.L_x_18:
[----:B------:R-:W-:Y:S06]  /*5810*/  BAR.ARV 0x8, 0x180 ;  /* 0x0206000000007b1d */ /* 0x000fec0000002000 */
[----:B------:R-:W-:Y:S05]  /*5820*/  @!P0 BRA `(.L_x_30) ;  /* 0x0000000000048947 */ /* 0x000fea0003800000 */
[----:B------:R-:W-:Y:S01]  /*5830*/  BPT.TRAP 0x1 ;  /* 0x000000040000795c */ /* 0x000fe20000300000 */
.L_x_30:
[----:B------:R-:W-:Y:S02]  /*5840*/  R2UR UR5, R0 ;  /* 0x00000000000572ca */ /* 0x000fe400000e0000 */
[----:B------:R-:W-:-:S04]  /*5850*/  MOV R2, UR4 ;  /* 0x0000000400027c02 */ /* 0x000fc80008000f00 */
[----:B------:R-:W-:-:S07]  /*5860*/  SHF.L.U32 R2, R2, 0x1f, RZ ;  /* 0x0000001f02027819 */ /* 0x000fce00000006ff */
[----:B------:R-:W-:-:S09]  /*5870*/  ULEA UR5, UR5, UR36, 0x3 ;  /* 0x0000002405057291 */ /* 0x000fd2000f8e183f */
[----:B------:R0:W1:Y:S01]  /*5880*/  SYNCS.PHASECHK.TRANS64.TRYWAIT P1, [UR5+0x28850], R2 ;  /* 0x02885002ff0075a7 */ /* 0x0000620008020145 */
[----:B------:R-:W-:Y:S05]  /*5890*/  @!P0 BRA `(.L_x_31) ;  /* 0x0000000000048947 */ /* 0x000fea0003800000 */
[----:B------:R-:W-:Y:S01]  /*58a0*/  BPT.TRAP 0x1 ;  /* 0x000000040000795c */ /* 0x000fe20000300000 */
.L_x_31:
[----:B-1----:R-:W-:Y:S05]  /*58b0*/  @P1 BRA `(.L_x_32) ;  /* 0x0000000000081947 */ /* 0x002fea0003800000 */
[----:B------:R-:W1:Y:S02]  /*58c0*/  SYNCS.PHASECHK.TRANS64.TRYWAIT P1, [UR5+0x28850], R2 ;  /* 0x02885002ff0075a7 */ /* 0x000e640008020145 */
[----:B-1----:R-:W-:Y:S05]  /*58d0*/  @!P1 BRA `(.L_x_33) ;  /* 0x0000005c00c49947 */ /* 0x002fea0003800000 */
.L_x_32:
[----:B------:R-:W-:Y:S01]  /*58e0*/  UIADD3 UR36, UR36, 0x400, URZ ;  /* 0x0000040024247890 */ /* 0x000fe2000fffe03f */
[----:B------:R-:W-:Y:S01]  /*58f0*/  R2UR UR6, R0 ;  /* 0x00000000000672ca */ /* 0x000fe200000e0000 */
[----:B------:R-:W-:Y:S01]  /*5900*/  WARPGROUP.ARRIVE ;  /* 0x00000000000079c5 */ /* 0x000fe20000000000 */
[----:B------:R-:W-:Y:S01]  /*5910*/  UMOV UR11, 0x40000040 ;  /* 0x40000040000b7882 */ /* 0x000fe20000000000 */
[----:B------:R-:W-:Y:S01]  /*5920*/  USHF.R.U32.HI UR36, URZ, 0x4, UR36 ;  /* 0x000000043f247899 */ /* 0x000fe20008011624 */
[----:B------:R-:W2:Y:S01]  /*5930*/  SHFL.BFLY PT, R0, R9, 0x2, 0x1f ;  /* 0x0c401f0009007f89 */ /* 0x000ea200000e0000 */
[----:B------:R-:W-:Y:S02]  /*5940*/  IMAD.MOV.U32 R67, RZ, RZ, RZ ;  /* 0x000000ffff437224 */ /* 0x000fe400078e00ff */
[----:B------:R-:W-:Y:S01]  /*5950*/  ULOP3.LUT UR36, UR36, 0x3fff, URZ, 0xc0, !UPT ;  /* 0x00003fff24247892 */ /* 0x000fe2000f8ec03f */
[----:B01----:R-:W0:Y:S01]  /*5960*/  SHFL.BFLY PT, R2, R7, 0x2, 0x1f ;  /* 0x0c401f0007027f89 */ /* 0x003e2200000e0000 */
[----:B------:R-:W-:-:S02]  /*5970*/  IMAD.MOV.U32 R16, RZ, RZ, RZ ;  /* 0x000000ffff107224 */ /* 0x000fc400078e00ff */
[----:B------:R-:W-:Y:S01]  /*5980*/  ULOP3.LUT UR4, UR36, 0x4000000, URZ, 0xfc, !UPT ;  /* 0x0400000024047892 */ /* 0x000fe2000f8efc3f */
[----:B------:R-:W-:-:S03]  /*5990*/  IMAD.MOV.U32 R17, RZ, RZ, -0x800000 ;  /* 0xff800000ff117424 */ /* 0x000fc600078e00ff */
[----:B------:R-:W-:-:S04]  /*59a0*/  ULEA UR4, UR6, UR4, 0xb ;  /* 0x0000000406047291 */ /* 0x000fc8000f8e583f */
[----:B------:R-:W-:-:S03]  /*59b0*/  UIADD3 UR6, UR4, 0x80, URZ ;  /* 0x0000008004067890 */ /* 0x000fc6000fffe03f */
[----:B------:R-:W-:Y:S02]  /*59c0*/  UMOV UR10, UR4 ;  /* 0x00000004000a7c82 */ /* 0x000fe40008000000 */
[----:B------:R-:W-:Y:S01]  /*59d0*/  HGMMA.64x128x16.F32 R88, R152, gdesc[UR8].tnspB, R88, gsb0 ;  /* 0x41e0000898587df0 */ /* 0x000fe20008000858 */
[----:B------:R-:W-:Y:S01]  /*59e0*/  UMOV UR11, 0x40000040 ;  /* 0x40000040000b7882 */ /* 0x000fe20000000000 */
[----:B------:R-:W-:Y:S01]  /*59f0*/  UMOV UR10, UR6 ;  /* 0x00000006000a7c82 */ /* 0x000fe20008000000 */
[----:B------:R-:W-:Y:S01]  /*5a00*/  UIADD3 UR6, UR4, 0x100, URZ ;  /* 0x0000010004067890 */ /* 0x000fe2000fffe03f */
[----:B--2---:R-:W-:Y:S01]  /*5a10*/  FADD.FTZ R0, R0, R9 ;  /* 0x0000000900007221 */ /* 0x004fe20000010000 */
[----:B0-----:R-:W-:-:S04]  /*5a20*/  FADD.FTZ R2, R2, R7 ;  /* 0x0000000702027221 */ /* 0x001fc80000010000 */
[----:B------:R-:W0:Y:S04]  /*5a30*/  SHFL.BFLY PT, R5, R0, 0x1, 0x1f ;  /* 0x0c201f0000057f89 */ /* 0x000e2800000e0000 */
[----:B------:R-:W1:Y:S01]  /*5a40*/  SHFL.BFLY PT, R11, R2, 0x1, 0x1f ;  /* 0x0c201f00020b7f89 */ /* 0x000e6200000e0000 */
[----:B0-----:R-:W-:Y:S01]  /*5a50*/  FADD.FTZ R10, R0, R5 ;  /* 0x00000005000a7221 */ /* 0x001fe20000010000 */
[----:B------:R-:W-:Y:S01]  /*5a60*/  MOV R0, 0xff800000 ;  /* 0xff80000000007802 */ /* 0x000fe20000000f00 */
[----:B-1----:R-:W-:-:S03]  /*5a70*/  FADD.FTZ R11, R2, R11 ;  /* 0x0000000b020b7221 */ /* 0x002fc60000010000 */
[----:B------:R-:W-:Y:S02]  /*5a80*/  FSETP.NE.FTZ.AND P1, PT, R10, RZ, PT ;  /* 0x000000ff0a00720b */ /* 0x000fe40003f35000 */
[----:B------:R-:W-:-:S11]  /*5a90*/  FSETP.NE.FTZ.AND P2, PT, R11, RZ, PT ;  /* 0x000000ff0b00720b */ /* 0x000fd60003f55000 */
[----:B------:R-:W0:Y:S01]  /*5aa0*/  @P1 MUFU.LG2 R4, R10 ;  /* 0x0000000a00041308 */ /* 0x000e220000000c00 */
[C---:B------:R-:W-:Y:S01]  /*5ab0*/  @P1 FMUL.FTZ R5, R3.reuse, 0.69314718246459960938 ;  /* 0x3f31721803051820 */ /* 0x040fe20000410000 */
[----:B------:R-:W-:-:S06]  /*5ac0*/  @P2 FMUL.FTZ R2, R3, 0.69314718246459960938 ;  /* 0x3f31721803022820 */ /* 0x000fcc0000410000 */
[----:B------:R-:W1:Y:S08]  /*5ad0*/  @P2 MUFU.LG2 R7, R11 ;  /* 0x0000000b00072308 */ /* 0x000e700000000c00 */
[----:B------:R2:W3:Y:S01]  /*5ae0*/  @P1 MUFU.RCP R67, R10 ;  /* 0x0000000a00431308 */ /* 0x0004e20000001000 */
[----:B0-----:R-:W-:-:S04]  /*5af0*/  @P1 FMUL.FTZ R4, R4, 0.69314718246459960938 ;  /* 0x3f31721804041820 */ /* 0x001fc80000410000 */
[----:B------:R-:W-:-:S03]  /*5b00*/  @P1 FFMA.FTZ R17, R5, R8, R4 ;  /* 0x0000000805111223 */ /* 0x000fc60000010004 */
[----:B------:R2:W0:Y:S01]  /*5b10*/  @P2 MUFU.RCP R16, R11 ;  /* 0x0000000b00102308 */ /* 0x0004220000001000 */
[----:B-1----:R-:W-:-:S04]  /*5b20*/  @P2 FMUL.FTZ R7, R7, 0.69314718246459960938 ;  /* 0x3f31721807072820 */ /* 0x002fc80000410000 */
[----:B------:R-:W-:Y:S01]  /*5b30*/  @P2 FFMA.FTZ R0, R2, R6, R7 ;  /* 0x0000000602002223 */ /* 0x000fe20000010007 */
[----:B------:R-:W-:Y:S02]  /*5b40*/  WARPGROUP.DEPBAR.LE gsb0, 0x0 ;  /* 0x00008000000079c5 */ /* 0x000fe40000010000 */
[----:B------:R-:W-:-:S06]  /*5b50*/  WARPGROUP.ARRIVE ;  /* 0x00000000000079c5 */ /* 0x000fcc0000000000 */
[----:B------:R-:W-:Y:S01]  /*5b60*/  HGMMA.64x128x16.F32 R88, R156, gdesc[UR8].tnspB, R88, gsb0 ;  /* 0x41e000089c587df0 */ /* 0x000fe20008000858 */
[----:B------:R-:W-:Y:S01]  /*5b70*/  UMOV UR10, UR6 ;  /* 0x00000006000a7c82 */ /* 0x000fe20008000000 */
[----:B------:R-:W-:Y:S01]  /*5b80*/  UMOV UR11, 0x40000040 ;  /* 0x40000040000b7882 */ /* 0x000fe20000000000 */
[----:B------:R-:W-:Y:S01]  /*5b90*/  UIADD3 UR6, UR4, 0x180, URZ ;  /* 0x0000018004067890 */ /* 0x000fe2000fffe03f */
        /* <DEDUP_REMOVED lines=17> */
[----:B------:R-:W-:Y:S02]  /*5cb0*/  UIADD3 UR6, UR4, 0x300, URZ ;  /* 0x0000030004067890 */ /* 0x000fe4000fffe03f */
        /* <DEDUP_REMOVED lines=8> */
[----:B------:R-:W-:Y:S01]  /*5d40*/  HGMMA.64x128x16.F32 R88, R172, gdesc[UR8].tnspB, R88, gsb0 ;  /* 0x41e00008ac587df0 */ /* 0x000fe20008000858 */
[----:B------:R-:W-:Y:S01]  /*5d50*/  UMOV UR10, UR4 ;  /* 0x00000004000a7c82 */ /* 0x000fe20008000000 */
[----:B------:R-:W-:Y:S01]  /*5d60*/  UMOV UR11, 0x40000040 ;  /* 0x40000040000b7882 */ /* 0x000fe20000000000 */
[----:B------:R-:W-:Y:S02]  /*5d70*/  WARPGROUP.DEPBAR.LE gsb0, 0x0 ;  /* 0x00008000000079c5 */ /* 0x000fe40000010000 */
[----:B------:R-:W-:-:S07]  /*5d80*/  WARPGROUP.ARRIVE ;  /* 0x00000000000079c5 */ /* 0x000fce0000000000 */
[----:B------:R-:W-:Y:S03]  /*5d90*/  HGMMA.64x128x16.F32 R88, R168, gdesc[UR8].tnspB, R88, gsb0 ;  /* 0x41e00008a8587df0 */ /* 0x000fe60008000858 */
[----:B------:R-:W-:Y:S02]  /*5da0*/  WARPGROUP.DEPBAR.LE gsb0, 0x0 ;  /* 0x00008000000079c5 */ /* 0x000fe40000010000 */
[----:B0-23--:R-:W-:Y:S05]  /*5db0*/  @!P0 BRA `(.L_x_34) ;  /* 0x0000000000048947 */ /* 0x00dfea0003800000 */
[----:B------:R-:W-:Y:S01]  /*5dc0*/  BPT.TRAP 0x1 ;  /* 0x000000040000795c */ /* 0x000fe20000300000 */
.L_x_34:
[----:B------:R-:W-:Y:S01]  /*5dd0*/  UIADD3 UR4, UR5, 0x28860, URZ ;  /* 0x0002886005047890 */ /* 0x000fe2000fffe03f */
[-C--:B------:R-:W-:Y:S01]  /*5de0*/  FMUL.FTZ R48, R88, R67.reuse ;  /* 0x0000004358307220 */ /* 0x080fe20000410000 */
[-C--:B------:R-:W-:Y:S01]  /*5df0*/  FMUL.FTZ R49, R89, R67.reuse ;  /* 0x0000004359317220 */ /* 0x080fe20000410000 */
[-C--:B------:R-:W-:Y:S01]  /*5e00*/  FMUL.FTZ R52, R92, R67.reuse ;  /* 0x000000435c347220 */ /* 0x080fe20000410000 */
[----:B------:R-:W-:Y:S01]  /*5e10*/  UPRMT UR4, UR7, 0x654, UR4 ;  /* 0x0000065407047896 */ /* 0x000fe20008000004 */
        /* <DEDUP_REMOVED lines=8> */
[----:B------:R-:W-:Y:S01]  /*5ea0*/  SYNCS.ARRIVE.TRANS64.RED.A1T0 RZ, [UR4], RZ ;  /* 0x000000ffffff79a7 */ /* 0x000fe20008100404 */
        /* <DEDUP_REMOVED lines=21> */
[----:B------:R-:W-:Y:S01]  /*6000*/  PLOP3.LUT P0, PT, PT, PT, PT, 0x8, 0x0 ;  /* 0x000000000000781c */ /* 0x000fe20003f0e170 */
        /* <DEDUP_REMOVED lines=31> */
[----:B------:R-:W-:-:S07]  /*6200*/  FMUL.FTZ R151, R151, R16 ;  /* 0x0000001097977220 */ /* 0x000fce0000410000 */
.L_x_10:
[----:B------:R-:W-:Y:S05]  /*6210*/  @P0 BRA `(.L_x_35) ;  /* 0x00000014004c0947 */ /* 0x000fea0003800000 */
[----:B------:R-:W0:Y:S01]  /*6220*/  S2R R2, SR_TID.X ;  /* 0x0000000000027919 */ /* 0x000e220000002100 */
[----:B------:R-:W1:Y:S01]  /*6230*/  LDC R78, c[0x0][0xbe8] ;  /* 0x0002fa00ff4e7b82 */ /* 0x000e620000000800 */
[----:B------:R-:W-:Y:S02]  /*6240*/  USHF.R.S32.HI UR7, URZ, 0x1f, UR37 ;  /* 0x0000001f3f077899 */ /* 0x000fe40008011425 */
[----:B------:R-:W-:Y:S01]  /*6250*/  IMAD R76, RZ, RZ, -UR37 ;  /* 0x80000025ff4c7e24 */ /* 0x000fe2000f8e02ff */
[----:B------:R-:W2:Y:S01]  /*6260*/  S2R R72, SR_CTAID.X ;  /* 0x0000000000487919 */ /* 0x000ea20000002500 */
[----:B------:R-:W-:Y:S01]  /*6270*/  ULDC.64 UR8, c[0x0][0xbd0] ;  /* 0x0002f40000087ab9 */ /* 0x000fe20000000a00 */
[----:B------:R-:W-:Y:S01]  /*6280*/  BSSY B0, `(.L_x_36) ;  /* 0x00000e8000007945 */ /* 0x000fe20003800000 */
[----:B------:R-:W-:Y:S01]  /*6290*/  UIMAD UR6, UR7, UR8, URZ ;  /* 0x00000008070672a4 */ /* 0x000fe2000f8e023f */
[----:B------:R-:W3:Y:S01]  /*62a0*/  S2UR UR12, SR_CTAID.Z ;  /* 0x00000000000c79c3 */ /* 0x000ee20000002700 */
[----:B------:R-:W-:-:S02]  /*62b0*/  UIMAD.WIDE.U32 UR4, UR37, UR8, URZ ;  /* 0x00000008250472a5 */ /* 0x000fc4000f8e003f */
[----:B------:R-:W-:-:S03]  /*62c0*/  UIMAD UR6, UR37, UR9, UR6 ;  /* 0x00000009250672a4 */ /* 0x000fc6000f8e0206 */
[----:B------:R-:W-:Y:S01]  /*62d0*/  ULDC.64 UR8, c[0x0][0xb38] ;  /* 0x0002ce0000087ab9 */ /* 0x000fe20000000a00 */
[----:B------:R-:W-:Y:S01]  /*62e0*/  UIADD3 UR6, UR5, UR6, URZ ;  /* 0x0000000605067290 */ /* 0x000fe2000fffe03f */
[----:B------:R-:W4:Y:S01]  /*62f0*/  LDC.64 R74, c[0x0][0xbd8] ;  /* 0x0002f600ff4a7b82 */ /* 0x000f220000000a00 */
[----:B------:R-:W-:-:S07]  /*6300*/  UIMAD UR7, UR7, UR8, URZ ;  /* 0x00000008070772a4 */ /* 0x000fce000f8e023f */
[----:B------:R-:W-:Y:S01]  /*6310*/  BAR.SYNC.DEFER_BLOCKING 0x1, 0x100 ;  /* 0x0044000000007b1d */ /* 0x000fe20000010000 */
[----:B-1----:R-:W-:-:S07]  /*6320*/  ISETP.NE.AND P0, PT, R78, 0x1, PT ;  /* 0x000000014e00780c */ /* 0x002fce0003f05270 */
[----:B------:R-:W1:Y:S01]  /*6330*/  S2UR UR11, SR_CTAID.Y ;  /* 0x00000000000b79c3 */ /* 0x000e620000002600 */
[----:B0-----:R-:W-:Y:S01]  /*6340*/  VIADD R70, R2, 0xffffff80 ;  /* 0xffffff8002467836 */ /* 0x001fe20000000000 */
[----:B---3--:R-:W-:-:S06]  /*6350*/  USHF.R.S32.HI UR10, URZ, 0x1f, UR12 ;  /* 0x0000001f3f0a7899 */ /* 0x008fcc000801140c */
[----:B------:R-:W1:Y:S01]  /*6360*/  LDC R79, c[0x0][0xc50] ;  /* 0x00031400ff4f7b82 */ /* 0x000e620000000800 */
[----:B------:R-:W-:-:S04]  /*6370*/  SHF.R.S32.HI R69, RZ, 0x1f, R70 ;  /* 0x0000001fff457819 */ /* 0x000fc80000011446 */
[----:B------:R-:W-:-:S03]  /*6380*/  LEA.HI R2, R69, R70, RZ, 0x7 ;  /* 0x0000004645027211 */ /* 0x000fc600078f38ff */
[----:B------:R-:W0:Y:S01]  /*6390*/  LDC.64 R80, c[0x0][0xb40] ;  /* 0x0002d000ff507b82 */ /* 0x000e220000000a00 */
[----:B------:R-:W-:Y:S02]  /*63a0*/  LEA.HI R68, R69, R70, RZ, 0x2 ;  /* 0x0000004645447211 */ /* 0x000fe400078f10ff */
[----:B------:R-:W-:Y:S02]  /*63b0*/  LOP3.LUT R3, R2, 0xffffff80, RZ, 0xc0, !PT ;  /* 0xffffff8002037812 */ /* 0x000fe400078ec0ff */
[----:B------:R-:W-:Y:S02]  /*63c0*/  SHF.R.S32.HI R71, RZ, 0x7, R2 ;  /* 0x00000007ff477819 */ /* 0x000fe40000011402 */
[----:B------:R-:W-:Y:S01]  /*63d0*/  LOP3.LUT R69, R68, 0xfffffffc, RZ, 0xc0, !PT ;  /* 0xfffffffc44457812 */ /* 0x000fe200078ec0ff */
[----:B------:R-:W-:Y:S01]  /*63e0*/  IMAD.IADD R82, R70, 0x1, -R3 ;  /* 0x0000000146527824 */ /* 0x000fe200078e0a03 */
[----:B------:R-:W-:Y:S01]  /*63f0*/  LEA.HI R2, R2, R71, RZ, 0x1 ;  /* 0x0000004702027211 */ /* 0x000fe200078f08ff */
[----:B------:R-:W3:Y:S02]  /*6400*/  @P0 LDC R86, c[0x0][0xbec] ;  /* 0x0002fb00ff560b82 */ /* 0x000ee40000000800 */
[----:B------:R-:W-:Y:S01]  /*6410*/  IMAD.IADD R69, R70, 0x1, -R69 ;  /* 0x0000000146457824 */ /* 0x000fe200078e0a45 */
[----:B------:R-:W-:-:S02]  /*6420*/  SHF.R.S32.HI R73, RZ, 0x1f, R82 ;  /* 0x0000001fff497819 */ /* 0x000fc40000011452 */
[----:B------:R-:W-:Y:S01]  /*6430*/  LOP3.LUT R2, R2, 0x3fffffe, RZ, 0xc0, !PT ;  /* 0x03fffffe02027812 */ /* 0x000fe200078ec0ff */
[----:B-1----:R-:W-:Y:S01]  /*6440*/  IMAD R83, R79, R76, UR11 ;  /* 0x0000000b4f537e24 */ /* 0x002fe2000f8e024c */
[----:B------:R-:W-:Y:S01]  /*6450*/  LEA.HI R84, R73, R82, RZ, 0x2 ;  /* 0x0000005249547211 */ /* 0x000fe200078f10ff */
[----:B------:R-:W1:Y:S03]  /*6460*/  @P0 LDC R70, c[0x0][0xbec] ;  /* 0x0002fb00ff460b82 */ /* 0x000e660000000800 */
[--C-:B------:R-:W-:Y:S02]  /*6470*/  SHF.R.S32.HI R3, RZ, 0x2, R84.reuse ;  /* 0x00000002ff037819 */ /* 0x100fe40000011454 */
[----:B------:R-:W-:Y:S02]  /*6480*/  SHF.R.S32.HI R16, RZ, 0x1f, R84 ;  /* 0x0000001fff107819 */ /* 0x000fe40000011454 */
[----:B------:R-:W-:Y:S01]  /*6490*/  SHF.R.S32.HI R76, RZ, 0x1f, R83 ;  /* 0x0000001fff4c7819 */ /* 0x000fe20000011453 */
[----:B------:R-:W5:Y:S01]  /*64a0*/  @P0 LDC R77, c[0x0][0xbf0] ;  /* 0x0002fc00ff4d0b82 */ /* 0x000f620000000800 */
[----:B------:R-:W-:-:S04]  /*64b0*/  LEA.HI R16, R16, R3, RZ, 0x3 ;  /* 0x0000000310107211 */ /* 0x000fc800078f18ff */
[----:B------:R-:W-:Y:S02]  /*64c0*/  LOP3.LUT R68, R16, 0xfffffff8, RZ, 0xc0, !PT ;  /* 0xfffffff810447812 */ /* 0x000fe400078ec0ff */
[----:B------:R-:W-:Y:S01]  /*64d0*/  IADD3 R16, R71, -R2, RZ ;  /* 0x8000000247107210 */ /* 0x000fe20007ffe0ff */
[----:B------:R-:W5:Y:S01]  /*64e0*/  @P0 LDC R85, c[0x0][0xbf0] ;  /* 0x0002fc00ff550b82 */ /* 0x000f620000000800 */
[----:B------:R-:W-:Y:S01]  /*64f0*/  LEA.HI R2, R73, R82, RZ, 0x5 ;  /* 0x0000005249027211 */ /* 0x000fe200078f28ff */
[----:B------:R-:W-:Y:S01]  /*6500*/  IMAD.IADD R3, R3, 0x1, -R68 ;  /* 0x0000000103037824 */ /* 0x000fe200078e0a44 */
[----:B------:R-:W-:Y:S02]  /*6510*/  LEA.HI R68, R69, R69, RZ, 0x1 ;  /* 0x0000004545447211 */ /* 0x000fe400078f08ff */
[----:B------:R-:W-:Y:S02]  /*6520*/  SHF.R.S32.HI R2, RZ, 0x5, R2 ;  /* 0x00000005ff027819 */ /* 0x000fe40000011402 */
[----:B------:R-:W-:-:S05]  /*6530*/  LOP3.LUT R68, R68, 0x1ffffffe, RZ, 0xc0, !PT ;  /* 0x1ffffffe44447812 */ /* 0x000fca00078ec0ff */
[----:B------:R-:W-:Y:S02]  /*6540*/  IMAD.IADD R71, R69, 0x1, -R68 ;  /* 0x0000000145477824 */ /* 0x000fe400078e0a44 */
[----:B------:R-:W-:Y:S01]  /*6550*/  IMAD R69, R2, 0x10, R3 ;  /* 0x0000001002457824 */ /* 0x000fe200078e0203 */
[----:B------:R-:W-:Y:S01]  /*6560*/  MOV R2, UR4 ;  /* 0x0000000400027c02 */ /* 0x000fe20008000f00 */
[----:B------:R-:W-:Y:S01]  /*6570*/  IMAD.U32 R3, RZ, RZ, UR5 ;  /* 0x00000005ff037e24 */ /* 0x000fe2000f8e00ff */
[----:B------:R-:W-:Y:S01]  /*6580*/  UIMAD.WIDE.U32 UR4, UR37, UR8, URZ ;  /* 0x00000008250472a5 */ /* 0x000fe2000f8e003f */
[----:B------:R-:W-:Y:S02]  /*6590*/  IMAD R16, R16, 0x40, R69 ;  /* 0x0000004010107824 */ /* 0x000fe400078e0245 */
[----:B------:R-:W-:Y:S01]  /*65a0*/  IMAD.U32 R3, RZ, RZ, UR6 ;  /* 0x00000006ff037e24 */ /* 0x000fe2000f8e00ff */
[----:B------:R-:W-:Y:S01]  /*65b0*/  UIMAD UR6, UR37, UR9, UR7 ;  /* 0x00000009250672a4 */ /* 0x000fe2000f8e0207 */
[C---:B----4-:R-:W-:Y:S01]  /*65c0*/  IMAD R68, R74.reuse, UR10, RZ ;  /* 0x0000000a4a447c24 */ /* 0x050fe2000f8e02ff */
[-C--:B------:R-:W-:Y:S01]  /*65d0*/  LEA R71, R71, R16.reuse, 0x3 ;  /* 0x0000001047477211 */ /* 0x080fe200078e18ff */
[----:B------:R-:W-:Y:S01]  /*65e0*/  IMAD.WIDE.U32 R2, R74, UR12, R2 ;  /* 0x0000000c4a027c25 */ /* 0x000fe2000f8e0002 */
[----:B------:R-:W-:Y:S01]  /*65f0*/  UIADD3 UR6, UR5, UR6, URZ ;  /* 0x0000000605067290 */ /* 0x000fe2000fffe03f */
[C---:B--2---:R-:W-:Y:S01]  /*6600*/  LEA R16, R72.reuse, R16, 0x7 ;  /* 0x0000001048107211 */ /* 0x044fe200078e38ff */
[----:B------:R-:W-:Y:S01]  /*6610*/  ULDC.64 UR8, c[0x0][0xb28] ;  /* 0x0002ca0000087ab9 */ /* 0x000fe20000000a00 */
[----:B------:R-:W-:-:S02]  /*6620*/  IMAD R71, R72, 0x80, R71 ;  /* 0x0000008048477824 */ /* 0x000fc400078e0247 */
[----:B------:R-:W-:Y:S02]  /*6630*/  IMAD R75, R75, UR12, R68 ;  /* 0x0000000c4b4b7c24 */ /* 0x000fe4000f8e0244 */
[----:B------:R-:W-:Y:S01]  /*6640*/  IMAD.U32 R69, RZ, RZ, UR5 ;  /* 0x00000005ff457e24 */ /* 0x000fe2000f8e00ff */
[----:B------:R-:W-:Y:S01]  /*6650*/  MOV R69, UR6 ;  /* 0x0000000600457c02 */ /* 0x000fe20008000f00 */
[----:B-1----:R-:W-:Y:S01]  /*6660*/  @P0 IMAD.HI.U32 R70, R71, R70, RZ ;  /* 0x0000004647460227 */ /* 0x002fe200078e00ff */
[----:B------:R-:W-:-:S03]  /*6670*/  ULDC.64 UR6, c[0x0][0xb48] ;  /* 0x0002d20000067ab9 */ /* 0x000fc60000000a00 */
[----:B------:R-:W-:Y:S01]  /*6680*/  IMAD.U32 R68, RZ, RZ, UR4 ;  /* 0x00000004ff447e24 */ /* 0x000fe2000f8e00ff */
[----:B------:R-:W-:Y:S01]  /*6690*/  ULDC.64 UR4, c[0x0][0xbe0] ;  /* 0x0002f80000047ab9 */ /* 0x000fe20000000a00 */
[----:B------:R-:W-:Y:S01]  /*66a0*/  IMAD.IADD R3, R3, 0x1, R75 ;  /* 0x0000000103037824 */ /* 0x000fe200078e024b */
[----:B------:R-:W-:Y:S01]  /*66b0*/  MOV R75, R71 ;  /* 0x00000047004b7202 */ /* 0x000fe20000000f00 */
[----:B0-----:R-:W-:Y:S02]  /*66c0*/  IMAD R74, R80, UR10, RZ ;  /* 0x0000000a504a7c24 */ /* 0x001fe4000f8e02ff */
[----:B---3--:R-:W-:-:S04]  /*66d0*/  @P0 IMAD.HI.U32 R86, R71, R86, RZ ;  /* 0x0000005647560227 */ /* 0x008fc800078e00ff */
[----:B------:R-:W-:Y:S01]  /*66e0*/  IMAD.MOV.U32 R73, RZ, RZ, R71 ;  /* 0x000000ffff497224 */ /* 0x000fe200078e0047 */
[----:B-----5:R-:W-:Y:S01]  /*66f0*/  @P0 SHF.R.U32.HI R73, RZ, R77, R70 ;  /* 0x0000004dff490219 */ /* 0x020fe20000011646 */
[----:B------:R-:W-:Y:S01]  /*6700*/  IMAD R77, R81, UR12, R74 ;  /* 0x0000000c514d7c24 */ /* 0x000fe2000f8e024a */
[----:B------:R-:W-:Y:S01]  /*6710*/  @P0 SHF.R.U32.HI R75, RZ, R85, R86 ;  /* 0x00000055ff4b0219 */ /* 0x000fe20000011656 */
[----:B------:R-:W-:-:S04]  /*6720*/  IMAD.WIDE.U32 R68, R80, UR12, R68 ;  /* 0x0000000c50447c25 */ /* 0x000fc8000f8e0044 */
[----:B------:R-:W-:Y:S02]  /*6730*/  IMAD R70, R76, UR4, RZ ;  /* 0x000000044c467c24 */ /* 0x000fe4000f8e02ff */
[----:B------:R-:W-:-:S04]  /*6740*/  IMAD.WIDE.U32 R2, R83, UR4, R2 ;  /* 0x0000000453027c25 */ /* 0x000fc8000f8e0002 */
[----:B------:R-:W-:Y:S01]  /*6750*/  IMAD.IADD R69, R69, 0x1, R77 ;  /* 0x0000000145457824 */ /* 0x000fe200078e024d */
[----:B------:R-:W-:Y:S01]  /*6760*/  SHF.R.S32.HI R77, RZ, 0x1f, R73 ;  /* 0x0000001fff4d7819 */ /* 0x000fe20000011449 */
[----:B------:R-:W-:Y:S01]  /*6770*/  IMAD R76, R76, UR6, RZ ;  /* 0x000000064c4c7c24 */ /* 0x000fe2000f8e02ff */
[----:B------:R-:W-:Y:S01]  /*6780*/  IADD3 R2, P0, R73, R2, RZ ;  /* 0x0000000249027210 */ /* 0x000fe20007f1e0ff */
[C---:B------:R-:W-:Y:S01]  /*6790*/  IMAD R74, R83.reuse, UR5, R70 ;  /* 0x00000005534a7c24 */ /* 0x040fe2000f8e0246 */
[----:B------:R-:W-:Y:S01]  /*67a0*/  SHF.R.S32.HI R70, RZ, 0x1f, R75 ;  /* 0x0000001fff467819 */ /* 0x000fe2000001144b */
[----:B------:R-:W-:Y:S01]  /*67b0*/  IMAD.MOV R73, RZ, RZ, -R73 ;  /* 0x000000ffff497224 */ /* 0x000fe200078e0a49 */
[----:B------:R-:W-:Y:S01]  /*67c0*/  ULDC.64 UR4, c[0x0][0xb30] ;  /* 0x0002cc0000047ab9 */ /* 0x000fe20000000a00 */
[----:B------:R-:W-:Y:S01]  /*67d0*/  IMAD R79, R83, UR7, R76 ;  /* 0x00000007534f7c24 */ /* 0x000fe2000f8e024c */
[----:B------:R-:W-:Y:S01]  /*67e0*/  IADD3.X R3, R77, R3, R74, P0, !PT ;  /* 0x000000034d037210 */ /* 0x000fe200007fe44a */
[----:B------:R-:W-:Y:S01]  /*67f0*/  IMAD.WIDE.U32 R68, R83, UR6, R68 ;  /* 0x0000000653447c25 */ /* 0x000fe2000f8e0044 */
[----:B------:R-:W-:-:S03]  /*6800*/  ULDC.64 UR6, c[0x0][0xbc8] ;  /* 0x0002f20000067ab9 */ /* 0x000fc60000000a00 */
[----:B------:R-:W-:Y:S01]  /*6810*/  IMAD.MOV R76, RZ, RZ, -R75 ;  /* 0x000000ffff4c7224 */ /* 0x000fe200078e0a4b */
[----:B------:R-:W-:Y:S01]  /*6820*/  IADD3 R69, R69, R79, RZ ;  /* 0x0000004f45457210 */ /* 0x000fe20007ffe0ff */
[----:B------:R-:W-:Y:S02]  /*6830*/  IMAD R70, R70, UR4, RZ ;  /* 0x0000000446467c24 */ /* 0x000fe4000f8e02ff */
[C-C-:B------:R-:W-:Y:S02]  /*6840*/  IMAD R73, R78.reuse, R73, R71.reuse ;  /* 0x000000494e497224 */ /* 0x140fe400078e0247 */
[----:B------:R-:W-:Y:S02]  /*6850*/  IMAD R71, R78, R76, R71 ;  /* 0x0000004c4e477224 */ /* 0x000fe400078e0247 */
[C---:B------:R-:W-:Y:S01]  /*6860*/  IMAD R77, R75.reuse, UR5, R70 ;  /* 0x000000054b4d7c24 */ /* 0x040fe2000f8e0246 */
[----:B------:R-:W-:Y:S01]  /*6870*/  SHF.R.S32.HI R70, RZ, 0x1f, R73 ;  /* 0x0000001fff467819 */ /* 0x000fe20000011449 */
[----:B------:R-:W-:Y:S01]  /*6880*/  IMAD.WIDE.U32 R68, R75, UR4, R68 ;  /* 0x000000044b447c25 */ /* 0x000fe2000f8e0044 */
[----:B------:R-:W-:Y:S01]  /*6890*/  SHF.R.S32.HI R74, RZ, 0x1f, R71 ;  /* 0x0000001fff4a7819 */ /* 0x000fe20000011447 */
[----:B------:R-:W0:Y:S01]  /*68a0*/  S2UR UR5, SR_CgaCtaId ;  /* 0x00000000000579c3 */ /* 0x000e220000008800 */
[----:B------:R-:W-:Y:S01]  /*68b0*/  UMOV UR4, 0x400 ;  /* 0x0000040000047882 */ /* 0x000fe20000000000 */
[----:B------:R-:W-:-:S02]  /*68c0*/  IMAD R70, R70, UR6, RZ ;  /* 0x0000000646467c24 */ /* 0x000fc4000f8e02ff */
[----:B------:R-:W-:Y:S02]  /*68d0*/  IMAD.IADD R69, R69, 0x1, R77 ;  /* 0x0000000145457824 */ /* 0x000fe400078e024d */
[----:B------:R-:W-:Y:S02]  /*68e0*/  IMAD R74, R74, UR8, RZ ;  /* 0x000000084a4a7c24 */ /* 0x000fe4000f8e02ff */
[C---:B------:R-:W-:Y:S02]  /*68f0*/  IMAD R75, R73.reuse, UR7, R70 ;  /* 0x00000007494b7c24 */ /* 0x040fe4000f8e0246 */
[----:B------:R-:W-:Y:S01]  /*6900*/  IMAD.WIDE.U32 R2, R73, UR6, R2 ;  /* 0x0000000649027c25 */ /* 0x000fe2000f8e0002 */
[----:B------:R-:W-:-:S03]  /*6910*/  ULDC.64 UR6, c[0x0][0xba8] ;  /* 0x0002ea0000067ab9 */ /* 0x000fc60000000a00 */
[C---:B------:R-:W-:Y:S01]  /*6920*/  IMAD R73, R71.reuse, UR9, R74 ;  /* 0x0000000947497c24 */ /* 0x040fe2000f8e024a */
[----:B------:R-:W-:Y:S01]  /*6930*/  LEA R74, P0, R2, UR6, 0x2 ;  /* 0x00000006024a7c11 */ /* 0x000fe2000f8010ff */
[----:B------:R-:W-:Y:S01]  /*6940*/  IMAD.WIDE.U32 R68, R71, UR8, R68 ;  /* 0x0000000847447c25 */ /* 0x000fe2000f8e0044 */
[----:B------:R-:W-:Y:S01]  /*6950*/  ULDC.64 UR8, c[0x0][0xb00] ;  /* 0x0002c00000087ab9 */ /* 0x000fe20000000a00 */
[----:B------:R-:W-:Y:S02]  /*6960*/  ULDC UR6, c[0x0][0xa88] ;  /* 0x0002a20000067ab9 */ /* 0x000fe40000000800 */
[----:B------:R-:W-:Y:S01]  /*6970*/  IMAD.IADD R71, R3, 0x1, R75 ;  /* 0x0000000103477824 */ /* 0x000fe200078e024b */
[----:B------:R-:W-:Y:S01]  /*6980*/  LEA R79, P1, R68, UR8, 0x2 ;  /* 0x00000008444f7c11 */ /* 0x000fe2000f8210ff */
[----:B------:R-:W-:Y:S01]  /*6990*/  IMAD.IADD R3, R69, 0x1, R73 ;  /* 0x0000000145037824 */ /* 0x000fe200078e0249 */
[----:B0-----:R-:W-:Y:S02]  /*69a0*/  ULEA UR4, UR5, UR4, 0x18 ;  /* 0x0000000405047291 */ /* 0x001fe4000f8ec03f */
[----:B------:R-:W-:Y:S01]  /*69b0*/  LEA.HI.X R75, R2, UR7, R71, 0x2, P0 ;  /* 0x00000007024b7c11 */ /* 0x000fe200080f1447 */
[----:B------:R-:W-:Y:S01]  /*69c0*/  IMAD R73, R78, UR6, RZ ;  /* 0x000000064e497c24 */ /* 0x000fe2000f8e02ff */
[----:B------:R-:W-:Y:S01]  /*69d0*/  LEA.HI.X R80, R68, UR9, R3, 0x2, P1 ;  /* 0x0000000944507c11 */ /* 0x000fe200088f1403 */
[----:B------:R-:W-:Y:S01]  /*69e0*/  SHFL.IDX PT, R2, R74, RZ, 0x1c1f ;  /* 0x001c1fff4a027589 */ /* 0x000fe200000e0000 */
[----:B------:R-:W-:Y:S01]  /*69f0*/  LOP3.LUT P0, RZ, R82, 0x3, RZ, 0xc0, !PT ;  /* 0x0000000352ff7812 */ /* 0x000fe2000780c0ff */
[C---:B------:R-:W-:Y:S01]  /*6a00*/  VIADD R72, R16.reuse, 0x8 ;  /* 0x0000000810487836 */ /* 0x040fe20000000000 */
[----:B------:R-:W-:Y:S01]  /*6a10*/  UIADD3 UR4, UR4, 0x28820, URZ ;  /* 0x0002882004047890 */ /* 0x000fe2000fffe03f */
[----:B------:R-:W0:Y:S01]  /*6a20*/  SHFL.IDX PT, R3, R75, RZ, 0x1c1f ;  /* 0x001c1fff4b037589 */ /* 0x000e2200000e0000 */
[----:B------:R-:W-:-:S02]  /*6a30*/  ISETP.GE.OR P1, PT, R16, R73, P0 ;  /* 0x000000491000720c */ /* 0x000fc40000726670 */
[-C--:B------:R-:W-:Y:S01]  /*6a40*/  ISETP.GE.OR P0, PT, R72, R73.reuse, P0 ;  /* 0x000000494800720c */ /* 0x080fe20000706670 */
[----:B------:R-:W-:Y:S01]  /*6a50*/  SHFL.IDX PT, R68, R74, 0x1, 0x1c1f ;  /* 0x003c1f004a447f89 */ /* 0x000fe200000e0000 */
[----:B------:R-:W-:Y:S01]  /*6a60*/  UPRMT UR4, URZ, 0x654, UR4 ;  /* 0x000006543f047896 */ /* 0x000fe20008000004 */
[----:B------:R-:W-:Y:S02]  /*6a70*/  ISETP.GE.AND P2, PT, R16, R73, PT ;  /* 0x000000491000720c */ /* 0x000fe40003f46270 */
[----:B------:R1:W2:Y:S04]  /*6a80*/  SHFL.IDX PT, R69, R75, 0x1, 0x1c1f ;  /* 0x003c1f004b457f89 */ /* 0x0002a800000e0000 */
[----:B------:R3:W4:Y:S02]  /*6a90*/  SHFL.IDX PT, R70, R79, RZ, 0x1c1f ;  /* 0x001c1fff4f467589 */ /* 0x00072400000e0000 */
[----:B------:R-:W-:Y:S01]  /*6aa0*/  SYNCS.ARRIVE.TRANS64.RED.A1T0 RZ, [UR4], RZ ;  /* 0x000000ffffff79a7 */ /* 0x000fe20008100404 */
[----:B-1----:R-:W-:Y:S01]  /*6ab0*/  LOP3.LUT R75, R84, 0x7ffffffc, RZ, 0xc0, !PT ;  /* 0x7ffffffc544b7812 */ /* 0x002fe200078ec0ff */
[----:B------:R3:W1:Y:S04]  /*6ac0*/  SHFL.IDX PT, R71, R80, RZ, 0x1c1f ;  /* 0x001c1fff50477589 */ /* 0x00066800000e0000 */
[----:B------:R-:W-:Y:S01]  /*6ad0*/  IMAD.IADD R75, R82, 0x1, -R75 ;  /* 0x00000001524b7824 */ /* 0x000fe200078e0a4b */
[----:B0-----:R3:W-:Y:S03]  /*6ae0*/  @!P1 ST.E desc[UR38][R2.64], R17 ;  /* 0x0000001102009985 */ /* 0x0017e6000c101926 */
[----:B------:R-:W-:Y:S01]  /*6af0*/  IMAD.SHL.U32 R75, R75, 0x2, RZ ;  /* 0x000000024b4b7824 */ /* 0x000fe200078e00ff */
[----:B--2---:R3:W-:Y:S01]  /*6b00*/  @!P0 ST.E desc[UR38][R68.64], R0 ;  /* 0x0000000044008985 */ /* 0x0047e2000c101926 */
[----:B------:R-:W-:Y:S05]  /*6b10*/  @P2 BRA `(.L_x_37) ;  /* 0x0000000400782947 */ /* 0x000fea0003800000 */
[C---:B---3--:R-:W-:Y:S01]  /*6b20*/  IADD3 R0, R75.reuse, 0x8, RZ ;  /* 0x000000084b007810 */ /* 0x048fe20007ffe0ff */
[----:B------:R-:W-:Y:S01]  /*6b30*/  ULDC UR4, c[0x0][0xac8] ;  /* 0x0002b20000047ab9 */ /* 0x000fe20000000800 */
[C---:B------:R-:W-:Y:S01]  /*6b40*/  VIADD R68, R75.reuse, 0x10 ;  /* 0x000000104b447836 */ /* 0x040fe20000000000 */
[C---:B------:R-:W-:Y:S01]  /*6b50*/  ISETP.GE.AND P2, PT, R75.reuse, UR4, PT ;  /* 0x000000044b007c0c */ /* 0x040fe2000bf46270 */
[C---:B------:R-:W-:Y:S01]  /*6b60*/  VIADD R69, R75.reuse, 0x18 ;  /* 0x000000184b457836 */ /* 0x040fe20000000000 */
[----:B------:R-:W-:Y:S01]  /*6b70*/  ISETP.GE.AND P3, PT, R0, UR4, PT ;  /* 0x0000000400007c0c */ /* 0x000fe2000bf66270 */
[C---:B------:R-:W-:Y:S01]  /*6b80*/  VIADD R76, R75.reuse, 0x30 ;  /* 0x000000304b4c7836 */ /* 0x040fe20000000000 */
[----:B------:R-:W-:Y:S01]  /*6b90*/  ISETP.GE.AND P0, PT, R68, UR4, PT ;  /* 0x0000000444007c0c */ /* 0x000fe2000bf06270 */
[C---:B------:R-:W-:Y:S01]  /*6ba0*/  VIADD R77, R75.reuse, 0x38 ;  /* 0x000000384b4d7836 */ /* 0x040fe20000000000 */
[C---:B------:R-:W-:Y:S01]  /*6bb0*/  IADD3 R74, R75.reuse, 0x28, RZ ;  /* 0x000000284b4a7810 */ /* 0x040fe20007ffe0ff */
[----:B------:R-:W-:Y:S01]  /*6bc0*/  VIADD R78, R75, 0x40 ;  /* 0x000000404b4e7836 */ /* 0x000fe20000000000 */
[----:B------:R-:W-:-:S02]  /*6bd0*/  ISETP.GE.AND P1, PT, R69, UR4, PT ;  /* 0x0000000445007c0c */ /* 0x000fc4000bf26270 */
[----:B------:R-:W-:Y:S02]  /*6be0*/  ISETP.GE.AND P4, PT, R76, UR4, PT ;  /* 0x000000044c007c0c */ /* 0x000fe4000bf86270 */
[----:B------:R-:W-:Y:S01]  /*6bf0*/  ISETP.GE.AND P5, PT, R77, UR4, PT ;  /* 0x000000044d007c0c */ /* 0x000fe2000bfa6270 */
[C---:B-1--4-:R-:W-:Y:S01]  /*6c00*/  @!P2 IMAD.WIDE R2, R75.reuse, 0x4, R70 ;  /* 0x000000044b02a825 */ /* 0x052fe200078e0246 */
[----:B------:R-:W-:Y:S02]  /*6c10*/  ISETP.GE.AND P6, PT, R78, UR4, PT ;  /* 0x000000044e007c0c */ /* 0x000fe4000bfc6270 */
[----:B------:R-:W-:Y:S02]  /*6c20*/  @!P3 LEA.HI R0, R0, R0, RZ, 0x1 ;  /* 0x000000000000b211 */ /* 0x000fe400078f08ff */
[----:B------:R0:W-:Y:S01]  /*6c30*/  @!P2 ST.E.64 desc[UR38][R2.64], R48 ;  /* 0x000000300200a985 */ /* 0x0001e2000c101b26 */
[----:B------:R-:W-:Y:S02]  /*6c40*/  @!P0 LEA.HI R68, R68, R68, RZ, 0x1 ;  /* 0x0000004444448211 */ /* 0x000fe400078f08ff */
[----:B------:R-:W-:Y:S01]  /*6c50*/  @!P3 LOP3.LUT R17, R0, 0xfffffffe, RZ, 0xc0, !PT ;  /* 0xfffffffe0011b812 */ /* 0x000fe200078ec0ff */
[----:B------:R-:W-:Y:S01]  /*6c60*/  VIADD R0, R75, 0x20 ;  /* 0x000000204b007836 */ /* 0x000fe20000000000 */
[----:B------:R-:W-:-:S02]  /*6c70*/  @!P1 LEA.HI R69, R69, R69, RZ, 0x1 ;  /* 0x0000004545459211 */ /* 0x000fc400078f08ff */
[----:B------:R-:W-:Y:S01]  /*6c80*/  @!P4 LEA.HI R76, R76, R76, RZ, 0x1 ;  /* 0x0000004c4c4cc211 */ /* 0x000fe200078f08ff */
[----:B------:R-:W-:Y:S01]  /*6c90*/  @!P3 IMAD.WIDE R16, R17, 0x4, R70 ;  /* 0x000000041110b825 */ /* 0x000fe200078e0246 */
[----:B------:R-:W-:Y:S02]  /*6ca0*/  ISETP.GE.AND P2, PT, R0, UR4, PT ;  /* 0x0000000400007c0c */ /* 0x000fe4000bf46270 */
[----:B------:R-:W-:Y:S02]  /*6cb0*/  @!P5 LEA.HI R77, R77, R77, RZ, 0x1 ;  /* 0x0000004d4d4dd211 */ /* 0x000fe400078f08ff */
[----:B------:R1:W-:Y:S01]  /*6cc0*/  @!P3 ST.E.64 desc[UR38][R16.64], R52 ;  /* 0x000000341000b985 */ /* 0x0003e2000c101b26 */
[----:B------:R-:W-:Y:S02]  /*6cd0*/  ISETP.GE.AND P3, PT, R74, UR4, PT ;  /* 0x000000044a007c0c */ /* 0x000fe4000bf66270 */
[----:B0-----:R-:W-:Y:S01]  /*6ce0*/  @!P0 LOP3.LUT R3, R68, 0xfffffffe, RZ, 0xc0, !PT ;  /* 0xfffffffe44038812 */ /* 0x001fe200078ec0ff */
[----:B------:R-:W-:Y:S01]  /*6cf0*/  VIADD R68, R75, 0x60 ;  /* 0x000000604b447836 */ /* 0x000fe20000000000 */
[----:B------:R-:W-:-:S03]  /*6d00*/  @!P6 LEA.HI R78, R78, R78, RZ, 0x1 ;  /* 0x0000004e4e4ee211 */ /* 0x000fc600078f08ff */
[----:B------:R-:W-:Y:S01]  /*6d10*/  @!P0 IMAD.WIDE R2, R3, 0x4, R70 ;  /* 0x0000000403028825 */ /* 0x000fe200078e0246 */
[----:B------:R-:W-:-:S04]  /*6d20*/  @!P2 LEA.HI R0, R0, R0, RZ, 0x1 ;  /* 0x000000000000a211 */ /* 0x000fc800078f08ff */
[----:B------:R-:W-:Y:S01]  /*6d30*/  @!P2 LOP3.LUT R49, R0, 0xfffffffe, RZ, 0xc0, !PT ;  /* 0xfffffffe0031a812 */ /* 0x000fe200078ec0ff */
[----:B------:R0:W-:Y:S01]  /*6d40*/  @!P0 ST.E.64 desc[UR38][R2.64], R44 ;  /* 0x0000002c02008985 */ /* 0x0001e2000c101b26 */
[----:B------:R-:W-:Y:S02]  /*6d50*/  @!P3 LEA.HI R74, R74, R74, RZ, 0x1 ;  /* 0x0000004a4a4ab211 */ /* 0x000fe400078f08ff */
[----:B-1----:R-:W-:Y:S01]  /*6d60*/  @!P1 LOP3.LUT R17, R69, 0xfffffffe, RZ, 0xc0, !PT ;  /* 0xfffffffe45119812 */ /* 0x002fe200078ec0ff */
[--C-:B------:R-:W-:Y:S01]  /*6d70*/  @!P2 IMAD.WIDE R48, R49, 0x4, R70.reuse ;  /* 0x000000043130a825 */ /* 0x100fe200078e0246 */
[----:B------:R-:W-:Y:S02]  /*6d80*/  @!P3 LOP3.LUT R53, R74, 0xfffffffe, RZ, 0xc0, !PT ;  /* 0xfffffffe4a35b812 */ /* 0x000fe400078ec0ff */
[----:B------:R-:W-:Y:S01]  /*6d90*/  @!P4 LOP3.LUT R69, R76, 0xfffffffe, RZ, 0xc0, !PT ;  /* 0xfffffffe4c45c812 */ /* 0x000fe200078ec0ff */
[----:B------:R-:W-:Y:S01]  /*6da0*/  @!P1 IMAD.WIDE R16, R17, 0x4, R70 ;  /* 0x0000000411109825 */ /* 0x000fe200078e0246 */
[----:B------:R-:W-:-:S04]  /*6db0*/  IADD3 R0, R75, 0x48, RZ ;  /* 0x000000484b007810 */ /* 0x000fc80007ffe0ff */
[----:B------:R1:W-:Y:S01]  /*6dc0*/  @!P1 ST.E.64 desc[UR38][R16.64], R56 ;  /* 0x0000003810009985 */ /* 0x0003e2000c101b26 */
[----:B0-----:R-:W-:Y:S01]  /*6dd0*/  @!P5 LOP3.LUT R45, R77, 0xfffffffe, RZ, 0xc0, !PT ;  /* 0xfffffffe4d2dd812 */ /* 0x001fe200078ec0ff */
[--C-:B------:R-:W-:Y:S01]  /*6de0*/  @!P3 IMAD.WIDE R2, R53, 0x4, R70.reuse ;  /* 0x000000043502b825 */ /* 0x100fe200078e0246 */
[----:B------:R-:W-:Y:S01]  /*6df0*/  @!P6 LOP3.LUT R53, R78, 0xfffffffe, RZ, 0xc0, !PT ;  /* 0xfffffffe4e35e812 */ /* 0x000fe200078ec0ff */
[----:B------:R0:W-:Y:S01]  /*6e00*/  @!P2 ST.E.64 desc[UR38][R48.64], R32 ;  /* 0x000000203000a985 */ /* 0x0001e2000c101b26 */
[----:B------:R-:W-:Y:S01]  /*6e10*/  ISETP.GE.AND P0, PT, R0, UR4, PT ;  /* 0x0000000400007c0c */ /* 0x000fe2000bf06270 */
[--C-:B------:R-:W-:Y:S02]  /*6e20*/  @!P5 IMAD.WIDE R44, R45, 0x4, R70.reuse ;  /* 0x000000042d2cd825 */ /* 0x100fe400078e0246 */
[----:B------:R2:W-:Y:S01]  /*6e30*/  @!P3 ST.E.64 desc[UR38][R2.64], R30 ;  /* 0x0000001e0200b985 */ /* 0x0005e2000c101b26 */
[----:B------:R-:W-:Y:S01]  /*6e40*/  ISETP.GE.AND P3, PT, R68, UR4, PT ;  /* 0x0000000444007c0c */ /* 0x000fe2000bf66270 */
[----:B------:R-:W-:-:S04]  /*6e50*/  @!P6 IMAD.WIDE R52, R53, 0x4, R70 ;  /* 0x000000043534e825 */ /* 0x000fc800078e0246 */
[----:B-1----:R-:W-:-:S04]  /*6e60*/  @!P4 IMAD.WIDE R16, R69, 0x4, R70 ;  /* 0x000000044510c825 */ /* 0x002fc800078e0246 */
[C---:B------:R-:W-:Y:S01]  /*6e70*/  VIADD R56, R75.reuse, 0x50 ;  /* 0x000000504b387836 */ /* 0x040fe20000000000 */
[----:B------:R1:W-:Y:S01]  /*6e80*/  @!P4 ST.E.64 desc[UR38][R16.64], R26 ;  /* 0x0000001a1000c985 */ /* 0x0003e2000c101b26 */
[C---:B------:R-:W-:Y:S01]  /*6e90*/  VIADD R57, R75.reuse, 0x58 ;  /* 0x000000584b397836 */ /* 0x040fe20000000000 */
[C---:B0-----:R-:W-:Y:S01]  /*6ea0*/  IADD3 R32, R75.reuse, 0x68, RZ ;  /* 0x000000684b207810 */ /* 0x041fe20007ffe0ff */
[C---:B--2---:R-:W-:Y:S01]  /*6eb0*/  VIADD R3, R75.reuse, 0x78 ;  /* 0x000000784b037836 */ /* 0x044fe20000000000 */
[----:B------:R0:W-:Y:S01]  /*6ec0*/  @!P5 ST.E.64 desc[UR38][R44.64], R40 ;  /* 0x000000282c00d985 */ /* 0x0001e2000c101b26 */
[----:B------:R-:W-:Y:S01]  /*6ed0*/  VIADD R33, R75, 0x70 ;  /* 0x000000704b217836 */ /* 0x000fe20000000000 */
[----:B------:R-:W-:Y:S02]  /*6ee0*/  ISETP.GE.AND P1, PT, R56, UR4, PT ;  /* 0x0000000438007c0c */ /* 0x000fe4000bf26270 */
[----:B------:R2:W-:Y:S01]  /*6ef0*/  @!P6 ST.E.64 desc[UR38][R52.64], R60 ;  /* 0x0000003c3400e985 */ /* 0x0005e2000c101b26 */
[----:B------:R-:W-:-:S02]  /*6f00*/  ISETP.GE.AND P2, PT, R57, UR4, PT ;  /* 0x0000000439007c0c */ /* 0x000fc4000bf46270 */
[----:B------:R-:W-:Y:S02]  /*6f10*/  ISETP.GE.AND P6, PT, R3, UR4, PT ;  /* 0x0000000403007c0c */ /* 0x000fe4000bfc6270 */
[----:B------:R-:W-:Y:S02]  /*6f20*/  ISETP.GE.AND P4, PT, R32, UR4, PT ;  /* 0x0000000420007c0c */ /* 0x000fe4000bf86270 */
[----:B------:R-:W-:Y:S02]  /*6f30*/  ISETP.GE.AND P5, PT, R33, UR4, PT ;  /* 0x0000000421007c0c */ /* 0x000fe4000bfa6270 */
[----:B------:R-:W-:Y:S02]  /*6f40*/  @!P0 LEA.HI R0, R0, R0, RZ, 0x1 ;  /* 0x0000000000008211 */ /* 0x000fe400078f08ff */
[----:B------:R-:W-:Y:S02]  /*6f50*/  @!P1 LEA.HI R56, R56, R56, RZ, 0x1 ;  /* 0x0000003838389211 */ /* 0x000fe400078f08ff */
[----:B------:R-:W-:-:S02]  /*6f60*/  @!P3 LEA.HI R68, R68, R68, RZ, 0x1 ;  /* 0x000000444444b211 */ /* 0x000fc400078f08ff */
[----:B------:R-:W-:Y:S02]  /*6f70*/  @!P2 LEA.HI R57, R57, R57, RZ, 0x1 ;  /* 0x000000393939a211 */ /* 0x000fe400078f08ff */
[----:B-1----:R-:W-:Y:S02]  /*6f80*/  @!P6 LEA.HI R16, R3, R3, RZ, 0x1 ;  /* 0x000000030310e211 */ /* 0x002fe400078f08ff */
[----:B------:R-:W-:Y:S02]  /*6f90*/  @!P4 LEA.HI R32, R32, R32, RZ, 0x1 ;  /* 0x000000202020c211 */ /* 0x000fe400078f08ff */
[----:B------:R-:W-:Y:S02]  /*6fa0*/  @!P5 LEA.HI R2, R33, R33, RZ, 0x1 ;  /* 0x000000212102d211 */ /* 0x000fe400078f08ff */
[----:B------:R-:W-:Y:S02]  /*6fb0*/  @!P0 LOP3.LUT R3, R0, 0xfffffffe, RZ, 0xc0, !PT ;  /* 0xfffffffe00038812 */ /* 0x000fe400078ec0ff */
[----:B------:R-:W-:-:S02]  /*6fc0*/  @!P1 LOP3.LUT R17, R56, 0xfffffffe, RZ, 0xc0, !PT ;  /* 0xfffffffe38119812 */ /* 0x000fc400078ec0ff */
[----:B------:R-:W-:Y:S02]  /*6fd0*/  @!P2 LOP3.LUT R27, R57, 0xfffffffe, RZ, 0xc0, !PT ;  /* 0xfffffffe391ba812 */ /* 0x000fe400078ec0ff */
[----:B------:R-:W-:Y:S02]  /*6fe0*/  @!P3 LOP3.LUT R31, R68, 0xfffffffe, RZ, 0xc0, !PT ;  /* 0xfffffffe441fb812 */ /* 0x000fe400078ec0ff */
[----:B------:R-:W-:Y:S01]  /*6ff0*/  @!P4 LOP3.LUT R33, R32, 0xfffffffe, RZ, 0xc0, !PT ;  /* 0xfffffffe2021c812 */ /* 0x000fe200078ec0ff */
[--C-:B------:R-:W-:Y:S01]  /*7000*/  @!P2 IMAD.WIDE R26, R27, 0x4, R70.reuse ;  /* 0x000000041b1aa825 */ /* 0x100fe200078e0246 */
[----:B0-----:R-:W-:Y:S02]  /*7010*/  @!P5 LOP3.LUT R41, R2, 0xfffffffe, RZ, 0xc0, !PT ;  /* 0xfffffffe0229d812 */ /* 0x001fe400078ec0ff */
[----:B------:R-:W-:Y:S01]  /*7020*/  @!P6 LOP3.LUT R45, R16, 0xfffffffe, RZ, 0xc0, !PT ;  /* 0xfffffffe102de812 */ /* 0x000fe200078ec0ff */
[----:B------:R-:W-:-:S04]  /*7030*/  @!P0 IMAD.WIDE R2, R3, 0x4, R70 ;  /* 0x0000000403028825 */ /* 0x000fc800078e0246 */
[--C-:B------:R-:W-:Y:S01]  /*7040*/  @!P1 IMAD.WIDE R16, R17, 0x4, R70.reuse ;  /* 0x0000000411109825 */ /* 0x100fe200078e0246 */
[----:B------:R2:W-:Y:S03]  /*7050*/  @!P0 ST.E.64 desc[UR38][R2.64], R4 ;  /* 0x0000000402008985 */ /* 0x0005e6000c101b26 */
[--C-:B------:R-:W-:Y:S01]  /*7060*/  @!P3 IMAD.WIDE R30, R31, 0x4, R70.reuse ;  /* 0x000000041f1eb825 */ /* 0x100fe200078e0246 */
[----:B------:R2:W-:Y:S03]  /*7070*/  @!P1 ST.E.64 desc[UR38][R16.64], R6 ;  /* 0x0000000610009985 */ /* 0x0005e6000c101b26 */
[--C-:B------:R-:W-:Y:S01]  /*7080*/  @!P4 IMAD.WIDE R32, R33, 0x4, R70.reuse ;  /* 0x000000042120c825 */ /* 0x100fe200078e0246 */
[----:B------:R2:W-:Y:S03]  /*7090*/  @!P2 ST.E.64 desc[UR38][R26.64], R8 ;  /* 0x000000081a00a985 */ /* 0x0005e6000c101b26 */
[--C-:B------:R-:W-:Y:S01]  /*70a0*/  @!P5 IMAD.WIDE R40, R41, 0x4, R70.reuse ;  /* 0x000000042928d825 */ /* 0x100fe200078e0246 */
[----:B------:R2:W-:Y:S03]  /*70b0*/  @!P3 ST.E.64 desc[UR38][R30.64], R14 ;  /* 0x0000000e1e00b985 */ /* 0x0005e6000c101b26 */
[----:B------:R-:W-:Y:S01]  /*70c0*/  @!P6 IMAD.WIDE R44, R45, 0x4, R70 ;  /* 0x000000042d2ce825 */ /* 0x000fe200078e0246 */
[----:B------:R2:W-:Y:S04]  /*70d0*/  @!P4 ST.E.64 desc[UR38][R32.64], R22 ;  /* 0x000000162000c985 */ /* 0x0005e8000c101b26 */
[----:B------:R2:W-:Y:S04]  /*70e0*/  @!P5 ST.E.64 desc[UR38][R40.64], R34 ;  /* 0x000000222800d985 */ /* 0x0005e8000c101b26 */
[----:B------:R2:W-:Y:S02]  /*70f0*/  @!P6 ST.E.64 desc[UR38][R44.64], R66 ;  /* 0x000000422c00e985 */ /* 0x0005e4000c101b26 */
.L_x_37:
[----:B------:R-:W-:Y:S05]  /*7100*/  BSYNC B0 ;  /* 0x0000000000007941 */ /* 0x000fea0003800000 */
.L_x_36:
[----:B------:R-:W-:Y:S01]  /*7110*/  ISETP.GE.AND P0, PT, R72, R73, PT ;  /* 0x000000494800720c */ /* 0x000fe20003f06270 */
[----:B--23--:R2:W3:Y:S04]  /*7120*/  SHFL.IDX PT, R17, R80, 0x1, 0x1c1f ;  /* 0x003c1f0050117f89 */ /* 0x00c4e800000e0000 */
[----:B------:R2:W0:Y:S08]  /*7130*/  SHFL.IDX PT, R16, R79, 0x1, 0x1c1f ;  /* 0x003c1f004f107f89 */ /* 0x00043000000e0000 */
[----:B--2---:R-:W-:Y:S05]  /*7140*/  @P0 BRA `(.L_x_8) ;  /* 0x0000004400400947 */ /* 0x004fea0003800000 */
[----:B------:R-:W-:Y:S01]  /*7150*/  ULDC UR4, c[0x0][0xac8] ;  /* 0x0002b20000047ab9 */ /* 0x000fe20000000800 */
[C---:B------:R-:W-:Y:S01]  /*7160*/  VIADD R0, R75.reuse, 0x8 ;  /* 0x000000084b007836 */ /* 0x040fe20000000000 */
[C---:B------:R-:W-:Y:S01]  /*7170*/  ISETP.GE.AND P0, PT, R75.reuse, UR4, PT ;  /* 0x000000044b007c0c */ /* 0x040fe2000bf06270 */
[C---:B------:R-:W-:Y:S01]  /*7180*/  VIADD R6, R75.reuse, 0x18 ;  /* 0x000000184b067836 */ /* 0x040fe20000000000 */
[C---:B------:R-:W-:Y:S01]  /*7190*/  IADD3 R4, R75.reuse, 0x10, RZ ;  /* 0x000000104b047810 */ /* 0x040fe20007ffe0ff */
[C---:B------:R-:W-:Y:S01]  /*71a0*/  VIADD R8, R75.reuse, 0x20 ;  /* 0x000000204b087836 */ /* 0x040fe20000000000 */
[----:B------:R-:W-:Y:S01]  /*71b0*/  ISETP.GE.AND P5, PT, R0, UR4, PT ;  /* 0x0000000400007c0c */ /* 0x000fe2000bfa6270 */
[C---:B------:R-:W-:Y:S01]  /*71c0*/  VIADD R9, R75.reuse, 0x28 ;  /* 0x000000284b097836 */ /* 0x040fe20000000000 */
[----:B------:R-:W-:Y:S01]  /*71d0*/  ISETP.GE.AND P6, PT, R4, UR4, PT ;  /* 0x0000000404007c0c */ /* 0x000fe2000bfc6270 */
[C---:B------:R-:W-:Y:S01]  /*71e0*/  VIADD R15, R75.reuse, 0x38 ;  /* 0x000000384b0f7836 */ /* 0x040fe20000000000 */
[C---:B------:R-:W-:Y:S01]  /*71f0*/  IADD3 R14, R75.reuse, 0x30, RZ ;  /* 0x000000304b0e7810 */ /* 0x040fe20007ffe0ff */
[C---:B------:R-:W-:Y:S01]  /*7200*/  VIADD R26, R75.reuse, 0x40 ;  /* 0x000000404b1a7836 */ /* 0x040fe20000000000 */
[----:B------:R-:W-:Y:S01]  /*7210*/  ISETP.GE.AND P4, PT, R8, UR4, PT ;  /* 0x0000000408007c0c */ /* 0x000fe2000bf86270 */
[----:B------:R-:W-:Y:S01]  /*7220*/  VIADD R30, R75, 0x48 ;  /* 0x000000484b1e7836 */ /* 0x000fe20000000000 */
[----:B------:R-:W-:Y:S01]  /*7230*/  ISETP.GE.AND P3, PT, R9, UR4, PT ;  /* 0x0000000409007c0c */ /* 0x000fe2000bf66270 */
[----:B0--3--:R-:W-:Y:S01]  /*7240*/  @!P0 IMAD.WIDE R2, R75, 0x4, R16 ;  /* 0x000000044b028825 */ /* 0x009fe200078e0210 */
[----:B------:R-:W-:-:S02]  /*7250*/  ISETP.GE.AND P2, PT, R14, UR4, PT ;  /* 0x000000040e007c0c */ /* 0x000fc4000bf46270 */
[----:B------:R-:W-:Y:S02]  /*7260*/  ISETP.GE.AND P1, PT, R15, UR4, PT ;  /* 0x000000040f007c0c */ /* 0x000fe4000bf26270 */
[----:B------:R0:W-:Y:S01]  /*7270*/  @!P0 ST.E.64 desc[UR38][R2.64], R50 ;  /* 0x0000003202008985 */ /* 0x0001e2000c101b26 */
[----:B------:R-:W-:Y:S02]  /*7280*/  ISETP.GE.AND P0, PT, R6, UR4, PT ;  /* 0x0000000406007c0c */ /* 0x000fe4000bf06270 */
[----:B------:R-:W-:Y:S02]  /*7290*/  @!P5 LEA.HI R0, R0, R0, RZ, 0x1 ;  /* 0x000000000000d211 */ /* 0x000fe400078f08ff */
[----:B------:R-:W-:Y:S02]  /*72a0*/  @!P6 LEA.HI R4, R4, R4, RZ, 0x1 ;  /* 0x000000040404e211 */ /* 0x000fe400078f08ff */
[----:B------:R-:W-:Y:S02]  /*72b0*/  @!P5 LOP3.LUT R5, R0, 0xfffffffe, RZ, 0xc0, !PT ;  /* 0xfffffffe0005d812 */ /* 0x000fe400078ec0ff */
[----:B------:R-:W-:-:S02]  /*72c0*/  @!P6 LOP3.LUT R7, R4, 0xfffffffe, RZ, 0xc0, !PT ;  /* 0xfffffffe0407e812 */ /* 0x000fc400078ec0ff */
[----:B------:R-:W-:Y:S02]  /*72d0*/  @!P4 LEA.HI R8, R8, R8, RZ, 0x1 ;  /* 0x000000080808c211 */ /* 0x000fe400078f08ff */
[----:B------:R-:W-:Y:S01]  /*72e0*/  @!P3 LEA.HI R0, R9, R9, RZ, 0x1 ;  /* 0x000000090900b211 */ /* 0x000fe200078f08ff */
[--C-:B0-----:R-:W-:Y:S01]  /*72f0*/  @!P5 IMAD.WIDE R2, R5, 0x4, R16.reuse ;  /* 0x000000040502d825 */ /* 0x101fe200078e0210 */
[----:B------:R-:W-:Y:S02]  /*7300*/  @!P0 LEA.HI R6, R6, R6, RZ, 0x1 ;  /* 0x0000000606068211 */ /* 0x000fe400078f08ff */
[----:B------:R-:W-:Y:S01]  /*7310*/  @!P2 LEA.HI R14, R14, R14, RZ, 0x1 ;  /* 0x0000000e0e0ea211 */ /* 0x000fe200078f08ff */
[----:B------:R-:W-:Y:S01]  /*7320*/  @!P6 IMAD.WIDE R4, R7, 0x4, R16 ;  /* 0x000000040704e825 */ /* 0x000fe200078e0210 */
[----:B------:R-:W-:Y:S01]  /*7330*/  @!P1 LEA.HI R22, R15, R15, RZ, 0x1 ;  /* 0x0000000f0f169211 */ /* 0x000fe200078f08ff */
[----:B------:R0:W-:Y:S01]  /*7340*/  @!P5 ST.E.64 desc[UR38][R2.64], R46 ;  /* 0x0000002e0200d985 */ /* 0x0001e2000c101b26 */
[----:B------:R-:W-:-:S02]  /*7350*/  @!P0 LOP3.LUT R7, R6, 0xfffffffe, RZ, 0xc0, !PT ;  /* 0xfffffffe06078812 */ /* 0x000fc400078ec0ff */
[----:B------:R-:W-:Y:S01]  /*7360*/  @!P4 LOP3.LUT R9, R8, 0xfffffffe, RZ, 0xc0, !PT ;  /* 0xfffffffe0809c812 */ /* 0x000fe200078ec0ff */
[----:B------:R2:W-:Y:S01]  /*7370*/  @!P6 ST.E.64 desc[UR38][R4.64], R54 ;  /* 0x000000360400e985 */ /* 0x0005e2000c101b26 */
[----:B------:R-:W-:Y:S02]  /*7380*/  @!P3 LOP3.LUT R15, R0, 0xfffffffe, RZ, 0xc0, !PT ;  /* 0xfffffffe000fb812 */ /* 0x000fe400078ec0ff */
[----:B------:R-:W-:Y:S02]  /*7390*/  @!P2 LOP3.LUT R23, R14, 0xfffffffe, RZ, 0xc0, !PT ;  /* 0xfffffffe0e17a812 */ /* 0x000fe400078ec0ff */
[----:B------:R-:W-:Y:S01]  /*73a0*/  @!P1 LOP3.LUT R27, R22, 0xfffffffe, RZ, 0xc0, !PT ;  /* 0xfffffffe161b9812 */ /* 0x000fe200078ec0ff */
[----:B------:R-:W-:Y:S01]  /*73b0*/  VIADD R22, R75, 0x58 ;  /* 0x000000584b167836 */ /* 0x000fe20000000000 */
[----:B------:R-:W-:Y:S02]  /*73c0*/  ISETP.GE.AND P5, PT, R26, UR4, PT ;  /* 0x000000041a007c0c */ /* 0x000fe4000bfa6270 */
[----:B------:R-:W-:Y:S01]  /*73d0*/  ISETP.GE.AND P6, PT, R30, UR4, PT ;  /* 0x000000041e007c0c */ /* 0x000fe2000bfc6270 */
[----:B0-----:R-:W-:Y:S01]  /*73e0*/  @!P0 IMAD.WIDE R2, R7, 0x4, R16 ;  /* 0x0000000407028825 */ /* 0x001fe200078e0210 */
[----:B------:R-:W-:-:S02]  /*73f0*/  IADD3 R0, R75, 0x50, RZ ;  /* 0x000000504b007810 */ /* 0x000fc40007ffe0ff */
[----:B------:R-:W-:Y:S01]  /*7400*/  IADD3 R31, R75, 0x70, RZ ;  /* 0x000000704b1f7810 */ /* 0x000fe20007ffe0ff */
[--C-:B--2---:R-:W-:Y:S01]  /*7410*/  @!P4 IMAD.WIDE R4, R9, 0x4, R16.reuse ;  /* 0x000000040904c825 */ /* 0x104fe200078e0210 */
[----:B------:R0:W-:Y:S01]  /*7420*/  @!P0 ST.E.64 desc[UR38][R2.64], R12 ;  /* 0x0000000c02008985 */ /* 0x0001e2000c101b26 */
[----:B------:R-:W-:Y:S02]  /*7430*/  ISETP.GE.AND P0, PT, R0, UR4, PT ;  /* 0x0000000400007c0c */ /* 0x000fe4000bf06270 */
[--C-:B------:R-:W-:Y:S01]  /*7440*/  @!P3 IMAD.WIDE R6, R15, 0x4, R16.reuse ;  /* 0x000000040f06b825 */ /* 0x100fe200078e0210 */
[----:B------:R2:W-:Y:S01]  /*7450*/  @!P4 ST.E.64 desc[UR38][R4.64], R20 ;  /* 0x000000140400c985 */ /* 0x0005e2000c101b26 */
[----:B------:R-:W-:Y:S02]  /*7460*/  ISETP.GE.AND P4, PT, R31, UR4, PT ;  /* 0x000000041f007c0c */ /* 0x000fe4000bf86270 */
[----:B------:R-:W-:Y:S01]  /*7470*/  @!P2 IMAD.WIDE R8, R23, 0x4, R16 ;  /* 0x000000041708a825 */ /* 0x000fe200078e0210 */
[----:B------:R3:W-:Y:S01]  /*7480*/  @!P3 ST.E.64 desc[UR38][R6.64], R28 ;  /* 0x0000001c0600b985 */ /* 0x0007e2000c101b26 */
[----:B------:R-:W-:-:S02]  /*7490*/  @!P5 LEA.HI R26, R26, R26, RZ, 0x1 ;  /* 0x0000001a1a1ad211 */ /* 0x000fc400078f08ff */
[----:B------:R-:W-:Y:S01]  /*74a0*/  @!P1 IMAD.WIDE R14, R27, 0x4, R16 ;  /* 0x000000041b0e9825 */ /* 0x000fe200078e0210 */
[----:B------:R5:W-:Y:S01]  /*74b0*/  @!P2 ST.E.64 desc[UR38][R8.64], R42 ;  /* 0x0000002a0800a985 */ /* 0x000be2000c101b26 */
[----:B------:R-:W-:Y:S02]  /*74c0*/  @!P6 LEA.HI R30, R30, R30, RZ, 0x1 ;  /* 0x0000001e1e1ee211 */ /* 0x000fe400078f08ff */
[C---:B------:R-:W-:Y:S01]  /*74d0*/  VIADD R23, R75.reuse, 0x60 ;  /* 0x000000604b177836 */ /* 0x040fe20000000000 */
[----:B------:R-:W-:Y:S01]  /*74e0*/  @!P1 ST.E.64 desc[UR38][R14.64], R58 ;  /* 0x0000003a0e009985 */ /* 0x000fe2000c101b26 */
[C---:B------:R-:W-:Y:S01]  /*74f0*/  VIADD R27, R75.reuse, 0x68 ;  /* 0x000000684b1b7836 */ /* 0x040fe20000000000 */
[----:B------:R-:W-:Y:S01]  /*7500*/  ISETP.GE.AND P1, PT, R22, UR4, PT ;  /* 0x0000000416007c0c */ /* 0x000fe2000bf26270 */
[----:B------:R-:W-:Y:S01]  /*7510*/  VIADD R75, R75, 0x78 ;  /* 0x000000784b4b7836 */ /* 0x000fe20000000000 */
[----:B------:R-:W-:Y:S02]  /*7520*/  ISETP.GE.AND P2, PT, R23, UR4, PT ;  /* 0x0000000417007c0c */ /* 0x000fe4000bf46270 */
[----:B------:R-:W-:-:S02]  /*7530*/  ISETP.GE.AND P3, PT, R27, UR4, PT ;  /* 0x000000041b007c0c */ /* 0x000fc4000bf66270 */
[----:B0-----:R-:W-:Y:S02]  /*7540*/  @!P5 LOP3.LUT R3, R26, 0xfffffffe, RZ, 0xc0, !PT ;  /* 0xfffffffe1a03d812 */ /* 0x001fe400078ec0ff */
[----:B--2---:R-:W-:Y:S02]  /*7550*/  @!P6 LOP3.LUT R5, R30, 0xfffffffe, RZ, 0xc0, !PT ;  /* 0xfffffffe1e05e812 */ /* 0x004fe400078ec0ff */
[----:B------:R-:W-:Y:S01]  /*7560*/  @!P0 LEA.HI R0, R0, R0, RZ, 0x1 ;  /* 0x0000000000008211 */ /* 0x000fe200078f08ff */
[--C-:B------:R-:W-:Y:S01]  /*7570*/  @!P5 IMAD.WIDE R2, R3, 0x4, R16.reuse ;  /* 0x000000040302d825 */ /* 0x100fe200078e0210 */
[----:B------:R-:W-:Y:S02]  /*7580*/  @!P4 LEA.HI R31, R31, R31, RZ, 0x1 ;  /* 0x0000001f1f1fc211 */ /* 0x000fe400078f08ff */
[----:B------:R-:W-:Y:S01]  /*7590*/  @!P1 LEA.HI R22, R22, R22, RZ, 0x1 ;  /* 0x0000001616169211 */ /* 0x000fe200078f08ff */
[----:B------:R-:W-:Y:S01]  /*75a0*/  @!P6 IMAD.WIDE R4, R5, 0x4, R16 ;  /* 0x000000040504e825 */ /* 0x000fe200078e0210 */
[----:B------:R-:W-:Y:S01]  /*75b0*/  @!P2 LEA.HI R23, R23, R23, RZ, 0x1 ;  /* 0x000000171717a211 */ /* 0x000fe200078f08ff */
[----:B------:R0:W-:Y:S01]  /*75c0*/  @!P5 ST.E.64 desc[UR38][R2.64], R38 ;  /* 0x000000260200d985 */ /* 0x0001e2000c101b26 */
[----:B------:R-:W-:-:S02]  /*75d0*/  @!P3 LEA.HI R27, R27, R27, RZ, 0x1 ;  /* 0x0000001b1b1bb211 */ /* 0x000fc400078f08ff */
[----:B---3--:R-:W-:Y:S01]  /*75e0*/  @!P0 LOP3.LUT R7, R0, 0xfffffffe, RZ, 0xc0, !PT ;  /* 0xfffffffe00078812 */ /* 0x008fe200078ec0ff */
[----:B------:R2:W-:Y:S01]  /*75f0*/  @!P6 ST.E.64 desc[UR38][R4.64], R62 ;  /* 0x0000003e0400e985 */ /* 0x0005e2000c101b26 */
[----:B-----5:R-:W-:Y:S02]  /*7600*/  @!P1 LOP3.LUT R9, R22, 0xfffffffe, RZ, 0xc0, !PT ;  /* 0xfffffffe16099812 */ /* 0x020fe400078ec0ff */
[----:B------:R-:W-:Y:S02]  /*7610*/  @!P2 LOP3.LUT R23, R23, 0xfffffffe, RZ, 0xc0, !PT ;  /* 0xfffffffe1717a812 */ /* 0x000fe400078ec0ff */
[----:B------:R-:W-:Y:S02]  /*7620*/  @!P3 LOP3.LUT R27, R27, 0xfffffffe, RZ, 0xc0, !PT ;  /* 0xfffffffe1b1bb812 */ /* 0x000fe400078ec0ff */
[----:B------:R-:W-:Y:S01]  /*7630*/  @!P4 LOP3.LUT R13, R31, 0xfffffffe, RZ, 0xc0, !PT ;  /* 0xfffffffe1f0dc812 */ /* 0x000fe200078ec0ff */
[----:B0-----:R-:W-:-:S04]  /*7640*/  @!P0 IMAD.WIDE R2, R7, 0x4, R16 ;  /* 0x0000000407028825 */ /* 0x001fc800078e0210 */
[--C-:B--2---:R-:W-:Y:S01]  /*7650*/  @!P1 IMAD.WIDE R4, R9, 0x4, R16.reuse ;  /* 0x0000000409049825 */ /* 0x104fe200078e0210 */
[----:B------:R2:W-:Y:S01]  /*7660*/  @!P0 ST.E.64 desc[UR38][R2.64], R10 ;  /* 0x0000000a02008985 */ /* 0x0005e2000c101b26 */
[----:B------:R-:W-:Y:S02]  /*7670*/  ISETP.GE.AND P0, PT, R75, UR4, PT ;  /* 0x000000044b007c0c */ /* 0x000fe4000bf06270 */
[--C-:B------:R-:W-:Y:S01]  /*7680*/  @!P2 IMAD.WIDE R6, R23, 0x4, R16.reuse ;  /* 0x000000041706a825 */ /* 0x100fe200078e0210 */
[----:B------:R2:W-:Y:S03]  /*7690*/  @!P1 ST.E.64 desc[UR38][R4.64], R18 ;  /* 0x0000001204009985 */ /* 0x0005e6000c101b26 */
[--C-:B------:R-:W-:Y:S01]  /*76a0*/  @!P3 IMAD.WIDE R8, R27, 0x4, R16.reuse ;  /* 0x000000041b08b825 */ /* 0x100fe200078e0210 */
[----:B------:R2:W-:Y:S03]  /*76b0*/  @!P2 ST.E.64 desc[UR38][R6.64], R24 ;  /* 0x000000180600a985 */ /* 0x0005e6000c101b26 */
[----:B------:R-:W-:Y:S01]  /*76c0*/  @!P4 IMAD.WIDE R12, R13, 0x4, R16 ;  /* 0x000000040d0cc825 */ /* 0x000fe200078e0210 */
[----:B------:R2:W-:Y:S04]  /*76d0*/  @!P3 ST.E.64 desc[UR38][R8.64], R36 ;  /* 0x000000240800b985 */ /* 0x0005e8000c101b26 */
[----:B------:R2:W-:Y:S01]  /*76e0*/  @!P4 ST.E.64 desc[UR38][R12.64], R64 ;  /* 0x000000400c00c985 */ /* 0x0005e2000c101b26 */
[----:B------:R-:W-:Y:S05]  /*76f0*/  @P0 BRA `(.L_x_8) ;  /* 0x0000003c00d40947 */ /* 0x000fea0003800000 */
[----:B------:R-:W-:-:S04]  /*7700*/  LEA.HI R75, R75, R75, RZ, 0x1 ;  /* 0x0000004b4b4b7211 */ /* 0x000fc800078f08ff */
[----:B--2---:R-:W-:-:S05]  /*7710*/  LOP3.LUT R3, R75, 0xfffffffe, RZ, 0xc0, !PT ;  /* 0xfffffffe4b037812 */ /* 0x004fca00078ec0ff */
[----:B------:R-:W-:-:S05]  /*7720*/  IMAD.WIDE R2, R3, 0x4, R16 ;  /* 0x0000000403027825 */ /* 0x000fca00078e0210 */
[----:B------:R0:W-:Y:S01]  /*7730*/  ST.E.64 desc[UR38][R2.64], R150 ;  /* 0x0000009602007985 */ /* 0x0001e2000c101b26 */
[----:B------:R-:W-:Y:S05]  /*7740*/  BRA `(.L_x_8) ;  /* 0x0000003c00c07947 */ /* 0x000fea0003800000 */
.L_x_35:
[----:B------:R-:W0:Y:S02]  /*7750*/  S2R R0, SR_TID.X ;  /* 0x0000000000007919 */ /* 0x000e240000002100 */
[----:B0-----:R-:W-:-:S05]  /*7760*/  VIADD R2, R0, 0xffffff80 ;  /* 0xffffff8000027836 */ /* 0x001fca0000000000 */
[----:B------:R-:W-:-:S13]  /*7770*/  ISETP.GT.AND P0, PT, R2, 0x7f, PT ;  /* 0x0000007f0200780c */ /* 0x000fda0003f04270 */
[----:B------:R-:W-:Y:S05]  /*7780*/  @P0 BRA `(.L_x_8) ;  /* 0x0000003c00b00947 */ /* 0x000fea0003800000 */
[----:B------:R-:W0:Y:S01]  /*7790*/  S2R R3, SR_CTAID.X ;  /* 0x0000000000037919 */ /* 0x000e220000002500 */
[----:B------:R-:W1:Y:S01]  /*77a0*/  LDC R6, c[0x0][0xbe8] ;  /* 0x0002fa00ff067b82 */ /* 0x000e620000000800 */
[----:B------:R-:W-:Y:S01]  /*77b0*/  ULDC UR4, c[0x0][0xa88] ;  /* 0x0002a20000047ab9 */ /* 0x000fe20000000800 */
[----:B0-----:R-:W-:Y:S02]  /*77c0*/  IMAD R0, R3, 0x80, R0 ;  /* 0x0000008003007824 */ /* 0x001fe400078e0200 */
[----:B-1----:R-:W-:-:S03]  /*77d0*/  IMAD R3, R6, UR4, RZ ;  /* 0x0000000406037c24 */ /* 0x002fc6000f8e02ff */
[----:B------:R-:W-:-:S04]  /*77e0*/  IADD3 R0, R0, -0x80, RZ ;  /* 0xffffff8000007810 */ /* 0x000fc80007ffe0ff */
[----:B------:R-:W-:-:S13]  /*77f0*/  ISETP.GE.AND P0, PT, R0, R3, PT ;  /* 0x000000030000720c */ /* 0x000fda0003f06270 */
[----:B------:R-:W-:Y:S05]  /*7800*/  @P0 BRA `(.L_x_8) ;  /* 0x0000003c00900947 */ /* 0x000fea0003800000 */
[----:B------:R-:W-:Y:S01]  /*7810*/  ISETP.NE.AND P0, PT, R6, 0x1, PT ;  /* 0x000000010600780c */ /* 0x000fe20003f05270 */
[----:B------:R-:W0:Y:S01]  /*7820*/  S2UR UR7, SR_CTAID.Z ;  /* 0x00000000000779c3 */ /* 0x000e220000002700 */
[----:B------:R-:W-:Y:S01]  /*7830*/  USHF.R.S32.HI UR6, URZ, 0x1f, UR37 ;  /* 0x0000001f3f067899 */ /* 0x000fe20008011425 */
[----:B------:R-:W-:Y:S01]  /*7840*/  IMAD.MOV.U32 R5, RZ, RZ, R0 ;  /* 0x000000ffff057224 */ /* 0x000fe200078e0000 */
[----:B------:R-:W-:Y:S02]  /*7850*/  ULDC.64 UR8, c[0x0][0xbd0] ;  /* 0x0002f40000087ab9 */ /* 0x000fe40000000a00 */
[----:B------:R-:W-:Y:S02]  /*7860*/  UIMAD UR6, UR6, UR8, URZ ;  /* 0x00000008060672a4 */ /* 0x000fe4000f8e023f */
[----:B------:R-:W-:Y:S01]  /*7870*/  UIMAD.WIDE.U32 UR4, UR37, UR8, URZ ;  /* 0x00000008250472a5 */ /* 0x000fe2000f8e003f */
[----:B------:R-:W1:Y:S01]  /*7880*/  LDC.64 R10, c[0x0][0xbd8] ;  /* 0x0002f600ff0a7b82 */ /* 0x000e620000000a00 */
[----:B------:R-:W-:-:S04]  /*7890*/  UIMAD UR6, UR37, UR9, UR6 ;  /* 0x00000009250672a4 */ /* 0x000fc8000f8e0206 */
[----:B------:R-:W-:Y:S02]  /*78a0*/  UIADD3 UR6, UR5, UR6, URZ ;  /* 0x0000000605067290 */ /* 0x000fe4000fffe03f */
[----:B------:R-:W-:Y:S01]  /*78b0*/  IMAD.U32 R3, RZ, RZ, UR5 ;  /* 0x00000005ff037e24 */ /* 0x000fe2000f8e00ff */
[----:B------:R-:W2:Y:S01]  /*78c0*/  @P0 LDC R7, c[0x0][0xbec] ;  /* 0x0002fb00ff070b82 */ /* 0x000ea20000000800 */
[----:B------:R-:W-:Y:S01]  /*78d0*/  IMAD.U32 R2, RZ, RZ, UR4 ;  /* 0x00000004ff027e24 */ /* 0x000fe2000f8e00ff */
[----:B------:R-:W-:Y:S01]  /*78e0*/  ULDC.64 UR4, c[0x0][0xbe0] ;  /* 0x0002f80000047ab9 */ /* 0x000fe20000000a00 */
[----:B------:R-:W-:-:S05]  /*78f0*/  MOV R3, UR6 ;  /* 0x0000000600037c02 */ /* 0x000fca0008000f00 */
[----:B------:R-:W3:Y:S01]  /*7900*/  @P0 LDC R9, c[0x0][0xbf0] ;  /* 0x0002fc00ff090b82 */ /* 0x000ee20000000800 */
[----:B0-----:R-:W-:-:S07]  /*7910*/  USHF.R.S32.HI UR8, URZ, 0x1f, UR7 ;  /* 0x0000001f3f087899 */ /* 0x001fce0008011407 */
[----:B------:R-:W0:Y:S01]  /*7920*/  S2UR UR10, SR_CTAID.Y ;  /* 0x00000000000a79c3 */ /* 0x000e220000002600 */
[C---:B-1----:R-:W-:Y:S02]  /*7930*/  IMAD R12, R10.reuse, UR8, RZ ;  /* 0x000000080a0c7c24 */ /* 0x042fe4000f8e02ff */
[----:B------:R-:W-:-:S04]  /*7940*/  IMAD.WIDE.U32 R2, R10, UR7, R2 ;  /* 0x000000070a027c25 */ /* 0x000fc8000f8e0002 */
[----:B------:R-:W-:Y:S01]  /*7950*/  IMAD R11, R11, UR7, R12 ;  /* 0x000000070b0b7c24 */ /* 0x000fe2000f8e020c */
[----:B------:R-:W0:Y:S01]  /*7960*/  LDC R8, c[0x0][0xc50] ;  /* 0x00031400ff087b82 */ /* 0x000e220000000800 */
[----:B--2---:R-:W-:-:S04]  /*7970*/  @P0 IMAD.HI.U32 R4, R0, R7, RZ ;  /* 0x0000000700040227 */ /* 0x004fc800078e00ff */
[----:B------:R-:W-:Y:S02]  /*7980*/  IMAD R7, RZ, RZ, -UR37 ;  /* 0x80000025ff077e24 */ /* 0x000fe4000f8e02ff */
[----:B------:R-:W-:Y:S01]  /*7990*/  IMAD.IADD R3, R11, 0x1, R3 ;  /* 0x000000010b037824 */ /* 0x000fe200078e0203 */
[----:B---3--:R-:W-:Y:S01]  /*79a0*/  @P0 SHF.R.U32.HI R5, RZ, R9, R4 ;  /* 0x00000009ff050219 */ /* 0x008fe20000011604 */
[----:B0-----:R-:W-:-:S04]  /*79b0*/  IMAD R9, R8, R7, UR10 ;  /* 0x0000000a08097e24 */ /* 0x001fc8000f8e0207 */
[----:B------:R-:W-:Y:S02]  /*79c0*/  IMAD.MOV R7, RZ, RZ, -R5 ;  /* 0x000000ffff077224 */ /* 0x000fe400078e0a05 */
[----:B------:R-:W-:Y:S01]  /*79d0*/  IMAD.WIDE.U32 R2, R9, UR4, R2 ;  /* 0x0000000409027c25 */ /* 0x000fe2000f8e0002 */
[----:B------:R-:W-:-:S03]  /*79e0*/  SHF.R.S32.HI R4, RZ, 0x1f, R9 ;  /* 0x0000001fff047819 */ /* 0x000fc60000011409 */
[----:B------:R-:W-:Y:S01]  /*79f0*/  IMAD R7, R6, R7, R0 ;  /* 0x0000000706077224 */ /* 0x000fe200078e0200 */
[----:B------:R-:W-:Y:S01]  /*7a00*/  IADD3 R2, P0, R5, R2, RZ ;  /* 0x0000000205027210 */ /* 0x000fe20007f1e0ff */
[----:B------:R-:W-:-:S03]  /*7a10*/  IMAD R4, R4, UR4, RZ ;  /* 0x0000000404047c24 */ /* 0x000fc6000f8e02ff */
[----:B------:R-:W-:Y:S01]  /*7a20*/  SHF.R.S32.HI R0, RZ, 0x1f, R7 ;  /* 0x0000001fff007819 */ /* 0x000fe20000011407 */
[----:B------:R-:W-:Y:S01]  /*7a30*/  IMAD R4, R9, UR5, R4 ;  /* 0x0000000509047c24 */ /* 0x000fe2000f8e0204 */
[----:B------:R-:W-:Y:S01]  /*7a40*/  SHF.R.S32.HI R9, RZ, 0x1f, R5 ;  /* 0x0000001fff097819 */ /* 0x000fe20000011405 */
[----:B------:R-:W-:Y:S02]  /*7a50*/  ULDC.64 UR4, c[0x0][0xbc8] ;  /* 0x0002f20000047ab9 */ /* 0x000fe40000000a00 */
[----:B------:R-:W-:Y:S01]  /*7a60*/  IMAD R0, R0, UR4, RZ ;  /* 0x0000000400007c24 */ /* 0x000fe2000f8e02ff */
[----:B------:R-:W-:-:S03]  /*7a70*/  IADD3.X R3, R9, R3, R4, P0, !PT ;  /* 0x0000000309037210 */ /* 0x000fc600007fe404 */
[C---:B------:R-:W-:Y:S02]  /*7a80*/  IMAD R5, R7.reuse, UR5, R0 ;  /* 0x0000000507057c24 */ /* 0x040fe4000f8e0200 */
[----:B------:R-:W-:Y:S01]  /*7a90*/  IMAD.WIDE.U32 R2, R7, UR4, R2 ;  /* 0x0000000407027c25 */ /* 0x000fe2000f8e0002 */
[----:B------:R-:W-:-:S04]  /*7aa0*/  ULDC.64 UR4, c[0x0][0xba8] ;  /* 0x0002ea0000047ab9 */ /* 0x000fc80000000a00 */
[----:B------:R-:W-:Y:S02]  /*7ab0*/  IADD3 R3, R3, R5, RZ ;  /* 0x0000000503037210 */ /* 0x000fe40007ffe0ff */
[----:B------:R-:W-:-:S04]  /*7ac0*/  LEA R4, P0, R2, UR4, 0x2 ;  /* 0x0000000402047c11 */ /* 0x000fc8000f8010ff */
[----:B------:R-:W-:Y:S01]  /*7ad0*/  LEA.HI.X R5, R2, UR5, R3, 0x2, P0 ;  /* 0x0000000502057c11 */ /* 0x000fe200080f1403 */
[----:B------:R-:W-:-:S05]  /*7ae0*/  IMAD.MOV.U32 R3, RZ, RZ, -0x800000 ;  /* 0xff800000ff037424 */ /* 0x000fca00078e00ff */
[----:B------:R0:W-:Y:S01]  /*7af0*/  STG.E desc[UR38][R4.64], R3 ;  /* 0x0000000304007986 */ /* 0x0001e2000c101926 */
[----:B------:R-:W-:Y:S05]  /*7b00*/  BRA `(.L_x_8) ;  /* 0x0000003800d07947 */ /* 0x000fea0003800000 */
.L_x_6:
[----:B------:R-:W-:-:S08]  /*7b10*/  NOP ;  /* 0x0000000000007918 */ /* 0x000fd00000000000 */
[----:B------:R-:W0:-:S00]  /*7b20*/  USETMAXREG.DEALLOC.CTAPOOL 0x28 ;  /* 0x00000028000079c8 */ /* 0x000e0000080e0500 */
[----:B0-----:R-:W-:Y:S01]  /*7b30*/  LOP3.LUT R17, R17, 0x3, RZ, 0xc0, !PT ;  /* 0x0000000311117812 */ /* 0x001fe200078ec0ff */
[----:B------:R-:W0:Y:S05]  /*7b40*/  S2R R34, SR_CTAID.Z ;  /* 0x0000000000227919 */ /* 0x000e2a0000002700 */
[----:B------:R-:W1:Y:S01]  /*7b50*/  S2UR UR6, SR_CTAID.Y ;  /* 0x00000000000679c3 */ /* 0x000e620000002600 */
[----:B------:R-:W2:Y:S02]  /*7b60*/  SHFL.IDX PT, R0, R17, RZ, 0x1f ;  /* 0x00001fff11007589 */ /* 0x000ea400000e0000 */
[----:B--2---:R-:W-:-:S13]  /*7b70*/  ISETP.NE.AND P0, PT, R0, RZ, PT ;  /* 0x000000ff0000720c */ /* 0x004fda0003f05270 */
[----:B01----:R-:W-:Y:S05]  /*7b80*/  @!P0 BRA `(.L_x_38) ;  /* 0x0000000000288947 */ /* 0x003fea0003800000 */
[----:B------:R-:W-:Y:S01]  /*7b90*/  ULDC UR7, c[0x0][0xc50] ;  /* 0x0003140000077ab9 */ /* 0x000fe20000000800 */
[----:B------:R-:W-:Y:S01]  /*7ba0*/  UMOV UR42, UR6 ;  /* 0x00000006002a7c82 */ /* 0x000fe20008000000 */
[----:B------:R-:W-:-:S06]  /*7bb0*/  UISETP.NE.AND UP0, UPT, UR7, 0x1, UPT ;  /* 0x000000010700788c */ /* 0x000fcc000bf05270 */
[----:B------:R-:W-:-:S13]  /*7bc0*/  PLOP3.LUT P0, PT, PT, PT, UP0, 0x80, 0x0 ;  /* 0x000000000000781c */ /* 0x000fda0003f0f008 */
[----:B------:R-:W-:Y:S05]  /*7bd0*/  @!P0 BRA `(.L_x_39) ;  /* 0x0000000000308947 */ /* 0x000fea0003800000 */
[----:B------:R-:W-:Y:S01]  /*7be0*/  ULDC UR4, c[0x0][0xc54] ;  /* 0x0003150000047ab9 */ /* 0x000fe20000000800 */
[----:B------:R-:W-:Y:S01]  /*7bf0*/  ULDC UR42, c[0x0][0xc58] ;  /* 0x00031600002a7ab9 */ /* 0x000fe20000000800 */
[----:B------:R-:W-:-:S04]  /*7c00*/  UIMAD.WIDE.U32 UR4, UR6, UR4, URZ ;  /* 0x00000004060472a5 */ /* 0x000fc8000f8e003f */
[----:B------:R-:W-:Y:S01]  /*7c10*/  USHF.R.U32.HI UR42, URZ, UR42, UR5 ;  /* 0x0000002a3f2a7299 */ /* 0x000fe20008011605 */
[----:B------:R-:W-:Y:S11]  /*7c20*/  BRA `(.L_x_39) ;  /* 0x00000000001c7947 */ /* 0x000ff60003800000 */
.L_x_38:
[----:B------:R-:W-:Y:S01]  /*7c30*/  ULDC UR7, c[0x0][0xc50] ;  /* 0x0003140000077ab9 */ /* 0x000fe20000000800 */
[----:B------:R-:W-:Y:S01]  /*7c40*/  UMOV UR42, UR6 ;  /* 0x00000006002a7c82 */ /* 0x000fe20008000000 */
[----:B------:R-:W-:-:S11]  /*7c50*/  UISETP.NE.AND UP0, UPT, UR7, 0x1, UPT ;  /* 0x000000010700788c */ /* 0x000fd6000bf05270 */
[----:B------:R-:W-:Y:S01]  /*7c60*/  @UP0 ULDC UR4, c[0x0][0xc54] ;  /* 0x0003150000040ab9 */ /* 0x000fe20000000800 */
[----:B------:R-:W-:Y:S01]  /*7c70*/  @UP0 ULDC UR8, c[0x0][0xc58] ;  /* 0x0003160000080ab9 */ /* 0x000fe20000000800 */
[----:B------:R-:W-:-:S04]  /*7c80*/  UIMAD.WIDE.U32 UR4, UR6, UR4, URZ ;  /* 0x00000004060472a5 */ /* 0x000fc8000f8e003f */
[----:B------:R-:W-:-:S12]  /*7c90*/  @UP0 USHF.R.U32.HI UR42, URZ, UR8, UR5 ;  /* 0x000000083f2a0299 */ /* 0x000fd80008011605 */
.L_x_39:
[----:B------:R-:W-:Y:S01]  /*7ca0*/  ISETP.GE.AND P0, PT, R34, RZ, PT ;  /* 0x000000ff2200720c */ /* 0x000fe20003f06270 */
[----:B------:R-:W-:Y:S01]  /*7cb0*/  UIADD3 UR4, -UR42, URZ, URZ ;  /* 0x0000003f2a047290 */ /* 0x000fe2000fffe13f */
[----:B------:R-:W-:Y:S01]  /*7cc0*/  IMAD.MOV.U32 R8, RZ, RZ, 0x1 ;  /* 0x00000001ff087424 */ /* 0x000fe200078e00ff */
[----:B------:R-:W-:Y:S01]  /*7cd0*/  MOV R9, 0x1 ;  /* 0x0000000100097802 */ /* 0x000fe20000000f00 */
[----:B------:R-:W-:Y:S01]  /*7ce0*/  IMAD.MOV.U32 R0, RZ, RZ, RZ ;  /* 0x000000ffff007224 */ /* 0x000fe200078e00ff */
[----:B------:R-:W-:-:S08]  /*7cf0*/  UIMAD UR4, UR7, UR4, UR6 ;  /* 0x00000004070472a4 */ /* 0x000fd0000f8e0206 */
[----:B------:R-:W-:Y:S05]  /*7d00*/  @!P0 BRA `(.L_x_40) ;  /* 0x00000034009c8947 */ /* 0x000fea0003800000 */
[----:B------:R-:W0:Y:S01]  /*7d10*/  LDC.64 R2, c[0x0][0xa28] ;  /* 0x00028a00ff027b82 */ /* 0x000e220000000a00 */
[----:B------:R-:W-:Y:S01]  /*7d20*/  ULDC.64 UR6, c[0x0][0x418] ;  /* 0x0001060000067ab9 */ /* 0x000fe20000000a00 */
[----:B------:R-:W-:Y:S01]  /*7d30*/  ULDC UR5, c[0x0][0x424] ;  /* 0x0001090000057ab9 */ /* 0x000fe20000000800 */
[----:B------:R-:W-:Y:S01]  /*7d40*/  ULDC UR43, c[0x0][0x2f0] ;  /* 0x0000bc00002b7ab9 */ /* 0x000fe20000000800 */
[----:B------:R-:W-:Y:S01]  /*7d50*/  IMAD.MOV.U32 R31, RZ, RZ, RZ ;  /* 0x000000ffff1f7224 */ /* 0x000fe200078e00ff */
[----:B0-----:R-:W-:-:S04]  /*7d60*/  ISETP.NE.U32.AND P0, PT, R2, RZ, PT ;  /* 0x000000ff0200720c */ /* 0x001fc80003f05070 */
[----:B------:R-:W-:Y:S01]  /*7d70*/  ISETP.NE.AND.EX P0, PT, R3, RZ, PT, P0 ;  /* 0x000000ff0300720c */ /* 0x000fe20003f05300 */
[----:B------:R-:W-:-:S12]  /*7d80*/  UISETP.NE.U32.AND UP0, UPT, UR6, URZ, UPT ;  /* 0x0000003f0600728c */ /* 0x000fd8000bf05070 */
[----:B------:R-:W0:Y:S01]  /*7d90*/  @P0 LDC.64 R2, c[0x0][0xa28] ;  /* 0x00028a00ff020b82 */ /* 0x000e220000000a00 */
[----:B------:R-:W-:-:S04]  /*7da0*/  UISETP.NE.AND.EX UP0, UPT, UR7, URZ, UPT, UP0 ;  /* 0x0000003f0700728c */ /* 0x000fc8000bf05300 */
[----:B------:R-:W-:-:S04]  /*7db0*/  USEL UR5, UR5, 0x1, UP0 ;  /* 0x0000000105057887 */ /* 0x000fc80008000000 */
[----:B------:R-:W-:Y:S01]  /*7dc0*/  UIMAD UR43, UR5, UR43, URZ ;  /* 0x0000002b052b72a4 */ /* 0x000fe2000f8e023f */
[----:B------:R-:W1:Y:S03]  /*7dd0*/  S2R R35, SR_CTAID.X ;  /* 0x0000000000237919 */ /* 0x000e660000002500 */
[----:B------:R-:W-:Y:S02]  /*7de0*/  UISETP.GE.AND UP0, UPT, UR43, 0x1, UPT ;  /* 0x000000012b00788c */ /* 0x000fe4000bf06270 */
[----:B------:R-:W-:Y:S01]  /*7df0*/  UIADD3 UR5, UR43, 0x7f, URZ ;  /* 0x0000007f2b057890 */ /* 0x000fe2000fffe03f */
[----:B0-----:R-:W-:-:S05]  /*7e00*/  @P0 IMAD.WIDE R2, R34, 0x4, R2 ;  /* 0x0000000422020825 */ /* 0x001fca00078e0202 */
[----:B------:R0:W5:Y:S01]  /*7e10*/  @P0 LDG.E R31, desc[UR38][R2.64] ;  /* 0x00000026021f0981 */ /* 0x000162000c1e1900 */
[----:B------:R-:W-:Y:S01]  /*7e20*/  PLOP3.LUT P0, PT, PT, PT, UP0, 0x80, 0x0 ;  /* 0x000000000000781c */ /* 0x000fe20003f0f008 */
[----:B------:R-:W-:Y:S02]  /*7e30*/  USHF.R.S32.HI UR6, URZ, 0x1f, UR5 ;  /* 0x0000001f3f067899 */ /* 0x000fe40008011405 */
[----:B------:R-:W-:Y:S02]  /*7e40*/  ULOP3.LUT UR47, UR4, 0xffff, URZ, 0xc0, !UPT ;  /* 0x0000ffff042f7892 */ /* 0x000fe4000f8ec03f */
[----:B------:R-:W-:Y:S01]  /*7e50*/  ULEA.HI UR6, UR6, UR5, URZ, 0x7 ;  /* 0x0000000506067291 */ /* 0x000fe2000f8f383f */
[----:B------:R-:W-:-:S03]  /*7e60*/  UMOV UR41, URZ ;  /* 0x0000003f00297c82 */ /* 0x000fc60008000000 */
[----:B------:R-:W-:-:S04]  /*7e70*/  USHF.R.S32.HI UR44, URZ, 0x7, UR6 ;  /* 0x000000073f2c7899 */ /* 0x000fc80008011406 */
[----:B01----:R-:W-:Y:S08]  /*7e80*/  @!P0 BRA `(.L_x_41) ;  /* 0x0000000000848947 */ /* 0x003ff00003800000 */
[----:B------:R-:W-:-:S03]  /*7e90*/  USHF.R.U32.HI UR6, URZ, 0x10, UR4 ;  /* 0x000000103f067899 */ /* 0x000fc60008011604 */
[----:B------:R-:W-:Y:S01]  /*7ea0*/  UMOV UR4, URZ ;  /* 0x0000003f00047c82 */ /* 0x000fe20008000000 */
[----:B------:R-:W-:-:S11]  /*7eb0*/  UISETP.NE.AND UP0, UPT, UR6, URZ, UPT ;  /* 0x0000003f0600728c */ /* 0x000fd6000bf05270 */
[----:B------:R-:W-:Y:S02]  /*7ec0*/  @!UP0 ULDC UR6, c[0x0][0x9f0] ;  /* 0x00027c0000068ab9 */ /* 0x000fe40000000800 */
[----:B------:R-:W-:Y:S01]  /*7ed0*/  IABS R0, UR6 ;  /* 0x0000000600007c13 */ /* 0x000fe20008000000 */
[----:B------:R-:W-:Y:S02]  /*7ee0*/  UIADD3 UR7, UR44, -0x1, UR6 ;  /* 0xffffffff2c077890 */ /* 0x000fe4000fffe006 */
[----:B------:R-:W-:Y:S02]  /*7ef0*/  IABS R4, UR6 ;  /* 0x0000000600047c13 */ /* 0x000fe40008000000 */
[----:B------:R-:W-:Y:S02]  /*7f00*/  R2UR UR10, R0 ;  /* 0x00000000000a72ca */ /* 0x000fe400000e0000 */
[----:B------:R-:W-:Y:S01]  /*7f10*/  IABS R3, UR7 ;  /* 0x0000000700037c13 */ /* 0x000fe20008000000 */
[----:B------:R-:W-:-:S03]  /*7f20*/  ULOP3.LUT UR7, UR7, UR6, URZ, 0x3c, !UPT ;  /* 0x0000000607077292 */ /* 0x000fc6000f8e3c3f */
[----:B------:R-:W-:-:S07]  /*7f30*/  R2UR UR9, R3 ;  /* 0x00000000030972ca */ /* 0x000fce00000e0000 */
[----:B------:R-:W0:Y:S08]  /*7f40*/  I2F.RP R0, UR10 ;  /* 0x0000000a00007d06 */ /* 0x000e300008209400 */
[----:B0-----:R-:W0:Y:S02]  /*7f50*/  MUFU.RCP R0, R0 ;  /* 0x0000000000007308 */ /* 0x001e240000001000 */
[----:B0-----:R-:W-:-:S02]  /*7f60*/  VIADD R2, R0, 0xffffffe ;  /* 0x0ffffffe00027836 */ /* 0x001fc40000000000 */
[----:B------:R-:W-:-:S04]  /*7f70*/  IMAD.MOV R0, RZ, RZ, -R4 ;  /* 0x000000ffff007224 */ /* 0x000fc800078e0a04 */
[----:B------:R-:W0:Y:S02]  /*7f80*/  F2I.FTZ.U32.TRUNC.NTZ R2, R2 ;  /* 0x0000000200027305 */ /* 0x000e24000021f000 */
[----:B0-----:R-:W-:-:S13]  /*7f90*/  R2UR UR5, R2 ;  /* 0x00000000020572ca */ /* 0x001fda00000e0000 */
[----:B------:R-:W-:-:S04]  /*7fa0*/  UIADD3 UR8, URZ, -UR5, URZ ;  /* 0x800000053f087290 */ /* 0x000fc8000fffe03f */
[----:B------:R-:W-:-:S04]  /*7fb0*/  UIMAD UR8, UR8, UR10, URZ ;  /* 0x0000000a080872a4 */ /* 0x000fc8000f8e023f */
[----:B------:R-:W-:-:S03]  /*7fc0*/  UIMAD.WIDE.U32 UR4, UR5, UR8, UR4 ;  /* 0x00000008050472a5 */ /* 0x000fc6000f8e0004 */
[----:B------:R-:W-:Y:S01]  /*7fd0*/  R2UR UR8, R0 ;  /* 0x00000000000872ca */ /* 0x000fe200000e0000 */
[----:B------:R-:W-:-:S12]  /*7fe0*/  UIMAD.WIDE.U32 UR4, UR5, UR9, URZ ;  /* 0x00000009050472a5 */ /* 0x000fd8000f8e003f */
[----:B------:R-:W-:-:S04]  /*7ff0*/  UIMAD UR4, UR5, UR8, UR9 ;  /* 0x00000008050472a4 */ /* 0x000fc8000f8e0209 */
[----:B------:R-:W-:-:S11]  /*8000*/  UISETP.GT.U32.AND UP0, UPT, UR10, UR4, UPT ;  /* 0x000000040a00728c */ /* 0x000fd6000bf04070 */
[----:B------:R-:W-:Y:S02]  /*8010*/  @!UP0 UIADD3 UR4, UR4, -UR10, URZ ;  /* 0x8000000a04048290 */ /* 0x000fe4000fffe03f */
[----:B------:R-:W-:Y:S02]  /*8020*/  @!UP0 UIADD3 UR5, UR5, 0x1, URZ ;  /* 0x0000000105058890 */ /* 0x000fe4000fffe03f */
[----:B------:R-:W-:Y:S02]  /*8030*/  UISETP.GE.U32.AND UP1, UPT, UR4, UR10, UPT ;  /* 0x0000000a0400728c */ /* 0x000fe4000bf26070 */
[----:B------:R-:W-:-:S09]  /*8040*/  UISETP.GE.AND UP0, UPT, UR7, URZ, UPT ;  /* 0x0000003f0700728c */ /* 0x000fd2000bf06270 */
[----:B------:R-:W-:Y:S02]  /*8050*/  @UP1 UIADD3 UR5, UR5, 0x1, URZ ;  /* 0x0000000105051890 */ /* 0x000fe4000fffe03f */
[----:B------:R-:W-:Y:S02]  /*8060*/  UISETP.NE.AND UP1, UPT, UR6, URZ, UPT ;  /* 0x0000003f0600728c */ /* 0x000fe4000bf25270 */
[----:B------:R-:W-:-:S09]  /*8070*/  @!UP0 UIADD3 UR5, -UR5, URZ, URZ ;  /* 0x0000003f05058290 */ /* 0x000fd2000fffe13f */
[----:B------:R-:W-:-:S07]  /*8080*/  @!UP1 ULOP3.LUT UR5, URZ, UR6, URZ, 0x33, !UPT ;  /* 0x000000063f059292 */ /* 0x000fce000f8e333f */
[----:B------:R-:W-:-:S05]  /*8090*/  UMOV UR41, UR5 ;  /* 0x0000000500297c82 */ /* 0x000fca0008000000 */
.L_x_41:
[----:B------:R-:W-:Y:S02]  /*80a0*/  UIMAD UR48, UR47, UR41, URZ ;  /* 0x000000292f3072a4 */ /* 0x000fe4000f8e023f */
[----:B------:R-:W-:Y:S01]  /*80b0*/  MOV R3, UR41 ;  /* 0x0000002900037c02 */ /* 0x000fe20008000f00 */
[----:B------:R-:W-:-:S03]  /*80c0*/  IMAD.MOV.U32 R9, RZ, RZ, 0x1 ;  /* 0x00000001ff097424 */ /* 0x000fc600078e00ff */
[----:B------:R-:W-:-:S05]  /*80d0*/  IMAD.U32 R0, RZ, RZ, UR48 ;  /* 0x00000030ff007e24 */ /* 0x000fca000f8e00ff */
[----:B------:R-:W-:-:S04]  /*80e0*/  VIADDMNMX R0, R0, R3, UR44, PT ;  /* 0x0000002c00007e46 */ /* 0x000fc8000b800103 */
[----:B------:R-:W-:Y:S01]  /*80f0*/  R2UR UR49, R0 ;  /* 0x00000000003172ca */ /* 0x000fe200000e0000 */
[----:B------:R-:W-:-:S12]  /*8100*/  IMAD.MOV.U32 R0, RZ, RZ, RZ ;  /* 0x000000ffff007224 */ /* 0x000fd800078e00ff */
[----:B------:R-:W-:-:S06]  /*8110*/  UISETP.GT.AND UP0, UPT, UR49, UR48, UPT ;  /* 0x000000303100728c */ /* 0x000fcc000bf04270 */
[----:B------:R-:W-:-:S13]  /*8120*/  PLOP3.LUT P0, PT, PT, PT, UP0, 0x80, 0x0 ;  /* 0x000000000000781c */ /* 0x000fda0003f0f008 */
[----:B------:R-:W-:Y:S05]  /*8130*/  @!P0 BRA `(.L_x_40) ;  /* 0x0000003000908947 */ /* 0x000fea0003800000 */
[----:B------:R-:W0:Y:S01]  /*8140*/  S2UR UR4, SR_CgaCtaId ;  /* 0x00000000000479c3 */ /* 0x000e220000008800 */
[----:B------:R-:W-:Y:S02]  /*8150*/  UMOV UR45, 0x400 ;  /* 0x00000400002d7882 */ /* 0x000fe40000000000 */
[----:B0-----:R-:W-:-:S04]  /*8160*/  ULEA UR45, UR4, UR45, 0x18 ;  /* 0x0000002d042d7291 */ /* 0x001fc8000f8ec03f */
[----:B------:R-:W-:-:S04]  /*8170*/  UIADD3 UR4, UR45, 0x18400, URZ ;  /* 0x000184002d047890 */ /* 0x000fc8000fffe03f */
[----:B------:R-:W-:-:S06]  /*8180*/  ULOP3.LUT UP0, URZ, UR4, 0x3ff, URZ, 0xc0, !UPT ;  /* 0x000003ff043f7892 */ /* 0x000fcc000f80c03f */
[----:B------:R-:W-:-:S13]  /*8190*/  PLOP3.LUT P0, PT, PT, PT, UP0, 0x80, 0x0 ;  /* 0x000000000000781c */ /* 0x000fda0003f0f008 */
[----:B------:R-:W-:Y:S05]  /*81a0*/  @!P0 BRA `(.L_x_42) ;  /* 0x0000000000408947 */ /* 0x000fea0003800000 */
[----:B------:R-:W-:Y:S01]  /*81b0*/  MOV R2, 0x0 ;  /* 0x0000000000027802 */ /* 0x000fe20000000f00 */
[----:B------:R-:W-:Y:S01]  /*81c0*/  ULDC.64 UR4, c[0x4][0x80] ;  /* 0x0100200000047ab9 */ /* 0x000fe20000000a00 */
[----:B------:R-:W-:Y:S01]  /*81d0*/  ULDC.64 UR6, c[0x4][0x88] ;  /* 0x0100220000067ab9 */ /* 0x000fe20000000a00 */
[----:B------:R-:W-:Y:S01]  /*81e0*/  MOV R4, UR4 ;  /* 0x0000000400047c02 */ /* 0x000fe20008000f00 */
[----:B------:R-:W-:Y:S01]  /*81f0*/  IMAD.U32 R5, RZ, RZ, UR5 ;  /* 0x00000005ff057e24 */ /* 0x000fe2000f8e00ff */
[----:B------:R-:W-:Y:S01]  /*8200*/  ULDC.64 UR4, c[0x4][0x8] ;  /* 0x0100020000047ab9 */ /* 0x000fe20000000a00 */
[----:B------:R-:W0:Y:S01]  /*8210*/  LDC.64 R2, c[0x4][R2] ;  /* 0x0100000002027b82 */ /* 0x000e220000000a00 */
[----:B------:R-:W-:Y:S01]  /*8220*/  IMAD.U32 R6, RZ, RZ, UR6 ;  /* 0x00000006ff067e24 */ /* 0x000fe2000f8e00ff */
[----:B------:R-:W-:Y:S01]  /*8230*/  MOV R10, UR4 ;  /* 0x00000004000a7c02 */ /* 0x000fe20008000f00 */
[----:B------:R-:W-:Y:S01]  /*8240*/  IMAD.U32 R7, RZ, RZ, UR7 ;  /* 0x00000007ff077e24 */ /* 0x000fe2000f8e00ff */
[----:B------:R-:W-:Y:S01]  /*8250*/  MOV R13, RZ ;  /* 0x000000ff000d7202 */ /* 0x000fe20000000f00 */
[----:B------:R-:W-:-:S02]  /*8260*/  IMAD.U32 R11, RZ, RZ, UR5 ;  /* 0x00000005ff0b7e24 */ /* 0x000fc4000f8e00ff */
[----:B------:R-:W-:Y:S02]  /*8270*/  IMAD.MOV.U32 R8, RZ, RZ, 0x70 ;  /* 0x00000070ff087424 */ /* 0x000fe400078e00ff */
[----:B------:R-:W-:-:S07]  /*8280*/  IMAD.MOV.U32 R12, RZ, RZ, 0x1 ;  /* 0x00000001ff0c7424 */ /* 0x000fce00078e00ff */
[----:B------:R-:W-:-:S07]  /*8290*/  LEPC R20, `(.L_x_42) ;  /* 0x000000001014794e */ /* 0x000fce0000000000 */
[----:B0----5:R-:W-:Y:S05]  /*82a0*/  CALL.ABS.NOINC R2 ;  /* 0x0000000002007343 */ /* 0x021fea0003c00000 */
.L_x_42:
[----:B------:R-:W-:-:S04]  /*82b0*/  UIADD3 UR4, UR45, 0x400, URZ ;  /* 0x000004002d047890 */ /* 0x000fc8000fffe03f */
[----:B------:R-:W-:-:S06]  /*82c0*/  ULOP3.LUT UP0, URZ, UR4, 0x3ff, URZ, 0xc0, !UPT ;  /* 0x000003ff043f7892 */ /* 0x000fcc000f80c03f */
[----:B------:R-:W-:-:S13]  /*82d0*/  PLOP3.LUT P0, PT, PT, PT, UP0, 0x80, 0x0 ;  /* 0x000000000000781c */ /* 0x000fda0003f0f008 */
[----:B------:R-:W-:Y:S05]  /*82e0*/  @!P0 BRA `(.L_x_43) ;  /* 0x00000000007c8947 */ /* 0x000fea0003800000 */
        /* <DEDUP_REMOVED lines=15> */
[----:B-1---5:R-:W-:Y:S05]  /*83e0*/  CALL.ABS.NOINC R2 ;  /* 0x0000000002007343 */ /* 0x022fea0003c00000 */
.L_x_44:
[----:B------:R0:W1:Y:S01]  /*83f0*/  LDC.64 R2, c[0x4][R16] ;  /* 0x0100000010027b82 */ /* 0x0000620000000a00 */
[----:B------:R-:W-:Y:S01]  /*8400*/  ULDC.64 UR4, c[0x4][0x80] ;  /* 0x0100200000047ab9 */ /* 0x000fe20000000a00 */
[----:B------:R-:W-:Y:S01]  /*8410*/  ULDC.64 UR6, c[0x4][0x88] ;  /* 0x0100220000067ab9 */ /* 0x000fe20000000a00 */
[----:B------:R-:W-:Y:S01]  /*8420*/  IMAD.U32 R4, RZ, RZ, UR4 ;  /* 0x00000004ff047e24 */ /* 0x000fe2000f8e00ff */
[----:B------:R-:W-:Y:S01]  /*8430*/  MOV R6, UR6 ;  /* 0x0000000600067c02 */ /* 0x000fe20008000f00 */
[----:B------:R-:W-:Y:S01]  /*8440*/  IMAD.U32 R5, RZ, RZ, UR5 ;  /* 0x00000005ff057e24 */ /* 0x000fe2000f8e00ff */
[----:B------:R-:W-:Y:S01]  /*8450*/  ULDC.64 UR4, c[0x4][0x18] ;  /* 0x0100060000047ab9 */ /* 0x000fe20000000a00 */
[----:B------:R-:W-:Y:S01]  /*8460*/  IMAD.U32 R7, RZ, RZ, UR7 ;  /* 0x00000007ff077e24 */ /* 0x000fe2000f8e00ff */
[----:B------:R-:W-:Y:S01]  /*8470*/  MOV R8, 0x70 ;  /* 0x0000007000087802 */ /* 0x000fe20000000f00 */
[----:B------:R-:W-:Y:S02]  /*8480*/  IMAD.U32 R10, RZ, RZ, UR4 ;  /* 0x00000004ff0a7e24 */ /* 0x000fe4000f8e00ff */
[----:B------:R-:W-:-:S02]  /*8490*/  IMAD.U32 R11, RZ, RZ, UR5 ;  /* 0x00000005ff0b7e24 */ /* 0x000fc4000f8e00ff */
[----:B------:R-:W-:Y:S02]  /*84a0*/  IMAD.MOV.U32 R12, RZ, RZ, 0x1 ;  /* 0x00000001ff0c7424 */ /* 0x000fe400078e00ff */
[----:B0-----:R-:W-:-:S07]  /*84b0*/  IMAD.MOV.U32 R13, RZ, RZ, RZ ;  /* 0x000000ffff0d7224 */ /* 0x001fce00078e00ff */
[----:B------:R-:W-:-:S07]  /*84c0*/  LEPC R20, `(.L_x_43) ;  /* 0x000000001014794e */ /* 0x000fce0000000000 */
[----:B-1----:R-:W-:Y:S05]  /*84d0*/  CALL.ABS.NOINC R2 ;  /* 0x0000000002007343 */ /* 0x002fea0003c00000 */
.L_x_43:
[----:B------:R-:W0:Y:S01]  /*84e0*/  LDC.64 R2, c[0x0][0x9f8] ;  /* 0x00027e00ff027b82 */ /* 0x000e220000000a00 */
[----:B------:R-:W-:-:S07]  /*84f0*/  IMAD.MOV.U32 R30, RZ, RZ, R34 ;  /* 0x000000ffff1e7224 */ /* 0x000fce00078e0022 */
[----:B------:R-:W1:Y:S01]  /*8500*/  LDC R29, c[0x0][0x430] ;  /* 0x00010c00ff1d7b82 */ /* 0x000e620000000800 */
[----:B------:R-:W-:Y:S02]  /*8510*/  MOV R22, UR49 ;  /* 0x0000003100167c02 */ /* 0x000fe40008000f00 */
[C---:B------:R-:W-:Y:S01]  /*8520*/  LOP3.LUT R0, R19.reuse, 0x7f, RZ, 0xc0, !PT ;  /* 0x0000007f13007812 */ /* 0x040fe200078ec0ff */
[----:B------:R-:W-:Y:S01]  /*8530*/  IMAD.SHL.U32 R33, R19, 0x10, RZ ;  /* 0x0000001013217824 */ /* 0x000fe200078e00ff */
[----:B------:R-:W-:Y:S01]  /*8540*/  LOP3.LUT R23, R23, 0xfffffff7, RZ, 0xc0, !PT ;  /* 0xfffffff717177812 */ /* 0x000fe200078ec0ff */
[----:B------:R-:W-:Y:S01]  /*8550*/  ULDC UR4, c[0x0][0x2f4] ;  /* 0x0000bd0000047ab9 */ /* 0x000fe20000000800 */
[----:B0-----:R-:W-:-:S04]  /*8560*/  ISETP.NE.U32.AND P0, PT, R2, RZ, PT ;  /* 0x000000ff0200720c */ /* 0x001fc80003f05070 */
[----:B------:R-:W-:-:S13]  /*8570*/  ISETP.NE.AND.EX P0, PT, R3, RZ, PT, P0 ;  /* 0x000000ff0300720c */ /* 0x000fda0003f05300 */
[----:B------:R-:W0:Y:S02]  /*8580*/  @P0 LDC.64 R2, c[0x0][0x9f8] ;  /* 0x00027e00ff020b82 */ /* 0x000e240000000a00 */
[----:B0-----:R-:W-:-:S05]  /*8590*/  @P0 IMAD.WIDE R2, R34, 0x4, R2 ;  /* 0x0000000422020825 */ /* 0x001fca00078e0202 */
[----:B------:R0:W2:Y:S01]  /*85a0*/  @P0 LDG.E R30, desc[UR38][R2.64] ;  /* 0x00000026021e0981 */ /* 0x0000a2000c1e1900 */
[----:B------:R-:W-:Y:S01]  /*85b0*/  SHF.R.U32.HI R28, RZ, 0x3, R0 ;  /* 0x00000003ff1c7819 */ /* 0x000fe20000011600 */
[----:B------:R-:W-:Y:S01]  /*85c0*/  VIADD R22, R22, 0xffffffff ;  /* 0xffffffff16167836 */ /* 0x000fe20000000000 */
[----:B------:R-:W-:Y:S02]  /*85d0*/  LOP3.LUT R33, R33, 0x70, RZ, 0xc0, !PT ;  /* 0x0000007021217812 */ /* 0x000fe400078ec0ff */
[----:B-1----:R-:W-:Y:S01]  /*85e0*/  ISETP.NE.AND P1, PT, R29, 0x1, PT ;  /* 0x000000011d00780c */ /* 0x002fe20003f25270 */
[----:B------:R-:W-:-:S05]  /*85f0*/  IMAD R4, R22, 0x80, R28 ;  /* 0x0000008016047824 */ /* 0x000fca00078e021c */
[----:B------:R-:W-:-:S04]  /*8600*/  IADD3 R8, R33, R4, RZ ;  /* 0x0000000421087210 */ /* 0x000fc80007ffe0ff */
[C---:B------:R-:W-:Y:S01]  /*8610*/  ISETP.GE.AND P0, PT, R8.reuse, UR43, PT ;  /* 0x0000002b08007c0c */ /* 0x040fe2000bf06270 */
[----:B-----5:R-:W-:Y:S02]  /*8620*/  IMAD.IADD R8, R8, 0x1, R31 ;  /* 0x0000000108087824 */ /* 0x020fe400078e021f */
[----:B0-----:R-:W0:Y:S01]  /*8630*/  @P1 LDC R3, c[0x0][0x434] ;  /* 0x00010d00ff031b82 */ /* 0x001e220000000800 */
[----:B------:R-:W-:Y:S01]  /*8640*/  @P1 LOP3.LUT R23, R23, 0x8, RZ, 0xfc, !PT ;  /* 0x0000000817171812 */ /* 0x000fe200078efcff */
[----:B------:R-:W-:-:S06]  /*8650*/  IMAD.MOV.U32 R9, RZ, RZ, R8 ;  /* 0x000000ffff097224 */ /* 0x000fcc00078e0008 */
[----:B------:R-:W1:Y:S08]  /*8660*/  @P1 LDC R11, c[0x0][0x438] ;  /* 0x00010e00ff0b1b82 */ /* 0x000e700000000800 */
[----:B------:R-:W3:Y:S08]  /*8670*/  @!P0 LDC.64 R4, c[0x0][0x428] ;  /* 0x00010a00ff048b82 */ /* 0x000ef00000000a00 */
[----:B------:R-:W4:Y:S01]  /*8680*/  @!P0 LDC.64 R6, c[0x0][0x418] ;  /* 0x00010600ff068b82 */ /* 0x000f220000000a00 */
[----:B0-----:R-:W-:-:S05]  /*8690*/  @P1 IMAD.HI.U32 R2, R8, R3, RZ ;  /* 0x0000000308021227 */ /* 0x001fca00078e00ff */
[----:B-1----:R-:W-:-:S04]  /*86a0*/  @P1 SHF.R.U32.HI R9, RZ, R11, R2 ;  /* 0x0000000bff091219 */ /* 0x002fc80000011602 */
[----:B------:R-:W-:Y:S02]  /*86b0*/  @!P0 SHF.R.S32.HI R3, RZ, 0x1f, R9 ;  /* 0x0000001fff038819 */ /* 0x000fe40000011409 */
[----:B------:R-:W-:Y:S01]  /*86c0*/  LOP3.LUT R23, R23, 0xfffffffe, RZ, 0xc0, !PT ;  /* 0xfffffffe17177812 */ /* 0x000fe200078ec0ff */
[----:B------:R-:W-:-:S03]  /*86d0*/  UMOV UR5, 0xffffffff ;  /* 0xffffffff00057882 */ /* 0x000fc60000000000 */
[----:B------:R-:W-:Y:S02]  /*86e0*/  LOP3.LUT R23, R23, 0xfffffffd, RZ, 0xc0, !PT ;  /* 0xfffffffd17177812 */ /* 0x000fe400078ec0ff */
[----:B--2---:R-:W-:-:S05]  /*86f0*/  SHF.R.S32.HI R27, RZ, 0x1f, R30 ;  /* 0x0000001fff1b7819 */ /* 0x004fca000001141e */
[----:B---3--:R-:W-:-:S04]  /*8700*/  @!P0 IMAD R2, R27, R4, RZ ;  /* 0x000000041b028224 */ /* 0x008fc800078e02ff */
[----:B------:R-:W-:Y:S02]  /*8710*/  @!P0 IMAD R11, R30, R5, R2 ;  /* 0x000000051e0b8224 */ /* 0x000fe400078e0202 */
[----:B------:R-:W-:-:S04]  /*8720*/  @!P0 IMAD.MOV.U32 R2, RZ, RZ, R9 ;  /* 0x000000ffff028224 */ /* 0x000fc800078e0009 */
[----:B------:R-:W-:-:S03]  /*8730*/  @!P0 IMAD.WIDE.U32 R4, R30, R4, R2 ;  /* 0x000000041e048225 */ /* 0x000fc600078e0002 */
[----:B----4-:R-:W-:Y:S01]  /*8740*/  @!P0 LEA R2, P1, R4, R6, 0x2 ;  /* 0x0000000604028211 */ /* 0x010fe200078210ff */
[----:B------:R-:W-:Y:S01]  /*8750*/  IMAD.SHL.U32 R6, R19, 0x8, RZ ;  /* 0x0000000813067824 */ /* 0x000fe200078e00ff */
[----:B------:R-:W-:-:S04]  /*8760*/  @!P0 IADD3 R3, R5, R11, RZ ;  /* 0x0000000b05038210 */ /* 0x000fc80007ffe0ff */
[----:B------:R-:W-:Y:S01]  /*8770*/  @!P0 LEA.HI.X R3, R4, R7, R3, 0x2, P1 ;  /* 0x0000000704038211 */ /* 0x000fe200008f1403 */
[----:B------:R-:W-:Y:S01]  /*8780*/  IMAD.MOV.U32 R7, RZ, RZ, RZ ;  /* 0x000000ffff077224 */ /* 0x000fe200078e00ff */
[----:B------:R-:W-:-:S04]  /*8790*/  LOP3.LUT R26, R6, 0x38, RZ, 0xc0, !PT ;  /* 0x00000038061a7812 */ /* 0x000fc800078ec0ff */
[C---:B------:R-:W-:Y:S01]  /*87a0*/  LOP3.LUT R25, R26.reuse, 0x40, RZ, 0xfc, !PT ;  /* 0x000000401a197812 */ /* 0x040fe200078efcff */
[----:B------:R0:W5:Y:S01]  /*87b0*/  @!P0 LDG.E R7, desc[UR38][R2.64] ;  /* 0x0000002602078981 */ /* 0x000162000c1e1900 */
[----:B------:R-:W-:Y:S02]  /*87c0*/  ISETP.GE.AND P1, PT, R26, UR4, PT ;  /* 0x000000041a007c0c */ /* 0x000fe4000bf26270 */
[----:B------:R-:W-:-:S11]  /*87d0*/  ISETP.GE.AND P0, PT, R25, UR4, PT ;  /* 0x0000000419007c0c */ /* 0x000fd6000bf06270 */
[----:B------:R-:W-:-:S04]  /*87e0*/  @P1 LOP3.LUT R23, R23, 0x2, RZ, 0xfc, !PT ;  /* 0x0000000217171812 */ /* 0x000fc800078efcff */
[----:B------:R-:W-:Y:S01]  /*87f0*/  @P0 LOP3.LUT R23, R23, 0x1, RZ, 0xfc, !PT ;  /* 0x0000000117170812 */ /* 0x000fe200078efcff */
[----:B0-----:R-:W-:Y:S06]  /*8800*/  BRA.DIV UR5, `(.L_x_45) ;  /* 0x0000003205107947 */ /* 0x001fec000b800000 */
.L_x_87:
[----:B------:R-:W-:Y:S01]  /*8810*/  ULOP3.LUT UR4, UR40, 0x2, URZ, 0xfc, !UPT ;  /* 0x0000000228047892 */ /* 0x000fe2000f8efc3f */
[----:B------:R-:W-:Y:S01]  /*8820*/  IADD3 R4, -R9, RZ, RZ ;  /* 0x000000ff09047210 */ /* 0x000fe20007ffe1ff */
[----:B------:R-:W-:Y:S01]  /*8830*/  IMAD.U32 R24, RZ, RZ, UR42 ;  /* 0x0000002aff187e24 */ /* 0x000fe2000f8e00ff */
[----:B------:R-:W-:-:S03]  /*8840*/  LOP3.LUT R23, R23, 0xfffffffb, RZ, 0xc0, !PT ;  /* 0xfffffffb17177812 */ /* 0x000fc600078ec0ff */
[----:B------:R-:W-:Y:S01]  /*8850*/  IMAD.U32 R18, RZ, RZ, UR4 ;  /* 0x00000004ff127e24 */ /* 0x000fe2000f8e00ff */
[----:B------:R-:W-:Y:S01]  /*8860*/  SHF.R.S32.HI R24, RZ, 0x1f, R24 ;  /* 0x0000001fff187819 */ /* 0x000fe20000011418 */
[----:B------:R-:W-:-:S03]  /*8870*/  IMAD R4, R29, R4, R8 ;  /* 0x000000041d047224 */ /* 0x000fc600078e0208 */
[----:B------:R-:W-:-:S13]  /*8880*/  ISETP.NE.AND P0, PT, R18, 0x3, PT ;  /* 0x000000031200780c */ /* 0x000fda0003f05270 */
[----:B------:R-:W-:Y:S01]  /*8890*/  @P0 LOP3.LUT R23, R23, 0x4, RZ, 0xfc, !PT ;  /* 0x0000000417170812 */ /* 0x000fe200078efcff */
[----:B------:R-:W-:Y:S06]  /*88a0*/  @!P0 BRA `(.L_x_46) ;  /* 0x0000000000048947 */ /* 0x000fec0003800000 */
[----:B------:R-:W-:Y:S01]  /*88b0*/  BPT.TRAP 0x1 ;  /* 0x000000040000795c */ /* 0x000fe20000300000 */
.L_x_46:
[----:B------:R-:W-:Y:S01]  /*88c0*/  SHF.R.S32.HI R5, RZ, 0x1f, R4 ;  /* 0x0000001fff057819 */ /* 0x000fe20000011404 */
[----:B------:R-:W-:Y:S01]  /*88d0*/  ULDC.64 UR4, c[0x0][0x328] ;  /* 0x0000ca0000047ab9 */ /* 0x000fe20000000a00 */
[----:B-----5:R-:W-:Y:S02]  /*88e0*/  SHF.R.S32.HI R8, RZ, 0x1f, R7 ;  /* 0x0000001fff087819 */ /* 0x020fe40000011407 */
[----:B------:R-:W-:Y:S01]  /*88f0*/  R2UR UR6, R24 ;  /* 0x00000000180672ca */ /* 0x000fe200000e0000 */
[----:B------:R-:W-:-:S04]  /*8900*/  IMAD R3, R5, UR4, RZ ;  /* 0x0000000405037c24 */ /* 0x000fc8000f8e02ff */
[C---:B------:R-:W-:Y:S02]  /*8910*/  IMAD R9, R4.reuse, UR5, R3 ;  /* 0x0000000504097c24 */ /* 0x040fe4000f8e0203 */
[----:B------:R-:W-:Y:S01]  /*8920*/  IMAD.WIDE.U32 R2, R4, UR4, RZ ;  /* 0x0000000404027c25 */ /* 0x000fe2000f8e00ff */
[----:B------:R-:W-:-:S03]  /*8930*/  ULDC.64 UR4, c[0x0][0x338] ;  /* 0x0000ce0000047ab9 */ /* 0x000fc60000000a00 */
[----:B------:R-:W-:Y:S02]  /*8940*/  IMAD.IADD R3, R3, 0x1, R9 ;  /* 0x0000000103037824 */ /* 0x000fe400078e0209 */
[----:B------:R-:W-:Y:S02]  /*8950*/  IMAD.MOV.U32 R9, RZ, RZ, 0x1 ;  /* 0x00000001ff097424 */ /* 0x000fe400078e00ff */
[----:B------:R-:W-:Y:S02]  /*8960*/  IMAD R10, R8, UR4, RZ ;  /* 0x00000004080a7c24 */ /* 0x000fe4000f8e02ff */
[----:B------:R-:W-:Y:S01]  /*8970*/  IMAD.WIDE.U32 R2, R7, UR4, R2 ;  /* 0x0000000407027c25 */ /* 0x000fe2000f8e0002 */
[----:B------:R-:W-:-:S03]  /*8980*/  SHF.L.U32 R9, R9, 0x1f, RZ ;  /* 0x0000001f09097819 */ /* 0x000fc600000006ff */
[----:B------:R-:W-:Y:S01]  /*8990*/  IMAD R11, R7, UR5, R10 ;  /* 0x00000005070b7c24 */ /* 0x000fe2000f8e020a */
[----:B------:R-:W0:Y:S01]  /*89a0*/  SYNCS.PHASECHK.TRANS64.TRYWAIT P0, [UR45+0x28840], R9 ;  /* 0x02884009ff0075a7 */ /* 0x000e22000800016d */
[----:B------:R-:W-:-:S03]  /*89b0*/  ULDC.64 UR4, c[0x0][0x330] ;  /* 0x0000cc0000047ab9 */ /* 0x000fc60000000a00 */
[----:B------:R-:W-:Y:S01]  /*89c0*/  IADD3 R3, R3, R11, RZ ;  /* 0x0000000b03037210 */ /* 0x000fe20007ffe0ff */
[----:B------:R-:W-:Y:S01]  /*89d0*/  IMAD.U32 R11, RZ, RZ, UR4 ;  /* 0x00000004ff0b7e24 */ /* 0x000fe2000f8e00ff */
[----:B------:R-:W-:-:S03]  /*89e0*/  UIMAD UR4, UR6, UR4, URZ ;  /* 0x00000004060472a4 */ /* 0x000fc6000f8e023f */
[----:B------:R-:W-:Y:S01]  /*89f0*/  IMAD.WIDE.U32 R2, R11, UR42, R2 ;  /* 0x0000002a0b027c25 */ /* 0x000fe2000f8e0002 */
[----:B------:R-:W-:Y:S01]  /*8a00*/  UIMAD UR4, UR42, UR5, UR4 ;  /* 0x000000052a0472a4 */ /* 0x000fe2000f8e0204 */
[----:B------:R-:W-:Y:S02]  /*8a10*/  ULDC.64 UR6, c[0x0][0x318] ;  /* 0x0000c60000067ab9 */ /* 0x000fe40000000a00 */
[----:B------:R-:W-:-:S03]  /*8a20*/  LEA R16, P1, R2, UR6, 0x1 ;  /* 0x0000000602107c11 */ /* 0x000fc6000f8208ff */
[----:B------:R-:W-:-:S05]  /*8a30*/  VIADD R3, R3, UR4 ;  /* 0x0000000403037c36 */ /* 0x000fca0008000000 */
[----:B------:R-:W-:Y:S01]  /*8a40*/  LEA.HI.X R2, R2, UR7, R3, 0x1, P1 ;  /* 0x0000000702027c11 */ /* 0x000fe200088f0c03 */
[----:B0-----:R-:W-:Y:S06]  /*8a50*/  @!P0 BRA `(.L_x_47) ;  /* 0x0000002c009c8947 */ /* 0x001fec0003800000 */
.L_x_88:
[----:B------:R-:W-:Y:S01]  /*8a60*/  ULDC.64 UR4, c[0x0][0x300] ;  /* 0x0000c00000047ab9 */ /* 0x000fe20000000a00 */
[----:B------:R-:W-:Y:S01]  /*8a70*/  R2UR UR6, R24 ;  /* 0x00000000180672ca */ /* 0x000fe200000e0000 */
[----:B------:R-:W-:Y:S01]  /*8a80*/  IMAD R5, R5, UR4, RZ ;  /* 0x0000000405057c24 */ /* 0x000fe2000f8e02ff */
[C---:B------:R-:W-:Y:S02]  /*8a90*/  LOP3.LUT P3, RZ, R23.reuse, 0x2, RZ, 0xc0, !PT ;  /* 0x0000000217ff7812 */ /* 0x040fe4000786c0ff */
[----:B------:R-:W-:Y:S01]  /*8aa0*/  LOP3.LUT P2, RZ, R23, 0x1, RZ, 0xc0, !PT ;  /* 0x0000000117ff7812 */ /* 0x000fe2000784c0ff */
[C---:B------:R-:W-:Y:S02]  /*8ab0*/  IMAD R3, R4.reuse, UR5, R5 ;  /* 0x0000000504037c24 */ /* 0x040fe4000f8e0205 */
[----:B------:R-:W-:Y:S01]  /*8ac0*/  IMAD.WIDE.U32 R4, R4, UR4, RZ ;  /* 0x0000000404047c25 */ /* 0x000fe2000f8e00ff */
[----:B------:R-:W-:-:S03]  /*8ad0*/  ULDC.64 UR4, c[0x0][0x310] ;  /* 0x0000c40000047ab9 */ /* 0x000fc60000000a00 */
[----:B------:R-:W-:Y:S01]  /*8ae0*/  IMAD.IADD R5, R5, 0x1, R3 ;  /* 0x0000000105057824 */ /* 0x000fe200078e0203 */
[----:B------:R-:W-:Y:S01]  /*8af0*/  LOP3.LUT R3, R6, 0x1c0, RZ, 0xc0, !PT ;  /* 0x000001c006037812 */ /* 0x000fe200078ec0ff */
[----:B------:R-:W-:Y:S02]  /*8b00*/  IMAD R8, R8, UR4, RZ ;  /* 0x0000000408087c24 */ /* 0x000fe4000f8e02ff */
[----:B------:R-:W-:Y:S01]  /*8b10*/  IMAD.WIDE.U32 R4, R7, UR4, R4 ;  /* 0x0000000407047c25 */ /* 0x000fe2000f8e0004 */
[----:B------:R-:W-:-:S03]  /*8b20*/  LOP3.LUT R6, R3, 0x38, R6, 0xf8, !PT ;  /* 0x0000003803067812 */ /* 0x000fc600078ef806 */
[----:B0-----:R-:W-:Y:S01]  /*8b30*/  IMAD R9, R7, UR5, R8 ;  /* 0x0000000507097c24 */ /* 0x001fe2000f8e0208 */
[----:B------:R-:W-:Y:S01]  /*8b40*/  ULDC.64 UR4, c[0x0][0x308] ;  /* 0x0000c20000047ab9 */ /* 0x000fe20000000a00 */
[----:B------:R-:W-:Y:S01]  /*8b50*/  IMAD.MOV.U32 R3, RZ, RZ, -0x80 ;  /* 0xffffff80ff037424 */ /* 0x000fe200078e00ff */
[----:B------:R-:W-:Y:S01]  /*8b60*/  LOP3.LUT R8, R6, 0x38, R19, 0x78, !PT ;  /* 0x0000003806087812 */ /* 0x000fe200078e7813 */
[----:B------:R-:W-:Y:S01]  /*8b70*/  IMAD.U32 R7, RZ, RZ, UR4 ;  /* 0x00000004ff077e24 */ /* 0x000fe2000f8e00ff */
[----:B------:R-:W-:Y:S01]  /*8b80*/  UIMAD UR4, UR6, UR4, URZ ;  /* 0x00000004060472a4 */ /* 0x000fe2000f8e023f */
[----:B------:R-:W-:Y:S01]  /*8b90*/  IADD3 R5, R5, R9, RZ ;  /* 0x0000000905057210 */ /* 0x000fe20007ffe0ff */
[----:B------:R-:W-:Y:S01]  /*8ba0*/  IMAD R3, R22, R3, UR43 ;  /* 0x0000002b16037e24 */ /* 0x000fe2000f8e0203 */
[----:B------:R-:W-:Y:S01]  /*8bb0*/  ULDC.64 UR6, c[0x0][0x2e8] ;  /* 0x0000ba0000067ab9 */ /* 0x000fe20000000a00 */
[----:B------:R-:W-:Y:S01]  /*8bc0*/  UIMAD UR4, UR42, UR5, UR4 ;  /* 0x000000052a0472a4 */ /* 0x000fe2000f8e0204 */
[----:B------:R-:W-:Y:S01]  /*8bd0*/  SHF.L.U32 R19, R0, 0x3, RZ ;  /* 0x0000000300137819 */ /* 0x000fe200000006ff */
[----:B------:R-:W-:-:S03]  /*8be0*/  IMAD.WIDE.U32 R4, R7, UR42, R4 ;  /* 0x0000002a07047c25 */ /* 0x000fc6000f8e0004 */
[----:B------:R-:W-:Y:S01]  /*8bf0*/  LOP3.LUT R19, R8, 0x200, R19, 0xf8, !PT ;  /* 0x0000020008137812 */ /* 0x000fe200078ef813 */
[----:B------:R-:W-:Y:S01]  /*8c00*/  IMAD.IADD R6, R3, 0x1, -R28 ;  /* 0x0000000103067824 */ /* 0x000fe200078e0a1c */
[----:B------:R-:W-:Y:S01]  /*8c10*/  LEA R0, P1, R4, UR6, 0x1 ;  /* 0x0000000604007c11 */ /* 0x000fe2000f8208ff */
[----:B------:R-:W-:Y:S01]  /*8c20*/  VIADD R3, R5, UR4 ;  /* 0x0000000405037c36 */ /* 0x000fe20008000000 */
[----:B------:R-:W-:Y:S02]  /*8c30*/  UMOV UR4, 0xffffffff ;  /* 0xffffffff00047882 */ /* 0x000fe40000000000 */
[----:B------:R-:W-:Y:S02]  /*8c40*/  ISETP.GE.AND P0, PT, R6, 0x1, PT ;  /* 0x000000010600780c */ /* 0x000fe40003f06270 */
[----:B------:R-:W-:Y:S01]  /*8c50*/  LEA.HI.X R3, R4, UR7, R3, 0x1, P1 ;  /* 0x0000000704037c11 */ /* 0x000fe200088f0c03 */
[----:B------:R-:W-:Y:S10]  /*8c60*/  BRA.DIV UR4, `(.L_x_48) ;  /* 0x0000002e04307947 */ /* 0x000ff4000b800000 */
[----:B------:R-:W-:Y:S01]  /*8c70*/  SHFL.IDX PT, R5, R3, RZ, 0x181f ;  /* 0x00181fff03057589 */ /* 0x000fe200000e0000 */
[----:B------:R-:W-:Y:S02]  /*8c80*/  @P0 LEA R9, R19, UR45, 0x1 ;  /* 0x0000002d13090c11 */ /* 0x000fe4000f8e08ff */
[----:B------:R-:W-:Y:S01]  /*8c90*/  ISETP.GE.AND P1, PT, R6, 0x21, PT ;  /* 0x000000210600780c */ /* 0x000fe20003f26270 */
[----:B------:R-:W0:Y:S04]  /*8ca0*/  SHFL.IDX PT, R4, R0, RZ, 0x181f ;  /* 0x00181fff00047589 */ /* 0x000e2800000e0000 */
[----:B------:R-:W-:Y:S04]  /*8cb0*/  SHFL.IDX PT, R8, R3, 0x1, 0x181f ;  /* 0x00381f0003087f89 */ /* 0x000fe800000e0000 */
[----:B------:R-:W1:Y:S04]  /*8cc0*/  SHFL.IDX PT, R14, R0, 0x1, 0x181f ;  /* 0x00381f00000e7f89 */ /* 0x000e6800000e0000 */
[----:B------:R-:W2:Y:S04]  /*8cd0*/  SHFL.IDX PT, R37, R0, 0x2, 0x181f ;  /* 0x00581f0000257f89 */ /* 0x000ea800000e0000 */
[----:B------:R-:W3:Y:S04]  /*8ce0*/  SHFL.IDX PT, R10, R3, 0x2, 0x181f ;  /* 0x00581f00030a7f89 */ /* 0x000ee800000e0000 */
[----:B------:R-:W-:Y:S01]  /*8cf0*/  SHFL.IDX PT, R7, R3, 0x3, 0x181f ;  /* 0x00781f0003077f89 */ /* 0x000fe200000e0000 */
[----:B0-----:R-:W-:-:S03]  /*8d00*/  @P0 IMAD.WIDE.U32 R4, R26, 0x2, R4 ;  /* 0x000000021a040825 */ /* 0x001fc600078e0004 */
[----:B------:R-:W0:Y:S04]  /*8d10*/  SHFL.IDX PT, R32, R0, 0x3, 0x181f ;  /* 0x00781f0000207f89 */ /* 0x000e2800000e0000 */
[----:B------:R-:W-:Y:S04]  /*8d20*/  @P0 LDGSTS.E.BYPASS.LTC128B.128 [R9+0x18400], desc[UR38][R4.64], !P3 ;  /* 0x1840000004090fae */ /* 0x000fe8000d901d66 */
[----:B------:R1:W-:Y:S01]  /*8d30*/  @P0 LDGSTS.E.BYPASS.LTC128B.128 [R9+0x1c400], desc[UR38][R4.64+0x80], !P2 ;  /* 0x1c40008004090fae */ /* 0x0003e2000d101d66 */
[----:B------:R-:W-:Y:S01]  /*8d40*/  ISETP.GE.AND P0, PT, R6, 0x11, PT ;  /* 0x000000110600780c */ /* 0x000fe20003f06270 */
[----:B-1----:R-:W-:-:S02]  /*8d50*/  IMAD.MOV.U32 R4, RZ, RZ, R14 ;  /* 0x000000ffff047224 */ /* 0x002fc400078e000e */
[----:B------:R-:W-:-:S10]  /*8d60*/  IMAD.MOV.U32 R5, RZ, RZ, R8 ;  /* 0x000000ffff057224 */ /* 0x000fd400078e0008 */
[C---:B------:R-:W-:Y:S01]  /*8d70*/  @P0 LEA R36, R19.reuse, UR45, 0x1 ;  /* 0x0000002d13240c11 */ /* 0x040fe2000f8e08ff */
[----:B------:R-:W1:Y:S01]  /*8d80*/  SHFL.IDX PT, R14, R0, 0x4, 0x181f ;  /* 0x00981f00000e7f89 */ /* 0x000e6200000e0000 */
[C---:B------:R-:W-:Y:S01]  /*8d90*/  @P0 IMAD.WIDE.U32 R20, R26.reuse, 0x2, R4 ;  /* 0x000000021a140825 */ /* 0x040fe200078e0004 */
[----:B--2---:R-:W-:Y:S02]  /*8da0*/  MOV R4, R37 ;  /* 0x0000002500047202 */ /* 0x004fe40000000f00 */
[----:B------:R-:W-:Y:S01]  /*8db0*/  @P1 LEA R37, R19, UR45, 0x1 ;  /* 0x0000002d13251c11 */ /* 0x000fe2000f8e08ff */
[----:B---3--:R-:W-:Y:S01]  /*8dc0*/  IMAD.MOV.U32 R5, RZ, RZ, R10 ;  /* 0x000000ffff057224 */ /* 0x008fe200078e000a */
[----:B------:R-:W-:Y:S01]  /*8dd0*/  @P0 LDGSTS.E.BYPASS.LTC128B.128 [R36+0x18c00], desc[UR38][R20.64], !P3 ;  /* 0x18c0000014240fae */ /* 0x000fe2000d901d66 */
[----:B------:R-:W-:-:S03]  /*8de0*/  @P1 IMAD.WIDE.U32 R8, R26, 0x2, R4 ;  /* 0x000000021a081825 */ /* 0x000fc600078e0004 */
[----:B------:R-:W-:Y:S01]  /*8df0*/  @P0 LDGSTS.E.BYPASS.LTC128B.128 [R36+0x1cc00], desc[UR38][R20.64+0x80], !P2 ;  /* 0x1cc0008014240fae */ /* 0x000fe2000d101d66 */
[----:B------:R-:W-:Y:S01]  /*8e00*/  ISETP.GE.AND P0, PT, R6, 0x31, PT ;  /* 0x000000310600780c */ /* 0x000fe20003f06270 */
[----:B0-----:R-:W-:Y:S02]  /*8e10*/  IMAD.MOV.U32 R4, RZ, RZ, R32 ;  /* 0x000000ffff047224 */ /* 0x001fe400078e0020 */
[----:B------:R-:W0:Y:S01]  /*8e20*/  SHFL.IDX PT, R10, R3, 0x4, 0x181f ;  /* 0x00981f00030a7f89 */ /* 0x000e2200000e0000 */
[----:B------:R-:W-:-:S03]  /*8e30*/  IMAD.MOV.U32 R5, RZ, RZ, R7 ;  /* 0x000000ffff057224 */ /* 0x000fc600078e0007 */
[----:B------:R-:W-:Y:S04]  /*8e40*/  @P1 LDGSTS.E.BYPASS.LTC128B.128 [R37+0x19400], desc[UR38][R8.64], !P3 ;  /* 0x1940000008251fae */ /* 0x000fe8000d901d66 */
[----:B------:R2:W-:Y:S01]  /*8e50*/  @P1 LDGSTS.E.BYPASS.LTC128B.128 [R37+0x1d400], desc[UR38][R8.64+0x80], !P2 ;  /* 0x1d40008008251fae */ /* 0x0005e2000d101d66 */
[----:B------:R-:W-:Y:S01]  /*8e60*/  ISETP.GE.AND P1, PT, R6, 0x51, PT ;  /* 0x000000510600780c */ /* 0x000fe20003f26270 */
[----:B------:R-:W-:Y:S01]  /*8e70*/  @P0 IMAD.WIDE.U32 R4, R26, 0x2, R4 ;  /* 0x000000021a040825 */ /* 0x000fe200078e0004 */
[----:B------:R-:W-:Y:S01]  /*8e80*/  @P0 LEA R7, R19, UR45, 0x1 ;  /* 0x0000002d13070c11 */ /* 0x000fe2000f8e08ff */
[----:B------:R-:W3:Y:S04]  /*8e90*/  SHFL.IDX PT, R32, R3, 0x5, 0x181f ;  /* 0x00b81f0003207f89 */ /* 0x000ee800000e0000 */
[----:B------:R-:W-:Y:S04]  /*8ea0*/  @P0 LDGSTS.E.BYPASS.LTC128B.128 [R7+0x19c00], desc[UR38][R4.64], !P3 ;  /* 0x19c0000004070fae */ /* 0x000fe8000d901d66 */
[----:B------:R4:W-:Y:S01]  /*8eb0*/  @P0 LDGSTS.E.BYPASS.LTC128B.128 [R7+0x1dc00], desc[UR38][R4.64+0x80], !P2 ;  /* 0x1dc0008004070fae */ /* 0x0009e2000d101d66 */
[----:B------:R-:W-:-:S03]  /*8ec0*/  ISETP.GE.AND P0, PT, R6, 0x41, PT ;  /* 0x000000410600780c */ /* 0x000fc60003f06270 */
[----:B--2---:R-:W2:Y:S04]  /*8ed0*/  SHFL.IDX PT, R37, R0, 0x5, 0x181f ;  /* 0x00b81f0000257f89 */ /* 0x004ea800000e0000 */
[----:B------:R-:W5:Y:S04]  /*8ee0*/  SHFL.IDX PT, R36, R0, 0x6, 0x181f ;  /* 0x00d81f0000247f89 */ /* 0x000f6800000e0000 */
[----:B----4-:R-:W4:Y:S01]  /*8ef0*/  SHFL.IDX PT, R7, R3, 0x6, 0x181f ;  /* 0x00d81f0003077f89 */ /* 0x010f2200000e0000 */
[----:B-1----:R-:W-:Y:S01]  /*8f00*/  MOV R4, R14 ;  /* 0x0000000e00047202 */ /* 0x002fe20000000f00 */
[----:B0-----:R-:W-:Y:S01]  /*8f10*/  IMAD.MOV.U32 R5, RZ, RZ, R10 ;  /* 0x000000ffff057224 */ /* 0x001fe200078e000a */
[----:B------:R-:W-:Y:S01]  /*8f20*/  @P0 LEA R10, R19, UR45, 0x1 ;  /* 0x0000002d130a0c11 */ /* 0x000fe2000f8e08ff */
[----:B------:R-:W0:Y:S02]  /*8f30*/  SHFL.IDX PT, R3, R3, 0x7, 0x181f ;  /* 0x00f81f0003037f89 */ /* 0x000e2400000e0000 */
[----:B------:R-:W-:-:S02]  /*8f40*/  @P0 IMAD.WIDE.U32 R20, R26, 0x2, R4 ;  /* 0x000000021a140825 */ /* 0x000fc400078e0004 */
[----:B------:R1:W0:Y:S02]  /*8f50*/  SHFL.IDX PT, R14, R0, 0x7, 0x181f ;  /* 0x00f81f00000e7f89 */ /* 0x00022400000e0000 */
[----:B---3--:R-:W-:Y:S02]  /*8f60*/  IMAD.MOV.U32 R5, RZ, RZ, R32 ;  /* 0x000000ffff057224 */ /* 0x008fe400078e0020 */
[----:B------:R1:W-:Y:S04]  /*8f70*/  @P0 LDGSTS.E.BYPASS.LTC128B.128 [R10+0x1a400], desc[UR38][R20.64], !P3 ;  /* 0x1a400000140a0fae */ /* 0x0003e8000d901d66 */
[----:B------:R1:W-:Y:S01]  /*8f80*/  @P0 LDGSTS.E.BYPASS.LTC128B.128 [R10+0x1e400], desc[UR38][R20.64+0x80], !P2 ;  /* 0x1e400080140a0fae */ /* 0x0003e2000d101d66 */
[----:B------:R-:W-:Y:S01]  /*8f90*/  ISETP.GE.AND P0, PT, R6, 0x61, PT ;  /* 0x000000610600780c */ /* 0x000fe20003f06270 */
[----:B--2---:R-:W-:Y:S01]  /*8fa0*/  IMAD.MOV.U32 R4, RZ, RZ, R37 ;  /* 0x000000ffff047224 */ /* 0x004fe200078e0025 */
[----:B------:R-:W-:-:S03]  /*8fb0*/  @P1 LEA R37, R19, UR45, 0x1 ;  /* 0x0000002d13251c11 */ /* 0x000fc6000f8e08ff */
[----:B------:R-:W-:Y:S01]  /*8fc0*/  @P1 IMAD.WIDE.U32 R8, R26, 0x2, R4 ;  /* 0x000000021a081825 */ /* 0x000fe200078e0004 */
[----:B-----5:R-:W-:-:S03]  /*8fd0*/  MOV R4, R36 ;  /* 0x0000002400047202 */ /* 0x020fc60000000f00 */
[----:B----4-:R-:W-:Y:S01]  /*8fe0*/  IMAD.MOV.U32 R5, RZ, RZ, R7 ;  /* 0x000000ffff057224 */ /* 0x010fe200078e0007 */
[----:B------:R1:W-:Y:S03]  /*8ff0*/  @P1 LDGSTS.E.BYPASS.LTC128B.128 [R37+0x1ac00], desc[UR38][R8.64], !P3 ;  /* 0x1ac0000008251fae */ /* 0x0003e6000d901d66 */
[----:B------:R-:W-:Y:S01]  /*9000*/  @P0 IMAD.WIDE.U32 R4, R26, 0x2, R4 ;  /* 0x000000021a040825 */ /* 0x000fe200078e0004 */
[----:B------:R-:W-:Y:S01]  /*9010*/  @P0 LEA R7, R19, UR45, 0x1 ;  /* 0x0000002d13070c11 */ /* 0x000fe2000f8e08ff */
[----:B------:R1:W-:Y:S04]  /*9020*/  @P1 LDGSTS.E.BYPASS.LTC128B.128 [R37+0x1ec00], desc[UR38][R8.64+0x80], !P2 ;  /* 0x1ec0008008251fae */ /* 0x0003e8000d101d66 */
[----:B------:R1:W-:Y:S04]  /*9030*/  @P0 LDGSTS.E.BYPASS.LTC128B.128 [R7+0x1b400], desc[UR38][R4.64], !P3 ;  /* 0x1b40000004070fae */ /* 0x0003e8000d901d66 */
[----:B0-----:R1:W-:Y:S02]  /*9040*/  @P0 LDGSTS.E.BYPASS.LTC128B.128 [R7+0x1f400], desc[UR38][R4.64+0x80], !P2 ;  /* 0x1f40008004070fae */ /* 0x0013e4000d101d66 */
.L_x_106:
[----:B------:R-:W-:Y:S01]  /*9050*/  ISETP.GE.AND P0, PT, R6, 0x71, PT ;  /* 0x000000710600780c */ /* 0x000fe20003f06270 */
[----:B-1----:R-:W-:Y:S02]  /*9060*/  IMAD.MOV.U32 R4, RZ, RZ, R14 ;  /* 0x000000ffff047224 */ /* 0x002fe400078e000e */
[----:B------:R-:W-:-:S10]  /*9070*/  IMAD.MOV.U32 R5, RZ, RZ, R3 ;  /* 0x000000ffff057224 */ /* 0x000fd400078e0003 */
[----:B------:R-:W-:Y:S01]  /*9080*/  @P0 IMAD.WIDE.U32 R4, R26, 0x2, R4 ;  /* 0x000000021a040825 */ /* 0x000fe200078e0004 */
[----:B------:R-:W-:-:S05]  /*9090*/  @P0 LEA R3, R19, UR45, 0x1 ;  /* 0x0000002d13030c11 */ /* 0x000fca000f8e08ff */
[----:B------:R-:W-:Y:S01]  /*90a0*/  @!PT LDS RZ, [RZ] ;  /* 0x00000000fffff984 */ /* 0x000fe20000000800 */
[----:B------:R-:W-:Y:S01]  /*90b0*/  @!PT LDS RZ, [RZ] ;  /* 0x00000000fffff984 */ /* 0x000fe20000000800 */
[----:B------:R-:W-:Y:S01]  /*90c0*/  @!PT LDS RZ, [RZ] ;  /* 0x00000000fffff984 */ /* 0x000fe20000000800 */
[----:B------:R0:W-:Y:S04]  /*90d0*/  @P0 LDGSTS.E.BYPASS.LTC128B.128 [R3+0x1bc00], desc[UR38][R4.64], !P3 ;  /* 0x1bc0000004030fae */ /* 0x0001e8000d901d66 */
[----:B------:R0:W-:Y:S01]  /*90e0*/  @P0 LDGSTS.E.BYPASS.LTC128B.128 [R3+0x1fc00], desc[UR38][R4.64+0x80], !P2 ;  /* 0x1fc0008004030fae */ /* 0x0001e2000d101d66 */
[----:B------:R-:W-:Y:S01]  /*90f0*/  NOP ;  /* 0x0000000000007918 */ /* 0x000fe20000000000 */
[----:B------:R-:W-:Y:S02]  /*9100*/  SYNCS.ARRIVE.TRANS64.RED.A0T1 RZ, [UR45+0x28830], RZ ;  /* 0x028830ffffff79a7 */ /* 0x000fe4000820042d */
[----:B------:R-:W-:Y:S01]  /*9110*/  ARRIVES.LDGSTSBAR.64.TRANSCNT [UR45+0x28830] ;  /* 0x02883000ff0079b0 */ /* 0x000fe20008000aad */
[----:B------:R-:W-:Y:S01]  /*9120*/  NOP ;  /* 0x0000000000007918 */ /* 0x000fe20000000000 */
[----:B------:R-:W-:-:S13]  /*9130*/  ISETP.NE.AND P1, PT, R18, 0x3, PT ;  /* 0x000000031200780c */ /* 0x000fda0003f25270 */
[----:B0-----:R-:W-:Y:S05]  /*9140*/  @!P1 BRA `(.L_x_49) ;  /* 0x0000000000049947 */ /* 0x001fea0003800000 */
[----:B------:R-:W-:Y:S01]  /*9150*/  BPT.TRAP 0x1 ;  /* 0x000000040000795c */ /* 0x000fe20000300000 */
.L_x_49:
[----:B------:R-:W-:Y:S01]  /*9160*/  SYNCS.ARRIVE.TRANS64.A1T0 RZ, [UR45+0x28830], RZ ;  /* 0x028830ffffff79a7 */ /* 0x000fe2000810002d */
[----:B------:R-:W-:Y:S05]  /*9170*/  WARPSYNC.ALL ;  /* 0x0000000000007948 */ /* 0x000fea0003800000 */
[----:B------:R-:W-:Y:S01]  /*9180*/  UIADD3 UR5, UR45, 0x10400, URZ ;  /* 0x000104002d057890 */ /* 0x000fe2000fffe03f */
[----:B------:R-:W-:Y:S01]  /*9190*/  R2UR UR4, R24 ;  /* 0x00000000180472ca */ /* 0x000fe200000e0000 */
[----:B------:R-:W-:Y:S01]  /*91a0*/  ULDC.64 UR6, c[0x0][0x2d8] ;  /* 0x0000b60000067ab9 */ /* 0x000fe20000000a00 */
[----:B------:R-:W-:Y:S01]  /*91b0*/  SHF.R.S32.HI R32, RZ, 0x1f, R34 ;  /* 0x0000001fff207819 */ /* 0x000fe20000011422 */
[----:B------:R-:W-:Y:S02]  /*91c0*/  ULOP3.LUT UP0, URZ, UR5, 0x3ff, URZ, 0xc0, !UPT ;  /* 0x000003ff053f7892 */ /* 0x000fe4000f80c03f */
[----:B------:R-:W-:Y:S01]  /*91d0*/  UIMAD.WIDE.U32 UR36, UR42, UR6, URZ ;  /* 0x000000062a2472a5 */ /* 0x000fe2000f8e003f */
[----:B------:R-:W-:Y:S03]  /*91e0*/  BAR.SYNC.DEFER_BLOCKING 0x8, 0x180 ;  /* 0x0206000000007b1d */ /* 0x000fe60000010000 */
[----:B------:R-:W-:-:S04]  /*91f0*/  PLOP3.LUT P0, PT, PT, PT, UP0, 0x80, 0x0 ;  /* 0x000000000000781c */ /* 0x000fc80003f0f008 */
[----:B------:R-:W-:-:S04]  /*9200*/  UIMAD UR4, UR4, UR6, URZ ;  /* 0x00000006040472a4 */ /* 0x000fc8000f8e023f */
[----:B------:R-:W-:-:S04]  /*9210*/  UIMAD UR4, UR42, UR7, UR4 ;  /* 0x000000072a0472a4 */ /* 0x000fc8000f8e0204 */
[----:B------:R-:W-:Y:S01]  /*9220*/  UIADD3 UR46, UR37, UR4, URZ ;  /* 0x00000004252e7290 */ /* 0x000fe2000fffe03f */
[----:B------:R-:W-:Y:S11]  /*9230*/  @!P0 BRA `(.L_x_50) ;  /* 0x0000000000408947 */ /* 0x000ff60003800000 */
[----:B------:R-:W-:Y:S01]  /*9240*/  MOV R14, 0x0 ;  /* 0x00000000000e7802 */ /* 0x000fe20000000f00 */
[----:B------:R-:W-:Y:S01]  /*9250*/  ULDC.64 UR4, c[0x4][0x80] ;  /* 0x0100200000047ab9 */ /* 0x000fe20000000a00 */
[----:B------:R-:W-:Y:S01]  /*9260*/  ULDC.64 UR6, c[0x4][0x88] ;  /* 0x0100220000067ab9 */ /* 0x000fe20000000a00 */
[----:B------:R-:W-:Y:S01]  /*9270*/  ULDC.64 UR8, c[0x4][0x20] ;  /* 0x0100080000087ab9 */ /* 0x000fe20000000a00 */
[----:B------:R-:W-:Y:S01]  /*9280*/  MOV R4, UR4 ;  /* 0x0000000400047c02 */ /* 0x000fe20008000f00 */
[----:B------:R-:W-:Y:S01]  /*9290*/  IMAD.U32 R5, RZ, RZ, UR5 ;  /* 0x00000005ff057e24 */ /* 0x000fe2000f8e00ff */
        /* <DEDUP_REMOVED lines=9> */
[----:B0-----:R-:W-:Y:S05]  /*9330*/  CALL.ABS.NOINC R14 ;  /* 0x000000000e007343 */ /* 0x001fea0003c00000 */
.L_x_50:
[----:B------:R-:W0:Y:S01]  /*9340*/  LDC R0, c[0x0][0x448] ;  /* 0x00011200ff007b82 */ /* 0x000e220000000800 */
[----:B------:R-:W-:Y:S01]  /*9350*/  IMAD.IADD R4, R33, 0x1, R28 ;  /* 0x0000000121047824 */ /* 0x000fe200078e021c */
[----:B------:R-:W-:Y:S01]  /*9360*/  ULDC.64 UR4, c[0x0][0x2e0] ;  /* 0x0000b80000047ab9 */ /* 0x000fe20000000a00 */
[----:B------:R-:W-:Y:S01]  /*9370*/  IMAD.U32 R7, RZ, RZ, UR46 ;  /* 0x0000002eff077e24 */ /* 0x000fe2000f8e00ff */
[----:B------:R-:W-:Y:S01]  /*9380*/  ULDC.64 UR6, c[0x0][0x2c8] ;  /* 0x0000b20000067ab9 */ /* 0x000fe20000000a00 */
[----:B------:R-:W-:Y:S01]  /*9390*/  IMAD R3, R35, 0x80, R4 ;  /* 0x0000008023037824 */ /* 0x000fe200078e0204 */
[----:B------:R-:W-:Y:S01]  /*93a0*/  MOV R4, UR36 ;  /* 0x0000002400047c02 */ /* 0x000fe20008000f00 */
[----:B------:R-:W-:Y:S02]  /*93b0*/  IMAD R9, R32, UR4, RZ ;  /* 0x0000000420097c24 */ /* 0x000fe4000f8e02ff */
[----:B------:R-:W-:Y:S02]  /*93c0*/  IMAD.U32 R5, RZ, RZ, UR37 ;  /* 0x00000025ff057e24 */ /* 0x000fe4000f8e00ff */
[----:B------:R-:W-:-:S02]  /*93d0*/  IMAD.MOV.U32 R6, RZ, RZ, R4 ;  /* 0x000000ffff067224 */ /* 0x000fc400078e0004 */
[C---:B------:R-:W-:Y:S02]  /*93e0*/  IMAD R5, R34.reuse, UR5, R9 ;  /* 0x0000000522057c24 */ /* 0x040fe4000f8e0209 */
[----:B------:R-:W-:Y:S02]  /*93f0*/  IMAD.MOV.U32 R9, RZ, RZ, R3 ;  /* 0x000000ffff097224 */ /* 0x000fe400078e0003 */
[----:B------:R-:W-:Y:S01]  /*9400*/  IMAD.WIDE.U32 R6, R34, UR4, R6 ;  /* 0x0000000422067c25 */ /* 0x000fe2000f8e0006 */
[----:B------:R-:W-:-:S04]  /*9410*/  ULDC.64 UR4, c[0x0][0x2d0] ;  /* 0x0000b40000047ab9 */ /* 0x000fc80000000a00 */
[----:B------:R-:W-:Y:S02]  /*9420*/  IADD3 R7, R7, R5, RZ ;  /* 0x0000000507077210 */ /* 0x000fe40007ffe0ff */
[----:B0-----:R-:W-:-:S13]  /*9430*/  ISETP.NE.AND P0, PT, R0, 0x1, PT ;  /* 0x000000010000780c */ /* 0x001fda0003f05270 */
[----:B------:R-:W0:Y:S08]  /*9440*/  @P0 LDC R8, c[0x0][0x44c] ;  /* 0x00011300ff080b82 */ /* 0x000e300000000800 */
[----:B------:R-:W1:Y:S01]  /*9450*/  @P0 LDC R11, c[0x0][0x450] ;  /* 0x00011400ff0b0b82 */ /* 0x000e620000000800 */
[----:B0-----:R-:W-:-:S05]  /*9460*/  @P0 IMAD.HI.U32 R4, R3, R8, RZ ;  /* 0x0000000803040227 */ /* 0x001fca00078e00ff */
[----:B-1----:R-:W-:-:S04]  /*9470*/  @P0 SHF.R.U32.HI R9, RZ, R11, R4 ;  /* 0x0000000bff090219 */ /* 0x002fc80000011604 */
[----:B------:R-:W-:-:S05]  /*9480*/  SHF.R.S32.HI R4, RZ, 0x1f, R9 ;  /* 0x0000001fff047819 */ /* 0x000fca0000011409 */
[----:B------:R-:W-:Y:S02]  /*9490*/  IMAD R8, R4, UR4, RZ ;  /* 0x0000000404087c24 */ /* 0x000fe4000f8e02ff */
[----:B------:R-:W-:Y:S01]  /*94a0*/  IMAD.WIDE.U32 R4, R9, UR4, R6 ;  /* 0x0000000409047c25 */ /* 0x000fe2000f8e0006 */
[----:B------:R-:W-:Y:S02]  /*94b0*/  ULDC UR4, c[0x0][0x2b8] ;  /* 0x0000ae0000047ab9 */ /* 0x000fe40000000800 */
[----:B------:R-:W-:Y:S01]  /*94c0*/  ISETP.GE.AND P0, PT, R26, UR4, PT ;  /* 0x000000041a007c0c */ /* 0x000fe2000bf06270 */
[----:B------:R-:W-:Y:S01]  /*94d0*/  IMAD.MOV R6, RZ, RZ, -R9 ;  /* 0x000000ffff067224 */ /* 0x000fe200078e0a09 */
[----:B------:R-:W-:Y:S01]  /*94e0*/  ISETP.GE.AND P1, PT, R25, UR4, PT ;  /* 0x0000000419007c0c */ /* 0x000fe2000bf26270 */
[----:B------:R-:W-:Y:S01]  /*94f0*/  IMAD R7, R9, UR5, R8 ;  /* 0x0000000509077c24 */ /* 0x000fe2000f8e0208 */
[----:B------:R-:W-:Y:S01]  /*9500*/  UMOV UR4, 0xffffffff ;  /* 0xffffffff00047882 */ /* 0x000fe20000000000 */
[----:B------:R-:W-:-:S02]  /*9510*/  IMAD R3, R0, R6, R3 ;  /* 0x0000000600037224 */ /* 0x000fc400078e0203 */
[----:B------:R-:W-:-:S03]  /*9520*/  IMAD.IADD R5, R5, 0x1, R7 ;  /* 0x0000000105057824 */ /* 0x000fc600078e0207 */
[----:B------:R-:W-:Y:S01]  /*9530*/  SHF.R.S32.HI R6, RZ, 0x1f, R3 ;  /* 0x0000001fff067819 */ /* 0x000fe20000011403 */
[----:B------:R-:W-:-:S04]  /*9540*/  IMAD.WIDE.U32 R4, R3, UR6, R4 ;  /* 0x0000000603047c25 */ /* 0x000fc8000f8e0004 */
[----:B------:R-:W-:-:S04]  /*9550*/  IMAD R6, R6, UR6, RZ ;  /* 0x0000000606067c24 */ /* 0x000fc8000f8e02ff */
[----:B------:R-:W-:Y:S01]  /*9560*/  IMAD R3, R3, UR7, R6 ;  /* 0x0000000703037c24 */ /* 0x000fe2000f8e0206 */
[----:B------:R-:W-:Y:S02]  /*9570*/  ULDC.64 UR6, c[0x0][0x280] ;  /* 0x0000a00000067ab9 */ /* 0x000fe40000000a00 */
[----:B------:R-:W-:Y:S01]  /*9580*/  LEA R6, P2, R4, UR6, 0x1 ;  /* 0x0000000604067c11 */ /* 0x000fe2000f8408ff */
[----:B------:R-:W-:-:S05]  /*9590*/  IMAD.IADD R3, R5, 0x1, R3 ;  /* 0x0000000105037824 */ /* 0x000fca00078e0203 */
[----:B------:R-:W-:Y:S01]  /*95a0*/  LEA.HI.X R3, R4, UR7, R3, 0x1, P2 ;  /* 0x0000000704037c11 */ /* 0x000fe200090f0c03 */
[----:B------:R-:W-:Y:S06]  /*95b0*/  BRA.DIV UR4, `(.L_x_51) ;  /* 0x0000002e045c7947 */ /* 0x000fec000b800000 */
[----:B------:R-:W-:Y:S01]  /*95c0*/  SHFL.IDX PT, R5, R3, RZ, 0x181f ;  /* 0x00181fff03057589 */ /* 0x000fe200000e0000 */
[----:B------:R-:W-:Y:S01]  /*95d0*/  ULDC UR4, c[0x0][0x288] ;  /* 0x0000a20000047ab9 */ /* 0x000fe20000000800 */
[----:B------:R-:W-:Y:S01]  /*95e0*/  LEA R35, R35, R28, 0x7 ;  /* 0x0000001c23237211 */ /* 0x000fe200078e38ff */
[----:B------:R-:W-:Y:S01]  /*95f0*/  IMAD R0, R0, UR4, RZ ;  /* 0x0000000400007c24 */ /* 0x000fe2000f8e02ff */
[----:B------:R-:W0:Y:S02]  /*9600*/  SHFL.IDX PT, R4, R6, RZ, 0x181f ;  /* 0x00181fff06047589 */ /* 0x000e2400000e0000 */
[C---:B------:R-:W-:Y:S01]  /*9610*/  IADD3 R11, R35.reuse, 0x20, RZ ;  /* 0x00000020230b7810 */ /* 0x040fe20007ffe0ff */
[C---:B------:R-:W-:Y:S01]  /*9620*/  VIADD R9, R35.reuse, 0x10 ;  /* 0x0000001023097836 */ /* 0x040fe20000000000 */
[----:B------:R-:W-:Y:S01]  /*9630*/  SHFL.IDX PT, R7, R3, 0x1, 0x181f ;  /* 0x00381f0003077f89 */ /* 0x000fe200000e0000 */
[----:B------:R-:W-:-:S03]  /*9640*/  ISETP.GE.AND P2, PT, R35, R0, PT ;  /* 0x000000002300720c */ /* 0x000fc60003f46270 */
[----:B------:R-:W1:Y:S10]  /*9650*/  SHFL.IDX PT, R14, R6, 0x1, 0x181f ;  /* 0x00381f00060e7f89 */ /* 0x000e7400000e0000 */
[----:B------:R-:W-:Y:S01]  /*9660*/  @!P2 LEA R21, R19, UR45, 0x1 ;  /* 0x0000002d1315ac11 */ /* 0x000fe2000f8e08ff */
[----:B0-----:R-:W-:-:S05]  /*9670*/  @!P2 IMAD.WIDE.U32 R4, R26, 0x2, R4 ;  /* 0x000000021a04a825 */ /* 0x001fca00078e0004 */
[----:B------:R-:W-:Y:S04]  /*9680*/  @!P2 LDGSTS.E.BYPASS.LTC128B.128 [R21+0x10400], desc[UR38][R4.64], !P0 ;  /* 0x104000000415afae */ /* 0x000fe8000c101d66 */
[----:B------:R1:W-:Y:S01]  /*9690*/  @!P2 LDGSTS.E.BYPASS.LTC128B.128 [R21+0x14400], desc[UR38][R4.64+0x80], !P1 ;  /* 0x144000800415afae */ /* 0x0003e2000c901d66 */
[-C--:B------:R-:W-:Y:S01]  /*96a0*/  ISETP.GE.AND P2, PT, R9, R0.reuse, PT ;  /* 0x000000000900720c */ /* 0x080fe20003f46270 */
[----:B-1----:R-:W-:Y:S02]  /*96b0*/  IMAD.MOV.U32 R4, RZ, RZ, R14 ;  /* 0x000000ffff047224 */ /* 0x002fe400078e000e */
[----:B------:R-:W-:Y:S01]  /*96c0*/  IMAD.MOV.U32 R5, RZ, RZ, R7 ;  /* 0x000000ffff057224 */ /* 0x000fe200078e0007 */
[----:B------:R-:W0:Y:S09]  /*96d0*/  SHFL.IDX PT, R14, R6, 0x2, 0x181f ;  /* 0x00581f00060e7f89 */ /* 0x000e3200000e0000 */
[----:B------:R-:W-:Y:S01]  /*96e0*/  @!P2 LEA R37, R19, UR45, 0x1 ;  /* 0x0000002d1325ac11 */ /* 0x000fe2000f8e08ff */
[----:B------:R-:W-:Y:S01]  /*96f0*/  @!P2 IMAD.WIDE.U32 R8, R26, 0x2, R4 ;  /* 0x000000021a08a825 */ /* 0x000fe200078e0004 */
[----:B------:R-:W1:Y:S04]  /*9700*/  SHFL.IDX PT, R7, R3, 0x2, 0x181f ;  /* 0x00581f0003077f89 */ /* 0x000e6800000e0000 */
[----:B------:R-:W-:Y:S04]  /*9710*/  @!P2 LDGSTS.E.BYPASS.LTC128B.128 [R37+0x10c00], desc[UR38][R8.64], !P0 ;  /* 0x10c000000825afae */ /* 0x000fe8000c101d66 */
[----:B------:R-:W-:Y:S01]  /*9720*/  @!P2 LDGSTS.E.BYPASS.LTC128B.128 [R37+0x14c00], desc[UR38][R8.64+0x80], !P1 ;  /* 0x14c000800825afae */ /* 0x000fe2000c901d66 */
[----:B------:R-:W-:Y:S01]  /*9730*/  ISETP.GE.AND P2, PT, R11, R0, PT ;  /* 0x000000000b00720c */ /* 0x000fe20003f46270 */
[----:B------:R-:W-:-:S02]  /*9740*/  VIADD R11, R35, 0x30 ;  /* 0x00000030230b7836 */ /* 0x000fc40000000000 */
[----:B0-----:R-:W-:Y:S02]  /*9750*/  IMAD.MOV.U32 R4, RZ, RZ, R14 ;  /* 0x000000ffff047224 */ /* 0x001fe400078e000e */
[----:B------:R-:W0:Y:S08]  /*9760*/  SHFL.IDX PT, R14, R6, 0x3, 0x181f ;  /* 0x00781f00060e7f89 */ /* 0x000e3000000e0000 */
[----:B------:R-:W-:Y:S01]  /*9770*/  @!P2 LEA R21, R19, UR45, 0x1 ;  /* 0x0000002d1315ac11 */ /* 0x000fe2000f8e08ff */
[----:B-1----:R-:W-:-:S02]  /*9780*/  IMAD.MOV.U32 R5, RZ, RZ, R7 ;  /* 0x000000ffff057224 */ /* 0x002fc400078e0007 */
[----:B------:R-:W1:Y:S01]  /*9790*/  SHFL.IDX PT, R7, R3, 0x3, 0x181f ;  /* 0x00781f0003077f89 */ /* 0x000e6200000e0000 */
[----:B------:R-:W-:-:S05]  /*97a0*/  @!P2 IMAD.WIDE.U32 R4, R26, 0x2, R4 ;  /* 0x000000021a04a825 */ /* 0x000fca00078e0004 */
[----:B------:R-:W-:Y:S04]  /*97b0*/  @!P2 LDGSTS.E.BYPASS.LTC128B.128 [R21+0x11400], desc[UR38][R4.64], !P0 ;  /* 0x114000000415afae */ /* 0x000fe8000c101d66 */
[----:B------:R0:W-:Y:S01]  /*97c0*/  @!P2 LDGSTS.E.BYPASS.LTC128B.128 [R21+0x15400], desc[UR38][R4.64+0x80], !P1 ;  /* 0x154000800415afae */ /* 0x0001e2000c901d66 */
[----:B------:R-:W-:Y:S01]  /*97d0*/  ISETP.GE.AND P2, PT, R11, R0, PT ;  /* 0x000000000b00720c */ /* 0x000fe20003f46270 */
[----:B------:R-:W-:Y:S01]  /*97e0*/  VIADD R11, R35, 0x40 ;  /* 0x00000040230b7836 */ /* 0x000fe20000000000 */
[----:B0-----:R-:W-:Y:S01]  /*97f0*/  MOV R4, R14 ;  /* 0x0000000e00047202 */ /* 0x001fe20000000f00 */
[----:B-1----:R-:W-:Y:S01]  /*9800*/  IMAD.MOV.U32 R5, RZ, RZ, R7 ;  /* 0x000000ffff057224 */ /* 0x002fe200078e0007 */
        /* <DEDUP_REMOVED lines=10> */
[----:B------:R-:W-:-:S02]  /*98b0*/  @!P2 LEA R21, R19, UR45, 0x1 ;  /* 0x0000002d1315ac11 */ /* 0x000fc4000f8e08ff */
[----:B-1----:R-:W-:Y:S02]  /*98c0*/  MOV R5, R7 ;  /* 0x0000000700057202 */ /* 0x002fe40000000f00 */
[----:B------:R-:W1:Y:S01]  /*98d0*/  SHFL.IDX PT, R7, R3, 0x5, 0x181f ;  /* 0x00b81f0003077f89 */ /* 0x000e6200000e0000 */
[----:B------:R-:W-:-:S05]  /*98e0*/  @!P2 IMAD.WIDE.U32 R4, R26, 0x2, R4 ;  /* 0x000000021a04a825 */ /* 0x000fca00078e0004 */
[----:B------:R-:W-:Y:S04]  /*98f0*/  @!P2 LDGSTS.E.BYPASS.LTC128B.128 [R21+0x12400], desc[UR38][R4.64], !P0 ;  /* 0x124000000415afae */ /* 0x000fe8000c101d66 */
[----:B------:R0:W-:Y:S01]  /*9900*/  @!P2 LDGSTS.E.BYPASS.LTC128B.128 [R21+0x16400], desc[UR38][R4.64+0x80], !P1 ;  /* 0x164000800415afae */ /* 0x0001e2000c901d66 */
[-C--:B------:R-:W-:Y:S02]  /*9910*/  ISETP.GE.AND P2, PT, R11, R0.reuse, PT ;  /* 0x000000000b00720c */ /* 0x080fe40003f46270 */
[----:B------:R-:W-:Y:S01]  /*9920*/  IADD3 R11, R35, 0x60, RZ ;  /* 0x00000060230b7810 */ /* 0x000fe20007ffe0ff */
[----:B0-----:R-:W-:Y:S02]  /*9930*/  IMAD.MOV.U32 R4, RZ, RZ, R14 ;  /* 0x000000ffff047224 */ /* 0x001fe400078e000e */
[----:B-1----:R-:W-:Y:S01]  /*9940*/  IMAD.MOV.U32 R5, RZ, RZ, R7 ;  /* 0x000000ffff057224 */ /* 0x002fe200078e0007 */
[----:B------:R-:W0:Y:S07]  /*9950*/  SHFL.IDX PT, R14, R6, 0x6, 0x181f ;  /* 0x00d81f00060e7f89 */ /* 0x000e2e00000e0000 */
[----:B------:R-:W-:Y:S01]  /*9960*/  @!P2 LEA R37, R19, UR45, 0x1 ;  /* 0x0000002d1325ac11 */ /* 0x000fe2000f8e08ff */
[----:B------:R-:W-:Y:S01]  /*9970*/  @!P2 IMAD.WIDE.U32 R8, R26, 0x2, R4 ;  /* 0x000000021a08a825 */ /* 0x000fe200078e0004 */
[----:B------:R-:W1:Y:S04]  /*9980*/  SHFL.IDX PT, R7, R3, 0x6, 0x181f ;  /* 0x00d81f0003077f89 */ /* 0x000e6800000e0000 */
[----:B------:R2:W-:Y:S04]  /*9990*/  @!P2 LDGSTS.E.BYPASS.LTC128B.128 [R37+0x12c00], desc[UR38][R8.64], !P0 ;  /* 0x12c000000825afae */ /* 0x0005e8000c101d66 */
[----:B------:R2:W-:Y:S01]  /*99a0*/  @!P2 LDGSTS.E.BYPASS.LTC128B.128 [R37+0x16c00], desc[UR38][R8.64+0x80], !P1 ;  /* 0x16c000800825afae */ /* 0x0005e2000c901d66 */
[----:B------:R-:W-:-:S03]  /*99b0*/  ISETP.GE.AND P2, PT, R11, R0, PT ;  /* 0x000000000b00720c */ /* 0x000fc60003f46270 */
[----:B------:R-:W3:Y:S01]  /*99c0*/  SHFL.IDX PT, R3, R3, 0x7, 0x181f ;  /* 0x00f81f0003037f89 */ /* 0x000ee200000e0000 */
[----:B0-----:R-:W-:-:S03]  /*99d0*/  IMAD.MOV.U32 R4, RZ, RZ, R14 ;  /* 0x000000ffff047224 */ /* 0x001fc600078e000e */
[----:B------:R2:W0:Y:S01]  /*99e0*/  SHFL.IDX PT, R14, R6, 0x7, 0x181f ;  /* 0x00f81f00060e7f89 */ /* 0x00042200000e0000 */
[----:B-1----:R-:W-:-:S05]  /*99f0*/  IMAD.MOV.U32 R5, RZ, RZ, R7 ;  /* 0x000000ffff057224 */ /* 0x002fca00078e0007 */
[----:B------:R-:W-:Y:S01]  /*9a00*/  @!P2 LEA R7, R19, UR45, 0x1 ;  /* 0x0000002d1307ac11 */ /* 0x000fe2000f8e08ff */
[----:B------:R-:W-:-:S05]  /*9a10*/  @!P2 IMAD.WIDE.U32 R4, R26, 0x2, R4 ;  /* 0x000000021a04a825 */ /* 0x000fca00078e0004 */
[----:B------:R2:W-:Y:S04]  /*9a20*/  @!P2 LDGSTS.E.BYPASS.LTC128B.128 [R7+0x13400], desc[UR38][R4.64], !P0 ;  /* 0x134000000407afae */ /* 0x0005e8000c101d66 */
[----:B---3--:R2:W-:Y:S02]  /*9a30*/  @!P2 LDGSTS.E.BYPASS.LTC128B.128 [R7+0x17400], desc[UR38][R4.64+0x80], !P1 ;  /* 0x174000800407afae */ /* 0x0085e4000c901d66 */
.L_x_123:
[----:B------:R-:W-:Y:S01]  /*9a40*/  VIADD R35, R35, 0x70 ;  /* 0x0000007023237836 */ /* 0x000fe20000000000 */
[----:B------:R-:W-:Y:S01]  /*9a50*/  BSSY B0, `(.L_x_52) ;  /* 0x000000e000007945 */ /* 0x000fe20003800000 */
[----:B0-2---:R-:W-:Y:S02]  /*9a60*/  IMAD.MOV.U32 R4, RZ, RZ, R14 ;  /* 0x000000ffff047224 */ /* 0x005fe400078e000e */
[----:B------:R-:W-:Y:S01]  /*9a70*/  IMAD.MOV.U32 R5, RZ, RZ, R3 ;  /* 0x000000ffff057224 */ /* 0x000fe200078e0003 */
[----:B------:R-:W-:Y:S02]  /*9a80*/  ISETP.GE.AND P2, PT, R35, R0, PT ;  /* 0x000000002300720c */ /* 0x000fe40003f46270 */
[----:B------:R-:W-:-:S04]  /*9a90*/  MOV R0, 0x1 ;  /* 0x0000000100007802 */ /* 0x000fc80000000f00 */
[----:B------:R-:W-:-:S07]  /*9aa0*/  SHF.L.U32 R0, R0, 0x1f, RZ ;  /* 0x0000001f00007819 */ /* 0x000fce00000006ff */
[----:B------:R-:W-:Y:S05]  /*9ab0*/  @P2 BRA `(.L_x_53) ;  /* 0x00000000001c2947 */ /* 0x000fea0003800000 */
[----:B------:R-:W-:Y:S01]  /*9ac0*/  IMAD.WIDE.U32 R4, R26, 0x2, R4 ;  /* 0x000000021a047825 */ /* 0x000fe200078e0004 */
[----:B------:R-:W-:-:S05]  /*9ad0*/  LEA R3, R19, UR45, 0x1 ;  /* 0x0000002d13037c11 */ /* 0x000fca000f8e08ff */
[----:B------:R-:W-:Y:S01]  /*9ae0*/  @!PT LDS RZ, [RZ] ;  /* 0x00000000fffff984 */ /* 0x000fe20000000800 */
[----:B------:R-:W-:Y:S01]  /*9af0*/  @!PT LDS RZ, [RZ] ;  /* 0x00000000fffff984 */ /* 0x000fe20000000800 */
[----:B------:R-:W-:Y:S01]  /*9b00*/  @!PT LDS RZ, [RZ] ;  /* 0x00000000fffff984 */ /* 0x000fe20000000800 */
[----:B------:R0:W-:Y:S04]  /*9b10*/  LDGSTS.E.BYPASS.LTC128B.128 [R3+0x13c00], desc[UR38][R4.64], !P0 ;  /* 0x13c0000004037fae */ /* 0x0001e8000c101d66 */
[----:B------:R0:W-:Y:S02]  /*9b20*/  LDGSTS.E.BYPASS.LTC128B.128 [R3+0x17c00], desc[UR38][R4.64+0x80], !P1 ;  /* 0x17c0008004037fae */ /* 0x0001e4000c901d66 */
.L_x_53:
[----:B------:R-:W-:Y:S05]  /*9b30*/  BSYNC B0 ;  /* 0x0000000000007941 */ /* 0x000fea0003800000 */
.L_x_52:
[----:B------:R-:W-:Y:S01]  /*9b40*/  NOP ;  /* 0x0000000000007918 */ /* 0x000fe20000000000 */
[----:B------:R-:W-:Y:S01]  /*9b50*/  SYNCS.ARRIVE.TRANS64.RED.A0T1 RZ, [UR45+0x28800], RZ ;  /* 0x028800ffffff79a7 */ /* 0x000fe2000820042d */
[----:B------:R-:W-:Y:S01]  /*9b60*/  ARRIVES.LDGSTSBAR.64.TRANSCNT [UR45+0x28800] ;  /* 0x02880000ff0079b0 */ /* 0x000fe20008000aad */
[----:B------:R-:W-:Y:S01]  /*9b70*/  NOP ;  /* 0x0000000000007918 */ /* 0x000fe20000000000 */
[----:B------:R-:W-:Y:S01]  /*9b80*/  SYNCS.ARRIVE.TRANS64.A1T0 RZ, [UR45+0x28800], RZ ;  /* 0x028800ffffff79a7 */ /* 0x000fe2000810002d */
[----:B------:R-:W1:Y:S02]  /*9b90*/  SYNCS.PHASECHK.TRANS64.TRYWAIT P0, [UR45+0x28820], R0 ;  /* 0x02882000ff0075a7 */ /* 0x000e64000800016d */
[----:B-1----:R-:W-:Y:S05]  /*9ba0*/  @!P0 BRA `(.L_x_54) ;  /* 0x0000003000648947 */ /* 0x002fea0003800000 */
.L_x_124:
[----:B------:R-:W-:Y:S01]  /*9bb0*/  UIADD3 UR4, UR49, -0x2, URZ ;  /* 0xfffffffe31047890 */ /* 0x000fe2000fffe03f */
[----:B------:R-:W-:Y:S01]  /*9bc0*/  IMAD.MOV.U32 R8, RZ, RZ, 0x1 ;  /* 0x00000001ff087424 */ /* 0x000fe200078e00ff */
[----:B------:R-:W-:Y:S02]  /*9bd0*/  MOV R10, RZ ;  /* 0x000000ff000a7202 */ /* 0x000fe40000000f00 */
[----:B------:R-:W-:-:S06]  /*9be0*/  UISETP.GE.AND UP0, UPT, UR4, UR48, UPT ;  /* 0x000000300400728c */ /* 0x000fcc000bf06270 */
[----:B------:R-:W-:-:S13]  /*9bf0*/  PLOP3.LUT P0, PT, PT, PT, UP0, 0x80, 0x0 ;  /* 0x000000000000781c */ /* 0x000fda0003f0f008 */
[----:B------:R-:W-:Y:S05]  /*9c00*/  @!P0 BRA `(.L_x_55) ;  /* 0x0000001000288947 */ /* 0x000fea0003800000 */
[----:B------:R-:W-:Y:S01]  /*9c10*/  UIADD3 UR4, UR47, 0x1, URZ ;  /* 0x000000012f047890 */ /* 0x000fe2000fffe03f */
[----:B0-----:R-:W-:Y:S01]  /*9c20*/  LOP3.LUT R3, RZ, UR44, RZ, 0x33, !PT ;  /* 0x0000002cff037c12 */ /* 0x001fe2000f8e33ff */
[----:B------:R-:W-:Y:S01]  /*9c30*/  BSSY B0, `(.L_x_55) ;  /* 0x0000107000007945 */ /* 0x000fe20003800000 */
[----:B------:R-:W-:Y:S01]  /*9c40*/  IADD3 R31, R33, R31, R28 ;  /* 0x0000001f211f7210 */ /* 0x000fe20007ffe01c */
[----:B------:R-:W-:Y:S01]  /*9c50*/  UIMAD UR4, UR4, UR41, URZ ;  /* 0x00000029040472a4 */ /* 0x000fe2000f8e023f */
[----:B------:R-:W-:Y:S01]  /*9c60*/  IMAD.MOV.U32 R9, RZ, RZ, 0x1 ;  /* 0x00000001ff097424 */ /* 0x000fe200078e00ff */
[----:B------:R-:W-:Y:S02]  /*9c70*/  MOV R20, RZ ;  /* 0x000000ff00147202 */ /* 0x000fe40000000f00 */
[----:B------:R-:W-:Y:S02]  /*9c80*/  VIADD R31, R31, 0xfffffe80 ;  /* 0xfffffe801f1f7836 */ /* 0x000fe40000000000 */
[----:B------:R-:W-:Y:S01]  /*9c90*/  LOP3.LUT R0, RZ, UR4, RZ, 0x33, !PT ;  /* 0x00000004ff007c12 */ /* 0x000fe2000f8e33ff */
[----:B------:R-:W-:-:S02]  /*9ca0*/  ULDC UR4, c[0x0][0x2f4] ;  /* 0x0000bd0000047ab9 */ /* 0x000fc40000000800 */
[----:B------:R-:W-:Y:S02]  /*9cb0*/  ISETP.GE.AND P2, PT, R26, UR4, PT ;  /* 0x000000041a007c0c */ /* 0x000fe4000bf46270 */
[----:B------:R-:W-:Y:S02]  /*9cc0*/  VIMNMX R0, R0, R3, !PT ;  /* 0x0000000300007248 */ /* 0x000fe40007fe0100 */
[----:B------:R-:W-:Y:S02]  /*9cd0*/  IADD3 R3, -R28, UR43, RZ ;  /* 0x0000002b1c037c10 */ /* 0x000fe4000fffe1ff */
[----:B------:R-:W-:Y:S01]  /*9ce0*/  ISETP.GE.AND P1, PT, R25, UR4, PT ;  /* 0x0000000419007c0c */ /* 0x000fe2000bf26270 */
[C---:B------:R-:W-:Y:S01]  /*9cf0*/  IMAD R21, R0.reuse, -0x80, R31 ;  /* 0xffffff8000157824 */ /* 0x040fe200078e021f */
[C---:B------:R-:W-:Y:S01]  /*9d00*/  IADD3 R22, -R0.reuse, -0x2, RZ ;  /* 0xfffffffe00167810 */ /* 0x040fe20007ffe1ff */
[----:B------:R-:W-:-:S04]  /*9d10*/  IMAD R3, R0, 0x80, R3 ;  /* 0x0000008000037824 */ /* 0x000fc800078e0203 */
[----:B------:R-:W-:-:S07]  /*9d20*/  VIADD R31, R3, 0x100 ;  /* 0x00000100031f7836 */ /* 0x000fce0000000000 */
.L_x_68:
[----:B------:R-:W-:Y:S01]  /*9d30*/  ISETP.NE.AND P0, PT, R29, 0x1, PT ;  /* 0x000000011d00780c */ /* 0x000fe20003f05270 */
[----:B------:R-:W-:-:S12]  /*9d40*/  ULDC.64 UR4, c[0x0][0x428] ;  /* 0x00010a0000047ab9 */ /* 0x000fd80000000a00 */
[----:B------:R-:W0:Y:S08]  /*9d50*/  @P0 LDC R0, c[0x0][0x434] ;  /* 0x00010d00ff000b82 */ /* 0x000e300000000800 */
[----:B------:R-:W1:Y:S01]  /*9d60*/  @P0 LDC R4, c[0x0][0x438] ;  /* 0x00010e00ff040b82 */ /* 0x000e620000000800 */
[----:B0-----:R-:W-:-:S04]  /*9d70*/  @P0 IMAD.HI.U32 R3, R21, R0, RZ ;  /* 0x0000000015030227 */ /* 0x001fc800078e00ff */
[----:B------:R-:W-:Y:S01]  /*9d80*/  IMAD.MOV.U32 R0, RZ, RZ, R21 ;  /* 0x000000ffff007224 */ /* 0x000fe200078e0015 */
[----:B-1----:R-:W-:Y:S01]  /*9d90*/  @P0 SHF.R.U32.HI R0, RZ, R4, R3 ;  /* 0x00000004ff000219 */ /* 0x002fe20000011603 */
[----:B------:R-:W-:-:S03]  /*9da0*/  IMAD R3, R27, UR4, RZ ;  /* 0x000000041b037c24 */ /* 0x000fc6000f8e02ff */
[--C-:B------:R-:W-:Y:S01]  /*9db0*/  SHF.R.S32.HI R5, RZ, 0x1f, R0.reuse ;  /* 0x0000001fff057819 */ /* 0x100fe20000011400 */
[----:B------:R-:W-:Y:S02]  /*9dc0*/  IMAD.MOV.U32 R4, RZ, RZ, R0 ;  /* 0x000000ffff047224 */ /* 0x000fe400078e0000 */
[C---:B------:R-:W-:Y:S02]  /*9dd0*/  IMAD R3, R30.reuse, UR5, R3 ;  /* 0x000000051e037c24 */ /* 0x040fe4000f8e0203 */
[----:B------:R-:W-:Y:S01]  /*9de0*/  IMAD.WIDE.U32 R6, R30, UR4, R4 ;  /* 0x000000041e067c25 */ /* 0x000fe2000f8e0004 */
[----:B------:R-:W-:-:S04]  /*9df0*/  ULDC.64 UR4, c[0x0][0x418] ;  /* 0x0001060000047ab9 */ /* 0x000fc80000000a00 */
[----:B------:R-:W-:Y:S02]  /*9e00*/  IADD3 R3, R3, R7, RZ ;  /* 0x0000000703037210 */ /* 0x000fe40007ffe0ff */
[----:B------:R-:W-:-:S04]  /*9e10*/  LEA R4, P0, R6, UR4, 0x2 ;  /* 0x0000000406047c11 */ /* 0x000fc8000f8010ff */
[----:B------:R-:W-:-:S05]  /*9e20*/  LEA.HI.X R5, R6, UR5, R3, 0x2, P0 ;  /* 0x0000000506057c11 */ /* 0x000fca00080f1403 */
[----:B--2---:R-:W2:Y:S01]  /*9e30*/  LDG.E R32, desc[UR38][R4.64] ;  /* 0x0000002604207981 */ /* 0x004ea2000c1e1900 */
[----:B------:R-:W-:Y:S01]  /*9e40*/  ISETP.NE.AND P3, PT, R18, 0x3, PT ;  /* 0x000000031200780c */ /* 0x000fe20003f65270 */
[----:B------:R-:W-:-:S05]  /*9e50*/  VIADD R10, R20, 0x1 ;  /* 0x00000001140a7836 */ /* 0x000fca0000000000 */
[----:B------:R-:W-:-:S04]  /*9e60*/  ISETP.NE.AND P0, PT, R10, 0x2, PT ;  /* 0x000000020a00780c */ /* 0x000fc80003f05270 */
[----:B------:R-:W-:Y:S02]  /*9e70*/  SEL R8, RZ, 0x1, P0 ;  /* 0x00000001ff087807 */ /* 0x000fe40000000000 */
[----:B------:R-:W-:Y:S02]  /*9e80*/  SEL R10, R10, RZ, P0 ;  /* 0x000000ff0a0a7207 */ /* 0x000fe40000000000 */
[----:B------:R-:W-:Y:S02]  /*9e90*/  LOP3.LUT R8, R9, R8, RZ, 0x3c, !PT ;  /* 0x0000000809087212 */ /* 0x000fe400078e3cff */
[----:B--2---:R-:W-:Y:S01]  /*9ea0*/  SHF.R.S32.HI R33, RZ, 0x1f, R32 ;  /* 0x0000001fff217819 */ /* 0x004fe20000011420 */
[----:B------:R-:W-:Y:S06]  /*9eb0*/  @!P3 BRA `(.L_x_56) ;  /* 0x000000000004b947 */ /* 0x000fec0003800000 */
[----:B------:R-:W-:Y:S01]  /*9ec0*/  BPT.TRAP 0x1 ;  /* 0x000000040000795c */ /* 0x000fe20000300000 */
.L_x_56:
[----:B------:R-:W-:Y:S01]  /*9ed0*/  LEA R34, R10, UR45, 0x3 ;  /* 0x0000002d0a227c11 */ /* 0x000fe2000f8e18ff */
[----:B------:R-:W-:Y:S01]  /*9ee0*/  BSSY B1, `(.L_x_57) ;  /* 0x0000004000017945 */ /* 0x000fe20003800000 */
[----:B------:R-:W-:-:S04]  /*9ef0*/  SHF.L.U32 R3, R8, 0x1f, RZ ;  /* 0x0000001f08037819 */ /* 0x000fc800000006ff */
[----:B------:R-:W0:Y:S02]  /*9f00*/  SYNCS.PHASECHK.TRANS64.TRYWAIT P0, [R34+URZ+0x28840], R3 ;  /* 0x02884003220075a7 */ /* 0x000e24000800017f */
[----:B0-----:R-:W-:Y:S05]  /*9f10*/  @!P0 BRA `(.L_x_58) ;  /* 0x0000002c00a08947 */ /* 0x001fea0003800000 */
.L_x_125:
[----:B------:R-:W-:Y:S05]  /*9f20*/  BSYNC B1 ;  /* 0x0000000000017941 */ /* 0x000fea0003800000 */
.L_x_57:
[----:B------:R-:W-:Y:S01]  /*9f30*/  ULDC UR4, c[0x0][0x430] ;  /* 0x00010c0000047ab9 */ /* 0x000fe20000000800 */
[----:B------:R-:W-:Y:S01]  /*9f40*/  R2UR UR6, R24 ;  /* 0x00000000180672ca */ /* 0x000fe200000e0000 */
[----:B------:R-:W-:Y:S01]  /*9f50*/  UIADD3 UR4, -UR4, URZ, URZ ;  /* 0x0000003f04047290 */ /* 0x000fe2000fffe13f */
[C---:B------:R-:W-:Y:S02]  /*9f60*/  LOP3.LUT P4, RZ, R23.reuse, 0x2, RZ, 0xc0, !PT ;  /* 0x0000000217ff7812 */ /* 0x040fe4000788c0ff */
[----:B------:R-:W-:-:S03]  /*9f70*/  LOP3.LUT P3, RZ, R23, 0x1, RZ, 0xc0, !PT ;  /* 0x0000000117ff7812 */ /* 0x000fc6000786c0ff */
[----:B------:R-:W-:Y:S01]  /*9f80*/  IMAD R35, R0, UR4, R21 ;  /* 0x0000000400237c24 */ /* 0x000fe2000f8e0215 */
[----:B------:R-:W-:-:S03]  /*9f90*/  ULDC.64 UR4, c[0x0][0x300] ;  /* 0x0000c00000047ab9 */ /* 0x000fc60000000a00 */
[----:B------:R-:W-:Y:S01]  /*9fa0*/  IMAD.WIDE.U32 R4, R35, UR4, RZ ;  /* 0x0000000423047c25 */ /* 0x000fe2000f8e00ff */
[----:B------:R-:W-:-:S05]  /*9fb0*/  SHF.R.S32.HI R36, RZ, 0x1f, R35 ;  /* 0x0000001fff247819 */ /* 0x000fca0000011423 */
[----:B------:R-:W-:-:S04]  /*9fc0*/  IMAD R0, R36, UR4, RZ ;  /* 0x0000000424007c24 */ /* 0x000fc8000f8e02ff */
[----:B0-----:R-:W-:Y:S01]  /*9fd0*/  IMAD R3, R35, UR5, R0 ;  /* 0x0000000523037c24 */ /* 0x001fe2000f8e0200 */
[----:B------:R-:W-:-:S03]  /*9fe0*/  ULDC.64 UR4, c[0x0][0x310] ;  /* 0x0000c40000047ab9 */ /* 0x000fc60000000a00 */
[----:B------:R-:W-:Y:S02]  /*9ff0*/  IMAD.IADD R5, R5, 0x1, R3 ;  /* 0x0000000105057824 */ /* 0x000fe400078e0203 */
[----:B------:R-:W-:Y:S02]  /*a000*/  IMAD R3, R33, UR4, RZ ;  /* 0x0000000421037c24 */ /* 0x000fe4000f8e02ff */
[----:B------:R-:W-:-:S04]  /*a010*/  IMAD.WIDE.U32 R4, R32, UR4, R4 ;  /* 0x0000000420047c25 */ /* 0x000fc8000f8e0004 */
[----:B------:R-:W-:Y:S01]  /*a020*/  IMAD R3, R32, UR5, R3 ;  /* 0x0000000520037c24 */ /* 0x000fe2000f8e0203 */
[----:B------:R-:W-:-:S03]  /*a030*/  ULDC.64 UR4, c[0x0][0x308] ;  /* 0x0000c20000047ab9 */ /* 0x000fc60000000a00 */
[----:B------:R-:W-:Y:S01]  /*a040*/  IMAD.IADD R5, R5, 0x1, R3 ;  /* 0x0000000105057824 */ /* 0x000fe200078e0203 */
[----:B------:R-:W-:Y:S01]  /*a050*/  MOV R3, UR4 ;  /* 0x0000000400037c02 */ /* 0x000fe20008000f00 */
[----:B------:R-:W-:-:S03]  /*a060*/  UIMAD UR4, UR6, UR4, URZ ;  /* 0x00000004060472a4 */ /* 0x000fc6000f8e023f */
[----:B------:R-:W-:Y:S01]  /*a070*/  ULDC.64 UR6, c[0x0][0x2e8] ;  /* 0x0000ba0000067ab9 */ /* 0x000fe20000000a00 */
[----:B------:R-:W-:Y:S02]  /*a080*/  UIMAD UR4, UR42, UR5, UR4 ;  /* 0x000000052a0472a4 */ /* 0x000fe4000f8e0204 */
[----:B------:R-:W-:-:S04]  /*a090*/  IMAD.WIDE.U32 R4, R3, UR42, R4 ;  /* 0x0000002a03047c25 */ /* 0x000fc8000f8e0004 */
[----:B------:R-:W-:Y:S01]  /*a0a0*/  VIADD R5, R5, UR4 ;  /* 0x0000000405057c36 */ /* 0x000fe20008000000 */
[----:B------:R-:W-:Y:S01]  /*a0b0*/  LEA R6, P0, R4, UR6, 0x1 ;  /* 0x0000000604067c11 */ /* 0x000fe2000f8008ff */
[----:B------:R-:W-:-:S03]  /*a0c0*/  UMOV UR4, 0xffffffff ;  /* 0xffffffff00047882 */ /* 0x000fc60000000000 */
[----:B------:R-:W-:Y:S01]  /*a0d0*/  LEA.HI.X R5, R4, UR7, R5, 0x1, P0 ;  /* 0x0000000704057c11 */ /* 0x000fe200080f0c05 */
[----:B------:R-:W-:Y:S01]  /*a0e0*/  IMAD R4, R10, 0x4000, R19 ;  /* 0x000040000a047824 */ /* 0x000fe200078e0213 */
[----:B------:R-:W-:Y:S07]  /*a0f0*/  BRA.DIV UR4, `(.L_x_59) ;  /* 0x0000002e043c7947 */ /* 0x000fee000b800000 */
[----:B------:R-:W0:Y:S01]  /*a100*/  SHFL.IDX PT, R14, R6, RZ, 0x181f ;  /* 0x00181fff060e7589 */ /* 0x000e2200000e0000 */
[----:B------:R-:W-:Y:S01]  /*a110*/  IMAD.SHL.U32 R3, R26, 0x2, RZ ;  /* 0x000000021a037824 */ /* 0x000fe200078e00ff */
[----:B------:R-:W-:Y:S02]  /*a120*/  LEA R4, R4, UR45, 0x1 ;  /* 0x0000002d04047c11 */ /* 0x000fe4000f8e08ff */
[----:B------:R-:W1:Y:S04]  /*a130*/  SHFL.IDX PT, R0, R5, RZ, 0x181f ;  /* 0x00181fff05007589 */ /* 0x000e6800000e0000 */
[----:B------:R-:W2:Y:S04]  /*a140*/  SHFL.IDX PT, R37, R6, 0x1, 0x181f ;  /* 0x00381f0006257f89 */ /* 0x000ea800000e0000 */
[----:B------:R-:W-:Y:S01]  /*a150*/  SHFL.IDX PT, R7, R5, 0x2, 0x181f ;  /* 0x00581f0005077f89 */ /* 0x000fe200000e0000 */
[----:B0-----:R-:W-:-:S04]  /*a160*/  IADD3 R14, P0, R14, R3, RZ ;  /* 0x000000030e0e7210 */ /* 0x001fc80007f1e0ff */
[----:B-1----:R-:W-:Y:S02]  /*a170*/  IADD3.X R15, RZ, R0, RZ, P0, !PT ;  /* 0x00000000ff0f7210 */ /* 0x002fe400007fe4ff */
[----:B------:R-:W0:Y:S01]  /*a180*/  SHFL.IDX PT, R0, R5, 0x1, 0x181f ;  /* 0x00381f0005007f89 */ /* 0x000e2200000e0000 */
[----:B--2---:R-:W-:-:S03]  /*a190*/  IADD3 R12, P0, R37, R3, RZ ;  /* 0x00000003250c7210 */ /* 0x004fc60007f1e0ff */
[----:B------:R-:W-:Y:S04]  /*a1a0*/  LDGSTS.E.BYPASS.LTC128B.128 [R4+0x18400], desc[UR38][R14.64], !P4 ;  /* 0x184000000e047fae */ /* 0x000fe8000e101d66 */
[----:B------:R1:W-:Y:S04]  /*a1b0*/  LDGSTS.E.BYPASS.LTC128B.128 [R4+0x1c400], desc[UR38][R14.64+0x80], !P3 ;  /* 0x1c4000800e047fae */ /* 0x0003e8000d901d66 */
[----:B------:R-:W-:Y:S04]  /*a1c0*/  SHFL.IDX PT, R37, R6, 0x3, 0x181f ;  /* 0x00781f0006257f89 */ /* 0x000fe800000e0000 */
[----:B-1----:R-:W1:Y:S01]  /*a1d0*/  SHFL.IDX PT, R14, R6, 0x2, 0x181f ;  /* 0x00581f00060e7f89 */ /* 0x002e6200000e0000 */
[----:B0-----:R-:W-:-:S03]  /*a1e0*/  IMAD.X R13, RZ, RZ, R0, P0 ;  /* 0x000000ffff0d7224 */ /* 0x001fc600000e0600 */
[----:B------:R-:W0:Y:S04]  /*a1f0*/  SHFL.IDX PT, R0, R5, 0x3, 0x181f ;  /* 0x00781f0005007f89 */ /* 0x000e2800000e0000 */
[----:B------:R-:W-:Y:S04]  /*a200*/  LDGSTS.E.BYPASS.LTC128B.128 [R4+0x18c00], desc[UR38][R12.64], !P4 ;  /* 0x18c000000c047fae */ /* 0x000fe8000e101d66 */
[----:B------:R1:W-:Y:S02]  /*a210*/  LDGSTS.E.BYPASS.LTC128B.128 [R4+0x1cc00], desc[UR38][R12.64+0x80], !P3 ;  /* 0x1cc000800c047fae */ /* 0x0003e4000d901d66 */
[----:B-1----:R-:W-:-:S05]  /*a220*/  IADD3 R12, P0, R14, R3, RZ ;  /* 0x000000030e0c7210 */ /* 0x002fca0007f1e0ff */
[----:B------:R-:W-:Y:S01]  /*a230*/  IMAD.X R13, RZ, RZ, R7, P0 ;  /* 0x000000ffff0d7224 */ /* 0x000fe200000e0607 */
[----:B------:R-:W-:Y:S01]  /*a240*/  IADD3 R14, P0, R37, R3, RZ ;  /* 0x00000003250e7210 */ /* 0x000fe20007f1e0ff */
[----:B------:R-:W-:Y:S04]  /*a250*/  SHFL.IDX PT, R7, R5, 0x5, 0x181f ;  /* 0x00b81f0005077f89 */ /* 0x000fe800000e0000 */
[----:B------:R-:W1:Y:S01]  /*a260*/  SHFL.IDX PT, R37, R6, 0x4, 0x181f ;  /* 0x00981f0006257f89 */ /* 0x000e6200000e0000 */
[----:B0-----:R-:W-:-:S03]  /*a270*/  IMAD.X R15, RZ, RZ, R0, P0 ;  /* 0x000000ffff0f7224 */ /* 0x001fc600000e0600 */
[----:B------:R-:W0:Y:S04]  /*a280*/  SHFL.IDX PT, R0, R5, 0x4, 0x181f ;  /* 0x00981f0005007f89 */ /* 0x000e2800000e0000 */
[----:B------:R-:W-:Y:S04]  /*a290*/  LDGSTS.E.BYPASS.LTC128B.128 [R4+0x19400], desc[UR38][R12.64], !P4 ;  /* 0x194000000c047fae */ /* 0x000fe8000e101d66 */
[----:B------:R1:W-:Y:S04]  /*a2a0*/  LDGSTS.E.BYPASS.LTC128B.128 [R4+0x1d400], desc[UR38][R12.64+0x80], !P3 ;  /* 0x1d4000800c047fae */ /* 0x0003e8000d901d66 */
[----:B------:R-:W-:Y:S04]  /*a2b0*/  LDGSTS.E.BYPASS.LTC128B.128 [R4+0x19c00], desc[UR38][R14.64], !P4 ;  /* 0x19c000000e047fae */ /* 0x000fe8000e101d66 */
[----:B------:R2:W-:Y:S01]  /*a2c0*/  LDGSTS.E.BYPASS.LTC128B.128 [R4+0x1dc00], desc[UR38][R14.64+0x80], !P3 ;  /* 0x1dc000800e047fae */ /* 0x0005e2000d901d66 */
[----:B-1----:R-:W-:-:S03]  /*a2d0*/  IADD3 R12, P0, R37, R3, RZ ;  /* 0x00000003250c7210 */ /* 0x002fc60007f1e0ff */
[----:B------:R-:W-:Y:S01]  /*a2e0*/  SHFL.IDX PT, R37, R6, 0x6, 0x181f ;  /* 0x00d81f0006257f89 */ /* 0x000fe200000e0000 */
[----:B0-----:R-:W-:-:S03]  /*a2f0*/  IADD3.X R13, RZ, R0, RZ, P0, !PT ;  /* 0x00000000ff0d7210 */ /* 0x001fc600007fe4ff */
[----:B------:R-:W-:Y:S04]  /*a300*/  SHFL.IDX PT, R0, R5, 0x6, 0x181f ;  /* 0x00d81f0005007f89 */ /* 0x000fe800000e0000 */
[----:B--2---:R-:W0:Y:S04]  /*a310*/  SHFL.IDX PT, R14, R6, 0x5, 0x181f ;  /* 0x00b81f00060e7f89 */ /* 0x004e2800000e0000 */
[----:B------:R-:W-:Y:S04]  /*a320*/  LDGSTS.E.BYPASS.LTC128B.128 [R4+0x1a400], desc[UR38][R12.64], !P4 ;  /* 0x1a4000000c047fae */ /* 0x000fe8000e101d66 */
[----:B------:R1:W-:Y:S04]  /*a330*/  LDGSTS.E.BYPASS.LTC128B.128 [R4+0x1e400], desc[UR38][R12.64+0x80], !P3 ;  /* 0x1e4000800c047fae */ /* 0x0003e8000d901d66 */
[----:B------:R-:W2:Y:S04]  /*a340*/  SHFL.IDX PT, R6, R6, 0x7, 0x181f ;  /* 0x00f81f0006067f89 */ /* 0x000ea800000e0000 */
[----:B------:R-:W3:Y:S01]  /*a350*/  SHFL.IDX PT, R5, R5, 0x7, 0x181f ;  /* 0x00f81f0005057f89 */ /* 0x000ee200000e0000 */
[----:B0-----:R-:W-:-:S05]  /*a360*/  IADD3 R14, P0, R14, R3, RZ ;  /* 0x000000030e0e7210 */ /* 0x001fca0007f1e0ff */
[----:B------:R-:W-:Y:S01]  /*a370*/  IMAD.X R15, RZ, RZ, R7, P0 ;  /* 0x000000ffff0f7224 */ /* 0x000fe200000e0607 */
[----:B-1----:R-:W-:-:S04]  /*a380*/  IADD3 R12, P0, R37, R3, RZ ;  /* 0x00000003250c7210 */ /* 0x002fc80007f1e0ff */
[----:B------:R0:W-:Y:S01]  /*a390*/  LDGSTS.E.BYPASS.LTC128B.128 [R4+0x1ac00], desc[UR38][R14.64], !P4 ;  /* 0x1ac000000e047fae */ /* 0x0001e2000e101d66 */
[----:B------:R-:W-:-:S03]  /*a3a0*/  IMAD.X R13, RZ, RZ, R0, P0 ;  /* 0x000000ffff0d7224 */ /* 0x000fc600000e0600 */
[----:B------:R0:W-:Y:S04]  /*a3b0*/  LDGSTS.E.BYPASS.LTC128B.128 [R4+0x1ec00], desc[UR38][R14.64+0x80], !P3 ;  /* 0x1ec000800e047fae */ /* 0x0001e8000d901d66 */
[----:B------:R0:W-:Y:S04]  /*a3c0*/  LDGSTS.E.BYPASS.LTC128B.128 [R4+0x1b400], desc[UR38][R12.64], !P4 ;  /* 0x1b4000000c047fae */ /* 0x0001e8000e101d66 */
[----:B--23--:R0:W-:Y:S02]  /*a3d0*/  LDGSTS.E.BYPASS.LTC128B.128 [R4+0x1f400], desc[UR38][R12.64+0x80], !P3 ;  /* 0x1f4000800c047fae */ /* 0x00c1e4000d901d66 */
.L_x_143:
[----:B------:R-:W-:-:S05]  /*a3e0*/  IADD3 R6, P0, R6, R3, RZ ;  /* 0x0000000306067210 */ /* 0x000fca0007f1e0ff */
[----:B------:R-:W-:Y:S01]  /*a3f0*/  IMAD.X R7, RZ, RZ, R5, P0 ;  /* 0x000000ffff077224 */ /* 0x000fe200000e0605 */
[----:B------:R-:W-:-:S04]  /*a400*/  PLOP3.LUT P0, PT, PT, PT, PT, 0x80, 0x0 ;  /* 0x000000000000781c */ /* 0x000fc80003f0f070 */
[----:B------:R-:W-:Y:S01]  /*a410*/  @!PT LDS RZ, [RZ] ;  /* 0x00000000fffff984 */ /* 0x000fe20000000800 */
[----:B------:R-:W-:Y:S01]  /*a420*/  @!PT LDS RZ, [RZ] ;  /* 0x00000000fffff984 */ /* 0x000fe20000000800 */
[----:B------:R-:W-:Y:S01]  /*a430*/  @!PT LDS RZ, [RZ] ;  /* 0x00000000fffff984 */ /* 0x000fe20000000800 */
[----:B------:R1:W-:Y:S04]  /*a440*/  LDGSTS.E.BYPASS.LTC128B.128 [R4+0x1bc00], desc[UR38][R6.64], !P4 ;  /* 0x1bc0000006047fae */ /* 0x0003e8000e101d66 */
[----:B------:R1:W-:Y:S01]  /*a450*/  LDGSTS.E.BYPASS.LTC128B.128 [R4+0x1fc00], desc[UR38][R6.64+0x80], !P3 ;  /* 0x1fc0008006047fae */ /* 0x0003e2000d901d66 */
[----:B------:R-:W-:-:S04]  /*a460*/  NOP ;  /* 0x0000000000007918 */ /* 0x000fc80000000000 */
.L_x_60:
[----:B------:R-:W-:Y:S02]  /*a470*/  PLOP3.LUT P3, PT, P3, P0, PT, 0xa2, 0x0 ;  /* 0x000000000000781c */ /* 0x000fe40001f61472 */
[----:B------:R-:W-:-:S08]  /*a480*/  @P0 R2UR P3, UR4, R34 ;  /* 0x00000000220402ca */ /* 0x000fd00000060000 */
[----:B------:R-:W-:-:S05]  /*a490*/  @P0 PLOP3.LUT P0, PT, P3, PT, PT, 0x80, 0x0 ;  /* 0x000000000000081c */ /* 0x000fca0001f0f070 */
[----:B------:R-:W-:Y:S01]  /*a4a0*/  @!P3 SYNCS.ARRIVE.TRANS64.RED.A0T1 RZ, [UR4+0x28830], RZ ;  /* 0x028830ffffffb9a7 */ /* 0x000fe20008200404 */
[----:B------:R-:W-:Y:S07]  /*a4b0*/  @!P3 ARRIVES.LDGSTSBAR.64.TRANSCNT [UR4+0x28830] ;  /* 0x02883000ff00b9b0 */ /* 0x000fee0008000a84 */
[----:B------:R-:W-:Y:S05]  /*a4c0*/  @P0 BRA.U.ANY `(.L_x_60) ;  /* 0xfffffffd00e80947 */ /* 0x000fea000393ffff */
[----:B------:R-:W-:Y:S01]  /*a4d0*/  NOP ;  /* 0x0000000000007918 */ /* 0x000fe20000000000 */
[----:B------:R-:W-:-:S13]  /*a4e0*/  ISETP.NE.AND P4, PT, R18, 0x3, PT ;  /* 0x000000031200780c */ /* 0x000fda0003f85270 */
[----:B------:R-:W-:Y:S05]  /*a4f0*/  @!P4 BRA `(.L_x_61) ;  /* 0x000000000004c947 */ /* 0x000fea0003800000 */
[----:B------:R-:W-:Y:S01]  /*a500*/  BPT.TRAP 0x1 ;  /* 0x000000040000795c */ /* 0x000fe20000300000 */
.L_x_61:
[----:B------:R2:W-:Y:S01]  /*a510*/  SYNCS.ARRIVE.TRANS64.A1T0 RZ, [R34+URZ+0x28830], RZ ;  /* 0x028830ff22ff79a7 */ /* 0x0005e2000810003f */
[----:B------:R-:W-:Y:S05]  /*a520*/  @!P4 BRA `(.L_x_62) ;  /* 0x000000000004c947 */ /* 0x000fea0003800000 */
[----:B------:R-:W-:Y:S01]  /*a530*/  BPT.TRAP 0x1 ;  /* 0x000000040000795c */ /* 0x000fe20000300000 */
.L_x_62:
[----:B------:R-:W-:Y:S01]  /*a540*/  SHF.L.U32 R5, R9, 0x1f, RZ ;  /* 0x0000001f09057819 */ /* 0x000fe200000006ff */
[----:B------:R-:W-:Y:S01]  /*a550*/  BSSY B1, `(.L_x_63) ;  /* 0x0000004000017945 */ /* 0x000fe20003800000 */
[----:B------:R-:W-:-:S04]  /*a560*/  LEA R0, R20, UR45, 0x3 ;  /* 0x0000002d14007c11 */ /* 0x000fc8000f8e18ff */
[----:B------:R-:W3:Y:S02]  /*a570*/  SYNCS.PHASECHK.TRANS64.TRYWAIT P0, [R0+URZ+0x28860], R5 ;  /* 0x02886005000075a7 */ /* 0x000ee4000800017f */
[----:B---3--:R-:W-:Y:S05]  /*a580*/  @!P0 BRA `(.L_x_64) ;  /* 0x0000003000748947 */ /* 0x008fea0003800000 */
.L_x_144:
[----:B------:R-:W-:Y:S05]  /*a590*/  BSYNC B1 ;  /* 0x0000000000017941 */ /* 0x000fea0003800000 */
.L_x_63:
[----:B------:R-:W-:Y:S01]  /*a5a0*/  UMOV UR4, 0xffffffff ;  /* 0xffffffff00047882 */ /* 0x000fe20000000000 */
[----:B-1----:R-:W-:Y:S02]  /*a5b0*/  LEA R7, R20, R19, 0xe ;  /* 0x0000001314077211 */ /* 0x002fe400078e70ff */
[----:B------:R-:W-:Y:S05]  /*a5c0*/  BRA.DIV UR4, `(.L_x_65) ;  /* 0x0000003204787947 */ /* 0x000fea000b800000 */
[----:B0-----:R-:W0:Y:S01]  /*a5d0*/  SHFL.IDX PT, R14, R16, RZ, 0x181f ;  /* 0x00181fff100e7589 */ /* 0x001e2200000e0000 */
[----:B------:R-:W-:-:S03]  /*a5e0*/  LEA R7, R7, UR45, 0x1 ;  /* 0x0000002d07077c11 */ /* 0x000fc6000f8e08ff */
[----:B---3--:R-:W1:Y:S04]  /*a5f0*/  SHFL.IDX PT, R5, R2, RZ, 0x181f ;  /* 0x00181fff02057589 */ /* 0x008e6800000e0000 */
[----:B------:R-:W-:Y:S01]  /*a600*/  SHFL.IDX PT, R6, R2, 0x1, 0x181f ;  /* 0x00381f0002067f89 */ /* 0x000fe200000e0000 */
[----:B0-----:R-:W-:-:S03]  /*a610*/  IADD3 R4, P0, R14, R3, RZ ;  /* 0x000000030e047210 */ /* 0x001fc60007f1e0ff */
[----:B------:R-:W0:Y:S02]  /*a620*/  SHFL.IDX PT, R14, R16, 0x1, 0x181f ;  /* 0x00381f00100e7f89 */ /* 0x000e2400000e0000 */
[----:B-1----:R-:W-:Y:S01]  /*a630*/  IMAD.X R5, RZ, RZ, R5, P0 ;  /* 0x000000ffff057224 */ /* 0x002fe200000e0605 */
[----:B------:R-:W-:-:S13]  /*a640*/  ISETP.LT.OR P0, PT, R31, 0x1, P2 ;  /* 0x000000011f00780c */ /* 0x000fda0001701670 */
[----:B------:R-:W-:Y:S01]  /*a650*/  LDGSTS.E.BYPASS.LTC128B.128 [R7+0x400], desc[UR38][R4.64], !P0 ;  /* 0x0040000004077fae */ /* 0x000fe2000c101d66 */
[----:B------:R-:W-:-:S13]  /*a660*/  ISETP.LT.OR P0, PT, R31, 0x1, P1 ;  /* 0x000000011f00780c */ /* 0x000fda0000f01670 */
[----:B------:R1:W-:Y:S01]  /*a670*/  LDGSTS.E.BYPASS.LTC128B.128 [R7+0x4400], desc[UR38][R4.64+0x80], !P0 ;  /* 0x0440008004077fae */ /* 0x0003e2000c101d66 */
[----:B0-----:R-:W-:-:S03]  /*a680*/  IADD3 R12, P0, R14, R3, RZ ;  /* 0x000000030e0c7210 */ /* 0x001fc60007f1e0ff */
[----:B------:R-:W1:Y:S02]  /*a690*/  SHFL.IDX PT, R14, R16, 0x2, 0x181f ;  /* 0x00581f00100e7f89 */ /* 0x000e6400000e0000 */
[----:B------:R-:W-:Y:S01]  /*a6a0*/  IMAD.X R13, RZ, RZ, R6, P0 ;  /* 0x000000ffff0d7224 */ /* 0x000fe200000e0606 */
[----:B------:R-:W-:Y:S01]  /*a6b0*/  ISETP.LT.OR P0, PT, R31, 0x11, P2 ;  /* 0x000000111f00780c */ /* 0x000fe20001701670 */
[----:B------:R-:W0:-:S12]  /*a6c0*/  SHFL.IDX PT, R6, R2, 0x2, 0x181f ;  /* 0x00581f0002067f89 */ /* 0x000e1800000e0000 */
[----:B------:R-:W-:Y:S01]  /*a6d0*/  LDGSTS.E.BYPASS.LTC128B.128 [R7+0xc00], desc[UR38][R12.64], !P0 ;  /* 0x00c000000c077fae */ /* 0x000fe2000c101d66 */
[----:B------:R-:W-:-:S13]  /*a6e0*/  ISETP.LT.OR P0, PT, R31, 0x11, P1 ;  /* 0x000000111f00780c */ /* 0x000fda0000f01670 */
[----:B------:R3:W-:Y:S01]  /*a6f0*/  LDGSTS.E.BYPASS.LTC128B.128 [R7+0x4c00], desc[UR38][R12.64+0x80], !P0 ;  /* 0x04c000800c077fae */ /* 0x0007e2000c101d66 */
[----:B-1----:R-:W-:-:S03]  /*a700*/  IADD3 R4, P0, R14, R3, RZ ;  /* 0x000000030e047210 */ /* 0x002fc60007f1e0ff */
[----:B------:R-:W3:Y:S02]  /*a710*/  SHFL.IDX PT, R14, R16, 0x3, 0x181f ;  /* 0x00781f00100e7f89 */ /* 0x000ee400000e0000 */
[----:B0-----:R-:W-:Y:S01]  /*a720*/  IMAD.X R5, RZ, RZ, R6, P0 ;  /* 0x000000ffff057224 */ /* 0x001fe200000e0606 */
[----:B------:R-:W-:Y:S01]  /*a730*/  ISETP.LT.OR P0, PT, R31, 0x21, P2 ;  /* 0x000000211f00780c */ /* 0x000fe20001701670 */
[----:B------:R-:W0:-:S12]  /*a740*/  SHFL.IDX PT, R6, R2, 0x3, 0x181f ;  /* 0x00781f0002067f89 */ /* 0x000e1800000e0000 */
[----:B------:R-:W-:Y:S01]  /*a750*/  LDGSTS.E.BYPASS.LTC128B.128 [R7+0x1400], desc[UR38][R4.64], !P0 ;  /* 0x0140000004077fae */ /* 0x000fe2000c101d66 */
[----:B------:R-:W-:-:S13]  /*a760*/  ISETP.LT.OR P0, PT, R31, 0x21, P1 ;  /* 0x000000211f00780c */ /* 0x000fda0000f01670 */
[----:B------:R1:W-:Y:S01]  /*a770*/  LDGSTS.E.BYPASS.LTC128B.128 [R7+0x5400], desc[UR38][R4.64+0x80], !P0 ;  /* 0x0540008004077fae */ /* 0x0003e2000c101d66 */
[----:B---3--:R-:W-:-:S03]  /*a780*/  IADD3 R12, P0, R14, R3, RZ ;  /* 0x000000030e0c7210 */ /* 0x008fc60007f1e0ff */
[----:B------:R-:W1:Y:S01]  /*a790*/  SHFL.IDX PT, R14, R16, 0x4, 0x181f ;  /* 0x00981f00100e7f89 */ /* 0x000e6200000e0000 */
[----:B0-----:R-:W-:Y:S02]  /*a7a0*/  IADD3.X R13, RZ, R6, RZ, P0, !PT ;  /* 0x00000006ff0d7210 */ /* 0x001fe400007fe4ff */
        /* <DEDUP_REMOVED lines=14> */
[----:B------:R-:W1:Y:S02]  /*a890*/  SHFL.IDX PT, R14, R16, 0x6, 0x181f ;  /* 0x00d81f00100e7f89 */ /* 0x000e6400000e0000 */
[----:B0-----:R-:W-:Y:S01]  /*a8a0*/  IMAD.X R13, RZ, RZ, R6, P0 ;  /* 0x000000ffff0d7224 */ /* 0x001fe200000e0606 */
[----:B------:R-:W-:Y:S01]  /*a8b0*/  ISETP.LT.OR P0, PT, R31, 0x51, P2 ;  /* 0x000000511f00780c */ /* 0x000fe20001701670 */
[----:B------:R-:W0:-:S12]  /*a8c0*/  SHFL.IDX PT, R6, R2, 0x6, 0x181f ;  /* 0x00d81f0002067f89 */ /* 0x000e1800000e0000 */
[----:B------:R3:W-:Y:S01]  /*a8d0*/  LDGSTS.E.BYPASS.LTC128B.128 [R7+0x2c00], desc[UR38][R12.64], !P0 ;  /* 0x02c000000c077fae */ /* 0x0007e2000c101d66 */
[----:B------:R-:W-:-:S13]  /*a8e0*/  ISETP.LT.OR P0, PT, R31, 0x51, P1 ;  /* 0x000000511f00780c */ /* 0x000fda0000f01670 */
[----:B------:R3:W-:Y:S01]  /*a8f0*/  LDGSTS.E.BYPASS.LTC128B.128 [R7+0x6c00], desc[UR38][R12.64+0x80], !P0 ;  /* 0x06c000800c077fae */ /* 0x0007e2000c101d66 */
[----:B-1----:R-:W-:-:S03]  /*a900*/  IADD3 R4, P0, R14, R3, RZ ;  /* 0x000000030e047210 */ /* 0x002fc60007f1e0ff */
[----:B------:R3:W1:Y:S02]  /*a910*/  SHFL.IDX PT, R14, R16, 0x7, 0x181f ;  /* 0x00f81f00100e7f89 */ /* 0x00066400000e0000 */
[----:B0-----:R-:W-:Y:S01]  /*a920*/  IMAD.X R5, RZ, RZ, R6, P0 ;  /* 0x000000ffff057224 */ /* 0x001fe200000e0606 */
[----:B------:R-:W-:Y:S01]  /*a930*/  ISETP.LT.OR P0, PT, R31, 0x61, P2 ;  /* 0x000000611f00780c */ /* 0x000fe20001701670 */
[----:B------:R3:W4:-:S12]  /*a940*/  SHFL.IDX PT, R6, R2, 0x7, 0x181f ;  /* 0x00f81f0002067f89 */ /* 0x00071800000e0000 */
[----:B------:R3:W-:Y:S01]  /*a950*/  LDGSTS.E.BYPASS.LTC128B.128 [R7+0x3400], desc[UR38][R4.64], !P0 ;  /* 0x0340000004077fae */ /* 0x0007e2000c101d66 */
[----:B------:R-:W-:-:S13]  /*a960*/  ISETP.LT.OR P0, PT, R31, 0x61, P1 ;  /* 0x000000611f00780c */ /* 0x000fda0000f01670 */
[----:B-1--4-:R3:W-:Y:S02]  /*a970*/  LDGSTS.E.BYPASS.LTC128B.128 [R7+0x7400], desc[UR38][R4.64+0x80], !P0 ;  /* 0x0740008004077fae */ /* 0x0127e4000c101d66 */
.L_x_162:
[----:B---3--:R-:W-:Y:S01]  /*a980*/  IADD3 R2, P0, R14, R3, RZ ;  /* 0x000000030e027210 */ /* 0x008fe20007f1e0ff */
[----:B------:R-:W-:Y:S02]  /*a990*/  ULDC.64 UR4, c[0x0][0x328] ;  /* 0x0000ca0000047ab9 */ /* 0x000fe40000000a00 */
[----:B------:R-:W-:Y:S01]  /*a9a0*/  IMAD R36, R36, UR4, RZ ;  /* 0x0000000424247c24 */ /* 0x000fe2000f8e02ff */
[----:B------:R-:W-:Y:S01]  /*a9b0*/  IADD3.X R3, RZ, R6, RZ, P0, !PT ;  /* 0x00000006ff037210 */ /* 0x000fe200007fe4ff */
[----:B0-----:R-:W-:Y:S01]  /*a9c0*/  IMAD.WIDE.U32 R4, R35, UR4, RZ ;  /* 0x0000000423047c25 */ /* 0x001fe2000f8e00ff */
[----:B------:R-:W-:-:S03]  /*a9d0*/  ISETP.LT.OR P0, PT, R31, 0x71, P2 ;  /* 0x000000711f00780c */ /* 0x000fc60001701670 */
[----:B------:R-:W-:Y:S01]  /*a9e0*/  IMAD R9, R35, UR5, R36 ;  /* 0x0000000523097c24 */ /* 0x000fe2000f8e0224 */
[----:B------:R-:W-:Y:S02]  /*a9f0*/  ULDC.64 UR4, c[0x0][0x338] ;  /* 0x0000ce0000047ab9 */ /* 0x000fe40000000a00 */
[----:B------:R-:W-:Y:S02]  /*aa00*/  IMAD R33, R33, UR4, RZ ;  /* 0x0000000421217c24 */ /* 0x000fe4000f8e02ff */
[----:B------:R-:W-:Y:S02]  /*aa10*/  IMAD.IADD R5, R5, 0x1, R9 ;  /* 0x0000000105057824 */ /* 0x000fe400078e0209 */
[C---:B------:R-:W-:Y:S02]  /*aa20*/  IMAD R33, R32.reuse, UR5, R33 ;  /* 0x0000000520217c24 */ /* 0x040fe4000f8e0221 */
[----:B------:R-:W-:Y:S01]  /*aa30*/  IMAD.WIDE.U32 R4, R32, UR4, R4 ;  /* 0x0000000420047c25 */ /* 0x000fe2000f8e0004 */
[----:B------:R-:W-:Y:S01]  /*aa40*/  @!PT LDS RZ, [RZ] ;  /* 0x00000000fffff984 */ /* 0x000fe20000000800 */
[----:B------:R-:W-:Y:S01]  /*aa50*/  @!PT LDS RZ, [RZ] ;  /* 0x00000000fffff984 */ /* 0x000fe20000000800 */
[----:B------:R-:W-:Y:S01]  /*aa60*/  @!PT LDS RZ, [RZ] ;  /* 0x00000000fffff984 */ /* 0x000fe20000000800 */
[----:B------:R0:W-:Y:S01]  /*aa70*/  LDGSTS.E.BYPASS.LTC128B.128 [R7+0x3c00], desc[UR38][R2.64], !P0 ;  /* 0x03c0000002077fae */ /* 0x0001e2000c101d66 */
[----:B------:R-:W-:-:S02]  /*aa80*/  ISETP.LT.OR P0, PT, R31, 0x71, P1 ;  /* 0x000000711f00780c */ /* 0x000fc40000f01670 */
[----:B------:R-:W-:-:S11]  /*aa90*/  IMAD.IADD R33, R5, 0x1, R33 ;  /* 0x0000000105217824 */ /* 0x000fd600078e0221 */
[----:B------:R0:W-:Y:S01]  /*aaa0*/  LDGSTS.E.BYPASS.LTC128B.128 [R7+0x7c00], desc[UR38][R2.64+0x80], !P0 ;  /* 0x07c0008002077fae */ /* 0x0001e2000c101d66 */
[----:B------:R-:W-:Y:S01]  /*aab0*/  PLOP3.LUT P0, PT, PT, PT, PT, 0x80, 0x0 ;  /* 0x000000000000781c */ /* 0x000fe20003f0f070 */
[----:B------:R-:W-:-:S12]  /*aac0*/  NOP ;  /* 0x0000000000007918 */ /* 0x000fd80000000000 */
.L_x_66:
        /* <DEDUP_REMOVED lines=10> */
.L_x_67:
[----:B------:R-:W-:Y:S01]  /*ab70*/  R2UR UR4, R24 ;  /* 0x00000000180472ca */ /* 0x000fe200000e0000 */
[----:B------:R-:W-:Y:S01]  /*ab80*/  ULDC.64 UR6, c[0x0][0x330] ;  /* 0x0000cc0000067ab9 */ /* 0x000fe20000000a00 */
[----:B------:R-:W-:Y:S01]  /*ab90*/  MOV R5, R33 ;  /* 0x0000002100057202 */ /* 0x000fe20000000f00 */
[----:B0-----:R-:W-:Y:S01]  /*aba0*/  IMAD.U32 R3, RZ, RZ, UR6 ;  /* 0x00000006ff037e24 */ /* 0x001fe2000f8e00ff */
[----:B------:R0:W-:Y:S01]  /*abb0*/  SYNCS.ARRIVE.TRANS64.A1T0 RZ, [R0+URZ+0x28850], RZ ;  /* 0x028850ff00ff79a7 */ /* 0x0001e2000810003f */
[----:B------:R-:W-:Y:S01]  /*abc0*/  VIADD R22, R22, 0xffffffff ;  /* 0xffffffff16167836 */ /* 0x000fe20000000000 */
[----:B------:R-:W-:Y:S01]  /*abd0*/  IADD3 R21, R21, -0x80, RZ ;  /* 0xffffff8015157810 */ /* 0x000fe20007ffe0ff */
[----:B------:R-:W-:-:S04]  /*abe0*/  IMAD.WIDE.U32 R4, R3, UR42, R4 ;  /* 0x0000002a03047c25 */ /* 0x000fc8000f8e0004 */
[----:B------:R-:W-:Y:S02]  /*abf0*/  VIADD R31, R31, 0x80 ;  /* 0x000000801f1f7836 */ /* 0x000fe40000000000 */
[----:B------:R-:W-:Y:S01]  /*ac00*/  UIMAD UR4, UR4, UR6, URZ ;  /* 0x00000006040472a4 */ /* 0x000fe2000f8e023f */
[----:B------:R-:W-:Y:S02]  /*ac10*/  IMAD.MOV.U32 R20, RZ, RZ, R10 ;  /* 0x000000ffff147224 */ /* 0x000fe400078e000a */
[----:B------:R-:W-:Y:S01]  /*ac20*/  IMAD.MOV.U32 R9, RZ, RZ, R8 ;  /* 0x000000ffff097224 */ /* 0x000fe200078e0008 */
[----:B------:R-:W-:-:S03]  /*ac30*/  UIMAD UR4, UR42, UR7, UR4 ;  /* 0x000000072a0472a4 */ /* 0x000fc6000f8e0204 */
[----:B------:R-:W-:Y:S02]  /*ac40*/  ULDC.64 UR6, c[0x0][0x318] ;  /* 0x0000c60000067ab9 */ /* 0x000fe40000000a00 */
[----:B------:R-:W-:Y:S01]  /*ac50*/  LEA R16, P0, R4, UR6, 0x1 ;  /* 0x0000000604107c11 */ /* 0x000fe2000f8008ff */
[----:B------:R-:W-:-:S05]  /*ac60*/  VIADD R3, R5, UR4 ;  /* 0x0000000405037c36 */ /* 0x000fca0008000000 */
[----:B------:R-:W-:Y:S02]  /*ac70*/  LEA.HI.X R2, R4, UR7, R3, 0x1, P0 ;  /* 0x0000000704027c11 */ /* 0x000fe400080f0c03 */
[----:B------:R-:W-:-:S13]  /*ac80*/  ISETP.GT.AND P0, PT, R22, UR48, PT ;  /* 0x0000003016007c0c */ /* 0x000fda000bf04270 */
[----:B0-----:R-:W-:Y:S05]  /*ac90*/  @P0 BRA `(.L_x_68) ;  /* 0xfffffff000240947 */ /* 0x001fea000383ffff */
[----:B------:R-:W-:Y:S05]  /*aca0*/  BSYNC B0 ;  /* 0x0000000000007941 */ /* 0x000fea0003800000 */
.L_x_55:
[----:B------:R-:W-:-:S13]  /*acb0*/  ISETP.NE.AND P0, PT, R18, 0x3, PT ;  /* 0x000000031200780c */ /* 0x000fda0003f05270 */
[----:B------:R-:W-:Y:S05]  /*acc0*/  @!P0 BRA `(.L_x_69) ;  /* 0x0000000000048947 */ /* 0x000fea0003800000 */
[----:B------:R-:W-:Y:S01]  /*acd0*/  BPT.TRAP 0x1 ;  /* 0x000000040000795c */ /* 0x000fe20000300000 */
.L_x_69:
[----:B0-----:R-:W-:Y:S01]  /*ace0*/  LEA R0, R10, UR45, 0x3 ;  /* 0x0000002d0a007c11 */ /* 0x001fe2000f8e18ff */
[----:B------:R-:W-:Y:S01]  /*acf0*/  IMAD.MOV.U32 R3, RZ, RZ, -0x80 ;  /* 0xffffff80ff037424 */ /* 0x000fe200078e00ff */
[----:B------:R-:W-:Y:S01]  /*ad00*/  SHF.L.U32 R5, R8, 0x1f, RZ ;  /* 0x0000001f08057819 */ /* 0x000fe200000006ff */
[----:B------:R-:W-:Y:S01]  /*ad10*/  BSSY B0, `(.L_x_70) ;  /* 0x0000006000007945 */ /* 0x000fe20003800000 */
[----:B------:R-:W-:Y:S01]  /*ad20*/  LEA R6, R10, R19, 0xe ;  /* 0x000000130a067211 */ /* 0x000fe200078e70ff */
[----:B------:R-:W-:Y:S01]  /*ad30*/  IMAD R3, R22, R3, UR43 ;  /* 0x0000002b16037e24 */ /* 0x000fe2000f8e0203 */
[----:B------:R-:W0:Y:S03]  /*ad40*/  SYNCS.PHASECHK.TRANS64.TRYWAIT P0, [R0+URZ+0x28860], R5 ;  /* 0x02886005000075a7 */ /* 0x000e26000800017f */
[----:B------:R-:W-:Y:S01]  /*ad50*/  IMAD.IADD R28, R3, 0x1, -R28 ;  /* 0x00000001031c7824 */ /* 0x000fe200078e0a1c */
[----:B0-----:R-:W-:Y:S06]  /*ad60*/  @!P0 BRA `(.L_x_71) ;  /* 0x0000003400448947 */ /* 0x001fec0003800000 */
.L_x_163:
[----:B------:R-:W-:Y:S05]  /*ad70*/  BSYNC B0 ;  /* 0x0000000000007941 */ /* 0x000fea0003800000 */
.L_x_70:
[----:B------:R-:W-:-:S03]  /*ad80*/  UMOV UR4, 0xffffffff ;  /* 0xffffffff00047882 */ /* 0x000fc60000000000 */
[----:B------:R-:W-:Y:S05]  /*ad90*/  BRA.DIV UR4, `(.L_x_72) ;  /* 0x00000036044c7947 */ /* 0x000fea000b800000 */
[----:B0-----:R-:W0:Y:S01]  /*ada0*/  SHFL.IDX PT, R5, R2, RZ, 0x181f ;  /* 0x00181fff02057589 */ /* 0x001e2200000e0000 */
[----:B------:R-:W-:Y:S01]  /*adb0*/  ULDC UR4, c[0x0][0x2f4] ;  /* 0x0000bd0000047ab9 */ /* 0x000fe20000000800 */
[----:B------:R-:W-:Y:S02]  /*adc0*/  LEA R3, R6, UR45, 0x1 ;  /* 0x0000002d06037c11 */ /* 0x000fe4000f8e08ff */
[----:B------:R-:W1:Y:S01]  /*add0*/  SHFL.IDX PT, R4, R16, RZ, 0x181f ;  /* 0x00181fff10047589 */ /* 0x000e6200000e0000 */
[----:B------:R-:W-:Y:S02]  /*ade0*/  ISETP.GE.AND P1, PT, R26, UR4, PT ;  /* 0x000000041a007c0c */ /* 0x000fe4000bf26270 */
[----:B------:R-:W-:Y:S01]  /*adf0*/  ISETP.GE.AND P0, PT, R25, UR4, PT ;  /* 0x0000000419007c0c */ /* 0x000fe2000bf06270 */
[----:B------:R-:W3:Y:S01]  /*ae00*/  SHFL.IDX PT, R14, R16, 0x1, 0x181f ;  /* 0x00381f00100e7f89 */ /* 0x000ee200000e0000 */
[C---:B------:R-:W-:Y:S02]  /*ae10*/  ISETP.LT.OR P4, PT, R28.reuse, 0x1, P1 ;  /* 0x000000011c00780c */ /* 0x040fe40000f81670 */
[C---:B------:R-:W-:Y:S01]  /*ae20*/  ISETP.LT.OR P5, PT, R28.reuse, 0x1, P0 ;  /* 0x000000011c00780c */ /* 0x040fe200007a1670 */
[----:B------:R-:W4:Y:S01]  /*ae30*/  SHFL.IDX PT, R19, R2, 0x1, 0x181f ;  /* 0x00381f0002137f89 */ /* 0x000f2200000e0000 */
[----:B------:R-:W-:-:S02]  /*ae40*/  ISETP.LT.OR P2, PT, R28, 0x11, P1 ;  /* 0x000000111c00780c */ /* 0x000fc40000f41670 */
[----:B------:R-:W-:Y:S01]  /*ae50*/  ISETP.LT.OR P3, PT, R28, 0x11, P0 ;  /* 0x000000111c00780c */ /* 0x000fe20000761670 */
[----:B------:R-:W-:Y:S04]  /*ae60*/  SHFL.IDX PT, R23, R2, 0x2, 0x181f ;  /* 0x00581f0002177f89 */ /* 0x000fe800000e0000 */
[----:B------:R-:W5:Y:S01]  /*ae70*/  SHFL.IDX PT, R22, R16, 0x2, 0x181f ;  /* 0x00581f0010167f89 */ /* 0x000f6200000e0000 */
[----:B0-----:R-:W-:-:S03]  /*ae80*/  IMAD.MOV.U32 R7, RZ, RZ, R5 ;  /* 0x000000ffff077224 */ /* 0x001fc600078e0005 */
[----:B------:R-:W0:Y:S01]  /*ae90*/  SHFL.IDX PT, R9, R2, 0x4, 0x181f ;  /* 0x00981f0002097f89 */ /* 0x000e2200000e0000 */
[----:B-1----:R-:W-:-:S03]  /*aea0*/  IMAD.MOV.U32 R6, RZ, RZ, R4 ;  /* 0x000000ffff067224 */ /* 0x002fc600078e0004 */
[----:B------:R-:W1:Y:S01]  /*aeb0*/  SHFL.IDX PT, R24, R16, 0x4, 0x181f ;  /* 0x00981f0010187f89 */ /* 0x000e6200000e0000 */
[----:B------:R-:W-:-:S03]  /*aec0*/  IMAD.WIDE.U32 R6, R26, 0x2, R6 ;  /* 0x000000021a067825 */ /* 0x000fc600078e0006 */
[----:B------:R-:W-:Y:S01]  /*aed0*/  SHFL.IDX PT, R21, R2, 0x3, 0x181f ;  /* 0x00781f0002157f89 */ /* 0x000fe200000e0000 */
[----:B---3--:R-:W-:Y:S01]  /*aee0*/  MOV R4, R14 ;  /* 0x0000000e00047202 */ /* 0x008fe20000000f00 */
[----:B----4-:R-:W-:Y:S02]  /*aef0*/  IMAD.MOV.U32 R5, RZ, RZ, R19 ;  /* 0x000000ffff057224 */ /* 0x010fe400078e0013 */
[----:B------:R-:W3:Y:S02]  /*af00*/  SHFL.IDX PT, R20, R16, 0x3, 0x181f ;  /* 0x00781f0010147f89 */ /* 0x000ee400000e0000 */
[----:B------:R-:W-:Y:S02]  /*af10*/  IMAD.WIDE.U32 R4, R26, 0x2, R4 ;  /* 0x000000021a047825 */ /* 0x000fe400078e0004 */
[----:B------:R-:W-:Y:S01]  /*af20*/  LDGSTS.E.BYPASS.LTC128B.128 [R3+0x400], desc[UR38][R6.64], !P4 ;  /* 0x0040000006037fae */ /* 0x000fe2000e101d66 */
[----:B------:R-:W-:Y:S01]  /*af30*/  ISETP.LT.OR P4, PT, R28, 0x21, P1 ;  /* 0x000000211c00780c */ /* 0x000fe20000f81670 */
[----:B-----5:R-:W-:-:S02]  /*af40*/  IMAD.WIDE.U32 R22, R26, 0x2, R22 ;  /* 0x000000021a167825 */ /* 0x020fc400078e0016 */
[----:B------:R4:W-:Y:S01]  /*af50*/  LDGSTS.E.BYPASS.LTC128B.128 [R3+0x4400], desc[UR38][R6.64+0x80], !P5 ;  /* 0x0440008006037fae */ /* 0x0009e2000e901d66 */
[----:B------:R-:W-:-:S03]  /*af60*/  ISETP.LT.OR P5, PT, R28, 0x21, P0 ;  /* 0x000000211c00780c */ /* 0x000fc600007a1670 */
[----:B------:R-:W4:Y:S01]  /*af70*/  SHFL.IDX PT, R14, R16, 0x5, 0x181f ;  /* 0x00b81f00100e7f89 */ /* 0x000f2200000e0000 */
[----:B0-----:R-:W-:Y:S01]  /*af80*/  IMAD.MOV.U32 R13, RZ, RZ, R9 ;  /* 0x000000ffff0d7224 */ /* 0x001fe200078e0009 */
[----:B------:R-:W-:Y:S02]  /*af90*/  MOV R9, RZ ;  /* 0x000000ff00097202 */ /* 0x000fe40000000f00 */
[----:B------:R-:W0:Y:S01]  /*afa0*/  SHFL.IDX PT, R19, R2, 0x5, 0x181f ;  /* 0x00b81f0002137f89 */ /* 0x000e2200000e0000 */
[----:B-1----:R-:W-:-:S03]  /*afb0*/  IMAD.MOV.U32 R12, RZ, RZ, R24 ;  /* 0x000000ffff0c7224 */ /* 0x002fc600078e0018 */
[----:B------:R-:W1:Y:S01]  /*afc0*/  SHFL.IDX PT, R25, R2, 0x6, 0x181f ;  /* 0x00d81f0002197f89 */ /* 0x000e6200000e0000 */
[----:B------:R-:W-:-:S03]  /*afd0*/  IMAD.WIDE.U32 R12, R26, 0x2, R12 ;  /* 0x000000021a0c7825 */ /* 0x000fc600078e000c */
[----:B------:R-:W5:Y:S01]  /*afe0*/  SHFL.IDX PT, R30, R16, 0x6, 0x181f ;  /* 0x00d81f00101e7f89 */ /* 0x000f6200000e0000 */
[----:B---3--:R-:W-:-:S03]  /*aff0*/  IMAD.WIDE.U32 R20, R26, 0x2, R20 ;  /* 0x000000021a147825 */ /* 0x008fc600078e0014 */
[----:B------:R-:W-:Y:S01]  /*b000*/  LDGSTS.E.BYPASS.LTC128B.128 [R3+0xc00], desc[UR38][R4.64], !P2 ;  /* 0x00c0000004037fae */ /* 0x000fe2000d101d66 */
[----:B------:R-:W-:-:S03]  /*b010*/  ISETP.LT.OR P2, PT, R28, 0x31, P1 ;  /* 0x000000311c00780c */ /* 0x000fc60000f41670 */
[----:B------:R1:W-:Y:S01]  /*b020*/  LDGSTS.E.BYPASS.LTC128B.128 [R3+0x4c00], desc[UR38][R4.64+0x80], !P3 ;  /* 0x04c0008004037fae */ /* 0x0003e2000d901d66 */
[----:B------:R-:W-:-:S03]  /*b030*/  ISETP.LT.OR P3, PT, R28, 0x31, P0 ;  /* 0x000000311c00780c */ /* 0x000fc60000761670 */
[----:B------:R3:W-:Y:S01]  /*b040*/  LDGSTS.E.BYPASS.LTC128B.128 [R3+0x1400], desc[UR38][R22.64], !P4 ;  /* 0x0140000016037fae */ /* 0x0007e2000e101d66 */
[C---:B------:R-:W-:Y:S02]  /*b050*/  ISETP.LT.OR P4, PT, R28.reuse, 0x41, P1 ;  /* 0x000000411c00780c */ /* 0x040fe40000f81670 */
[----:B----4-:R-:W-:Y:S01]  /*b060*/  MOV R6, R14 ;  /* 0x0000000e00067202 */ /* 0x010fe20000000f00 */
[----:B------:R3:W-:Y:S01]  /*b070*/  LDGSTS.E.BYPASS.LTC128B.128 [R3+0x5400], desc[UR38][R22.64+0x80], !P5 ;  /* 0x0540008016037fae */ /* 0x0007e2000e901d66 */
[C---:B------:R-:W-:Y:S01]  /*b080*/  ISETP.LT.OR P5, PT, R28.reuse, 0x41, P0 ;  /* 0x000000411c00780c */ /* 0x040fe200007a1670 */
[----:B0-----:R-:W-:Y:S02]  /*b090*/  IMAD.MOV.U32 R7, RZ, RZ, R19 ;  /* 0x000000ffff077224 */ /* 0x001fe400078e0013 */
[----:B------:R3:W-:Y:S01]  /*b0a0*/  LDGSTS.E.BYPASS.LTC128B.128 [R3+0x1c00], desc[UR38][R20.64], !P2 ;  /* 0x01c0000014037fae */ /* 0x0007e2000d101d66 */
[----:B------:R-:W-:Y:S01]  /*b0b0*/  ISETP.LT.OR P2, PT, R28, 0x51, P1 ;  /* 0x000000511c00780c */ /* 0x000fe20000f41670 */
[----:B-1----:R-:W-:-:S02]  /*b0c0*/  IMAD.MOV.U32 R5, RZ, RZ, R25 ;  /* 0x000000ffff057224 */ /* 0x002fc400078e0019 */
[----:B------:R3:W-:Y:S01]  /*b0d0*/  LDGSTS.E.BYPASS.LTC128B.128 [R3+0x5c00], desc[UR38][R20.64+0x80], !P3 ;  /* 0x05c0008014037fae */ /* 0x0007e2000d901d66 */
[C---:B------:R-:W-:Y:S01]  /*b0e0*/  ISETP.LT.OR P3, PT, R28.reuse, 0x51, P0 ;  /* 0x000000511c00780c */ /* 0x040fe20000761670 */
[----:B-----5:R-:W-:Y:S02]  /*b0f0*/  IMAD.MOV.U32 R4, RZ, RZ, R30 ;  /* 0x000000ffff047224 */ /* 0x020fe400078e001e */
[----:B------:R3:W-:Y:S01]  /*b100*/  LDGSTS.E.BYPASS.LTC128B.128 [R3+0x2400], desc[UR38][R12.64], !P4 ;  /* 0x024000000c037fae */ /* 0x0007e2000e101d66 */
[----:B------:R-:W-:Y:S01]  /*b110*/  ISETP.LT.OR P4, PT, R28, 0x61, P1 ;  /* 0x000000611c00780c */ /* 0x000fe20000f81670 */
[----:B------:R-:W-:Y:S02]  /*b120*/  IMAD.WIDE.U32 R6, R26, 0x2, R6 ;  /* 0x000000021a067825 */ /* 0x000fe400078e0006 */
[----:B------:R3:W-:Y:S01]  /*b130*/  LDGSTS.E.BYPASS.LTC128B.128 [R3+0x6400], desc[UR38][R12.64+0x80], !P5 ;  /* 0x064000800c037fae */ /* 0x0007e2000e901d66 */
[----:B------:R-:W-:Y:S01]  /*b140*/  ISETP.LT.OR P5, PT, R28, 0x61, P0 ;  /* 0x000000611c00780c */ /* 0x000fe200007a1670 */
[----:B------:R-:W-:-:S02]  /*b150*/  IMAD.WIDE.U32 R4, R26, 0x2, R4 ;  /* 0x000000021a047825 */ /* 0x000fc400078e0004 */
[----:B------:R3:W-:Y:S04]  /*b160*/  LDGSTS.E.BYPASS.LTC128B.128 [R3+0x2c00], desc[UR38][R6.64], !P2 ;  /* 0x02c0000006037fae */ /* 0x0007e8000d101d66 */
[----:B------:R3:W-:Y:S04]  /*b170*/  LDGSTS.E.BYPASS.LTC128B.128 [R3+0x6c00], desc[UR38][R6.64+0x80], !P3 ;  /* 0x06c0008006037fae */ /* 0x0007e8000d901d66 */
[----:B------:R3:W-:Y:S04]  /*b180*/  LDGSTS.E.BYPASS.LTC128B.128 [R3+0x3400], desc[UR38][R4.64], !P4 ;  /* 0x0340000004037fae */ /* 0x0007e8000e101d66 */
[----:B------:R-:W0:Y:S04]  /*b190*/  SHFL.IDX PT, R2, R2, 0x7, 0x181f ;  /* 0x00f81f0002027f89 */ /* 0x000e2800000e0000 */
[----:B------:R3:W1:Y:S04]  /*b1a0*/  SHFL.IDX PT, R14, R16, 0x7, 0x181f ;  /* 0x00f81f00100e7f89 */ /* 0x00066800000e0000 */
[----:B------:R3:W-:Y:S02]  /*b1b0*/  LDGSTS.E.BYPASS.LTC128B.128 [R3+0x7400], desc[UR38][R4.64+0x80], !P5 ;  /* 0x0740008004037fae */ /* 0x0007e4000e901d66 */
.L_x_181:
[C---:B------:R-:W-:Y:S01]  /*b1c0*/  ISETP.LT.OR P1, PT, R28.reuse, 0x71, P1 ;  /* 0x000000711c00780c */ /* 0x040fe20000f21670 */
[----:B-1-3--:R-:W-:Y:S01]  /*b1d0*/  IMAD.MOV.U32 R4, RZ, RZ, R14 ;  /* 0x000000ffff047224 */ /* 0x00afe200078e000e */
[----:B------:R-:W-:Y:S01]  /*b1e0*/  ISETP.LT.OR P0, PT, R28, 0x71, P0 ;  /* 0x000000711c00780c */ /* 0x000fe20000701670 */
[----:B0-----:R-:W-:Y:S02]  /*b1f0*/  IMAD.MOV.U32 R5, RZ, RZ, R2 ;  /* 0x000000ffff057224 */ /* 0x001fe400078e0002 */
[----:B------:R-:W-:-:S08]  /*b200*/  IMAD.WIDE.U32 R4, R26, 0x2, R4 ;  /* 0x000000021a047825 */ /* 0x000fd000078e0004 */
[----:B------:R-:W-:Y:S01]  /*b210*/  @!PT LDS RZ, [RZ] ;  /* 0x00000000fffff984 */ /* 0x000fe20000000800 */
[----:B------:R-:W-:Y:S01]  /*b220*/  @!PT LDS RZ, [RZ] ;  /* 0x00000000fffff984 */ /* 0x000fe20000000800 */
[----:B------:R-:W-:Y:S01]  /*b230*/  @!PT LDS RZ, [RZ] ;  /* 0x00000000fffff984 */ /* 0x000fe20000000800 */
[----:B------:R0:W-:Y:S04]  /*b240*/  LDGSTS.E.BYPASS.LTC128B.128 [R3+0x3c00], desc[UR38][R4.64], !P1 ;  /* 0x03c0000004037fae */ /* 0x0001e8000c901d66 */
[----:B------:R0:W-:Y:S01]  /*b250*/  LDGSTS.E.BYPASS.LTC128B.128 [R3+0x7c00], desc[UR38][R4.64+0x80], !P0 ;  /* 0x07c0008004037fae */ /* 0x0001e2000c101d66 */
[----:B------:R-:W-:Y:S01]  /*b260*/  PLOP3.LUT P0, PT, PT, PT, PT, 0x80, 0x0 ;  /* 0x000000000000781c */ /* 0x000fe20003f0f070 */
[----:B------:R-:W-:-:S12]  /*b270*/  NOP ;  /* 0x0000000000007918 */ /* 0x000fd80000000000 */
.L_x_73:
        /* <DEDUP_REMOVED lines=10> */
.L_x_74:
[----:B------:R1:W-:Y:S02]  /*b320*/  SYNCS.ARRIVE.TRANS64.A1T0 RZ, [R0+URZ+0x28850], RZ ;  /* 0x028850ff00ff79a7 */ /* 0x0003e4000810003f */
[----:B-1----:R-:W-:-:S05]  /*b330*/  VIADD R0, R10, 0x1 ;  /* 0x000000010a007836 */ /* 0x002fca0000000000 */
[----:B------:R-:W-:-:S04]  /*b340*/  ISETP.NE.AND P0, PT, R0, 0x2, PT ;  /* 0x000000020000780c */ /* 0x000fc80003f05270 */
[----:B0-----:R-:W-:Y:S02]  /*b350*/  SEL R3, RZ, 0x1, P0 ;  /* 0x00000001ff037807 */ /* 0x001fe40000000000 */
[----:B------:R-:W-:Y:S02]  /*b360*/  SEL R0, R0, RZ, P0 ;  /* 0x000000ff00007207 */ /* 0x000fe40000000000 */
[----:B------:R-:W-:-:S07]  /*b370*/  LOP3.LUT R8, R8, R3, RZ, 0x3c, !PT ;  /* 0x0000000308087212 */ /* 0x000fce00078e3cff */
.L_x_40:
[----:B------:R-:W0:Y:S01]  /*b380*/  S2R R3, SR_CgaCtaId ;  /* 0x0000000000037919 */ /* 0x000e220000008800 */
[----:B------:R-:W-:Y:S02]  /*b390*/  MOV R2, 0x400 ;  /* 0x0000040000027802 */ /* 0x000fe40000000f00 */
[----:B------:R-:W-:Y:S02]  /*b3a0*/  SHF.L.U32 R9, R9, 0x1f, RZ ;  /* 0x0000001f09097819 */ /* 0x000fe400000006ff */
[----:B0-----:R-:W-:-:S04]  /*b3b0*/  LEA R7, R3, R2, 0x18 ;  /* 0x0000000203077211 */ /* 0x001fc800078ec0ff */
[----:B------:R-:W0:Y:S02]  /*b3c0*/  SYNCS.PHASECHK.TRANS64.TRYWAIT P0, [R7+URZ+0x28820], R9 ;  /* 0x02882009070075a7 */ /* 0x000e24000800017f */
[----:B0-----:R-:W-:Y:S05]  /*b3d0*/  @!P0 BRA `(.L_x_75) ;  /* 0x0000003800548947 */ /* 0x001fea0003800000 */
.L_x_182:
[----:B------:R-:W-:-:S03]  /*b3e0*/  UMOV UR4, 0xffffffff ;  /* 0xffffffff00047882 */ /* 0x000fc60000000000 */
[----:B------:R-:W-:Y:S05]  /*b3f0*/  BRA.DIV UR4, `(.L_x_76) ;  /* 0x0000003a04607947 */ /* 0x000fea000b800000 */
[----:B------:R1:W3:Y:S02]  /*b400*/  SHFL.IDX PT, R14, R17, RZ, 0x1f ;  /* 0x00001fff110e7589 */ /* 0x0002e400000e0000 */
.L_x_185:
[----:B---3--:R-:W-:-:S13]  /*b410*/  ISETP.NE.AND P0, PT, R14, RZ, PT ;  /* 0x000000ff0e00720c */ /* 0x008fda0003f05270 */
[----:B------:R-:W-:Y:S05]  /*b420*/  @P0 BRA `(.L_x_8) ;  /* 0x0000000000880947 */ /* 0x000fea0003800000 */
[----:B------:R-:W-:-:S03]  /*b430*/  UMOV UR4, 0xffffffff ;  /* 0xffffffff00047882 */ /* 0x000fc60000000000 */
[----:B------:R-:W-:Y:S05]  /*b440*/  BRA.DIV UR4, `(.L_x_77) ;  /* 0x0000003a04747947 */ /* 0x000fea000b800000 */
[----:B------:R-:W-:-:S13]  /*b450*/  ELECT P6, URZ, PT ;  /* 0x00000000003f782f */ /* 0x000fda00038c0000 */
.L_x_188:
[----:B------:R-:W-:Y:S05]  /*b460*/  @!P6 BRA `(.L_x_8) ;  /* 0x000000000078e947 */ /* 0x000fea0003800000 */
[----:B------:R-:W-:-:S06]  /*b470*/  ULOP3.LUT UR4, UR40, 0x2, URZ, 0xfc, !UPT ;  /* 0x0000000228047892 */ /* 0x000fcc000f8efc3f */
[----:B------:R-:W-:-:S04]  /*b480*/  MOV R2, UR4 ;  /* 0x0000000400027c02 */ /* 0x000fc80008000f00 */
[----:B------:R-:W-:-:S13]  /*b490*/  ISETP.NE.AND P0, PT, R2, 0x3, PT ;  /* 0x000000030200780c */ /* 0x000fda0003f05270 */
[----:B------:R-:W-:Y:S05]  /*b4a0*/  @!P0 BRA `(.L_x_78) ;  /* 0x0000000000048947 */ /* 0x000fea0003800000 */
[----:B------:R-:W-:Y:S01]  /*b4b0*/  BPT.TRAP 0x1 ;  /* 0x000000040000795c */ /* 0x000fe20000300000 */
.L_x_78:
[----:B------:R-:W-:Y:S01]  /*b4c0*/  IMAD R5, R0, 0x8, R7 ;  /* 0x0000000800057824 */ /* 0x000fe200078e0207 */
[----:B------:R-:W-:Y:S01]  /*b4d0*/  SHF.L.U32 R2, R8, 0x1f, RZ ;  /* 0x0000001f08027819 */ /* 0x000fe200000006ff */
[----:B------:R-:W-:-:S03]  /*b4e0*/  VIADD R0, R0, 0x1 ;  /* 0x0000000100007836 */ /* 0x000fc60000000000 */
[----:B------:R-:W3:Y:S02]  /*b4f0*/  SYNCS.PHASECHK.TRANS64.TRYWAIT P1, [R5+URZ+0x28840], R2 ;  /* 0x02884002050075a7 */ /* 0x000ee4000802017f */
[----:B------:R-:W-:-:S04]  /*b500*/  ISETP.NE.AND P2, PT, R0, 0x2, PT ;  /* 0x000000020000780c */ /* 0x000fc80003f45270 */
[----:B------:R-:W-:Y:S01]  /*b510*/  SEL R3, RZ, 0x1, P2 ;  /* 0x00000001ff037807 */ /* 0x000fe20001000000 */
[----:B---3--:R-:W-:Y:S08]  /*b520*/  @!P1 BRA `(.L_x_79) ;  /* 0x00000038005c9947 */ /* 0x008ff00003800000 */
.L_x_189:
[----:B------:R-:W-:Y:S02]  /*b530*/  SEL R0, R0, RZ, P2 ;  /* 0x000000ff00007207 */ /* 0x000fe40001000000 */
[----:B------:R-:W-:Y:S01]  /*b540*/  LOP3.LUT R3, R8, R3, RZ, 0x3c, !PT ;  /* 0x0000000308037212 */ /* 0x000fe200078e3cff */
[----:B------:R-:W-:Y:S06]  /*b550*/  @!P0 BRA `(.L_x_80) ;  /* 0x0000000000048947 */ /* 0x000fec0003800000 */
[----:B------:R-:W-:Y:S01]  /*b560*/  BPT.TRAP 0x1 ;  /* 0x000000040000795c */ /* 0x000fe20000300000 */
.L_x_80:
[----:B0-----:R-:W-:Y:S01]  /*b570*/  IMAD R7, R0, 0x8, R7 ;  /* 0x0000000800077824 */ /* 0x001fe200078e0207 */
[----:B------:R-:W-:-:S04]  /*b580*/  SHF.L.U32 R0, R3, 0x1f, RZ ;  /* 0x0000001f03007819 */ /* 0x000fc800000006ff */
[----:B------:R-:W0:Y:S02]  /*b590*/  SYNCS.PHASECHK.TRANS64.TRYWAIT P1, [R7+URZ+0x28840], R0 ;  /* 0x02884000070075a7 */ /* 0x000e24000802017f */
[----:B0-----:R-:W-:Y:S05]  /*b5a0*/  @!P1 BRA `(.L_x_81) ;  /* 0x0000003800509947 */ /* 0x001fea0003800000 */
.L_x_190:
[----:B------:R-:W-:Y:S05]  /*b5b0*/  @!P0 BRA `(.L_x_82) ;  /* 0x0000000000048947 */ /* 0x000fea0003800000 */
[----:B------:R-:W-:Y:S01]  /*b5c0*/  BPT.TRAP 0x1 ;  /* 0x000000040000795c */ /* 0x000fe20000300000 */
.L_x_82:
[----:B------:R-:W4:Y:S02]  /*b5d0*/  SYNCS.PHASECHK.TRANS64.TRYWAIT P1, [R5+URZ+0x28860], R2 ;  /* 0x02886002050075a7 */ /* 0x000f24000802017f */
[----:B----4-:R-:W-:Y:S05]  /*b5e0*/  @!P1 BRA `(.L_x_83) ;  /* 0x0000003800549947 */ /* 0x010fea0003800000 */
.L_x_191:
[----:B------:R-:W-:Y:S05]  /*b5f0*/  @!P0 BRA `(.L_x_84) ;  /* 0x0000000000048947 */ /* 0x000fea0003800000 */
[----:B------:R-:W-:Y:S01]  /*b600*/  BPT.TRAP 0x1 ;  /* 0x000000040000795c */ /* 0x000fe20000300000 */
.L_x_84:
[----:B------:R0:W0:Y:S02]  /*b610*/  SYNCS.PHASECHK.TRANS64.TRYWAIT P0, [R7+URZ+0x28860], R0 ;  /* 0x02886000070075a7 */ /* 0x000024000800017f */
[----:B0-----:R-:W-:Y:S05]  /*b620*/  @!P0 NANOSLEEP.SYNCS 0x989680 ;  /* 0x009896800000895d */ /* 0x001fea0003900000 */
[----:B------:R-:W0:Y:S02]  /*b630*/  @!P0 SYNCS.PHASECHK.TRANS64 P0, [R7+URZ+0x28860], R0 ;  /* 0x02886000070085a7 */ /* 0x000e24000800007f */
[----:B0-----:R-:W-:Y:S05]  /*b640*/  @!P0 BRA `(.L_x_84) ;  /* 0xfffffffc00f08947 */ /* 0x001fea000383ffff */
.L_x_8:
[----:B------:R-:W-:Y:S05]  /*b650*/  BSYNC B6 ;  /* 0x0000000000067941 */ /* 0x000fea0003800000 */
.L_x_5:
[----:B------:R-:W-:Y:S05]  /*b660*/  EXIT ;  /* 0x000000000000794d */ /* 0x000fea0003800000 */
.L_x_12:
[----:B0-----:R-:W-:-:S04]  /*b670*/  MOV R0, UR36 ;  /* 0x0000002400007c02 */ /* 0x001fc80008000f00 */
[----:B------:R0:W1:Y:S03]  /*b680*/  SYNCS.PHASECHK.TRANS64.TRYWAIT P0, [R0+URZ+0x28800], R3 ;  /* 0x02880003000075a7 */ /* 0x000066000800017f */
[----:B-1----:R-:W-:Y:S05]  /*b690*/  @!P0 NANOSLEEP.SYNCS 0x989680 ;  /* 0x009896800000895d */ /* 0x002fea0003900000 */
[----:B------:R-:W1:Y:S02]  /*b6a0*/  @!P0 SYNCS.PHASECHK.TRANS64 P0, [R0+URZ+0x28800], R3 ;  /* 0x02880003000085a7 */ /* 0x000e64000800007f */
[----:B-1----:R-:W-:Y:S05]  /*b6b0*/  @!P0 BRA `(.L_x_12) ;  /* 0xfffffffc00ec8947 */ /* 0x002fea000383ffff */
[----:B------:R-:W-:Y:S05]  /*b6c0*/  BRA `(.L_x_85) ;  /* 0xffffff5800c07947 */ /* 0x000fea000383ffff */
.L_x_16:
[----:B-1----:R-:W-:-:S04]  /*b6d0*/  IMAD.U32 R4, RZ, RZ, UR36 ;  /* 0x00000024ff047e24 */ /* 0x002fc8000f8e00ff */
[----:B------:R1:W2:Y:S03]  /*b6e0*/  SYNCS.PHASECHK.TRANS64.TRYWAIT P1, [R4+URZ+0x28830], R3 ;  /* 0x02883003040075a7 */ /* 0x0002a6000802017f */
[----:B--2---:R-:W-:Y:S05]  /*b6f0*/  @!P1 NANOSLEEP.SYNCS 0x989680 ;  /* 0x009896800000995d */ /* 0x004fea0003900000 */
[----:B------:R-:W2:Y:S02]  /*b700*/  @!P1 SYNCS.PHASECHK.TRANS64 P1, [R4+URZ+0x28830], R3 ;  /* 0x02883003040095a7 */ /* 0x000ea4000802007f */
[----:B--2---:R-:W-:Y:S05]  /*b710*/  @!P1 BRA `(.L_x_16) ;  /* 0xfffffffc00ec9947 */ /* 0x004fea000383ffff */
[----:B------:R-:W-:Y:S05]  /*b720*/  BRA `(.L_x_15) ;  /* 0xffffff5800dc7947 */ /* 0x000fea000383ffff */
.L_x_22:
[----:B-1----:R-:W-:-:S04]  /*b730*/  IMAD.U32 R3, RZ, RZ, UR10 ;  /* 0x0000000aff037e24 */ /* 0x002fc8000f8e00ff */
[----:B------:R1:W2:Y:S03]  /*b740*/  SYNCS.PHASECHK.TRANS64.TRYWAIT P1, [R3+URZ+0x28830], R0 ;  /* 0x02883000030075a7 */ /* 0x0002a6000802017f */
[----:B--2---:R-:W-:Y:S05]  /*b750*/  @!P1 NANOSLEEP.SYNCS 0x989680 ;  /* 0x009896800000995d */ /* 0x004fea0003900000 */
[----:B------:R-:W2:Y:S02]  /*b760*/  @!P1 SYNCS.PHASECHK.TRANS64 P1, [R3+URZ+0x28830], R0 ;  /* 0x02883000030095a7 */ /* 0x000ea4000802007f */
[----:B--2---:R-:W-:Y:S05]  /*b770*/  @!P1 BRA `(.L_x_22) ;  /* 0xfffffffc00ec9947 */ /* 0x004fea000383ffff */
[----:B------:R-:W-:Y:S05]  /*b780*/  BRA `(.L_x_19) ;  /* 0xffffff8000587947 */ /* 0x000fea000383ffff */
.L_x_26:
[----:B-1----:R-:W-:-:S04]  /*b790*/  IMAD.U32 R6, RZ, RZ, UR10 ;  /* 0x0000000aff067e24 */ /* 0x002fc8000f8e00ff */
[----:B------:R1:W2:Y:S03]  /*b7a0*/  SYNCS.PHASECHK.TRANS64.TRYWAIT P1, [R6+URZ+0x28850], R3 ;  /* 0x02885003060075a7 */ /* 0x0002a6000802017f */
[----:B--2---:R-:W-:Y:S05]  /*b7b0*/  @!P1 NANOSLEEP.SYNCS 0x989680 ;  /* 0x009896800000995d */ /* 0x004fea0003900000 */
[----:B------:R-:W2:Y:S02]  /*b7c0*/  @!P1 SYNCS.PHASECHK.TRANS64 P1, [R6+URZ+0x28850], R3 ;  /* 0x02885003060095a7 */ /* 0x000ea4000802007f */
[----:B--2---:R-:W-:Y:S05]  /*b7d0*/  @!P1 BRA `(.L_x_26) ;  /* 0xfffffffc00ec9947 */ /* 0x004fea000383ffff */
[----:B------:R-:W-:Y:S05]  /*b7e0*/  BRA `(.L_x_23) ;  /* 0xffffff8400307947 */ /* 0x000fea000383ffff */
.L_x_33:
[----:B-1----:R-:W-:-:S04]  /*b7f0*/  MOV R5, UR5 ;  /* 0x0000000500057c02 */ /* 0x002fc80008000f00 */
[----:B------:R1:W2:Y:S03]  /*b800*/  SYNCS.PHASECHK.TRANS64.TRYWAIT P1, [R5+URZ+0x28850], R2 ;  /* 0x02885002050075a7 */ /* 0x0002a6000802017f */
[----:B--2---:R-:W-:Y:S05]  /*b810*/  @!P1 NANOSLEEP.SYNCS 0x989680 ;  /* 0x009896800000995d */ /* 0x004fea0003900000 */
[----:B------:R-:W2:Y:S02]  /*b820*/  @!P1 SYNCS.PHASECHK.TRANS64 P1, [R5+URZ+0x28850], R2 ;  /* 0x02885002050095a7 */ /* 0x000ea4000802007f */
[----:B--2---:R-:W-:Y:S05]  /*b830*/  @!P1 BRA `(.L_x_33) ;  /* 0xfffffffc00ec9947 */ /* 0x004fea000383ffff */
[----:B------:R-:W-:Y:S05]  /*b840*/  BRA `(.L_x_32) ;  /* 0xffffffa000247947 */ /* 0x000fea000383ffff */
.L_x_45:
[----:B------:R-:W-:Y:S01]  /*b850*/  IMAD.MOV.U32 R13, RZ, RZ, R17 ;  /* 0x000000ffff0d7224 */ /* 0x000fe200078e0011 */
[----:B------:R-:W-:Y:S01]  /*b860*/  MOV R15, 0xffffffff ;  /* 0xffffffff000f7802 */ /* 0x000fe20000000f00 */
[----:B------:R-:W-:Y:S02]  /*b870*/  IMAD.MOV.U32 R12, RZ, RZ, RZ ;  /* 0x000000ffff0c7224 */ /* 0x000fe400078e00ff */
[----:B------:R-:W-:-:S07]  /*b880*/  IMAD.MOV.U32 R11, RZ, RZ, 0x1f ;  /* 0x0000001fff0b7424 */ /* 0x000fce00078e00ff */
[----:B-----5:R-:W-:Y:S05]  /*b890*/  WARPSYNC.COLLECTIVE R15, `(.L_x_86) ;  /* 0x000000000f087348 */ /* 0x020fea0003c00000 */
[----:B------:R0:W1:Y:S02]  /*b8a0*/  SHFL.IDX P6, R14, R13, R12, R11 ;  /* 0x0000000c0d0e7389 */ /* 0x00006400000c000b */
[----:B01---5:R-:W-:Y:S01]  /*b8b0*/  ENDCOLLECTIVE ;  /* 0x000000000000791b */ /* 0x023fe20003800000 */
.L_x_86:
[----:B------:R-:W-:Y:S05]  /*b8c0*/  BRA `(.L_x_87) ;  /* 0xffffffcc00d07947 */ /* 0x000fea000383ffff */
.L_x_47:
[----:B0-----:R-:W-:-:S04]  /*b8d0*/  IMAD.U32 R10, RZ, RZ, UR45 ;  /* 0x0000002dff0a7e24 */ /* 0x001fc8000f8e00ff */
[----:B------:R0:W1:Y:S03]  /*b8e0*/  SYNCS.PHASECHK.TRANS64.TRYWAIT P0, [R10+URZ+0x28840], R9 ;  /* 0x028840090a0075a7 */ /* 0x000066000800017f */
[----:B-1----:R-:W-:Y:S05]  /*b8f0*/  @!P0 NANOSLEEP.SYNCS 0x989680 ;  /* 0x009896800000895d */ /* 0x002fea0003900000 */
[----:B------:R-:W1:Y:S02]  /*b900*/  @!P0 SYNCS.PHASECHK.TRANS64 P0, [R10+URZ+0x28840], R9 ;  /* 0x028840090a0085a7 */ /* 0x000e64000800007f */
[----:B-1----:R-:W-:Y:S05]  /*b910*/  @!P0 BRA `(.L_x_47) ;  /* 0xfffffffc00ec8947 */ /* 0x002fea000383ffff */
[----:B------:R-:W-:Y:S05]  /*b920*/  BRA `(.L_x_88) ;  /* 0xffffffd0004c7947 */ /* 0x000fea000383ffff */
.L_x_48:
[----:B------:R-:W-:Y:S01]  /*b930*/  BSSY B0, `(.L_x_89) ;  /* 0x0000008000007945 */ /* 0x000fe20003800000 */
[----:B------:R-:W-:Y:S01]  /*b940*/  IMAD.MOV.U32 R13, RZ, RZ, R3 ;  /* 0x000000ffff0d7224 */ /* 0x000fe200078e0003 */
[----:B------:R-:W-:Y:S01]  /*b950*/  MOV R11, 0x181f ;  /* 0x0000181f000b7802 */ /* 0x000fe20000000f00 */
[----:B------:R-:W-:Y:S02]  /*b960*/  IMAD.MOV.U32 R12, RZ, RZ, RZ ;  /* 0x000000ffff0c7224 */ /* 0x000fe400078e00ff */
[----:B------:R-:W-:-:S07]  /*b970*/  IMAD.MOV.U32 R15, RZ, RZ, -0x1 ;  /* 0xffffffffff0f7424 */ /* 0x000fce00078e00ff */
[----:B------:R-:W-:Y:S05]  /*b980*/  WARPSYNC.COLLECTIVE R15, `(.L_x_90) ;  /* 0x000000000f087348 */ /* 0x000fea0003c00000 */
[----:B------:R0:W1:Y:S02]  /*b990*/  SHFL.IDX P6, R14, R13, R12, R11 ;  /* 0x0000000c0d0e7389 */ /* 0x00006400000c000b */
[----:B01----:R-:W-:Y:S01]  /*b9a0*/  ENDCOLLECTIVE ;  /* 0x000000000000791b */ /* 0x003fe20003800000 */
.L_x_90:
[----:B------:R-:W-:Y:S05]  /*b9b0*/  BSYNC B0 ;  /* 0x0000000000007941 */ /* 0x000fea0003800000 */
.L_x_89:
[----:B------:R-:W-:Y:S01]  /*b9c0*/  IMAD.MOV.U32 R13, RZ, RZ, R0 ;  /* 0x000000ffff0d7224 */ /* 0x000fe200078e0000 */
[----:B------:R-:W-:Y:S01]  /*b9d0*/  MOV R12, RZ ;  /* 0x000000ff000c7202 */ /* 0x000fe20000000f00 */
[----:B------:R-:W-:Y:S01]  /*b9e0*/  IMAD.MOV.U32 R11, RZ, RZ, 0x181f ;  /* 0x0000181fff0b7424 */ /* 0x000fe200078e00ff */
[----:B------:R-:W-:Y:S01]  /*b9f0*/  @P0 LEA R9, R19, UR45, 0x1 ;  /* 0x0000002d13090c11 */ /* 0x000fe2000f8e08ff */
[----:B------:R-:W-:Y:S02]  /*ba00*/  IMAD.MOV.U32 R15, RZ, RZ, -0x1 ;  /* 0xffffffffff0f7424 */ /* 0x000fe400078e00ff */
[----:B------:R-:W-:-:S07]  /*ba10*/  IMAD.MOV.U32 R5, RZ, RZ, R14 ;  /* 0x000000ffff057224 */ /* 0x000fce00078e000e */
[----:B------:R-:W-:Y:S05]  /*ba20*/  WARPSYNC.COLLECTIVE R15, `(.L_x_91) ;  /* 0x000000000f087348 */ /* 0x000fea0003c00000 */
[----:B------:R0:W1:Y:S02]  /*ba30*/  SHFL.IDX P6, R14, R13, R12, R11 ;  /* 0x0000000c0d0e7389 */ /* 0x00006400000c000b */
[----:B01----:R-:W-:Y:S01]  /*ba40*/  ENDCOLLECTIVE ;  /* 0x000000000000791b */ /* 0x003fe20003800000 */
.L_x_91:
[----:B------:R-:W-:Y:S01]  /*ba50*/  MOV R13, R3 ;  /* 0x00000003000d7202 */ /* 0x000fe20000000f00 */
[----:B------:R-:W-:Y:S02]  /*ba60*/  IMAD.MOV.U32 R12, RZ, RZ, 0x1 ;  /* 0x00000001ff0c7424 */ /* 0x000fe400078e00ff */
[----:B------:R-:W-:-:S07]  /*ba70*/  IMAD.MOV.U32 R4, RZ, RZ, R14 ;  /* 0x000000ffff047224 */ /* 0x000fce00078e000e */
[----:B------:R-:W-:Y:S05]  /*ba80*/  WARPSYNC.COLLECTIVE R15, `(.L_x_92) ;  /* 0x000000000f087348 */ /* 0x000fea0003c00000 */
[----:B------:R0:W1:Y:S02]  /*ba90*/  SHFL.IDX P6, R14, R13, R12, R11 ;  /* 0x0000000c0d0e7389 */ /* 0x00006400000c000b */
[----:B01----:R-:W-:Y:S01]  /*baa0*/  ENDCOLLECTIVE ;  /* 0x000000000000791b */ /* 0x003fe20003800000 */
.L_x_92:
[----:B------:R-:W-:-:S05]  /*bab0*/  @P0 IMAD.WIDE.U32 R4, R26, 0x2, R4 ;  /* 0x000000021a040825 */ /* 0x000fca00078e0004 */
[----:B------:R-:W-:Y:S01]  /*bac0*/  @!PT LDS RZ, [RZ] ;  /* 0x00000000fffff984 */ /* 0x000fe20000000800 */
[----:B------:R-:W-:Y:S01]  /*bad0*/  @!PT LDS RZ, [RZ] ;  /* 0x00000000fffff984 */ /* 0x000fe20000000800 */
[----:B------:R-:W-:Y:S01]  /*bae0*/  @!PT LDS RZ, [RZ] ;  /* 0x00000000fffff984 */ /* 0x000fe20000000800 */
[----:B------:R0:W-:Y:S04]  /*baf0*/  @P0 LDGSTS.E.BYPASS.LTC128B.128 [R9+0x18400], desc[UR38][R4.64], !P3 ;  /* 0x1840000004090fae */ /* 0x0001e8000d901d66 */
[----:B------:R0:W-:Y:S01]  /*bb00*/  @P0 LDGSTS.E.BYPASS.LTC128B.128 [R9+0x1c400], desc[UR38][R4.64+0x80], !P2 ;  /* 0x1c40008004090fae */ /* 0x0001e2000d101d66 */
[----:B------:R-:W-:Y:S01]  /*bb10*/  ISETP.GE.AND P0, PT, R6, 0x11, PT ;  /* 0x000000110600780c */ /* 0x000fe20003f06270 */
[----:B------:R-:W-:Y:S02]  /*bb20*/  IMAD.MOV.U32 R13, RZ, RZ, R0 ;  /* 0x000000ffff0d7224 */ /* 0x000fe400078e0000 */
[----:B------:R-:W-:-:S10]  /*bb30*/  IMAD.MOV.U32 R8, RZ, RZ, R14 ;  /* 0x000000ffff087224 */ /* 0x000fd400078e000e */
[----:B0-----:R-:W-:-:S07]  /*bb40*/  @P0 LEA R36, R19, UR45, 0x1 ;  /* 0x0000002d13240c11 */ /* 0x001fce000f8e08ff */
[----:B------:R-:W-:Y:S05]  /*bb50*/  WARPSYNC.COLLECTIVE R15, `(.L_x_93) ;  /* 0x000000000f087348 */ /* 0x000fea0003c00000 */
[----:B------:R0:W1:Y:S02]  /*bb60*/  SHFL.IDX P6, R14, R13, R12, R11 ;  /* 0x0000000c0d0e7389 */ /* 0x00006400000c000b */
[----:B01----:R-:W-:Y:S01]  /*bb70*/  ENDCOLLECTIVE ;  /* 0x000000000000791b */ /* 0x003fe20003800000 */
.L_x_93:
[----:B------:R-:W-:Y:S02]  /*bb80*/  IMAD.MOV.U32 R5, RZ, RZ, R8 ;  /* 0x000000ffff057224 */ /* 0x000fe400078e0008 */
[----:B------:R-:W-:Y:S02]  /*bb90*/  IMAD.MOV.U32 R13, RZ, RZ, R3 ;  /* 0x000000ffff0d7224 */ /* 0x000fe400078e0003 */
[----:B------:R-:W-:Y:S01]  /*bba0*/  IMAD.MOV.U32 R12, RZ, RZ, 0x2 ;  /* 0x00000002ff0c7424 */ /* 0x000fe200078e00ff */
[----:B------:R-:W-:-:S07]  /*bbb0*/  MOV R4, R14 ;  /* 0x0000000e00047202 */ /* 0x000fce0000000f00 */
[----:B------:R-:W-:Y:S05]  /*bbc0*/  WARPSYNC.COLLECTIVE R15, `(.L_x_94) ;  /* 0x000000000f087348 */ /* 0x000fea0003c00000 */
[----:B------:R0:W1:Y:S02]  /*bbd0*/  SHFL.IDX P6, R14, R13, R12, R11 ;  /* 0x0000000c0d0e7389 */ /* 0x00006400000c000b */
[----:B01----:R-:W-:Y:S01]  /*bbe0*/  ENDCOLLECTIVE ;  /* 0x000000000000791b */ /* 0x003fe20003800000 */
.L_x_94:
[----:B------:R-:W-:-:S05]  /*bbf0*/  @P0 IMAD.WIDE.U32 R20, R26, 0x2, R4 ;  /* 0x000000021a140825 */ /* 0x000fca00078e0004 */
[----:B------:R-:W-:Y:S01]  /*bc00*/  @!PT LDS RZ, [RZ] ;  /* 0x00000000fffff984 */ /* 0x000fe20000000800 */
[----:B------:R-:W-:Y:S01]  /*bc10*/  @!PT LDS RZ, [RZ] ;  /* 0x00000000fffff984 */ /* 0x000fe20000000800 */
[----:B------:R-:W-:Y:S01]  /*bc20*/  @!PT LDS RZ, [RZ] ;  /* 0x00000000fffff984 */ /* 0x000fe20000000800 */
[----:B------:R0:W-:Y:S04]  /*bc30*/  @P0 LDGSTS.E.BYPASS.LTC128B.128 [R36+0x18c00], desc[UR38][R20.64], !P3 ;  /* 0x18c0000014240fae */ /* 0x0001e8000d901d66 */
[----:B------:R0:W-:Y:S01]  /*bc40*/  @P0 LDGSTS.E.BYPASS.LTC128B.128 [R36+0x1cc00], desc[UR38][R20.64+0x80], !P2 ;  /* 0x1cc0008014240fae */ /* 0x0001e2000d101d66 */
[----:B------:R-:W-:Y:S01]  /*bc50*/  ISETP.GE.AND P0, PT, R6, 0x21, PT ;  /* 0x000000210600780c */ /* 0x000fe20003f06270 */
[----:B------:R-:W-:Y:S01]  /*bc60*/  IMAD.MOV.U32 R13, RZ, RZ, R0 ;  /* 0x000000ffff0d7224 */ /* 0x000fe200078e0000 */
[----:B------:R-:W-:-:S11]  /*bc70*/  MOV R10, R14 ;  /* 0x0000000e000a7202 */ /* 0x000fd60000000f00 */
[----:B0-----:R-:W-:Y:S05]  /*bc80*/  WARPSYNC.COLLECTIVE R15, `(.L_x_95) ;  /* 0x000000000f087348 */ /* 0x001fea0003c00000 */
[----:B------:R1:W2:Y:S02]  /*bc90*/  SHFL.IDX P6, R14, R13, R12, R11 ;  /* 0x0000000c0d0e7389 */ /* 0x0002a400000c000b */
[----:B012---:R-:W-:Y:S01]  /*bca0*/  ENDCOLLECTIVE ;  /* 0x000000000000791b */ /* 0x007fe20003800000 */
.L_x_95:
[----:B------:R-:W-:Y:S01]  /*bcb0*/  MOV R5, R10 ;  /* 0x0000000a00057202 */ /* 0x000fe20000000f00 */
[----:B------:R-:W-:Y:S02]  /*bcc0*/  IMAD.MOV.U32 R13, RZ, RZ, R3 ;  /* 0x000000ffff0d7224 */ /* 0x000fe400078e0003 */
[----:B------:R-:W-:Y:S02]  /*bcd0*/  IMAD.MOV.U32 R12, RZ, RZ, 0x3 ;  /* 0x00000003ff0c7424 */ /* 0x000fe400078e00ff */
[----:B------:R-:W-:-:S07]  /*bce0*/  IMAD.MOV.U32 R37, RZ, RZ, R14 ;  /* 0x000000ffff257224 */ /* 0x000fce00078e000e */
[----:B------:R-:W-:Y:S05]  /*bcf0*/  WARPSYNC.COLLECTIVE R15, `(.L_x_96) ;  /* 0x000000000f087348 */ /* 0x000fea0003c00000 */
[----:B------:R0:W1:Y:S02]  /*bd00*/  SHFL.IDX P6, R14, R13, R12, R11 ;  /* 0x0000000c0d0e7389 */ /* 0x00006400000c000b */
[----:B01----:R-:W-:Y:S01]  /*bd10*/  ENDCOLLECTIVE ;  /* 0x000000000000791b */ /* 0x003fe20003800000 */
.L_x_96:
[----:B------:R-:W-:Y:S01]  /*bd20*/  IMAD.MOV.U32 R4, RZ, RZ, R37 ;  /* 0x000000ffff047224 */ /* 0x000fe200078e0025 */
[----:B------:R-:W-:-:S03]  /*bd30*/  @P0 LEA R37, R19, UR45, 0x1 ;  /* 0x0000002d13250c11 */ /* 0x000fc6000f8e08ff */
[----:B------:R-:W-:-:S05]  /*bd40*/  @P0 IMAD.WIDE.U32 R8, R26, 0x2, R4 ;  /* 0x000000021a080825 */ /* 0x000fca00078e0004 */
[----:B------:R-:W-:Y:S01]  /*bd50*/  @!PT LDS RZ, [RZ] ;  /* 0x00000000fffff984 */ /* 0x000fe20000000800 */
[----:B------:R-:W-:Y:S01]  /*bd60*/  @!PT LDS RZ, [RZ] ;  /* 0x00000000fffff984 */ /* 0x000fe20000000800 */
[----:B------:R-:W-:Y:S01]  /*bd70*/  @!PT LDS RZ, [RZ] ;  /* 0x00000000fffff984 */ /* 0x000fe20000000800 */
[----:B------:R0:W-:Y:S01]  /*bd80*/  @P0 LDGSTS.E.BYPASS.LTC128B.128 [R37+0x19400], desc[UR38][R8.64], !P3 ;  /* 0x1940000008250fae */ /* 0x0001e2000d901d66 */
[----:B------:R-:W-:-:S03]  /*bd90*/  MOV R13, R0 ;  /* 0x00000000000d7202 */ /* 0x000fc60000000f00 */
[----:B------:R0:W-:Y:S01]  /*bda0*/  @P0 LDGSTS.E.BYPASS.LTC128B.128 [R37+0x1d400], desc[UR38][R8.64+0x80], !P2 ;  /* 0x1d40008008250fae */ /* 0x0001e2000d101d66 */
[----:B------:R-:W-:Y:S01]  /*bdb0*/  ISETP.GE.AND P0, PT, R6, 0x31, PT ;  /* 0x000000310600780c */ /* 0x000fe20003f06270 */
[----:B------:R-:W-:-:S12]  /*bdc0*/  IMAD.MOV.U32 R7, RZ, RZ, R14 ;  /* 0x000000ffff077224 */ /* 0x000fd800078e000e */
[----:B0-----:R-:W-:Y:S05]  /*bdd0*/  WARPSYNC.COLLECTIVE R15, `(.L_x_97) ;  /* 0x000000000f087348 */ /* 0x001fea0003c00000 */
[----:B------:R1:W2:Y:S02]  /*bde0*/  SHFL.IDX P6, R14, R13, R12, R11 ;  /* 0x0000000c0d0e7389 */ /* 0x0002a400000c000b */
[----:B012---:R-:W-:Y:S01]  /*bdf0*/  ENDCOLLECTIVE ;  /* 0x000000000000791b */ /* 0x007fe20003800000 */
.L_x_97:
[----:B------:R-:W-:Y:S01]  /*be00*/  IMAD.MOV.U32 R5, RZ, RZ, R7 ;  /* 0x000000ffff057224 */ /* 0x000fe200078e0007 */
[----:B------:R-:W-:Y:S02]  /*be10*/  @P0 LEA R7, R19, UR45, 0x1 ;  /* 0x0000002d13070c11 */ /* 0x000fe4000f8e08ff */
[----:B------:R-:W-:Y:S01]  /*be20*/  MOV R13, R3 ;  /* 0x00000003000d7202 */ /* 0x000fe20000000f00 */
[----:B------:R-:W-:Y:S02]  /*be30*/  IMAD.MOV.U32 R12, RZ, RZ, 0x4 ;  /* 0x00000004ff0c7424 */ /* 0x000fe400078e00ff */
[----:B------:R-:W-:-:S07]  /*be40*/  IMAD.MOV.U32 R32, RZ, RZ, R14 ;  /* 0x000000ffff207224 */ /* 0x000fce00078e000e */
[----:B------:R-:W-:Y:S05]  /*be50*/  WARPSYNC.COLLECTIVE R15, `(.L_x_98) ;  /* 0x000000000f087348 */ /* 0x000fea0003c00000 */
[----:B------:R0:W1:Y:S02]  /*be60*/  SHFL.IDX P6, R14, R13, R12, R11 ;  /* 0x0000000c0d0e7389 */ /* 0x00006400000c000b */
[----:B01----:R-:W-:Y:S01]  /*be70*/  ENDCOLLECTIVE ;  /* 0x000000000000791b */ /* 0x003fe20003800000 */
.L_x_98:
[----:B------:R-:W-:-:S04]  /*be80*/  IMAD.MOV.U32 R4, RZ, RZ, R32 ;  /* 0x000000ffff047224 */ /* 0x000fc800078e0020 */
[----:B------:R-:W-:-:S05]  /*be90*/  @P0 IMAD.WIDE.U32 R4, R26, 0x2, R4 ;  /* 0x000000021a040825 */ /* 0x000fca00078e0004 */
[----:B------:R-:W-:Y:S01]  /*bea0*/  @!PT LDS RZ, [RZ] ;  /* 0x00000000fffff984 */ /* 0x000fe20000000800 */
[----:B------:R-:W-:Y:S01]  /*beb0*/  @!PT LDS RZ, [RZ] ;  /* 0x00000000fffff984 */ /* 0x000fe20000000800 */
[----:B------:R-:W-:Y:S01]  /*bec0*/  @!PT LDS RZ, [RZ] ;  /* 0x00000000fffff984 */ /* 0x000fe20000000800 */
[----:B------:R0:W-:Y:S01]  /*bed0*/  @P0 LDGSTS.E.BYPASS.LTC128B.128 [R7+0x19c00], desc[UR38][R4.64], !P3 ;  /* 0x19c0000004070fae */ /* 0x0001e2000d901d66 */
[----:B------:R-:W-:-:S03]  /*bee0*/  IMAD.MOV.U32 R13, RZ, RZ, R0 ;  /* 0x000000ffff0d7224 */ /* 0x000fc600078e0000 */
[----:B------:R0:W-:Y:S01]  /*bef0*/  @P0 LDGSTS.E.BYPASS.LTC128B.128 [R7+0x1dc00], desc[UR38][R4.64+0x80], !P2 ;  /* 0x1dc0008004070fae */ /* 0x0001e2000d101d66 */
[----:B------:R-:W-:Y:S01]  /*bf00*/  ISETP.GE.AND P0, PT, R6, 0x41, PT ;  /* 0x000000410600780c */ /* 0x000fe20003f06270 */
[----:B------:R-:W-:-:S12]  /*bf10*/  IMAD.MOV.U32 R10, RZ, RZ, R14 ;  /* 0x000000ffff0a7224 */ /* 0x000fd800078e000e */
[----:B0-----:R-:W-:Y:S05]  /*bf20*/  WARPSYNC.COLLECTIVE R15, `(.L_x_99) ;  /* 0x000000000f087348 */ /* 0x001fea0003c00000 */
[----:B------:R1:W2:Y:S02]  /*bf30*/  SHFL.IDX P6, R14, R13, R12, R11 ;  /* 0x0000000c0d0e7389 */ /* 0x0002a400000c000b */
[----:B012---:R-:W-:Y:S01]  /*bf40*/  ENDCOLLECTIVE ;  /* 0x000000000000791b */ /* 0x007fe20003800000 */
.L_x_99:
[----:B------:R-:W-:Y:S01]  /*bf50*/  IMAD.MOV.U32 R5, RZ, RZ, R10 ;  /* 0x000000ffff057224 */ /* 0x000fe200078e000a */
[----:B------:R-:W-:Y:S01]  /*bf60*/  @P0 LEA R10, R19, UR45, 0x1 ;  /* 0x0000002d130a0c11 */ /* 0x000fe2000f8e08ff */
[----:B------:R-:W-:Y:S02]  /*bf70*/  IMAD.MOV.U32 R13, RZ, RZ, R3 ;  /* 0x000000ffff0d7224 */ /* 0x000fe400078e0003 */
[----:B------:R-:W-:Y:S01]  /*bf80*/  IMAD.MOV.U32 R12, RZ, RZ, 0x5 ;  /* 0x00000005ff0c7424 */ /* 0x000fe200078e00ff */
[----:B------:R-:W-:-:S07]  /*bf90*/  MOV R4, R14 ;  /* 0x0000000e00047202 */ /* 0x000fce0000000f00 */
[----:B------:R-:W-:Y:S05]  /*bfa0*/  WARPSYNC.COLLECTIVE R15, `(.L_x_100) ;  /* 0x000000000f087348 */ /* 0x000fea0003c00000 */
[----:B------:R0:W1:Y:S02]  /*bfb0*/  SHFL.IDX P6, R14, R13, R12, R11 ;  /* 0x0000000c0d0e7389 */ /* 0x00006400000c000b */
[----:B01----:R-:W-:Y:S01]  /*bfc0*/  ENDCOLLECTIVE ;  /* 0x000000000000791b */ /* 0x003fe20003800000 */
.L_x_100:
        /* <DEDUP_REMOVED lines=12> */
.L_x_101:
[----:B------:R-:W-:Y:S01]  /*c090*/  MOV R5, R32 ;  /* 0x0000002000057202 */ /* 0x000fe20000000f00 */
[----:B------:R-:W-:Y:S02]  /*c0a0*/  IMAD.MOV.U32 R13, RZ, RZ, R3 ;  /* 0x000000ffff0d7224 */ /* 0x000fe400078e0003 */
[----:B------:R-:W-:Y:S02]  /*c0b0*/  IMAD.MOV.U32 R12, RZ, RZ, 0x6 ;  /* 0x00000006ff0c7424 */ /* 0x000fe400078e00ff */
[----:B------:R-:W-:-:S07]  /*c0c0*/  IMAD.MOV.U32 R37, RZ, RZ, R14 ;  /* 0x000000ffff257224 */ /* 0x000fce00078e000e */
[----:B------:R-:W-:Y:S05]  /*c0d0*/  WARPSYNC.COLLECTIVE R15, `(.L_x_102) ;  /* 0x000000000f087348 */ /* 0x000fea0003c00000 */
[----:B------:R0:W1:Y:S02]  /*c0e0*/  SHFL.IDX P6, R14, R13, R12, R11 ;  /* 0x0000000c0d0e7389 */ /* 0x00006400000c000b */
[----:B01----:R-:W-:Y:S01]  /*c0f0*/  ENDCOLLECTIVE ;  /* 0x000000000000791b */ /* 0x003fe20003800000 */
.L_x_102:
        /* <DEDUP_REMOVED lines=14> */
.L_x_103:
        /* <DEDUP_REMOVED lines=8> */
.L_x_104:
        /* <DEDUP_REMOVED lines=8> */
[----:B------:R-:W-:-:S07]  /*c2e0*/  IMAD.MOV.U32 R3, RZ, RZ, R14 ;  /* 0x000000ffff037224 */ /* 0x000fce00078e000e */
[----:B0-----:R-:W-:Y:S05]  /*c2f0*/  WARPSYNC.COLLECTIVE R15, `(.L_x_105) ;  /* 0x000000000f087348 */ /* 0x001fea0003c00000 */
[----:B------:R1:W2:Y:S02]  /*c300*/  SHFL.IDX P6, R14, R13, R12, R11 ;  /* 0x0000000c0d0e7389 */ /* 0x0002a400000c000b */
[----:B012---:R-:W-:Y:S01]  /*c310*/  ENDCOLLECTIVE ;  /* 0x000000000000791b */ /* 0x007fe20003800000 */
.L_x_105:
[----:B------:R-:W-:Y:S05]  /*c320*/  BRA `(.L_x_106) ;  /* 0xffffffcc00487947 */ /* 0x000fea000383ffff */
.L_x_51:
[----:B------:R-:W-:Y:S01]  /*c330*/  MOV R13, R3 ;  /* 0x00000003000d7202 */ /* 0x000fe20000000f00 */
[----:B------:R-:W-:Y:S02]  /*c340*/  IMAD.MOV.U32 R12, RZ, RZ, RZ ;  /* 0x000000ffff0c7224 */ /* 0x000fe400078e00ff */
[----:B------:R-:W-:Y:S02]  /*c350*/  IMAD.MOV.U32 R11, RZ, RZ, 0x181f ;  /* 0x0000181fff0b7424 */ /* 0x000fe400078e00ff */
[----:B------:R-:W-:Y:S02]  /*c360*/  IMAD.MOV.U32 R15, RZ, RZ, -0x1 ;  /* 0xffffffffff0f7424 */ /* 0x000fe400078e00ff */
[----:B------:R-:W-:-:S07]  /*c370*/  IMAD R35, R35, 0x80, R28 ;  /* 0x0000008023237824 */ /* 0x000fce00078e021c */
[----:B------:R-:W-:Y:S05]  /*c380*/  WARPSYNC.COLLECTIVE R15, `(.L_x_107) ;  /* 0x000000000f087348 */ /* 0x000fea0003c00000 */
[----:B------:R0:W1:Y:S02]  /*c390*/  SHFL.IDX P6, R14, R13, R12, R11 ;  /* 0x0000000c0d0e7389 */ /* 0x00006400000c000b */
[----:B01----:R-:W-:Y:S01]  /*c3a0*/  ENDCOLLECTIVE ;  /* 0x000000000000791b */ /* 0x003fe20003800000 */
.L_x_107:
[----:B------:R-:W-:Y:S01]  /*c3b0*/  IADD3 R7, R35, 0x10, RZ ;  /* 0x0000001023077810 */ /* 0x000fe20007ffe0ff */
[----:B------:R-:W-:Y:S01]  /*c3c0*/  IMAD.MOV.U32 R13, RZ, RZ, R6 ;  /* 0x000000ffff0d7224 */ /* 0x000fe200078e0006 */
[----:B------:R-:W-:-:S07]  /*c3d0*/  MOV R5, R14 ;  /* 0x0000000e00057202 */ /* 0x000fce0000000f00 */
[----:B------:R-:W-:Y:S05]  /*c3e0*/  WARPSYNC.COLLECTIVE R15, `(.L_x_108) ;  /* 0x000000000f087348 */ /* 0x000fea0003c00000 */
[----:B------:R0:W1:Y:S02]  /*c3f0*/  SHFL.IDX P6, R14, R13, R12, R11 ;  /* 0x0000000c0d0e7389 */ /* 0x00006400000c000b */
[----:B01----:R-:W-:Y:S01]  /*c400*/  ENDCOLLECTIVE ;  /* 0x000000000000791b */ /* 0x003fe20003800000 */
.L_x_108:
[----:B------:R-:W-:Y:S02]  /*c410*/  ULDC UR4, c[0x0][0x288] ;  /* 0x0000a20000047ab9 */ /* 0x000fe40000000800 */
[----:B------:R-:W-:-:S05]  /*c420*/  IMAD R0, R0, UR4, RZ ;  /* 0x0000000400007c24 */ /* 0x000fca000f8e02ff */
[----:B------:R-:W-:Y:S01]  /*c430*/  ISETP.GE.AND P2, PT, R35, R0, PT ;  /* 0x000000002300720c */ /* 0x000fe20003f46270 */
[----:B------:R-:W-:Y:S02]  /*c440*/  IMAD.MOV.U32 R13, RZ, RZ, R3 ;  /* 0x000000ffff0d7224 */ /* 0x000fe400078e0003 */
[----:B------:R-:W-:-:S10]  /*c450*/  IMAD.MOV.U32 R12, RZ, RZ, 0x1 ;  /* 0x00000001ff0c7424 */ /* 0x000fd400078e00ff */
[----:B------:R-:W-:Y:S01]  /*c460*/  @!P2 LEA R21, R19, UR45, 0x1 ;  /* 0x0000002d1315ac11 */ /* 0x000fe2000f8e08ff */
[----:B------:R-:W-:-:S07]  /*c470*/  IMAD.MOV.U32 R4, RZ, RZ, R14 ;  /* 0x000000ffff047224 */ /* 0x000fce00078e000e */
[----:B------:R-:W-:Y:S05]  /*c480*/  WARPSYNC.COLLECTIVE R15, `(.L_x_109) ;  /* 0x000000000f087348 */ /* 0x000fea0003c00000 */
[----:B------:R0:W1:Y:S02]  /*c490*/  SHFL.IDX P6, R14, R13, R12, R11 ;  /* 0x0000000c0d0e7389 */ /* 0x00006400000c000b */
[----:B01----:R-:W-:Y:S01]  /*c4a0*/  ENDCOLLECTIVE ;  /* 0x000000000000791b */ /* 0x003fe20003800000 */
.L_x_109:
[----:B------:R-:W-:-:S05]  /*c4b0*/  @!P2 IMAD.WIDE.U32 R4, R26, 0x2, R4 ;  /* 0x000000021a04a825 */ /* 0x000fca00078e0004 */
[----:B------:R-:W-:Y:S01]  /*c4c0*/  @!PT LDS RZ, [RZ] ;  /* 0x00000000fffff984 */ /* 0x000fe20000000800 */
[----:B------:R-:W-:Y:S01]  /*c4d0*/  @!PT LDS RZ, [RZ] ;  /* 0x00000000fffff984 */ /* 0x000fe20000000800 */
[----:B------:R-:W-:Y:S01]  /*c4e0*/  @!PT LDS RZ, [RZ] ;  /* 0x00000000fffff984 */ /* 0x000fe20000000800 */
[----:B------:R0:W-:Y:S04]  /*c4f0*/  @!P2 LDGSTS.E.BYPASS.LTC128B.128 [R21+0x10400], desc[UR38][R4.64], !P0 ;  /* 0x104000000415afae */ /* 0x0001e8000c101d66 */
[----:B------:R0:W-:Y:S01]  /*c500*/  @!P2 LDGSTS.E.BYPASS.LTC128B.128 [R21+0x14400], desc[UR38][R4.64+0x80], !P1 ;  /* 0x144000800415afae */ /* 0x0001e2000c901d66 */
[----:B------:R-:W-:Y:S02]  /*c510*/  ISETP.GE.AND P2, PT, R7, R0, PT ;  /* 0x000000000700720c */ /* 0x000fe40003f46270 */
[----:B------:R-:W-:Y:S01]  /*c520*/  MOV R13, R6 ;  /* 0x00000006000d7202 */ /* 0x000fe20000000f00 */
[----:B------:R-:W-:-:S10]  /*c530*/  IMAD.MOV.U32 R7, RZ, RZ, R14 ;  /* 0x000000ffff077224 */ /* 0x000fd400078e000e */
[----:B0-----:R-:W-:-:S07]  /*c540*/  @!P2 LEA R37, R19, UR45, 0x1 ;  /* 0x0000002d1325ac11 */ /* 0x001fce000f8e08ff */
[----:B------:R-:W-:Y:S05]  /*c550*/  WARPSYNC.COLLECTIVE R15, `(.L_x_110) ;  /* 0x000000000f087348 */ /* 0x000fea0003c00000 */
[----:B------:R0:W1:Y:S02]  /*c560*/  SHFL.IDX P6, R14, R13, R12, R11 ;  /* 0x0000000c0d0e7389 */ /* 0x00006400000c000b */
[----:B01----:R-:W-:Y:S01]  /*c570*/  ENDCOLLECTIVE ;  /* 0x000000000000791b */ /* 0x003fe20003800000 */
.L_x_110:
[----:B------:R-:W-:Y:S01]  /*c580*/  IMAD.MOV.U32 R5, RZ, RZ, R7 ;  /* 0x000000ffff057224 */ /* 0x000fe200078e0007 */
[----:B------:R-:W-:Y:S01]  /*c590*/  MOV R13, R3 ;  /* 0x00000003000d7202 */ /* 0x000fe20000000f00 */
[----:B------:R-:W-:Y:S02]  /*c5a0*/  IMAD.MOV.U32 R12, RZ, RZ, 0x2 ;  /* 0x00000002ff0c7424 */ /* 0x000fe400078e00ff */
[----:B------:R-:W-:-:S07]  /*c5b0*/  IMAD.MOV.U32 R4, RZ, RZ, R14 ;  /* 0x000000ffff047224 */ /* 0x000fce00078e000e */
[----:B------:R-:W-:Y:S05]  /*c5c0*/  WARPSYNC.COLLECTIVE R15, `(.L_x_111) ;  /* 0x000000000f087348 */ /* 0x000fea0003c00000 */
[----:B------:R0:W1:Y:S02]  /*c5d0*/  SHFL.IDX P6, R14, R13, R12, R11 ;  /* 0x0000000c0d0e7389 */ /* 0x00006400000c000b */
[----:B01----:R-:W-:Y:S01]  /*c5e0*/  ENDCOLLECTIVE ;  /* 0x000000000000791b */ /* 0x003fe20003800000 */
.L_x_111:
[----:B------:R-:W-:-:S04]  /*c5f0*/  @!P2 IMAD.WIDE.U32 R8, R26, 0x2, R4 ;  /* 0x000000021a08a825 */ /* 0x000fc800078e0004 */
[----:B------:R-:W-:Y:S01]  /*c600*/  VIADD R5, R35, 0x20 ;  /* 0x0000002023057836 */ /* 0x000fe20000000000 */
[----:B------:R-:W-:Y:S01]  /*c610*/  @!PT LDS RZ, [RZ] ;  /* 0x00000000fffff984 */ /* 0x000fe20000000800 */
[----:B------:R-:W-:Y:S01]  /*c620*/  @!PT LDS RZ, [RZ] ;  /* 0x00000000fffff984 */ /* 0x000fe20000000800 */
[----:B------:R-:W-:Y:S01]  /*c630*/  @!PT LDS RZ, [RZ] ;  /* 0x00000000fffff984 */ /* 0x000fe20000000800 */
[----:B------:R0:W-:Y:S04]  /*c640*/  @!P2 LDGSTS.E.BYPASS.LTC128B.128 [R37+0x10c00], desc[UR38][R8.64], !P0 ;  /* 0x10c000000825afae */ /* 0x0001e8000c101d66 */
[----:B------:R0:W-:Y:S01]  /*c650*/  @!P2 LDGSTS.E.BYPASS.LTC128B.128 [R37+0x14c00], desc[UR38][R8.64+0x80], !P1 ;  /* 0x14c000800825afae */ /* 0x0001e2000c901d66 */
[----:B------:R-:W-:Y:S01]  /*c660*/  ISETP.GE.AND P2, PT, R5, R0, PT ;  /* 0x000000000500720c */ /* 0x000fe20003f46270 */
[----:B------:R-:W-:Y:S02]  /*c670*/  IMAD.MOV.U32 R13, RZ, RZ, R6 ;  /* 0x000000ffff0d7224 */ /* 0x000fe400078e0006 */
[----:B------:R-:W-:-:S10]  /*c680*/  IMAD.MOV.U32 R7, RZ, RZ, R14 ;  /* 0x000000ffff077224 */ /* 0x000fd400078e000e */
[----:B0-----:R-:W-:-:S07]  /*c690*/  @!P2 LEA R21, R19, UR45, 0x1 ;  /* 0x0000002d1315ac11 */ /* 0x001fce000f8e08ff */
[----:B------:R-:W-:Y:S05]  /*c6a0*/  WARPSYNC.COLLECTIVE R15, `(.L_x_112) ;  /* 0x000000000f087348 */ /* 0x000fea0003c00000 */
[----:B------:R0:W1:Y:S02]  /*c6b0*/  SHFL.IDX P6, R14, R13, R12, R11 ;  /* 0x0000000c0d0e7389 */ /* 0x00006400000c000b */
[----:B01----:R-:W-:Y:S01]  /*c6c0*/  ENDCOLLECTIVE ;  /* 0x000000000000791b */ /* 0x003fe20003800000 */
.L_x_112:
[----:B------:R-:W-:Y:S02]  /*c6d0*/  IMAD.MOV.U32 R5, RZ, RZ, R7 ;  /* 0x000000ffff057224 */ /* 0x000fe400078e0007 */
[----:B------:R-:W-:Y:S02]  /*c6e0*/  VIADD R7, R35, 0x30 ;  /* 0x0000003023077836 */ /* 0x000fe40000000000 */
[----:B------:R-:W-:Y:S01]  /*c6f0*/  IMAD.MOV.U32 R13, RZ, RZ, R3 ;  /* 0x000000ffff0d7224 */ /* 0x000fe200078e0003 */
[----:B------:R-:W-:Y:S02]  /*c700*/  MOV R12, 0x3 ;  /* 0x00000003000c7802 */ /* 0x000fe40000000f00 */
[----:B------:R-:W-:-:S07]  /*c710*/  MOV R4, R14 ;  /* 0x0000000e00047202 */ /* 0x000fce0000000f00 */
[----:B------:R-:W-:Y:S05]  /*c720*/  WARPSYNC.COLLECTIVE R15, `(.L_x_113) ;  /* 0x000000000f087348 */ /* 0x000fea0003c00000 */
[----:B------:R0:W1:Y:S02]  /*c730*/  SHFL.IDX P6, R14, R13, R12, R11 ;  /* 0x0000000c0d0e7389 */ /* 0x00006400000c000b */
[----:B01----:R-:W-:Y:S01]  /*c740*/  ENDCOLLECTIVE ;  /* 0x000000000000791b */ /* 0x003fe20003800000 */
.L_x_113:
[----:B------:R-:W-:-:S05]  /*c750*/  @!P2 IMAD.WIDE.U32 R4, R26, 0x2, R4 ;  /* 0x000000021a04a825 */ /* 0x000fca00078e0004 */
        /* <DEDUP_REMOVED lines=8> */
[----:B0-----:R-:W-:Y:S05]  /*c7e0*/  WARPSYNC.COLLECTIVE R15, `(.L_x_114) ;  /* 0x000000000f087348 */ /* 0x001fea0003c00000 */
[----:B------:R1:W2:Y:S02]  /*c7f0*/  SHFL.IDX P6, R14, R13, R12, R11 ;  /* 0x0000000c0d0e7389 */ /* 0x0002a400000c000b */
[----:B012---:R-:W-:Y:S01]  /*c800*/  ENDCOLLECTIVE ;  /* 0x000000000000791b */ /* 0x007fe20003800000 */
.L_x_114:
[----:B------:R-:W-:Y:S02]  /*c810*/  @!P2 LEA R37, R19, UR45, 0x1 ;  /* 0x0000002d1325ac11 */ /* 0x000fe4000f8e08ff */
[----:B------:R-:W-:Y:S01]  /*c820*/  MOV R5, R7 ;  /* 0x0000000700057202 */ /* 0x000fe20000000f00 */
[----:B------:R-:W-:Y:S02]  /*c830*/  IMAD.MOV.U32 R13, RZ, RZ, R3 ;  /* 0x000000ffff0d7224 */ /* 0x000fe400078e0003 */
[----:B------:R-:W-:Y:S02]  /*c840*/  IMAD.MOV.U32 R12, RZ, RZ, 0x4 ;  /* 0x00000004ff0c7424 */ /* 0x000fe400078e00ff */
[----:B------:R-:W-:-:S07]  /*c850*/  IMAD.MOV.U32 R4, RZ, RZ, R14 ;  /* 0x000000ffff047224 */ /* 0x000fce00078e000e */
[----:B------:R-:W-:Y:S05]  /*c860*/  WARPSYNC.COLLECTIVE R15, `(.L_x_115) ;  /* 0x000000000f087348 */ /* 0x000fea0003c00000 */
[----:B------:R0:W1:Y:S02]  /*c870*/  SHFL.IDX P6, R14, R13, R12, R11 ;  /* 0x0000000c0d0e7389 */ /* 0x00006400000c000b */
[----:B01----:R-:W-:Y:S01]  /*c880*/  ENDCOLLECTIVE ;  /* 0x000000000000791b */ /* 0x003fe20003800000 */
.L_x_115:
        /* <DEDUP_REMOVED lines=8> */
[----:B------:R-:W-:Y:S01]  /*c910*/  IMAD.MOV.U32 R13, RZ, RZ, R6 ;  /* 0x000000ffff0d7224 */ /* 0x000fe200078e0006 */
[----:B------:R-:W-:-:S11]  /*c920*/  MOV R7, R14 ;  /* 0x0000000e00077202 */ /* 0x000fd60000000f00 */
[----:B0-----:R-:W-:Y:S05]  /*c930*/  WARPSYNC.COLLECTIVE R15, `(.L_x_116) ;  /* 0x000000000f087348 */ /* 0x001fea0003c00000 */
[----:B------:R1:W2:Y:S02]  /*c940*/  SHFL.IDX P6, R14, R13, R12, R11 ;  /* 0x0000000c0d0e7389 */ /* 0x0002a400000c000b */
[----:B012---:R-:W-:Y:S01]  /*c950*/  ENDCOLLECTIVE ;  /* 0x000000000000791b */ /* 0x007fe20003800000 */
.L_x_116:
[----:B------:R-:W-:Y:S01]  /*c960*/  @!P2 LEA R21, R19, UR45, 0x1 ;  /* 0x0000002d1315ac11 */ /* 0x000fe2000f8e08ff */
[----:B------:R-:W-:Y:S01]  /*c970*/  IMAD.MOV.U32 R5, RZ, RZ, R7 ;  /* 0x000000ffff057224 */ /* 0x000fe200078e0007 */
[----:B------:R-:W-:Y:S01]  /*c980*/  IADD3 R7, R35, 0x50, RZ ;  /* 0x0000005023077810 */ /* 0x000fe20007ffe0ff */
[----:B------:R-:W-:Y:S02]  /*c990*/  IMAD.MOV.U32 R13, RZ, RZ, R3 ;  /* 0x000000ffff0d7224 */ /* 0x000fe400078e0003 */
[----:B------:R-:W-:Y:S02]  /*c9a0*/  IMAD.MOV.U32 R12, RZ, RZ, 0x5 ;  /* 0x00000005ff0c7424 */ /* 0x000fe400078e00ff */
[----:B------:R-:W-:-:S07]  /*c9b0*/  IMAD.MOV.U32 R4, RZ, RZ, R14 ;  /* 0x000000ffff047224 */ /* 0x000fce00078e000e */
[----:B------:R-:W-:Y:S05]  /*c9c0*/  WARPSYNC.COLLECTIVE R15, `(.L_x_117) ;  /* 0x000000000f087348 */ /* 0x000fea0003c00000 */
[----:B------:R0:W1:Y:S02]  /*c9d0*/  SHFL.IDX P6, R14, R13, R12, R11 ;  /* 0x0000000c0d0e7389 */ /* 0x00006400000c000b */
[----:B01----:R-:W-:Y:S01]  /*c9e0*/  ENDCOLLECTIVE ;  /* 0x000000000000791b */ /* 0x003fe20003800000 */
.L_x_117:
        /* <DEDUP_REMOVED lines=13> */
.L_x_118:
[----:B------:R-:W-:Y:S01]  /*cac0*/  IMAD.MOV.U32 R5, RZ, RZ, R7 ;  /* 0x000000ffff057224 */ /* 0x000fe200078e0007 */
[----:B------:R-:W-:Y:S01]  /*cad0*/  MOV R13, R3 ;  /* 0x00000003000d7202 */ /* 0x000fe20000000f00 */
[----:B------:R-:W-:Y:S02]  /*cae0*/  IMAD.MOV.U32 R12, RZ, RZ, 0x6 ;  /* 0x00000006ff0c7424 */ /* 0x000fe400078e00ff */
[----:B------:R-:W-:-:S07]  /*caf0*/  IMAD.MOV.U32 R4, RZ, RZ, R14 ;  /* 0x000000ffff047224 */ /* 0x000fce00078e000e */
[----:B------:R-:W-:Y:S05]  /*cb00*/  WARPSYNC.COLLECTIVE R15, `(.L_x_119) ;  /* 0x000000000f087348 */ /* 0x000fea0003c00000 */
[----:B------:R0:W1:Y:S02]  /*cb10*/  SHFL.IDX P6, R14, R13, R12, R11 ;  /* 0x0000000c0d0e7389 */ /* 0x00006400000c000b */
[----:B01----:R-:W-:Y:S01]  /*cb20*/  ENDCOLLECTIVE ;  /* 0x000000000000791b */ /* 0x003fe20003800000 */
.L_x_119:
        /* <DEDUP_REMOVED lines=13> */
.L_x_120:
[----:B------:R-:W-:Y:S01]  /*cc00*/  IMAD.MOV.U32 R5, RZ, RZ, R7 ;  /* 0x000000ffff057224 */ /* 0x000fe200078e0007 */
[----:B------:R-:W-:Y:S01]  /*cc10*/  @!P2 LEA R7, R19, UR45, 0x1 ;  /* 0x0000002d1307ac11 */ /* 0x000fe2000f8e08ff */
[----:B------:R-:W-:Y:S02]  /*cc20*/  IMAD.MOV.U32 R13, RZ, RZ, R3 ;  /* 0x000000ffff0d7224 */ /* 0x000fe400078e0003 */
[----:B------:R-:W-:Y:S01]  /*cc30*/  IMAD.MOV.U32 R12, RZ, RZ, 0x7 ;  /* 0x00000007ff0c7424 */ /* 0x000fe200078e00ff */
[----:B------:R-:W-:-:S07]  /*cc40*/  MOV R4, R14 ;  /* 0x0000000e00047202 */ /* 0x000fce0000000f00 */
[----:B------:R-:W-:Y:S05]  /*cc50*/  WARPSYNC.COLLECTIVE R15, `(.L_x_121) ;  /* 0x000000000f087348 */ /* 0x000fea0003c00000 */
[----:B------:R0:W1:Y:S02]  /*cc60*/  SHFL.IDX P6, R14, R13, R12, R11 ;  /* 0x0000000c0d0e7389 */ /* 0x00006400000c000b */
[----:B01----:R-:W-:Y:S01]  /*cc70*/  ENDCOLLECTIVE ;  /* 0x000000000000791b */ /* 0x003fe20003800000 */
.L_x_121:
[----:B------:R-:W-:-:S05]  /*cc80*/  @!P2 IMAD.WIDE.U32 R4, R26, 0x2, R4 ;  /* 0x000000021a04a825 */ /* 0x000fca00078e0004 */
[----:B------:R-:W-:Y:S01]  /*cc90*/  @!PT LDS RZ, [RZ] ;  /* 0x00000000fffff984 */ /* 0x000fe20000000800 */
[----:B------:R-:W-:Y:S01]  /*cca0*/  @!PT LDS RZ, [RZ] ;  /* 0x00000000fffff984 */ /* 0x000fe20000000800 */
[----:B------:R-:W-:Y:S01]  /*ccb0*/  @!PT LDS RZ, [RZ] ;  /* 0x00000000fffff984 */ /* 0x000fe20000000800 */
[----:B------:R0:W-:Y:S04]  /*ccc0*/  @!P2 LDGSTS.E.BYPASS.LTC128B.128 [R7+0x13400], desc[UR38][R4.64], !P0 ;  /* 0x134000000407afae */ /* 0x0001e8000c101d66 */
[----:B------:R0:W-:Y:S01]  /*ccd0*/  @!P2 LDGSTS.E.BYPASS.LTC128B.128 [R7+0x17400], desc[UR38][R4.64+0x80], !P1 ;  /* 0x174000800407afae */ /* 0x0001e2000c901d66 */
[----:B------:R-:W-:Y:S01]  /*cce0*/  IMAD.MOV.U32 R13, RZ, RZ, R6 ;  /* 0x000000ffff0d7224 */ /* 0x000fe200078e0006 */
[----:B------:R-:W-:-:S07]  /*ccf0*/  MOV R3, R14 ;  /* 0x0000000e00037202 */ /* 0x000fce0000000f00 */
[----:B0-----:R-:W-:Y:S05]  /*cd00*/  WARPSYNC.COLLECTIVE R15, `(.L_x_122) ;  /* 0x000000000f087348 */ /* 0x001fea0003c00000 */
[----:B------:R1:W2:Y:S02]  /*cd10*/  SHFL.IDX P6, R14, R13, R12, R11 ;  /* 0x0000000c0d0e7389 */ /* 0x0002a400000c000b */
[----:B012---:R-:W-:Y:S01]  /*cd20*/  ENDCOLLECTIVE ;  /* 0x000000000000791b */ /* 0x007fe20003800000 */
.L_x_122:
[----:B------:R-:W-:Y:S05]  /*cd30*/  BRA `(.L_x_123) ;  /* 0xffffffcc00407947 */ /* 0x000fea000383ffff */
.L_x_54:
[----:B0-----:R-:W-:-:S04]  /*cd40*/  IMAD.U32 R3, RZ, RZ, UR45 ;  /* 0x0000002dff037e24 */ /* 0x001fc8000f8e00ff */
[----:B------:R0:W1:Y:S03]  /*cd50*/  SYNCS.PHASECHK.TRANS64.TRYWAIT P0, [R3+URZ+0x28820], R0 ;  /* 0x02882000030075a7 */ /* 0x000066000800017f */
[----:B-1----:R-:W-:Y:S05]  /*cd60*/  @!P0 NANOSLEEP.SYNCS 0x989680 ;  /* 0x009896800000895d */ /* 0x002fea0003900000 */
[----:B------:R-:W1:Y:S02]  /*cd70*/  @!P0 SYNCS.PHASECHK.TRANS64 P0, [R3+URZ+0x28820], R0 ;  /* 0x02882000030085a7 */ /* 0x000e64000800007f */
[----:B-1----:R-:W-:Y:S05]  /*cd80*/  @!P0 BRA `(.L_x_54) ;  /* 0xfffffffc00ec8947 */ /* 0x002fea000383ffff */
[----:B------:R-:W-:Y:S05]  /*cd90*/  BRA `(.L_x_124) ;  /* 0xffffffcc00847947 */ /* 0x000fea000383ffff */
.L_x_58:
[----:B0-----:R0:W1:Y:S02]  /*cda0*/  SYNCS.PHASECHK.TRANS64.TRYWAIT P0, [R34+URZ+0x28840], R3 ;  /* 0x02884003220075a7 */ /* 0x001064000800017f */
[----:B-1----:R-:W-:Y:S05]  /*cdb0*/  @!P0 NANOSLEEP.SYNCS 0x989680 ;  /* 0x009896800000895d */ /* 0x002fea0003900000 */
[----:B------:R-:W1:Y:S02]  /*cdc0*/  @!P0 SYNCS.PHASECHK.TRANS64 P0, [R34+URZ+0x28840], R3 ;  /* 0x02884003220085a7 */ /* 0x000e64000800007f */
[----:B-1----:R-:W-:Y:S05]  /*cdd0*/  @!P0 BRA `(.L_x_58) ;  /* 0xfffffffc00f08947 */ /* 0x002fea000383ffff */
[----:B------:R-:W-:Y:S05]  /*cde0*/  BRA `(.L_x_125) ;  /* 0xffffffd0004c7947 */ /* 0x000fea000383ffff */
.L_x_59:
[----:B------:R-:W-:Y:S01]  /*cdf0*/  BSSY B1, `(.L_x_126) ;  /* 0x0000008000017945 */ /* 0x000fe20003800000 */
[----:B------:R-:W-:Y:S01]  /*ce00*/  IMAD.MOV.U32 R13, RZ, RZ, R5 ;  /* 0x000000ffff0d7224 */ /* 0x000fe200078e0005 */
[----:B------:R-:W-:Y:S01]  /*ce10*/  MOV R12, RZ ;  /* 0x000000ff000c7202 */ /* 0x000fe20000000f00 */
[----:B------:R-:W-:Y:S02]  /*ce20*/  IMAD.MOV.U32 R11, RZ, RZ, 0x181f ;  /* 0x0000181fff0b7424 */ /* 0x000fe400078e00ff */
[----:B------:R-:W-:-:S07]  /*ce30*/  IMAD.MOV.U32 R15, RZ, RZ, -0x1 ;  /* 0xffffffffff0f7424 */ /* 0x000fce00078e00ff */
[----:B------:R-:W-:Y:S05]  /*ce40*/  WARPSYNC.COLLECTIVE R15, `(.L_x_127) ;  /* 0x000000000f087348 */ /* 0x000fea0003c00000 */
[----:B------:R0:W1:Y:S02]  /*ce50*/  SHFL.IDX P6, R14, R13, R12, R11 ;  /* 0x0000000c0d0e7389 */ /* 0x00006400000c000b */
[----:B01----:R-:W-:Y:S01]  /*ce60*/  ENDCOLLECTIVE ;  /* 0x000000000000791b */ /* 0x003fe20003800000 */
.L_x_127:
[----:B------:R-:W-:Y:S05]  /*ce70*/  BSYNC B1 ;  /* 0x0000000000017941 */ /* 0x000fea0003800000 */
.L_x_126:
[----:B------:R-:W-:Y:S01]  /*ce80*/  MOV R13, R6 ;  /* 0x00000006000d7202 */ /* 0x000fe20000000f00 */
[----:B------:R-:W-:Y:S01]  /*ce90*/  IMAD.MOV.U32 R12, RZ, RZ, RZ ;  /* 0x000000ffff0c7224 */ /* 0x000fe200078e00ff */
[----:B------:R-:W-:Y:S01]  /*cea0*/  SHF.L.U32 R3, R26, 0x1, RZ ;  /* 0x000000011a037819 */ /* 0x000fe200000006ff */
[----:B------:R-:W-:Y:S01]  /*ceb0*/  IMAD.MOV.U32 R11, RZ, RZ, 0x181f ;  /* 0x0000181fff0b7424 */ /* 0x000fe200078e00ff */
[----:B------:R-:W-:Y:S01]  /*cec0*/  LEA R4, R4, UR45, 0x1 ;  /* 0x0000002d04047c11 */ /* 0x000fe2000f8e08ff */
[----:B------:R-:W-:Y:S02]  /*ced0*/  IMAD.MOV.U32 R15, RZ, RZ, -0x1 ;  /* 0xffffffffff0f7424 */ /* 0x000fe400078e00ff */
[----:B------:R-:W-:-:S07]  /*cee0*/  IMAD.MOV.U32 R0, RZ, RZ, R14 ;  /* 0x000000ffff007224 */ /* 0x000fce00078e000e */
[----:B------:R-:W-:Y:S05]  /*cef0*/  WARPSYNC.COLLECTIVE R15, `(.L_x_128) ;  /* 0x000000000f087348 */ /* 0x000fea0003c00000 */
[----:B------:R0:W1:Y:S02]  /*cf00*/  SHFL.IDX P6, R14, R13, R12, R11 ;  /* 0x0000000c0d0e7389 */ /* 0x00006400000c000b */
[----:B01----:R-:W-:Y:S01]  /*cf10*/  ENDCOLLECTIVE ;  /* 0x000000000000791b */ /* 0x003fe20003800000 */
.L_x_128:
[----:B------:R-:W-:Y:S02]  /*cf20*/  IMAD.MOV.U32 R13, RZ, RZ, R5 ;  /* 0x000000ffff0d7224 */ /* 0x000fe400078e0005 */
[----:B------:R-:W-:Y:S01]  /*cf30*/  IMAD.MOV.U32 R12, RZ, RZ, 0x1 ;  /* 0x00000001ff0c7424 */ /* 0x000fe200078e00ff */
[----:B------:R-:W-:-:S05]  /*cf40*/  IADD3 R14, P0, R14, R3, RZ ;  /* 0x000000030e0e7210 */ /* 0x000fca0007f1e0ff */
[----:B------:R-:W-:-:S05]  /*cf50*/  IMAD.X R15, RZ, RZ, R0, P0 ;  /* 0x000000ffff0f7224 */ /* 0x000fca00000e0600 */
[----:B------:R-:W-:Y:S01]  /*cf60*/  @!PT LDS RZ, [RZ] ;  /* 0x00000000fffff984 */ /* 0x000fe20000000800 */
[----:B------:R-:W-:Y:S01]  /*cf70*/  @!PT LDS RZ, [RZ] ;  /* 0x00000000fffff984 */ /* 0x000fe20000000800 */
[----:B------:R-:W-:Y:S01]  /*cf80*/  @!PT LDS RZ, [RZ] ;  /* 0x00000000fffff984 */ /* 0x000fe20000000800 */
[----:B------:R-:W-:Y:S04]  /*cf90*/  LDGSTS.E.BYPASS.LTC128B.128 [R4+0x18400], desc[UR38][R14.64], !P4 ;  /* 0x184000000e047fae */ /* 0x000fe8000e101d66 */
[----:B------:R0:W-:Y:S02]  /*cfa0*/  LDGSTS.E.BYPASS.LTC128B.128 [R4+0x1c400], desc[UR38][R14.64+0x80], !P3 ;  /* 0x1c4000800e047fae */ /* 0x0001e4000d901d66 */
[----:B0-----:R-:W-:-:S07]  /*cfb0*/  MOV R15, 0xffffffff ;  /* 0xffffffff000f7802 */ /* 0x001fce0000000f00 */
[----:B------:R-:W-:Y:S05]  /*cfc0*/  WARPSYNC.COLLECTIVE R15, `(.L_x_129) ;  /* 0x000000000f087348 */ /* 0x000fea0003c00000 */
[----:B------:R0:W1:Y:S02]  /*cfd0*/  SHFL.IDX P6, R14, R13, R12, R11 ;  /* 0x0000000c0d0e7389 */ /* 0x00006400000c000b */
[----:B01----:R-:W-:Y:S01]  /*cfe0*/  ENDCOLLECTIVE ;  /* 0x000000000000791b */ /* 0x003fe20003800000 */
.L_x_129:
[----:B------:R-:W-:Y:S02]  /*cff0*/  IMAD.MOV.U32 R13, RZ, RZ, R6 ;  /* 0x000000ffff0d7224 */ /* 0x000fe400078e0006 */
[----:B------:R-:W-:-:S07]  /*d000*/  IMAD.MOV.U32 R0, RZ, RZ, R14 ;  /* 0x000000ffff007224 */ /* 0x000fce00078e000e */
[----:B------:R-:W-:Y:S05]  /*d010*/  WARPSYNC.COLLECTIVE R15, `(.L_x_130) ;  /* 0x000000000f087348 */ /* 0x000fea0003c00000 */
[----:B------:R0:W1:Y:S02]  /*d020*/  SHFL.IDX P6, R14, R13, R12, R11 ;  /* 0x0000000c0d0e7389 */ /* 0x00006400000c000b */
[----:B01----:R-:W-:Y:S01]  /*d030*/  ENDCOLLECTIVE ;  /* 0x000000000000791b */ /* 0x003fe20003800000 */
.L_x_130:
[----:B------:R-:W-:Y:S02]  /*d040*/  IMAD.MOV.U32 R13, RZ, RZ, R5 ;  /* 0x000000ffff0d7224 */ /* 0x000fe400078e0005 */
[----:B------:R-:W-:Y:S02]  /*d050*/  IMAD.MOV.U32 R12, RZ, RZ, 0x2 ;  /* 0x00000002ff0c7424 */ /* 0x000fe400078e00ff */
[----:B------:R-:W-:-:S05]  /*d060*/  IMAD.MOV.U32 R37, RZ, RZ, R14 ;  /* 0x000000ffff257224 */ /* 0x000fca00078e000e */
[----:B------:R-:W-:-:S04]  /*d070*/  IADD3 R14, P0, R37, R3, RZ ;  /* 0x00000003250e7210 */ /* 0x000fc80007f1e0ff */
[----:B------:R-:W-:-:S05]  /*d080*/  IADD3.X R15, RZ, R0, RZ, P0, !PT ;  /* 0x00000000ff0f7210 */ /* 0x000fca00007fe4ff */
[----:B------:R-:W-:Y:S01]  /*d090*/  @!PT LDS RZ, [RZ] ;  /* 0x00000000fffff984 */ /* 0x000fe20000000800 */
[----:B------:R-:W-:Y:S01]  /*d0a0*/  @!PT LDS RZ, [RZ] ;  /* 0x00000000fffff984 */ /* 0x000fe20000000800 */
[----:B------:R-:W-:Y:S01]  /*d0b0*/  @!PT LDS RZ, [RZ] ;  /* 0x00000000fffff984 */ /* 0x000fe20000000800 */
[----:B------:R-:W-:Y:S04]  /*d0c0*/  LDGSTS.E.BYPASS.LTC128B.128 [R4+0x18c00], desc[UR38][R14.64], !P4 ;  /* 0x18c000000e047fae */ /* 0x000fe8000e101d66 */
[----:B------:R0:W-:Y:S02]  /*d0d0*/  LDGSTS.E.BYPASS.LTC128B.128 [R4+0x1cc00], desc[UR38][R14.64+0x80], !P3 ;  /* 0x1cc000800e047fae */ /* 0x0001e4000d901d66 */
[----:B0-----:R-:W-:-:S07]  /*d0e0*/  IMAD.MOV.U32 R15, RZ, RZ, -0x1 ;  /* 0xffffffffff0f7424 */ /* 0x001fce00078e00ff */
[----:B------:R-:W-:Y:S05]  /*d0f0*/  WARPSYNC.COLLECTIVE R15, `(.L_x_131) ;  /* 0x000000000f087348 */ /* 0x000fea0003c00000 */
[----:B------:R0:W1:Y:S02]  /*d100*/  SHFL.IDX P6, R14, R13, R12, R11 ;  /* 0x0000000c0d0e7389 */ /* 0x00006400000c000b */
[----:B01----:R-:W-:Y:S01]  /*d110*/  ENDCOLLECTIVE ;  /* 0x000000000000791b */ /* 0x003fe20003800000 */
.L_x_131:
[----:B------:R-:W-:Y:S01]  /*d120*/  IMAD.MOV.U32 R13, RZ, RZ, R6 ;  /* 0x000000ffff0d7224 */ /* 0x000fe200078e0006 */
[----:B------:R-:W-:-:S07]  /*d130*/  MOV R7, R14 ;  /* 0x0000000e00077202 */ /* 0x000fce0000000f00 */
[----:B------:R-:W-:Y:S05]  /*d140*/  WARPSYNC.COLLECTIVE R15, `(.L_x_132) ;  /* 0x000000000f087348 */ /* 0x000fea0003c00000 */
[----:B------:R0:W1:Y:S02]  /*d150*/  SHFL.IDX P6, R14, R13, R12, R11 ;  /* 0x0000000c0d0e7389 */ /* 0x00006400000c000b */
[----:B01----:R-:W-:Y:S01]  /*d160*/  ENDCOLLECTIVE ;  /* 0x000000000000791b */ /* 0x003fe20003800000 */
.L_x_132:
[----:B------:R-:W-:Y:S01]  /*d170*/  IMAD.MOV.U32 R13, RZ, RZ, R5 ;  /* 0x000000ffff0d7224 */ /* 0x000fe200078e0005 */
[----:B------:R-:W-:Y:S02]  /*d180*/  MOV R12, 0x3 ;  /* 0x00000003000c7802 */ /* 0x000fe40000000f00 */
[----:B------:R-:W-:-:S05]  /*d190*/  IADD3 R14, P0, R14, R3, RZ ;  /* 0x000000030e0e7210 */ /* 0x000fca0007f1e0ff */
[----:B------:R-:W-:-:S05]  /*d1a0*/  IMAD.X R15, RZ, RZ, R7, P0 ;  /* 0x000000ffff0f7224 */ /* 0x000fca00000e0607 */
        /* <DEDUP_REMOVED lines=9> */
.L_x_133:
[----:B------:R-:W-:Y:S02]  /*d240*/  IMAD.MOV.U32 R13, RZ, RZ, R6 ;  /* 0x000000ffff0d7224 */ /* 0x000fe400078e0006 */
[----:B------:R-:W-:-:S07]  /*d250*/  IMAD.MOV.U32 R0, RZ, RZ, R14 ;  /* 0x000000ffff007224 */ /* 0x000fce00078e000e */
[----:B------:R-:W-:Y:S05]  /*d260*/  WARPSYNC.COLLECTIVE R15, `(.L_x_134) ;  /* 0x000000000f087348 */ /* 0x000fea0003c00000 */
[----:B------:R0:W1:Y:S02]  /*d270*/  SHFL.IDX P6, R14, R13, R12, R11 ;  /* 0x0000000c0d0e7389 */ /* 0x00006400000c000b */
[----:B01----:R-:W-:Y:S01]  /*d280*/  ENDCOLLECTIVE ;  /* 0x000000000000791b */ /* 0x003fe20003800000 */
.L_x_134:
[----:B------:R-:W-:Y:S02]  /*d290*/  IMAD.MOV.U32 R13, RZ, RZ, R5 ;  /* 0x000000ffff0d7224 */ /* 0x000fe400078e0005 */
[----:B------:R-:W-:Y:S01]  /*d2a0*/  IMAD.MOV.U32 R12, RZ, RZ, 0x4 ;  /* 0x00000004ff0c7424 */ /* 0x000fe200078e00ff */
[----:B------:R-:W-:-:S04]  /*d2b0*/  MOV R37, R14 ;  /* 0x0000000e00257202 */ /* 0x000fc80000000f00 */
        /* <DEDUP_REMOVED lines=11> */
.L_x_135:
[----:B------:R-:W-:Y:S02]  /*d370*/  IMAD.MOV.U32 R13, RZ, RZ, R6 ;  /* 0x000000ffff0d7224 */ /* 0x000fe400078e0006 */
[----:B------:R-:W-:-:S07]  /*d380*/  IMAD.MOV.U32 R0, RZ, RZ, R14 ;  /* 0x000000ffff007224 */ /* 0x000fce00078e000e */
[----:B------:R-:W-:Y:S05]  /*d390*/  WARPSYNC.COLLECTIVE R15, `(.L_x_136) ;  /* 0x000000000f087348 */ /* 0x000fea0003c00000 */
[----:B------:R0:W1:Y:S02]  /*d3a0*/  SHFL.IDX P6, R14, R13, R12, R11 ;  /* 0x0000000c0d0e7389 */ /* 0x00006400000c000b */
[----:B01----:R-:W-:Y:S01]  /*d3b0*/  ENDCOLLECTIVE ;  /* 0x000000000000791b */ /* 0x003fe20003800000 */
.L_x_136:
[----:B------:R-:W-:Y:S01]  /*d3c0*/  IMAD.MOV.U32 R13, RZ, RZ, R5 ;  /* 0x000000ffff0d7224 */ /* 0x000fe200078e0005 */
[----:B------:R-:W-:Y:S02]  /*d3d0*/  MOV R12, 0x5 ;  /* 0x00000005000c7802 */ /* 0x000fe40000000f00 */
        /* <DEDUP_REMOVED lines=12> */
.L_x_137:
[----:B------:R-:W-:Y:S01]  /*d4a0*/  MOV R13, R6 ;  /* 0x00000006000d7202 */ /* 0x000fe20000000f00 */
[----:B------:R-:W-:-:S07]  /*d4b0*/  IMAD.MOV.U32 R7, RZ, RZ, R14 ;  /* 0x000000ffff077224 */ /* 0x000fce00078e000e */
[----:B------:R-:W-:Y:S05]  /*d4c0*/  WARPSYNC.COLLECTIVE R15, `(.L_x_138) ;  /* 0x000000000f087348 */ /* 0x000fea0003c00000 */
[----:B------:R0:W1:Y:S02]  /*d4d0*/  SHFL.IDX P6, R14, R13, R12, R11 ;  /* 0x0000000c0d0e7389 */ /* 0x00006400000c000b */
[----:B01----:R-:W-:Y:S01]  /*d4e0*/  ENDCOLLECTIVE ;  /* 0x000000000000791b */ /* 0x003fe20003800000 */
.L_x_138:
        /* <DEDUP_REMOVED lines=13> */
.L_x_139:
[----:B------:R-:W-:Y:S01]  /*d5c0*/  MOV R13, R6 ;  /* 0x00000006000d7202 */ /* 0x000fe20000000f00 */
[----:B------:R-:W-:-:S07]  /*d5d0*/  IMAD.MOV.U32 R0, RZ, RZ, R14 ;  /* 0x000000ffff007224 */ /* 0x000fce00078e000e */
[----:B------:R-:W-:Y:S05]  /*d5e0*/  WARPSYNC.COLLECTIVE R15, `(.L_x_140) ;  /* 0x000000000f087348 */ /* 0x000fea0003c00000 */
[----:B------:R0:W1:Y:S02]  /*d5f0*/  SHFL.IDX P6, R14, R13, R12, R11 ;  /* 0x0000000c0d0e7389 */ /* 0x00006400000c000b */
[----:B01----:R-:W-:Y:S01]  /*d600*/  ENDCOLLECTIVE ;  /* 0x000000000000791b */ /* 0x003fe20003800000 */
.L_x_140:
[----:B------:R-:W-:Y:S01]  /*d610*/  MOV R13, R5 ;  /* 0x00000005000d7202 */ /* 0x000fe20000000f00 */
[----:B------:R-:W-:Y:S02]  /*d620*/  IMAD.MOV.U32 R12, RZ, RZ, 0x7 ;  /* 0x00000007ff0c7424 */ /* 0x000fe400078e00ff */
[----:B------:R-:W-:-:S05]  /*d630*/  IMAD.MOV.U32 R37, RZ, RZ, R14 ;  /* 0x000000ffff257224 */ /* 0x000fca00078e000e */
        /* <DEDUP_REMOVED lines=11> */
.L_x_141:
[----:B------:R-:W-:Y:S01]  /*d6f0*/  IMAD.MOV.U32 R13, RZ, RZ, R6 ;  /* 0x000000ffff0d7224 */ /* 0x000fe200078e0006 */
[----:B------:R-:W-:-:S07]  /*d700*/  MOV R5, R14 ;  /* 0x0000000e00057202 */ /* 0x000fce0000000f00 */
[----:B------:R-:W-:Y:S05]  /*d710*/  WARPSYNC.COLLECTIVE R15, `(.L_x_142) ;  /* 0x000000000f087348 */ /* 0x000fea0003c00000 */
[----:B------:R0:W1:Y:S02]  /*d720*/  SHFL.IDX P6, R14, R13, R12, R11 ;  /* 0x0000000c0d0e7389 */ /* 0x00006400000c000b */
[----:B01----:R-:W-:Y:S01]  /*d730*/  ENDCOLLECTIVE ;  /* 0x000000000000791b */ /* 0x003fe20003800000 */
.L_x_142:
[----:B------:R-:W-:Y:S01]  /*d740*/  IMAD.MOV.U32 R6, RZ, RZ, R14 ;  /* 0x000000ffff067224 */ /* 0x000fe200078e000e */
[----:B------:R-:W-:Y:S06]  /*d750*/  BRA `(.L_x_143) ;  /* 0xffffffcc00207947 */ /* 0x000fec000383ffff */
.L_x_64:
[----:B---3--:R3:W4:Y:S02]  /*d760*/  SYNCS.PHASECHK.TRANS64.TRYWAIT P0, [R0+URZ+0x28860], R5 ;  /* 0x02886005000075a7 */ /* 0x008724000800017f */
[----:B----4-:R-:W-:Y:S05]  /*d770*/  @!P0 NANOSLEEP.SYNCS 0x989680 ;  /* 0x009896800000895d */ /* 0x010fea0003900000 */
[----:B------:R-:W4:Y:S02]  /*d780*/  @!P0 SYNCS.PHASECHK.TRANS64 P0, [R0+URZ+0x28860], R5 ;  /* 0x02886005000085a7 */ /* 0x000f24000800007f */
[----:B----4-:R-:W-:Y:S05]  /*d790*/  @!P0 BRA `(.L_x_64) ;  /* 0xfffffffc00f08947 */ /* 0x010fea000383ffff */
[----:B------:R-:W-:Y:S05]  /*d7a0*/  BRA `(.L_x_144) ;  /* 0xffffffcc00787947 */ /* 0x000fea000383ffff */
.L_x_65:
[----:B------:R-:W-:Y:S01]  /*d7b0*/  BSSY B1, `(.L_x_145) ;  /* 0x0000008000017945 */ /* 0x000fe20003800000 */
[----:B0-----:R-:W-:Y:S01]  /*d7c0*/  MOV R13, R2 ;  /* 0x00000002000d7202 */ /* 0x001fe20000000f00 */
[----:B------:R-:W-:Y:S01]  /*d7d0*/  IMAD.MOV.U32 R12, RZ, RZ, RZ ;  /* 0x000000ffff0c7224 */ /* 0x000fe200078e00ff */
[----:B------:R-:W-:Y:S01]  /*d7e0*/  MOV R15, 0xffffffff ;  /* 0xffffffff000f7802 */ /* 0x000fe20000000f00 */
[----:B------:R-:W-:-:S07]  /*d7f0*/  IMAD.MOV.U32 R11, RZ, RZ, 0x181f ;  /* 0x0000181fff0b7424 */ /* 0x000fce00078e00ff */
[----:B--23--:R-:W-:Y:S05]  /*d800*/  WARPSYNC.COLLECTIVE R15, `(.L_x_146) ;  /* 0x000000000f087348 */ /* 0x00cfea0003c00000 */
[----:B------:R0:W1:Y:S02]  /*d810*/  SHFL.IDX P6, R14, R13, R12, R11 ;  /* 0x0000000c0d0e7389 */ /* 0x00006400000c000b */
[----:B0123--:R-:W-:Y:S01]  /*d820*/  ENDCOLLECTIVE ;  /* 0x000000000000791b */ /* 0x00ffe20003800000 */
.L_x_146:
[----:B------:R-:W-:Y:S05]  /*d830*/  BSYNC B1 ;  /* 0x0000000000017941 */ /* 0x000fea0003800000 */
.L_x_145:
[----:B------:R-:W-:Y:S01]  /*d840*/  IMAD.MOV.U32 R13, RZ, RZ, R16 ;  /* 0x000000ffff0d7224 */ /* 0x000fe200078e0010 */
[----:B------:R-:W-:Y:S01]  /*d850*/  MOV R12, RZ ;  /* 0x000000ff000c7202 */ /* 0x000fe20000000f00 */
[----:B------:R-:W-:Y:S01]  /*d860*/  IMAD.MOV.U32 R11, RZ, RZ, 0x181f ;  /* 0x0000181fff0b7424 */ /* 0x000fe200078e00ff */
[----:B------:R-:W-:Y:S01]  /*d870*/  LEA R7, R7, UR45, 0x1 ;  /* 0x0000002d07077c11 */ /* 0x000fe2000f8e08ff */
[----:B------:R-:W-:Y:S02]  /*d880*/  IMAD.MOV.U32 R15, RZ, RZ, -0x1 ;  /* 0xffffffffff0f7424 */ /* 0x000fe400078e00ff */
[----:B------:R-:W-:-:S07]  /*d890*/  IMAD.MOV.U32 R5, RZ, RZ, R14 ;  /* 0x000000ffff057224 */ /* 0x000fce00078e000e */
[----:B------:R-:W-:Y:S05]  /*d8a0*/  WARPSYNC.COLLECTIVE R15, `(.L_x_147) ;  /* 0x000000000f087348 */ /* 0x000fea0003c00000 */
[----:B------:R0:W1:Y:S02]  /*d8b0*/  SHFL.IDX P6, R14, R13, R12, R11 ;  /* 0x0000000c0d0e7389 */ /* 0x00006400000c000b */
[----:B01----:R-:W-:Y:S01]  /*d8c0*/  ENDCOLLECTIVE ;  /* 0x000000000000791b */ /* 0x003fe20003800000 */
.L_x_147:
[----:B------:R-:W-:Y:S02]  /*d8d0*/  IMAD.MOV.U32 R13, RZ, RZ, R2 ;  /* 0x000000ffff0d7224 */ /* 0x000fe400078e0002 */
[----:B------:R-:W-:Y:S01]  /*d8e0*/  IMAD.MOV.U32 R12, RZ, RZ, 0x1 ;  /* 0x00000001ff0c7424 */ /* 0x000fe200078e00ff */
[----:B------:R-:W-:-:S13]  /*d8f0*/  IADD3 R4, P0, R14, R3, RZ ;  /* 0x000000030e047210 */ /* 0x000fda0007f1e0ff */
[----:B------:R-:W-:Y:S05]  /*d900*/  WARPSYNC.COLLECTIVE R15, `(.L_x_148) ;  /* 0x000000000f087348 */ /* 0x000fea0003c00000 */
[----:B------:R0:W1:Y:S02]  /*d910*/  SHFL.IDX P6, R14, R13, R12, R11 ;  /* 0x0000000c0d0e7389 */ /* 0x00006400000c000b */
[----:B01----:R-:W-:Y:S01]  /*d920*/  ENDCOLLECTIVE ;  /* 0x000000000000791b */ /* 0x003fe20003800000 */
.L_x_148:
[----:B------:R-:W-:Y:S02]  /*d930*/  IADD3.X R5, RZ, R5, RZ, P0, !PT ;  /* 0x00000005ff057210 */ /* 0x000fe400007fe4ff */
[----:B------:R-:W-:Y:S01]  /*d940*/  ISETP.LT.OR P0, PT, R31, 0x1, P2 ;  /* 0x000000011f00780c */ /* 0x000fe20001701670 */
[----:B------:R-:W-:-:S12]  /*d950*/  IMAD.MOV.U32 R13, RZ, RZ, R16 ;  /* 0x000000ffff0d7224 */ /* 0x000fd800078e0010 */
[----:B------:R-:W-:Y:S01]  /*d960*/  @!PT LDS RZ, [RZ] ;  /* 0x00000000fffff984 */ /* 0x000fe20000000800 */
[----:B------:R-:W-:Y:S01]  /*d970*/  @!PT LDS RZ, [RZ] ;  /* 0x00000000fffff984 */ /* 0x000fe20000000800 */
[----:B------:R-:W-:Y:S01]  /*d980*/  @!PT LDS RZ, [RZ] ;  /* 0x00000000fffff984 */ /* 0x000fe20000000800 */
[----:B------:R0:W-:Y:S01]  /*d990*/  LDGSTS.E.BYPASS.LTC128B.128 [R7+0x400], desc[UR38][R4.64], !P0 ;  /* 0x0040000004077fae */ /* 0x0001e2000c101d66 */
[----:B------:R-:W-:Y:S02]  /*d9a0*/  ISETP.LT.OR P0, PT, R31, 0x1, P1 ;  /* 0x000000011f00780c */ /* 0x000fe40000f01670 */
[----:B------:R-:W-:-:S11]  /*d9b0*/  MOV R6, R14 ;  /* 0x0000000e00067202 */ /* 0x000fd60000000f00 */
[----:B0-----:R-:W-:Y:S05]  /*d9c0*/  WARPSYNC.COLLECTIVE R15, `(.L_x_149) ;  /* 0x000000000f087348 */ /* 0x001fea0003c00000 */
[----:B------:R1:W2:Y:S02]  /*d9d0*/  SHFL.IDX P6, R14, R13, R12, R11 ;  /* 0x0000000c0d0e7389 */ /* 0x0002a400000c000b */
[----:B012---:R-:W-:Y:S01]  /*d9e0*/  ENDCOLLECTIVE ;  /* 0x000000000000791b */ /* 0x007fe20003800000 */
.L_x_149:
[----:B------:R-:W-:Y:S01]  /*d9f0*/  @!PT LDS RZ, [RZ] ;  /* 0x00000000fffff984 */ /* 0x000fe20000000800 */
[----:B------:R-:W-:Y:S01]  /*da00*/  @!PT LDS RZ, [RZ] ;  /* 0x00000000fffff984 */ /* 0x000fe20000000800 */
[----:B------:R-:W-:Y:S01]  /*da10*/  @!PT LDS RZ, [RZ] ;  /* 0x00000000fffff984 */ /* 0x000fe20000000800 */
[----:B------:R0:W-:Y:S01]  /*da20*/  LDGSTS.E.BYPASS.LTC128B.128 [R7+0x4400], desc[UR38][R4.64+0x80], !P0 ;  /* 0x0440008004077fae */ /* 0x0001e2000c101d66 */
[----:B------:R-:W-:Y:S01]  /*da30*/  MOV R13, R2 ;  /* 0x00000002000d7202 */ /* 0x000fe20000000f00 */
[----:B------:R-:W-:Y:S01]  /*da40*/  IMAD.MOV.U32 R12, RZ, RZ, 0x2 ;  /* 0x00000002ff0c7424 */ /* 0x000fe200078e00ff */
[----:B0-----:R-:W-:-:S13]  /*da50*/  IADD3 R4, P0, R14, R3, RZ ;  /* 0x000000030e047210 */ /* 0x001fda0007f1e0ff */
[----:B------:R-:W-:Y:S05]  /*da60*/  WARPSYNC.COLLECTIVE R15, `(.L_x_150) ;  /* 0x000000000f087348 */ /* 0x000fea0003c00000 */
[----:B------:R0:W1:Y:S02]  /*da70*/  SHFL.IDX P6, R14, R13, R12, R11 ;  /* 0x0000000c0d0e7389 */ /* 0x00006400000c000b */
[----:B01----:R-:W-:Y:S01]  /*da80*/  ENDCOLLECTIVE ;  /* 0x000000000000791b */ /* 0x003fe20003800000 */
.L_x_150:
[----:B------:R-:W-:Y:S01]  /*da90*/  IMAD.X R5, RZ, RZ, R6, P0 ;  /* 0x000000ffff057224 */ /* 0x000fe200000e0606 */
[----:B------:R-:W-:Y:S02]  /*daa0*/  ISETP.LT.OR P0, PT, R31, 0x11, P2 ;  /* 0x000000111f00780c */ /* 0x000fe40001701670 */
[----:B------:R-:W-:-:S11]  /*dab0*/  MOV R13, R16 ;  /* 0x00000010000d7202 */ /* 0x000fd60000000f00 */
[----:B------:R-:W-:Y:S01]  /*dac0*/  @!PT LDS RZ, [RZ] ;  /* 0x00000000fffff984 */ /* 0x000fe20000000800 */
[----:B------:R-:W-:Y:S01]  /*dad0*/  @!PT LDS RZ, [RZ] ;  /* 0x00000000fffff984 */ /* 0x000fe20000000800 */
[----:B------:R-:W-:Y:S01]  /*dae0*/  @!PT LDS RZ, [RZ] ;  /* 0x00000000fffff984 */ /* 0x000fe20000000800 */
[----:B------:R0:W-:Y:S01]  /*daf0*/  LDGSTS.E.BYPASS.LTC128B.128 [R7+0xc00], desc[UR38][R4.64], !P0 ;  /* 0x00c0000004077fae */ /* 0x0001e2000c101d66 */
[----:B------:R-:W-:Y:S01]  /*db00*/  ISETP.LT.OR P0, PT, R31, 0x11, P1 ;  /* 0x000000111f00780c */ /* 0x000fe20000f01670 */
[----:B------:R-:W-:-:S12]  /*db10*/  IMAD.MOV.U32 R6, RZ, RZ, R14 ;  /* 0x000000ffff067224 */ /* 0x000fd800078e000e */
[----:B0-----:R-:W-:Y:S05]  /*db20*/  WARPSYNC.COLLECTIVE R15, `(.L_x_151) ;  /* 0x000000000f087348 */ /* 0x001fea0003c00000 */
[----:B------:R1:W2:Y:S02]  /*db30*/  SHFL.IDX P6, R14, R13, R12, R11 ;  /* 0x0000000c0d0e7389 */ /* 0x0002a400000c000b */
[----:B012---:R-:W-:Y:S01]  /*db40*/  ENDCOLLECTIVE ;  /* 0x000000000000791b */ /* 0x007fe20003800000 */
.L_x_151:
[----:B------:R-:W-:Y:S01]  /*db50*/  @!PT LDS RZ, [RZ] ;  /* 0x00000000fffff984 */ /* 0x000fe20000000800 */
[----:B------:R-:W-:Y:S01]  /*db60*/  @!PT LDS RZ, [RZ] ;  /* 0x00000000fffff984 */ /* 0x000fe20000000800 */
[----:B------:R-:W-:Y:S01]  /*db70*/  @!PT LDS RZ, [RZ] ;  /* 0x00000000fffff984 */ /* 0x000fe20000000800 */
[----:B------:R0:W-:Y:S01]  /*db80*/  LDGSTS.E.BYPASS.LTC128B.128 [R7+0x4c00], desc[UR38][R4.64+0x80], !P0 ;  /* 0x04c0008004077fae */ /* 0x0001e2000c101d66 */
[----:B------:R-:W-:Y:S01]  /*db90*/  IMAD.MOV.U32 R13, RZ, RZ, R2 ;  /* 0x000000ffff0d7224 */ /* 0x000fe200078e0002 */
[----:B------:R-:W-:Y:S02]  /*dba0*/  MOV R12, 0x3 ;  /* 0x00000003000c7802 */ /* 0x000fe40000000f00 */
[----:B0-----:R-:W-:-:S13]  /*dbb0*/  IADD3 R4, P0, R14, R3, RZ ;  /* 0x000000030e047210 */ /* 0x001fda0007f1e0ff */
[----:B------:R-:W-:Y:S05]  /*dbc0*/  WARPSYNC.COLLECTIVE R15, `(.L_x_152) ;  /* 0x000000000f087348 */ /* 0x000fea0003c00000 */
[----:B------:R0:W1:Y:S02]  /*dbd0*/  SHFL.IDX P6, R14, R13, R12, R11 ;  /* 0x0000000c0d0e7389 */ /* 0x00006400000c000b */
[----:B01----:R-:W-:Y:S01]  /*dbe0*/  ENDCOLLECTIVE ;  /* 0x000000000000791b */ /* 0x003fe20003800000 */
.L_x_152:
[----:B------:R-:W-:Y:S01]  /*dbf0*/  IMAD.X R5, RZ, RZ, R6, P0 ;  /* 0x000000ffff057224 */ /* 0x000fe200000e0606 */
[----:B------:R-:W-:Y:S01]  /*dc00*/  ISETP.LT.OR P0, PT, R31, 0x21, P2 ;  /* 0x000000211f00780c */ /* 0x000fe20001701670 */
[----:B------:R-:W-:-:S12]  /*dc10*/  IMAD.MOV.U32 R13, RZ, RZ, R16 ;  /* 0x000000ffff0d7224 */ /* 0x000fd800078e0010 */
        /* <DEDUP_REMOVED lines=9> */
.L_x_153:
[----:B------:R-:W-:Y:S01]  /*dcb0*/  @!PT LDS RZ, [RZ] ;  /* 0x00000000fffff984 */ /* 0x000fe20000000800 */
[----:B------:R-:W-:Y:S01]  /*dcc0*/  @!PT LDS RZ, [RZ] ;  /* 0x00000000fffff984 */ /* 0x000fe20000000800 */
[----:B------:R-:W-:Y:S01]  /*dcd0*/  @!PT LDS RZ, [RZ] ;  /* 0x00000000fffff984 */ /* 0x000fe20000000800 */
[----:B------:R0:W-:Y:S01]  /*dce0*/  LDGSTS.E.BYPASS.LTC128B.128 [R7+0x5400], desc[UR38][R4.64+0x80], !P0 ;  /* 0x0540008004077fae */ /* 0x0001e2000c101d66 */
[----:B------:R-:W-:Y:S02]  /*dcf0*/  IMAD.MOV.U32 R13, RZ, RZ, R2 ;  /* 0x000000ffff0d7224 */ /* 0x000fe400078e0002 */
[----:B------:R-:W-:Y:S01]  /*dd00*/  IMAD.MOV.U32 R12, RZ, RZ, 0x4 ;  /* 0x00000004ff0c7424 */ /* 0x000fe200078e00ff */
[----:B0-----:R-:W-:-:S13]  /*dd10*/  IADD3 R4, P0, R14, R3, RZ ;  /* 0x000000030e047210 */ /* 0x001fda0007f1e0ff */
[----:B------:R-:W-:Y:S05]  /*dd20*/  WARPSYNC.COLLECTIVE R15, `(.L_x_154) ;  /* 0x000000000f087348 */ /* 0x000fea0003c00000 */
[----:B------:R0:W1:Y:S02]  /*dd30*/  SHFL.IDX P6, R14, R13, R12, R11 ;  /* 0x0000000c0d0e7389 */ /* 0x00006400000c000b */
[----:B01----:R-:W-:Y:S01]  /*dd40*/  ENDCOLLECTIVE ;  /* 0x000000000000791b */ /* 0x003fe20003800000 */
.L_x_154:
        /* <DEDUP_REMOVED lines=12> */
.L_x_155:
        /* <DEDUP_REMOVED lines=10> */
.L_x_156:
        /* <DEDUP_REMOVED lines=12> */
.L_x_157:
        /* <DEDUP_REMOVED lines=10> */
.L_x_158:
        /* <DEDUP_REMOVED lines=12> */
.L_x_159:
        /* <DEDUP_REMOVED lines=10> */
.L_x_160:
        /* <DEDUP_REMOVED lines=12> */
.L_x_161:
[----:B------:R-:W-:Y:S01]  /*e230*/  @!PT LDS RZ, [RZ] ;  /* 0x00000000fffff984 */ /* 0x000fe20000000800 */
[----:B------:R-:W-:Y:S01]  /*e240*/  @!PT LDS RZ, [RZ] ;  /* 0x00000000fffff984 */ /* 0x000fe20000000800 */
[----:B------:R-:W-:Y:S01]  /*e250*/  @!PT LDS RZ, [RZ] ;  /* 0x00000000fffff984 */ /* 0x000fe20000000800 */
[----:B------:R0:W-:Y:S01]  /*e260*/  LDGSTS.E.BYPASS.LTC128B.128 [R7+0x7400], desc[UR38][R4.64+0x80], !P0 ;  /* 0x0740008004077fae */ /* 0x0001e2000c101d66 */
[----:B------:R-:W-:Y:S05]  /*e270*/  BRA `(.L_x_162) ;  /* 0xffffffc400c07947 */ /* 0x000fea000383ffff */
.L_x_71:
[----:B0-----:R0:W1:Y:S02]  /*e280*/  SYNCS.PHASECHK.TRANS64.TRYWAIT P0, [R0+URZ+0x28860], R5 ;  /* 0x02886005000075a7 */ /* 0x001064000800017f */
[----:B-1----:R-:W-:Y:S05]  /*e290*/  @!P0 NANOSLEEP.SYNCS 0x989680 ;  /* 0x009896800000895d */ /* 0x002fea0003900000 */
[----:B------:R-:W1:Y:S02]  /*e2a0*/  @!P0 SYNCS.PHASECHK.TRANS64 P0, [R0+URZ+0x28860], R5 ;  /* 0x02886005000085a7 */ /* 0x000e64000800007f */
[----:B-1----:R-:W-:Y:S05]  /*e2b0*/  @!P0 BRA `(.L_x_71) ;  /* 0xfffffffc00f08947 */ /* 0x002fea000383ffff */
[----:B------:R-:W-:Y:S05]  /*e2c0*/  BRA `(.L_x_163) ;  /* 0xffffffc800a87947 */ /* 0x000fea000383ffff */
.L_x_72:
[----:B------:R-:W-:Y:S01]  /*e2d0*/  BSSY B0, `(.L_x_164) ;  /* 0x0000008000007945 */ /* 0x000fe20003800000 */
[----:B------:R-:W-:Y:S01]  /*e2e0*/  IMAD.MOV.U32 R13, RZ, RZ, R2 ;  /* 0x000000ffff0d7224 */ /* 0x000fe200078e0002 */
[----:B------:R-:W-:Y:S01]  /*e2f0*/  MOV R12, RZ ;  /* 0x000000ff000c7202 */ /* 0x000fe20000000f00 */
[----:B------:R-:W-:Y:S02]  /*e300*/  IMAD.MOV.U32 R11, RZ, RZ, 0x181f ;  /* 0x0000181fff0b7424 */ /* 0x000fe400078e00ff */
[----:B------:R-:W-:-:S07]  /*e310*/  IMAD.MOV.U32 R15, RZ, RZ, -0x1 ;  /* 0xffffffffff0f7424 */ /* 0x000fce00078e00ff */
[----:B0-2---:R-:W-:Y:S05]  /*e320*/  WARPSYNC.COLLECTIVE R15, `(.L_x_165) ;  /* 0x000000000f087348 */ /* 0x005fea0003c00000 */
[----:B------:R1:W3:Y:S02]  /*e330*/  SHFL.IDX P6, R14, R13, R12, R11 ;  /* 0x0000000c0d0e7389 */ /* 0x0002e400000c000b */
[----:B0123--:R-:W-:Y:S01]  /*e340*/  ENDCOLLECTIVE ;  /* 0x000000000000791b */ /* 0x00ffe20003800000 */
.L_x_165:
[----:B------:R-:W-:Y:S05]  /*e350*/  BSYNC B0 ;  /* 0x0000000000007941 */ /* 0x000fea0003800000 */
.L_x_164:
[----:B------:R-:W-:Y:S01]  /*e360*/  IMAD.MOV.U32 R13, RZ, RZ, R16 ;  /* 0x000000ffff0d7224 */ /* 0x000fe200078e0010 */
[----:B------:R-:W-:Y:S01]  /*e370*/  MOV R11, 0x181f ;  /* 0x0000181f000b7802 */ /* 0x000fe20000000f00 */
[----:B------:R-:W-:Y:S01]  /*e380*/  IMAD.MOV.U32 R12, RZ, RZ, RZ ;  /* 0x000000ffff0c7224 */ /* 0x000fe200078e00ff */
[----:B------:R-:W-:Y:S01]  /*e390*/  MOV R5, R14 ;  /* 0x0000000e00057202 */ /* 0x000fe20000000f00 */
[----:B------:R-:W-:Y:S01]  /*e3a0*/  IMAD.MOV.U32 R15, RZ, RZ, -0x1 ;  /* 0xffffffffff0f7424 */ /* 0x000fe200078e00ff */
[----:B------:R-:W-:-:S07]  /*e3b0*/  LEA R3, R6, UR45, 0x1 ;  /* 0x0000002d06037c11 */ /* 0x000fce000f8e08ff */
[----:B------:R-:W-:Y:S05]  /*e3c0*/  WARPSYNC.COLLECTIVE R15, `(.L_x_166) ;  /* 0x000000000f087348 */ /* 0x000fea0003c00000 */
[----:B------:R0:W1:Y:S02]  /*e3d0*/  SHFL.IDX P6, R14, R13, R12, R11 ;  /* 0x0000000c0d0e7389 */ /* 0x00006400000c000b */
[----:B01----:R-:W-:Y:S01]  /*e3e0*/  ENDCOLLECTIVE ;  /* 0x000000000000791b */ /* 0x003fe20003800000 */
.L_x_166:
[----:B------:R-:W-:Y:S02]  /*e3f0*/  ULDC UR4, c[0x0][0x2f4] ;  /* 0x0000bd0000047ab9 */ /* 0x000fe40000000800 */
[----:B------:R-:W-:Y:S02]  /*e400*/  ISETP.GE.AND P0, PT, R25, UR4, PT ;  /* 0x0000000419007c0c */ /* 0x000fe4000bf06270 */
[----:B------:R-:W-:Y:S02]  /*e410*/  ISETP.GE.AND P1, PT, R26, UR4, PT ;  /* 0x000000041a007c0c */ /* 0x000fe4000bf26270 */
[C---:B------:R-:W-:Y:S02]  /*e420*/  ISETP.LT.OR P3, PT, R28.reuse, 0x1, P0 ;  /* 0x000000011c00780c */ /* 0x040fe40000761670 */
[----:B------:R-:W-:Y:S02]  /*e430*/  ISETP.LT.OR P2, PT, R28, 0x1, P1 ;  /* 0x000000011c00780c */ /* 0x000fe40000f41670 */
[----:B------:R-:W-:Y:S01]  /*e440*/  MOV R13, R2 ;  /* 0x00000002000d7202 */ /* 0x000fe20000000f00 */
[----:B------:R-:W-:-:S02]  /*e450*/  IMAD.MOV.U32 R12, RZ, RZ, 0x1 ;  /* 0x00000001ff0c7424 */ /* 0x000fc400078e00ff */
[----:B------:R-:W-:-:S08]  /*e460*/  IMAD.MOV.U32 R4, RZ, RZ, R14 ;  /* 0x000000ffff047224 */ /* 0x000fd000078e000e */
[----:B------:R-:W-:Y:S05]  /*e470*/  WARPSYNC.COLLECTIVE R15, `(.L_x_167) ;  /* 0x000000000f087348 */ /* 0x000fea0003c00000 */
[----:B------:R0:W1:Y:S02]  /*e480*/  SHFL.IDX P6, R14, R13, R12, R11 ;  /* 0x0000000c0d0e7389 */ /* 0x00006400000c000b */
[----:B01----:R-:W-:Y:S01]  /*e490*/  ENDCOLLECTIVE ;  /* 0x000000000000791b */ /* 0x003fe20003800000 */
.L_x_167:
[----:B------:R-:W-:-:S05]  /*e4a0*/  IMAD.WIDE.U32 R4, R26, 0x2, R4 ;  /* 0x000000021a047825 */ /* 0x000fca00078e0004 */
[----:B------:R-:W-:Y:S01]  /*e4b0*/  @!PT LDS RZ, [RZ] ;  /* 0x00000000fffff984 */ /* 0x000fe20000000800 */
[----:B------:R-:W-:Y:S01]  /*e4c0*/  @!PT LDS RZ, [RZ] ;  /* 0x00000000fffff984 */ /* 0x000fe20000000800 */
[----:B------:R-:W-:Y:S01]  /*e4d0*/  @!PT LDS RZ, [RZ] ;  /* 0x00000000fffff984 */ /* 0x000fe20000000800 */
[----:B------:R0:W-:Y:S01]  /*e4e0*/  LDGSTS.E.BYPASS.LTC128B.128 [R3+0x400], desc[UR38][R4.64], !P2 ;  /* 0x0040000004037fae */ /* 0x0001e2000d101d66 */
[----:B------:R-:W-:-:S03]  /*e4f0*/  ISETP.LT.OR P2, PT, R28, 0x11, P1 ;  /* 0x000000111c00780c */ /* 0x000fc60000f41670 */
[----:B------:R0:W-:Y:S01]  /*e500*/  LDGSTS.E.BYPASS.LTC128B.128 [R3+0x4400], desc[UR38][R4.64+0x80], !P3 ;  /* 0x0440008004037fae */ /* 0x0001e2000d901d66 */
[----:B------:R-:W-:Y:S02]  /*e510*/  ISETP.LT.OR P3, PT, R28, 0x11, P0 ;  /* 0x000000111c00780c */ /* 0x000fe40000761670 */
[----:B------:R-:W-:Y:S01]  /*e520*/  MOV R13, R16 ;  /* 0x00000010000d7202 */ /* 0x000fe20000000f00 */
[----:B------:R-:W-:-:S10]  /*e530*/  IMAD.MOV.U32 R19, RZ, RZ, R14 ;  /* 0x000000ffff137224 */ /* 0x000fd400078e000e */
[----:B0-----:R-:W-:Y:S05]  /*e540*/  WARPSYNC.COLLECTIVE R15, `(.L_x_168) ;  /* 0x000000000f087348 */ /* 0x001fea0003c00000 */
[----:B------:R1:W2:Y:S02]  /*e550*/  SHFL.IDX P6, R14, R13, R12, R11 ;  /* 0x0000000c0d0e7389 */ /* 0x0002a400000c000b */
[----:B012---:R-:W-:Y:S01]  /*e560*/  ENDCOLLECTIVE ;  /* 0x000000000000791b */ /* 0x007fe20003800000 */
.L_x_168:
[----:B------:R-:W-:Y:S01]  /*e570*/  IMAD.MOV.U32 R5, RZ, RZ, R19 ;  /* 0x000000ffff057224 */ /* 0x000fe200078e0013 */
[----:B------:R-:W-:Y:S01]  /*e580*/  MOV R13, R2 ;  /* 0x00000002000d7202 */ /* 0x000fe20000000f00 */
[----:B------:R-:W-:Y:S02]  /*e590*/  IMAD.MOV.U32 R12, RZ, RZ, 0x2 ;  /* 0x00000002ff0c7424 */ /* 0x000fe400078e00ff */
[----:B------:R-:W-:-:S07]  /*e5a0*/  IMAD.MOV.U32 R4, RZ, RZ, R14 ;  /* 0x000000ffff047224 */ /* 0x000fce00078e000e */
[----:B------:R-:W-:Y:S05]  /*e5b0*/  WARPSYNC.COLLECTIVE R15, `(.L_x_169) ;  /* 0x000000000f087348 */ /* 0x000fea0003c00000 */
[----:B------:R0:W1:Y:S02]  /*e5c0*/  SHFL.IDX P6, R14, R13, R12, R11 ;  /* 0x0000000c0d0e7389 */ /* 0x00006400000c000b */
[----:B01----:R-:W-:Y:S01]  /*e5d0*/  ENDCOLLECTIVE ;  /* 0x000000000000791b */ /* 0x003fe20003800000 */
.L_x_169:
        /* <DEDUP_REMOVED lines=13> */
.L_x_170:
[----:B------:R-:W-:Y:S01]  /*e6b0*/  MOV R5, R23 ;  /* 0x0000001700057202 */ /* 0x000fe20000000f00 */
[----:B------:R-:W-:Y:S02]  /*e6c0*/  IMAD.MOV.U32 R13, RZ, RZ, R2 ;  /* 0x000000ffff0d7224 */ /* 0x000fe400078e0002 */
[----:B------:R-:W-:Y:S02]  /*e6d0*/  IMAD.MOV.U32 R12, RZ, RZ, 0x3 ;  /* 0x00000003ff0c7424 */ /* 0x000fe400078e00ff */
[----:B------:R-:W-:-:S07]  /*e6e0*/  IMAD.MOV.U32 R22, RZ, RZ, R14 ;  /* 0x000000ffff167224 */ /* 0x000fce00078e000e */
[----:B------:R-:W-:Y:S05]  /*e6f0*/  WARPSYNC.COLLECTIVE R15, `(.L_x_171) ;  /* 0x000000000f087348 */ /* 0x000fea0003c00000 */
[----:B------:R0:W1:Y:S02]  /*e700*/  SHFL.IDX P6, R14, R13, R12, R11 ;  /* 0x0000000c0d0e7389 */ /* 0x00006400000c000b */
[----:B01----:R-:W-:Y:S01]  /*e710*/  ENDCOLLECTIVE ;  /* 0x000000000000791b */ /* 0x003fe20003800000 */
.L_x_171:
[----:B------:R-:W-:-:S04]  /*e720*/  IMAD.MOV.U32 R4, RZ, RZ, R22 ;  /* 0x000000ffff047224 */ /* 0x000fc800078e0016 */
[----:B------:R-:W-:-:S05]  /*e730*/  IMAD.WIDE.U32 R4, R26, 0x2, R4 ;  /* 0x000000021a047825 */ /* 0x000fca00078e0004 */
[----:B------:R-:W-:Y:S01]  /*e740*/  @!PT LDS RZ, [RZ] ;  /* 0x00000000fffff984 */ /* 0x000fe20000000800 */
[----:B------:R-:W-:Y:S01]  /*e750*/  @!PT LDS RZ, [RZ] ;  /* 0x00000000fffff984 */ /* 0x000fe20000000800 */
[----:B------:R-:W-:Y:S01]  /*e760*/  @!PT LDS RZ, [RZ] ;  /* 0x00000000fffff984 */ /* 0x000fe20000000800 */
[----:B------:R0:W-:Y:S01]  /*e770*/  LDGSTS.E.BYPASS.LTC128B.128 [R3+0x1400], desc[UR38][R4.64], !P2 ;  /* 0x0140000004037fae */ /* 0x0001e2000d101d66 */
[C---:B------:R-:W-:Y:S01]  /*e780*/  ISETP.LT.OR P2, PT, R28.reuse, 0x31, P1 ;  /* 0x000000311c00780c */ /* 0x040fe20000f41670 */
[----:B------:R-:W-:Y:S02]  /*e790*/  IMAD.MOV.U32 R13, RZ, RZ, R16 ;  /* 0x000000ffff0d7224 */ /* 0x000fe400078e0010 */
[----:B------:R0:W-:Y:S01]  /*e7a0*/  LDGSTS.E.BYPASS.LTC128B.128 [R3+0x5400], desc[UR38][R4.64+0x80], !P3 ;  /* 0x0540008004037fae */ /* 0x0001e2000d901d66 */
[----:B------:R-:W-:Y:S02]  /*e7b0*/  ISETP.LT.OR P3, PT, R28, 0x31, P0 ;  /* 0x000000311c00780c */ /* 0x000fe40000761670 */
[----:B------:R-:W-:-:S11]  /*e7c0*/  MOV R21, R14 ;  /* 0x0000000e00157202 */ /* 0x000fd60000000f00 */
[----:B0-----:R-:W-:Y:S05]  /*e7d0*/  WARPSYNC.COLLECTIVE R15, `(.L_x_172) ;  /* 0x000000000f087348 */ /* 0x001fea0003c00000 */
[----:B------:R1:W2:Y:S02]  /*e7e0*/  SHFL.IDX P6, R14, R13, R12, R11 ;  /* 0x0000000c0d0e7389 */ /* 0x0002a400000c000b */
[----:B012---:R-:W-:Y:S01]  /*e7f0*/  ENDCOLLECTIVE ;  /* 0x000000000000791b */ /* 0x007fe20003800000 */
.L_x_172:
[----:B------:R-:W-:Y:S02]  /*e800*/  IMAD.MOV.U32 R5, RZ, RZ, R21 ;  /* 0x000000ffff057224 */ /* 0x000fe400078e0015 */
[----:B------:R-:W-:Y:S01]  /*e810*/  IMAD.MOV.U32 R13, RZ, RZ, R2 ;  /* 0x000000ffff0d7224 */ /* 0x000fe200078e0002 */
[----:B------:R-:W-:Y:S01]  /*e820*/  MOV R12, 0x4 ;  /* 0x00000004000c7802 */ /* 0x000fe20000000f00 */
[----:B------:R-:W-:-:S07]  /*e830*/  IMAD.MOV.U32 R20, RZ, RZ, R14 ;  /* 0x000000ffff147224 */ /* 0x000fce00078e000e */
[----:B------:R-:W-:Y:S05]  /*e840*/  WARPSYNC.COLLECTIVE R15, `(.L_x_173) ;  /* 0x000000000f087348 */ /* 0x000fea0003c00000 */
[----:B------:R0:W1:Y:S02]  /*e850*/  SHFL.IDX P6, R14, R13, R12, R11 ;  /* 0x0000000c0d0e7389 */ /* 0x00006400000c000b */
[----:B01----:R-:W-:Y:S01]  /*e860*/  ENDCOLLECTIVE ;  /* 0x000000000000791b */ /* 0x003fe20003800000 */
.L_x_173:
[----:B------:R-:W-:-:S05]  /*e870*/  MOV R4, R20 ;  /* 0x0000001400047202 */ /* 0x000fca0000000f00 */
[----:B------:R-:W-:-:S05]  /*e880*/  IMAD.WIDE.U32 R4, R26, 0x2, R4 ;  /* 0x000000021a047825 */ /* 0x000fca00078e0004 */
[----:B------:R-:W-:Y:S01]  /*e890*/  @!PT LDS RZ, [RZ] ;  /* 0x00000000fffff984 */ /* 0x000fe20000000800 */
[----:B------:R-:W-:Y:S01]  /*e8a0*/  @!PT LDS RZ, [RZ] ;  /* 0x00000000fffff984 */ /* 0x000fe20000000800 */
[----:B------:R-:W-:Y:S01]  /*e8b0*/  @!PT LDS RZ, [RZ] ;  /* 0x00000000fffff984 */ /* 0x000fe20000000800 */
[----:B------:R0:W-:Y:S01]  /*e8c0*/  LDGSTS.E.BYPASS.LTC128B.128 [R3+0x1c00], desc[UR38][R4.64], !P2 ;  /* 0x01c0000004037fae */ /* 0x0001e2000d101d66 */
[----:B------:R-:W-:Y:S01]  /*e8d0*/  IMAD.MOV.U32 R13, RZ, RZ, R16 ;  /* 0x000000ffff0d7224 */ /* 0x000fe200078e0010 */
[C---:B------:R-:W-:Y:S02]  /*e8e0*/  ISETP.LT.OR P2, PT, R28.reuse, 0x41, P1 ;  /* 0x000000411c00780c */ /* 0x040fe40000f41670 */
[----:B------:R0:W-:Y:S01]  /*e8f0*/  LDGSTS.E.BYPASS.LTC128B.128 [R3+0x5c00], desc[UR38][R4.64+0x80], !P3 ;  /* 0x05c0008004037fae */ /* 0x0001e2000d901d66 */
[----:B------:R-:W-:Y:S01]  /*e900*/  ISETP.LT.OR P3, PT, R28, 0x41, P0 ;  /* 0x000000411c00780c */ /* 0x000fe20000761670 */
[----:B------:R-:W-:-:S12]  /*e910*/  IMAD.MOV.U32 R9, RZ, RZ, R14 ;  /* 0x000000ffff097224 */ /* 0x000fd800078e000e */
[----:B0-----:R-:W-:Y:S05]  /*e920*/  WARPSYNC.COLLECTIVE R15, `(.L_x_174) ;  /* 0x000000000f087348 */ /* 0x001fea0003c00000 */
[----:B------:R1:W2:Y:S02]  /*e930*/  SHFL.IDX P6, R14, R13, R12, R11 ;  /* 0x0000000c0d0e7389 */ /* 0x0002a400000c000b */
[----:B012---:R-:W-:Y:S01]  /*e940*/  ENDCOLLECTIVE ;  /* 0x000000000000791b */ /* 0x007fe20003800000 */
.L_x_174:
[----:B------:R-:W-:Y:S02]  /*e950*/  IMAD.MOV.U32 R5, RZ, RZ, R9 ;  /* 0x000000ffff057224 */ /* 0x000fe400078e0009 */
[----:B------:R-:W-:Y:S01]  /*e960*/  IMAD.MOV.U32 R9, RZ, RZ, RZ ;  /* 0x000000ffff097224 */ /* 0x000fe200078e00ff */
[----:B------:R-:W-:Y:S01]  /*e970*/  MOV R13, R2 ;  /* 0x00000002000d7202 */ /* 0x000fe20000000f00 */
[----:B------:R-:W-:Y:S01]  /*e980*/  IMAD.MOV.U32 R12, RZ, RZ, 0x5 ;  /* 0x00000005ff0c7424 */ /* 0x000fe200078e00ff */
[----:B------:R-:W-:-:S07]  /*e990*/  MOV R24, R14 ;  /* 0x0000000e00187202 */ /* 0x000fce0000000f00 */
[----:B------:R-:W-:Y:S05]  /*e9a0*/  WARPSYNC.COLLECTIVE R15, `(.L_x_175) ;  /* 0x000000000f087348 */ /* 0x000fea0003c00000 */
[----:B------:R0:W1:Y:S02]  /*e9b0*/  SHFL.IDX P6, R14, R13, R12, R11 ;  /* 0x0000000c0d0e7389 */ /* 0x00006400000c000b */
[----:B01----:R-:W-:Y:S01]  /*e9c0*/  ENDCOLLECTIVE ;  /* 0x000000000000791b */ /* 0x003fe20003800000 */
.L_x_175:
[----:B------:R-:W-:-:S04]  /*e9d0*/  IMAD.MOV.U32 R4, RZ, RZ, R24 ;  /* 0x000000ffff047224 */ /* 0x000fc800078e0018 */
[----:B------:R-:W-:-:S05]  /*e9e0*/  IMAD.WIDE.U32 R4, R26, 0x2, R4 ;  /* 0x000000021a047825 */ /* 0x000fca00078e0004 */
[----:B------:R-:W-:Y:S01]  /*e9f0*/  @!PT LDS RZ, [RZ] ;  /* 0x00000000fffff984 */ /* 0x000fe20000000800 */
[----:B------:R-:W-:Y:S01]  /*ea00*/  @!PT LDS RZ, [RZ] ;  /* 0x00000000fffff984 */ /* 0x000fe20000000800 */
[----:B------:R-:W-:Y:S01]  /*ea10*/  @!PT LDS RZ, [RZ] ;  /* 0x00000000fffff984 */ /* 0x000fe20000000800 */
[----:B------:R0:W-:Y:S01]  /*ea20*/  LDGSTS.E.BYPASS.LTC128B.128 [R3+0x2400], desc[UR38][R4.64], !P2 ;  /* 0x0240000004037fae */ /* 0x0001e2000d101d66 */
[C---:B------:R-:W-:Y:S02]  /*ea30*/  ISETP.LT.OR P2, PT, R28.reuse, 0x51, P1 ;  /* 0x000000511c00780c */ /* 0x040fe40000f41670 */
[----:B------:R-:W-:Y:S01]  /*ea40*/  MOV R13, R16 ;  /* 0x00000010000d7202 */ /* 0x000fe20000000f00 */
[----:B------:R0:W-:Y:S01]  /*ea50*/  LDGSTS.E.BYPASS.LTC128B.128 [R3+0x6400], desc[UR38][R4.64+0x80], !P3 ;  /* 0x0640008004037fae */ /* 0x0001e2000d901d66 */
[----:B------:R-:W-:Y:S01]  /*ea60*/  ISETP.LT.OR P3, PT, R28, 0x51, P0 ;  /* 0x000000511c00780c */ /* 0x000fe20000761670 */
[----:B------:R-:W-:-:S12]  /*ea70*/  IMAD.MOV.U32 R19, RZ, RZ, R14 ;  /* 0x000000ffff137224 */ /* 0x000fd800078e000e */
[----:B0-----:R-:W-:Y:S05]  /*ea80*/  WARPSYNC.COLLECTIVE R15, `(.L_x_176) ;  /* 0x000000000f087348 */ /* 0x001fea0003c00000 */
[----:B------:R1:W2:Y:S02]  /*ea90*/  SHFL.IDX P6, R14, R13, R12, R11 ;  /* 0x0000000c0d0e7389 */ /* 0x0002a400000c000b */
[----:B012---:R-:W-:Y:S01]  /*eaa0*/  ENDCOLLECTIVE ;  /* 0x000000000000791b */ /* 0x007fe20003800000 */
.L_x_176:
[----:B------:R-:W-:Y:S01]  /*eab0*/  IMAD.MOV.U32 R5, RZ, RZ, R19 ;  /* 0x000000ffff057224 */ /* 0x000fe200078e0013 */
[----:B------:R-:W-:Y:S01]  /*eac0*/  MOV R13, R2 ;  /* 0x00000002000d7202 */ /* 0x000fe20000000f00 */
[----:B------:R-:W-:Y:S02]  /*ead0*/  IMAD.MOV.U32 R12, RZ, RZ, 0x6 ;  /* 0x00000006ff0c7424 */ /* 0x000fe400078e00ff */
[----:B------:R-:W-:-:S07]  /*eae0*/  IMAD.MOV.U32 R4, RZ, RZ, R14 ;  /* 0x000000ffff047224 */ /* 0x000fce00078e000e */
[----:B------:R-:W-:Y:S05]  /*eaf0*/  WARPSYNC.COLLECTIVE R15, `(.L_x_177) ;  /* 0x000000000f087348 */ /* 0x000fea0003c00000 */
[----:B------:R0:W1:Y:S02]  /*eb00*/  SHFL.IDX P6, R14, R13, R12, R11 ;  /* 0x0000000c0d0e7389 */ /* 0x00006400000c000b */
[----:B01----:R-:W-:Y:S01]  /*eb10*/  ENDCOLLECTIVE ;  /* 0x000000000000791b */ /* 0x003fe20003800000 */
.L_x_177:
        /* <DEDUP_REMOVED lines=13> */
.L_x_178:
[----:B------:R-:W-:Y:S01]  /*ebf0*/  MOV R5, R25 ;  /* 0x0000001900057202 */ /* 0x000fe20000000f00 */
[----:B------:R-:W-:Y:S02]  /*ec00*/  IMAD.MOV.U32 R13, RZ, RZ, R2 ;  /* 0x000000ffff0d7224 */ /* 0x000fe400078e0002 */
[----:B------:R-:W-:Y:S02]  /*ec10*/  IMAD.MOV.U32 R12, RZ, RZ, 0x7 ;  /* 0x00000007ff0c7424 */ /* 0x000fe400078e00ff */
[----:B------:R-:W-:-:S07]  /*ec20*/  IMAD.MOV.U32 R30, RZ, RZ, R14 ;  /* 0x000000ffff1e7224 */ /* 0x000fce00078e000e */
[----:B------:R-:W-:Y:S05]  /*ec30*/  WARPSYNC.COLLECTIVE R15, `(.L_x_179) ;  /* 0x000000000f087348 */ /* 0x000fea0003c00000 */
[----:B------:R0:W1:Y:S02]  /*ec40*/  SHFL.IDX P6, R14, R13, R12, R11 ;  /* 0x0000000c0d0e7389 */ /* 0x00006400000c000b */
[----:B01----:R-:W-:Y:S01]  /*ec50*/  ENDCOLLECTIVE ;  /* 0x000000000000791b */ /* 0x003fe20003800000 */
.L_x_179:
[----:B------:R-:W-:-:S04]  /*ec60*/  IMAD.MOV.U32 R4, RZ, RZ, R30 ;  /* 0x000000ffff047224 */ /* 0x000fc800078e001e */
[----:B------:R-:W-:-:S05]  /*ec70*/  IMAD.WIDE.U32 R4, R26, 0x2, R4 ;  /* 0x000000021a047825 */ /* 0x000fca00078e0004 */
[----:B------:R-:W-:Y:S01]  /*ec80*/  @!PT LDS RZ, [RZ] ;  /* 0x00000000fffff984 */ /* 0x000fe20000000800 */
[----:B------:R-:W-:Y:S01]  /*ec90*/  @!PT LDS RZ, [RZ] ;  /* 0x00000000fffff984 */ /* 0x000fe20000000800 */
[----:B------:R-:W-:Y:S01]  /*eca0*/  @!PT LDS RZ, [RZ] ;  /* 0x00000000fffff984 */ /* 0x000fe20000000800 */
[----:B------:R0:W-:Y:S01]  /*ecb0*/  LDGSTS.E.BYPASS.LTC128B.128 [R3+0x3400], desc[UR38][R4.64], !P2 ;  /* 0x0340000004037fae */ /* 0x0001e2000d101d66 */
[----:B------:R-:W-:-:S03]  /*ecc0*/  IMAD.MOV.U32 R13, RZ, RZ, R16 ;  /* 0x000000ffff0d7224 */ /* 0x000fc600078e0010 */
[----:B------:R0:W-:Y:S01]  /*ecd0*/  LDGSTS.E.BYPASS.LTC128B.128 [R3+0x7400], desc[UR38][R4.64+0x80], !P3 ;  /* 0x0740008004037fae */ /* 0x0001e2000d901d66 */
[----:B------:R-:W-:-:S07]  /*ece0*/  MOV R2, R14 ;  /* 0x0000000e00027202 */ /* 0x000fce0000000f00 */
[----:B0-----:R-:W-:Y:S05]  /*ecf0*/  WARPSYNC.COLLECTIVE R15, `(.L_x_180) ;  /* 0x000000000f087348 */ /* 0x001fea0003c00000 */
[----:B------:R1:W2:Y:S02]  /*ed00*/  SHFL.IDX P6, R14, R13, R12, R11 ;  /* 0x0000000c0d0e7389 */ /* 0x0002a400000c000b */
[----:B012---:R-:W-:Y:S01]  /*ed10*/  ENDCOLLECTIVE ;  /* 0x000000000000791b */ /* 0x007fe20003800000 */
.L_x_180:
[----:B------:R-:W-:Y:S05]  /*ed20*/  BRA `(.L_x_181) ;  /* 0xffffffc400247947 */ /* 0x000fea000383ffff */
.L_x_75:
[----:B0-----:R0:W1:Y:S02]  /*ed30*/  SYNCS.PHASECHK.TRANS64.TRYWAIT P0, [R7+URZ+0x28820], R9 ;  /* 0x02882009070075a7 */ /* 0x001064000800017f */
[----:B-1----:R-:W-:Y:S05]  /*ed40*/  @!P0 NANOSLEEP.SYNCS 0x989680 ;  /* 0x009896800000895d */ /* 0x002fea0003900000 */
[----:B------:R-:W1:Y:S02]  /*ed50*/  @!P0 SYNCS.PHASECHK.TRANS64 P0, [R7+URZ+0x28820], R9 ;  /* 0x02882009070085a7 */ /* 0x000e64000800007f */
[----:B-1----:R-:W-:Y:S05]  /*ed60*/  @!P0 BRA `(.L_x_75) ;  /* 0xfffffffc00f08947 */ /* 0x002fea000383ffff */
[----:B------:R-:W-:Y:S05]  /*ed70*/  BRA `(.L_x_182) ;  /* 0xffffffc400987947 */ /* 0x000fea000383ffff */
.L_x_76:
[----:B------:R-:W-:Y:S01]  /*ed80*/  BSSY B0, `(.L_x_183) ;  /* 0x0000008000007945 */ /* 0x000fe20003800000 */
[----:B------:R-:W-:Y:S01]  /*ed90*/  MOV R13, R17 ;  /* 0x00000011000d7202 */ /* 0x000fe20000000f00 */
[----:B------:R-:W-:Y:S01]  /*eda0*/  IMAD.MOV.U32 R12, RZ, RZ, RZ ;  /* 0x000000ffff0c7224 */ /* 0x000fe200078e00ff */
[----:B------:R-:W-:Y:S01]  /*edb0*/  MOV R15, 0xffffffff ;  /* 0xffffffff000f7802 */ /* 0x000fe20000000f00 */
[----:B------:R-:W-:-:S07]  /*edc0*/  IMAD.MOV.U32 R11, RZ, RZ, 0x1f ;  /* 0x0000001fff0b7424 */ /* 0x000fce00078e00ff */
[----:B0-2--5:R-:W-:Y:S05]  /*edd0*/  WARPSYNC.COLLECTIVE R15, `(.L_x_184) ;  /* 0x000000000f087348 */ /* 0x025fea0003c00000 */
[----:B------:R1:W3:Y:S02]  /*ede0*/  SHFL.IDX P6, R14, R13, R12, R11 ;  /* 0x0000000c0d0e7389 */ /* 0x0002e400000c000b */
[----:B0123-5:R-:W-:Y:S01]  /*edf0*/  ENDCOLLECTIVE ;  /* 0x000000000000791b */ /* 0x02ffe20003800000 */
.L_x_184:
[----:B------:R-:W-:Y:S05]  /*ee00*/  BSYNC B0 ;  /* 0x0000000000007941 */ /* 0x000fea0003800000 */
.L_x_183:
[----:B------:R-:W-:Y:S05]  /*ee10*/  BRA `(.L_x_185) ;  /* 0xffffffc4007c7947 */ /* 0x000fea000383ffff */
.L_x_77:
[----:B------:R-:W-:Y:S01]  /*ee20*/  BSSY B0, `(.L_x_186) ;  /* 0x0000006000007945 */ /* 0x000fe20003800000 */
[----:B------:R-:W-:-:S07]  /*ee30*/  IMAD.MOV.U32 R15, RZ, RZ, -0x1 ;  /* 0xffffffffff0f7424 */ /* 0x000fce00078e00ff */
[----:B012--5:R-:W-:Y:S05]  /*ee40*/  WARPSYNC.COLLECTIVE R15, `(.L_x_187) ;  /* 0x000000000f0c7348 */ /* 0x027fea0003c00000 */
[----:B------:R-:W-:Y:S02]  /*ee50*/  ELECT P6, UR62, PT ;  /* 0x00000000003e782f */ /* 0x000fe400038c0000 */
[----:B------:R-:W-:Y:S01]  /*ee60*/  MOV R14, UR62 ;  /* 0x0000003e000e7c02 */ /* 0x000fe20008000f00 */
[----:B012--5:R-:W-:Y:S10]  /*ee70*/  ENDCOLLECTIVE ;  /* 0x000000000000791b */ /* 0x027ff40003800000 */
.L_x_187:
[----:B------:R-:W-:Y:S05]  /*ee80*/  BSYNC B0 ;  /* 0x0000000000007941 */ /* 0x000fea0003800000 */
.L_x_186:
[----:B------:R-:W-:Y:S05]  /*ee90*/  BRA `(.L_x_188) ;  /* 0xffffffc400707947 */ /* 0x000fea000383ffff */
.L_x_79:
[----:B---3--:R3:W4:Y:S02]  /*eea0*/  SYNCS.PHASECHK.TRANS64.TRYWAIT P1, [R5+URZ+0x28840], R2 ;  /* 0x02884002050075a7 */ /* 0x008724000802017f */
[----:B----4-:R-:W-:Y:S05]  /*eeb0*/  @!P1 NANOSLEEP.SYNCS 0x989680 ;  /* 0x009896800000995d */ /* 0x010fea0003900000 */
[----:B------:R-:W4:Y:S02]  /*eec0*/  @!P1 SYNCS.PHASECHK.TRANS64 P1, [R5+URZ+0x28840], R2 ;  /* 0x02884002050095a7 */ /* 0x000f24000802007f */
[----:B----4-:R-:W-:Y:S05]  /*eed0*/  @!P1 BRA `(.L_x_79) ;  /* 0xfffffffc00f09947 */ /* 0x010fea000383ffff */
[----:B------:R-:W-:Y:S05]  /*eee0*/  BRA `(.L_x_189) ;  /* 0xffffffc400907947 */ /* 0x000fea000383ffff */
.L_x_81:
[----:B0-----:R0:W4:Y:S02]  /*eef0*/  SYNCS.PHASECHK.TRANS64.TRYWAIT P1, [R7+URZ+0x28840], R0 ;  /* 0x02884000070075a7 */ /* 0x001124000802017f */
[----:B----4-:R-:W-:Y:S05]  /*ef00*/  @!P1 NANOSLEEP.SYNCS 0x989680 ;  /* 0x009896800000995d */ /* 0x010fea0003900000 */
[----:B------:R-:W4:Y:S02]  /*ef10*/  @!P1 SYNCS.PHASECHK.TRANS64 P1, [R7+URZ+0x28840], R0 ;  /* 0x02884000070095a7 */ /* 0x000f24000802007f */
[----:B----4-:R-:W-:Y:S05]  /*ef20*/  @!P1 BRA `(.L_x_81) ;  /* 0xfffffffc00f09947 */ /* 0x010fea000383ffff */
[----:B------:R-:W-:Y:S05]  /*ef30*/  BRA `(.L_x_190) ;  /* 0xffffffc4009c7947 */ /* 0x000fea000383ffff */
.L_x_83:
[----:B----4-:R4:W0:Y:S02]  /*ef40*/  SYNCS.PHASECHK.TRANS64.TRYWAIT P1, [R5+URZ+0x28860], R2 ;  /* 0x02886002050075a7 */ /* 0x010824000802017f */
[----:B0-----:R-:W-:Y:S05]  /*ef50*/  @!P1 NANOSLEEP.SYNCS 0x989680 ;  /* 0x009896800000995d */ /* 0x001fea0003900000 */
[----:B------:R-:W0:Y:S02]  /*ef60*/  @!P1 SYNCS.PHASECHK.TRANS64 P1, [R5+URZ+0x28860], R2 ;  /* 0x02886002050095a7 */ /* 0x000e24000802007f */
[----:B0-----:R-:W-:Y:S05]  /*ef70*/  @!P1 BRA `(.L_x_83) ;  /* 0xfffffffc00f09947 */ /* 0x001fea000383ffff */
[----:B------:R-:W-:Y:S05]  /*ef80*/  BRA `(.L_x_191) ;  /* 0xffffffc400987947 */ /* 0x000fea000383ffff */
.L_x_192:
[----:B------:R-:W-:-:S00]  /*ef90*/  BRA `(.L_x_192) ;  /* 0xfffffffc00fc7947 */ /* 0x000fc0000383ffff */
[----:B------:R-:W-:-:S00]  /*efa0*/  NOP ;  /* 0x0000000000007918 */ /* 0x000fc00000000000 */
        /* <DEDUP_REMOVED lines=13> */
.L_x_3542:


//--------------------- .text._ZN7cutlass13device_kernelIN5flash11enable_sm90INS1_16FlashAttnFwdSm90INS1_25CollectiveMainloopFwdSm90ILi2EN4cute5tupleIJNS5_1CILi1EEES8_S8_EEENS6_IJNS7_ILi128EEESA_SA_EEELi128ENS_6half_tEfNS_4arch4Sm90ELb0ELb0ELb0ELb1ELb1ELb0ELb0ELb1ELb1ELb1ELb1ELb0EEENS1_21CollectiveEpilogueFwdISB_S9_SC_SE_Li256ELb1ELb1ELb1ELb0EEENS1_36VarlenDynamicPersistentTileSchedulerILi128ELi128ELi256ELi128ELb1ELb1ELb1ELb0ELb1ELb1EEEEEEEEEvNT_6ParamsE --------------------------
	.section	.text._ZN7cutlass13device_kernelIN5flash11enable_sm90INS1_16FlashAttnFwdSm90INS1_25CollectiveMainloopFwdSm90ILi2EN4cute5tupleIJNS5_1CILi1EEES8_S8_EEENS6_IJNS7_ILi128EEESA_SA_EEELi128ENS_6half_tEfNS_4arch4Sm90ELb0ELb0ELb0ELb1ELb1ELb0ELb0ELb1ELb1ELb1ELb1ELb0EEENS1_21CollectiveEpilogueFwdISB_S9_SC_SE_Li256ELb1ELb1ELb1ELb0EEENS1_36VarlenDynamicPersistentTileSchedulerILi128ELi128ELi256ELi128ELb1ELb1ELb1ELb0ELb1ELb1EEEEEEEEEvNT_6ParamsE,"ax",@progbits
	.align	128
.text._ZN7cutlass13device_kernelIN5flash11enable_sm90INS1_16FlashAttnFwdSm90INS1_25CollectiveMainloopFwdSm90ILi2EN4cute5tupleIJNS5_1CILi1EEES8_S8_EEENS6_IJNS7_ILi128EEESA_SA_EEELi128ENS_6half_tEfNS_4arch4Sm90ELb0ELb0ELb0ELb1ELb1ELb0ELb0ELb1ELb1ELb1ELb1ELb0EEENS1_21CollectiveEpilogueFwdISB_S9_SC_SE_Li256ELb1ELb1ELb1ELb0EEENS1_36VarlenDynamicPersistentTileSchedulerILi128ELi128ELi256ELi128ELb1ELb1ELb1ELb0ELb1ELb1EEEEEEEEEvNT_6ParamsE:
        .type           _ZN7cutlass13device_kernelIN5flash11enable_sm90INS1_16FlashAttnFwdSm90INS1_25CollectiveMainloopFwdSm90ILi2EN4cute5tupleIJNS5_1CILi1EEES8_S8_EEENS6_IJNS7_ILi128EEESA_SA_EEELi128ENS_6half_tEfNS_4arch4Sm90ELb0ELb0ELb0ELb1ELb1ELb0ELb0ELb1ELb1ELb1ELb1ELb0EEENS1_21CollectiveEpilogueFwdISB_S9_SC_SE_Li256ELb1ELb1ELb1ELb0EEENS1_36VarlenDynamicPersistentTileSchedulerILi128ELi128ELi256ELi128ELb1ELb1ELb1ELb0ELb1ELb1EEEEEEEEEvNT_6ParamsE,@function
        .size           _ZN7cutlass13device_kernelIN5flash11enable_sm90INS1_16FlashAttnFwdSm90INS1_25CollectiveMainloopFwdSm90ILi2EN4cute5tupleIJNS5_1CILi1EEES8_S8_EEENS6_IJNS7_ILi128EEESA_SA_EEELi128ENS_6half_tEfNS_4arch4Sm90ELb0ELb0ELb0ELb1ELb1ELb0ELb0ELb1ELb1ELb1ELb1ELb0EEENS1_21CollectiveEpilogueFwdISB_S9_SC_SE_Li256ELb1ELb1ELb1ELb0EEENS1_36VarlenDynamicPersistentTileSchedulerILi128ELi128ELi256ELi128ELb1ELb1ELb1ELb0ELb1ELb1EEEEEEEEEvNT_6ParamsE,(.L_x_3543 - _ZN7cutlass13device_kernelIN5flash11enable_sm90INS1_16FlashAttnFwdSm90INS1_25CollectiveMainloopFwdSm90ILi2EN4cute5tupleIJNS5_1CILi1EEES8_S8_EEENS6_IJNS7_ILi128EEESA_SA_EEELi128ENS_6half_tEfNS_4arch4Sm90ELb0ELb0ELb0ELb1ELb1ELb0ELb0ELb1ELb1ELb1ELb1ELb0EEENS1_21CollectiveEpilogueFwdISB_S9_SC_SE_Li256ELb1ELb1ELb1ELb0EEENS1_36VarlenDynamicPersistentTileSchedulerILi128ELi128ELi256ELi128ELb1ELb1ELb1ELb0ELb1ELb1EEEEEEEEEvNT_6ParamsE)
        .other          _ZN7cutlass13device_kernelIN5flash11enable_sm90INS1_16FlashAttnFwdSm90INS1_25CollectiveMainloopFwdSm90ILi2EN4cute5tupleIJNS5_1CILi1EEES8_S8_EEENS6_IJNS7_ILi128EEESA_SA_EEELi128ENS_6half_tEfNS_4arch4Sm90ELb0ELb0ELb0ELb1ELb1ELb0ELb0ELb1ELb1ELb1ELb1ELb0EEENS1_21CollectiveEpilogueFwdISB_S9_SC_SE_Li256ELb1ELb1ELb1ELb0EEENS1_36VarlenDynamicPersistentTileSchedulerILi128ELi128ELi256ELi128ELb1ELb1ELb1ELb0ELb1ELb1EEEEEEEEEvNT_6ParamsE,@"STO_CUDA_ENTRY STV_DEFAULT"
_ZN7cutlass13device_kernelIN5flash11enable_sm90INS1_16FlashAttnFwdSm90INS1_25CollectiveMainloopFwdSm90ILi2EN4cute5tupleIJNS5_1CILi1EEES8_S8_EEENS6_IJNS7_ILi128EEESA_SA_EEELi128ENS_6half_tEfNS_4arch4Sm90ELb0ELb0ELb0ELb1ELb1ELb0ELb0ELb1ELb1ELb1ELb1ELb0EEENS1_21CollectiveEpilogueFwdISB_S9_SC_SE_Li256ELb1ELb1ELb1ELb0EEENS1_36VarlenDynamicPersistentTileSchedulerILi128ELi128ELi256ELi128ELb1ELb1ELb1ELb0ELb1ELb1EEEEEEEEEvNT_6ParamsE:
[----:B------:R-:W0:Y:S02]  /*0000*/  LDC R1, c[0x0][0x28] ;  /* 0x00000a00ff017b82 */ /* 0x000e240000000800 */
[----:B0-----:R-:W-:Y:S01]  /*0010*/  VIADD R1, R1, 0xffffffd8 ;  /* 0xffffffd801017836 */ /* 0x001fe20000000000 */
[----:B------:R-:W0:Y:S01]  /*0020*/  S2R R3, SR_TID.X ;  /* 0x0000000000037919 */ /* 0x000e220000002100 */
[----:B------:R-:W-:Y:S01]  /*0030*/  ELECT P0, URZ, PT ;  /* 0x00000000003f782f */ /* 0x000fe20003800000 */
[----:B------:R-:W-:Y:S01]  /*0040*/  UMOV UR4, 0x80 ;  /* 0x0000008000047882 */ /* 0x000fe20000000000 */
[----:B------:R-:W-:Y:S01]  /*0050*/  UMOV UR7, 0x100 ;  /* 0x0000010000077882 */ /* 0x000fe20000000000 */
[--C-:B0-----:R-:W-:Y:S02]  /*0060*/  SHF.R.U32.HI R0, RZ, 0x5, R3.reuse ;  /* 0x00000005ff007819 */ /* 0x101fe40000011603 */
[----:B------:R-:W-:-:S03]  /*0070*/  SHF.R.U32.HI R3, RZ, 0x7, R3 ;  /* 0x00000007ff037819 */ /* 0x000fc60000011603 */
[----:B------:R-:W0:Y:S02]  /*0080*/  SHFL.IDX PT, R2, R0, RZ, 0x1f ;  /* 0x00001fff00027589 */ /* 0x000e2400000e0000 */
[C---:B0-----:R-:W-:Y:S02]  /*0090*/  ISETP.NE.OR P0, PT, R2.reuse, RZ, !P0 ;  /* 0x000000ff0200720c */ /* 0x041fe40004705670 */
[----:B------:R-:W-:Y:S02]  /*00a0*/  ISETP.NE.AND P1, PT, R2, RZ, PT ;  /* 0x000000ff0200720c */ /* 0x000fe40003f25270 */
[----:B------:R0:W1:Y:S09]  /*00b0*/  SHFL.IDX PT, R2, R3, RZ, 0x1f ;  /* 0x00001fff03027589 */ /* 0x00007200000e0000 */
[----:B------:R-:W-:Y:S01]  /*00c0*/  VOTEU.ALL UP0, P0 ;  /* 0x00000000003f7886 */ /* 0x000fe20000000000 */
[----:B------:R-:W-:-:S04]  /*00d0*/  VOTEU.ALL UP1, P0 ;  /* 0x00000000003f7886 */ /* 0x000fc80000020000 */
[----:B------:R-:W2:Y:S01]  /*00e0*/  @!UP0 S2UR UR8, SR_CgaCtaId ;  /* 0x00000000000889c3 */ /* 0x000ea20000008800 */
[----:B------:R-:W-:Y:S01]  /*00f0*/  @!UP0 UMOV UR6, 0x400 ;  /* 0x0000040000068882 */ /* 0x000fe20000000000 */
[----:B------:R-:W-:-:S04]  /*0100*/  @!UP0 UIADD3 UR4, -UR4, 0x100000, URZ ;  /* 0x0010000004048890 */ /* 0x000fc8000fffe13f */
[----:B------:R-:W-:Y:S02]  /*0110*/  @!UP0 USHF.L.U32 UR5, UR4, 0xb, URZ ;  /* 0x0000000b04058899 */ /* 0x000fe4000800063f */
[----:B------:R-:W-:Y:S02]  /*0120*/  @!UP0 USHF.L.U32 UR4, UR4, 0x1, URZ ;  /* 0x0000000104048899 */ /* 0x000fe4000800063f */
[----:B--2---:R-:W-:Y:S02]  /*0130*/  @!UP0 ULEA UR8, UR8, UR6, 0x18 ;  /* 0x0000000608088291 */ /* 0x004fe4000f8ec03f */
[----:B------:R-:W-:-:S04]  /*0140*/  @!UP0 UIADD3 UR6, -UR7, 0x100000, URZ ;  /* 0x0010000007068890 */ /* 0x000fc8000fffe13f */
[----:B------:R-:W-:Y:S02]  /*0150*/  @!UP0 USHF.L.U32 UR7, UR6, 0xb, URZ ;  /* 0x0000000b06078899 */ /* 0x000fe4000800063f */
[----:B------:R-:W-:Y:S01]  /*0160*/  @!UP0 USHF.L.U32 UR6, UR6, 0x1, URZ ;  /* 0x0000000106068899 */ /* 0x000fe2000800063f */
[----:B------:R-:W-:-:S05]  /*0170*/  VOTEU.ALL UP0, P0 ;  /* 0x00000000003f7886 */ /* 0x000fca0000000000 */
[----:B------:R0:W2:Y:S06]  /*0180*/  @!UP0 SYNCS.EXCH.64 URZ, [UR8+0x28800], UR4 ;  /* 0x02880004083f85b2 */ /* 0x0000ac0008000100 */
[----:B------:R0:W3:Y:S02]  /*0190*/  @!UP1 SYNCS.EXCH.64 URZ, [UR8+0x28820], UR6 ;  /* 0x02882006083f95b2 */ /* 0x0000e40008000100 */
[----:B01----:R-:W-:Y:S05]  /*01a0*/  @P1 BRA `(.L_x_193) ;  /* 0x0000000000481947 */ /* 0x003fea0003800000 */
        /* <DEDUP_REMOVED lines=13> */
[----:B0-----:R0:W1:Y:S08]  /*0280*/  SYNCS.EXCH.64 URZ, [UR8+0x28830], UR4 ;  /* 0x02883004083f75b2 */ /* 0x0010700008000100 */
[----:B------:R0:W4:Y:S01]  /*0290*/  SYNCS.EXCH.64 URZ, [UR8+0x28840], UR6 ;  /* 0x02884006083f75b2 */ /* 0x0001220008000100 */
[----:B------:R0:W0:Y:S01]  /*02a0*/  SYNCS.EXCH.64 URZ, [UR8+0x28838], UR4 ;  /* 0x02883804083f75b2 */ /* 0x0000220008000100 */
[----:B------:R0:W0:Y:S01]  /*02b0*/  SYNCS.EXCH.64 URZ, [UR8+0x28848], UR6 ;  /* 0x02884806083f75b2 */ /* 0x0000220008000100 */
[----:B------:R-:W-:Y:S01]  /*02c0*/  NOP ;  /* 0x0000000000007918 */ /* 0x000fe20000000000 */
.L_x_193:
        /* <DEDUP_REMOVED lines=22> */
.L_x_194:
        /* <DEDUP_REMOVED lines=18> */
.L_x_195:
        /* <DEDUP_REMOVED lines=22> */
.L_x_196:
        /* <DEDUP_REMOVED lines=22> */
.L_x_197:
[----:B------:R-:W-:Y:S01]  /*0810*/  ISETP.NE.AND P0, PT, R2, RZ, PT ;  /* 0x000000ff0200720c */ /* 0x000fe20003f05270 */
[----:B------:R-:W-:Y:S01]  /*0820*/  IMAD.MOV.U32 R2, RZ, RZ, 0x1 ;  /* 0x00000001ff027424 */ /* 0x000fe200078e00ff */
[----:B------:R-:W-:Y:S01]  /*0830*/  NOP ;  /* 0x0000000000007918 */ /* 0x000fe20000000000 */
[----:B------:R-:W-:-:S03]  /*0840*/  ULDC.64 UR36, c[0x0][0x208] ;  /* 0x0000820000247ab9 */ /* 0x000fc60000000a00 */
[----:B------:R-:W-:-:S05]  /*0850*/  SEL R2, R2, 0x2, !P0 ;  /* 0x0000000202027807 */ /* 0x000fca0004000000 */
[----:B------:R0:W-:Y:S02]  /*0860*/  STL [R1+0x4], R2 ;  /* 0x0000040201007387 */ /* 0x0001e40000100800 */
[----:B01234-:R-:W-:Y:S06]  /*0870*/  BAR.SYNC.DEFER_BLOCKING 0x0 ;  /* 0x0000000000007b1d */ /* 0x01ffec0000010000 */
[----:B------:R-:W-:Y:S05]  /*0880*/  @!P0 BRA `(.L_x_198) ;  /* 0x0000008c00588947 */ /* 0x000fea0003800000 */
.L_x_199:
[----:B------:R-:W-:-:S08]  /*0890*/  NOP ;  /* 0x0000000000007918 */ /* 0x000fd00000000000 */
[----:B------:R-:W0:Y:S02]  /*08a0*/  USETMAXREG.TRY_ALLOC.CTAPOOL UP0, 0xe8 ;  /* 0x000000e8000079c8 */ /* 0x000e240008000600 */
[----:B0-----:R-:W-:-:S13]  /*08b0*/  PLOP3.LUT P0, PT, PT, PT, UP0, 0x80, 0x0 ;  /* 0x000000000000781c */ /* 0x001fda0003f0f008 */
[----:B------:R-:W-:Y:S05]  /*08c0*/  @!P0 BRA `(.L_x_199) ;  /* 0xfffffffc00f08947 */ /* 0x000fea000383ffff */
[----:B------:R-:W0:Y:S01]  /*08d0*/  S2R R2, SR_TID.X ;  /* 0x0000000000027919 */ /* 0x000e220000002100 */
[----:B------:R-:W1:Y:S01]  /*08e0*/  S2UR UR5, SR_CgaCtaId ;  /* 0x00000000000579c3 */ /* 0x000e620000008800 */
[----:B------:R-:W-:-:S07]  /*08f0*/  UMOV UR4, 0x400 ;  /* 0x0000040000047882 */ /* 0x000fce0000000000 */
[----:B------:R-:W-:Y:S06]  /*0900*/  BAR.ARV 0x8, 0x180 ;  /* 0x0206000000007b1d */ /* 0x000fec0000002000 */
[----:B-1----:R-:W-:Y:S01]  /*0910*/  ULEA UR4, UR5, UR4, 0x18 ;  /* 0x0000000405047291 */ /* 0x002fe2000f8ec03f */
[----:B0-----:R-:W-:-:S04]  /*0920*/  LOP3.LUT R0, R2, 0xffffff80, RZ, 0xc0, !PT ;  /* 0xffffff8002007812 */ /* 0x001fc800078ec0ff */
[----:B------:R-:W-:-:S13]  /*0930*/  ISETP.NE.AND P0, PT, R0, 0x80, PT ;  /* 0x000000800000780c */ /* 0x000fda0003f05270 */
[----:B------:R-:W-:Y:S08]  /*0940*/  @!P0 BAR.ARV 0x9, 0x100 ;  /* 0x0244000000008b1d */ /* 0x000ff00000002000 */
[----:B------:R-:W-:Y:S06]  /*0950*/  BAR.SYNC.DEFER_BLOCKING 0x5, 0x180 ;  /* 0x0146000000007b1d */ /* 0x000fec0000010000 */
[----:B------:R-:W0:Y:S01]  /*0960*/  LDS.128 R16, [UR4+0x288d0] ;  /* 0x0288d004ff107984 */ /* 0x000e220008000c00 */
[----:B------:R-:W-:Y:S01]  /*0970*/  ULDC UR4, c[0x0][0xc3c] ;  /* 0x00030f0000047ab9 */ /* 0x000fe20000000800 */
[----:B------:R-:W-:Y:S06]  /*0980*/  BAR.ARV 0x4, 0x180 ;  /* 0x0106000000007b1d */ /* 0x000fec0000002000 */
[----:B0-----:R-:W-:-:S13]  /*0990*/  ISETP.GE.AND P0, PT, R19, UR4, PT ;  /* 0x0000000413007c0c */ /* 0x001fda000bf06270 */
[----:B------:R-:W-:Y:S05]  /*09a0*/  @P0 EXIT ;  /* 0x000000000000094d */ /* 0x000fea0003800000 */
[----:B------:R-:W2:Y:S01]  /*09b0*/  LDL.LU R10, [R1+0x4] ;  /* 0x00000400010a7983 */ /* 0x000ea20000300800 */
[----:B------:R-:W-:-:S05]  /*09c0*/  VIADD R228, R2, 0xffffff80 ;  /* 0xffffff8002e47836 */ /* 0x000fca0000000000 */
[----:B------:R-:W-:-:S04]  /*09d0*/  SHF.R.S32.HI R3, RZ, 0x1f, R228 ;  /* 0x0000001fff037819 */ /* 0x000fc800000114e4 */
[----:B------:R-:W-:-:S04]  /*09e0*/  LEA.HI R5, R3, R228, RZ, 0x7 ;  /* 0x000000e403057211 */ /* 0x000fc800078f38ff */
[----:B------:R-:W-:-:S05]  /*09f0*/  LOP3.LUT R7, R5, 0xffffff80, RZ, 0xc0, !PT ;  /* 0xffffff8005077812 */ /* 0x000fca00078ec0ff */
[----:B------:R-:W-:-:S05]  /*0a00*/  IMAD.IADD R206, R228, 0x1, -R7 ;  /* 0x00000001e4ce7824 */ /* 0x000fca00078e0a07 */
[----:B------:R-:W-:-:S04]  /*0a10*/  SHF.R.S32.HI R11, RZ, 0x1f, R206 ;  /* 0x0000001fff0b7819 */ /* 0x000fc800000114ce */
[----:B------:R-:W-:-:S04]  /*0a20*/  LEA.HI R4, R11, R206, RZ, 0x2 ;  /* 0x000000ce0b047211 */ /* 0x000fc800078f10ff */
[--C-:B------:R-:W-:Y:S02]  /*0a30*/  SHF.R.S32.HI R6, RZ, 0x2, R4.reuse ;  /* 0x00000002ff067819 */ /* 0x100fe40000011404 */
[----:B------:R-:W-:Y:S02]  /*0a40*/  SHF.R.S32.HI R9, RZ, 0x1f, R4 ;  /* 0x0000001fff097819 */ /* 0x000fe40000011404 */
[----:B------:R-:W-:Y:S02]  /*0a50*/  LEA.HI R0, R3, R228, RZ, 0x4 ;  /* 0x000000e403007211 */ /* 0x000fe400078f20ff */
[----:B------:R-:W-:Y:S02]  /*0a60*/  LEA.HI R9, R9, R6, RZ, 0x3 ;  /* 0x0000000609097211 */ /* 0x000fe400078f18ff */
[----:B------:R-:W-:Y:S02]  /*0a70*/  LEA.HI R2, R3, R228, RZ, 0x5 ;  /* 0x000000e403027211 */ /* 0x000fe400078f28ff */
[----:B------:R-:W-:-:S02]  /*0a80*/  LOP3.LUT R13, R9, 0xfffffff8, RZ, 0xc0, !PT ;  /* 0xfffffff8090d7812 */ /* 0x000fc400078ec0ff */
[----:B------:R-:W-:Y:S01]  /*0a90*/  SHF.R.S32.HI R9, RZ, 0x4, R0 ;  /* 0x00000004ff097819 */ /* 0x000fe20000011400 */
[----:B------:R-:W-:Y:S01]  /*0aa0*/  IMAD.SHL.U32 R2, R2, 0x20, RZ ;  /* 0x0000002002027824 */ /* 0x000fe200078e00ff */
[C---:B------:R-:W-:Y:S02]  /*0ab0*/  LOP3.LUT R7, R0.reuse, 0x3fffff0, RZ, 0xc0, !PT ;  /* 0x03fffff000077812 */ /* 0x040fe400078ec0ff */
[----:B------:R-:W-:Y:S02]  /*0ac0*/  LEA.HI R0, R0, R9, RZ, 0x1 ;  /* 0x0000000900007211 */ /* 0x000fe400078f08ff */
[----:B------:R-:W-:Y:S01]  /*0ad0*/  LOP3.LUT R2, R2, 0xfffffc00, RZ, 0xc0, !PT ;  /* 0xfffffc0002027812 */ /* 0x000fe200078ec0ff */
[----:B------:R-:W-:Y:S01]  /*0ae0*/  IMAD.IADD R7, R228, 0x1, -R7 ;  /* 0x00000001e4077824 */ /* 0x000fe200078e0a07 */
[----:B------:R-:W-:Y:S02]  /*0af0*/  LOP3.LUT R0, R0, 0x1ffffffe, RZ, 0xc0, !PT ;  /* 0x1ffffffe00007812 */ /* 0x000fe400078ec0ff */
[CC--:B------:R-:W-:Y:S01]  /*0b00*/  LEA.HI R8, R3.reuse, R228.reuse, RZ, 0x2 ;  /* 0x000000e403087211 */ /* 0x0c0fe200078f10ff */
[----:B------:R-:W-:Y:S01]  /*0b10*/  IMAD.IADD R6, R6, 0x1, -R13 ;  /* 0x0000000106067824 */ /* 0x000fe200078e0a0d */
[----:B------:R-:W-:Y:S01]  /*0b20*/  LEA.HI R3, R3, R228, RZ, 0x3 ;  /* 0x000000e403037211 */ /* 0x000fe200078f18ff */
[----:B------:R-:W-:Y:S01]  /*0b30*/  IMAD R7, R7, 0x40, R2 ;  /* 0x0000004007077824 */ /* 0x000fe200078e0202 */
[----:B------:R-:W-:Y:S01]  /*0b40*/  LOP3.LUT R13, R8, 0xfffffffc, RZ, 0xc0, !PT ;  /* 0xfffffffc080d7812 */ /* 0x000fe200078ec0ff */
[----:B------:R-:W-:Y:S01]  /*0b50*/  IMAD.IADD R0, R9, 0x1, -R0 ;  /* 0x0000000109007824 */ /* 0x000fe200078e0a00 */
[----:B------:R-:W-:-:S02]  /*0b60*/  SHF.R.S32.HI R222, RZ, 0x7, R5 ;  /* 0x00000007ffde7819 */ /* 0x000fc40000011405 */
[----:B------:R-:W-:Y:S01]  /*0b70*/  LOP3.LUT R9, R4, 0x7ffffffc, RZ, 0xc0, !PT ;  /* 0x7ffffffc04097812 */ /* 0x000fe200078ec0ff */
[----:B------:R-:W-:Y:S01]  /*0b80*/  IMAD R225, R0, 0x8, R7 ;  /* 0x0000000800e17824 */ /* 0x000fe200078e0207 */
[----:B------:R-:W-:Y:S01]  /*0b90*/  LOP3.LUT R7, R3, 0xfffffff8, RZ, 0xc0, !PT ;  /* 0xfffffff803077812 */ /* 0x000fe200078ec0ff */
[C---:B------:R-:W-:Y:S01]  /*0ba0*/  IMAD.IADD R13, R228.reuse, 0x1, -R13 ;  /* 0x00000001e40d7824 */ /* 0x040fe200078e0a0d */
[----:B------:R-:W-:Y:S02]  /*0bb0*/  LEA.HI R11, R11, R206, RZ, 0x5 ;  /* 0x000000ce0b0b7211 */ /* 0x000fe400078f28ff */
[----:B------:R-:W-:Y:S01]  /*0bc0*/  LEA.HI R5, R5, R222, RZ, 0x1 ;  /* 0x000000de05057211 */ /* 0x000fe200078f08ff */
[----:B------:R-:W-:Y:S01]  /*0bd0*/  IMAD.IADD R154, R228, 0x1, -R7 ;  /* 0x00000001e49a7824 */ /* 0x000fe200078e0a07 */
[----:B------:R-:W-:Y:S01]  /*0be0*/  SHF.R.S32.HI R11, RZ, 0x5, R11 ;  /* 0x00000005ff0b7819 */ /* 0x000fe2000001140b */
[----:B------:R-:W-:Y:S01]  /*0bf0*/  IMAD.IADD R9, R206, 0x1, -R9 ;  /* 0x00000001ce097824 */ /* 0x000fe200078e0a09 */
[----:B------:R-:W-:-:S02]  /*0c00*/  LEA.HI R2, R13, R13, RZ, 0x1 ;  /* 0x0000000d0d027211 */ /* 0x000fc400078f08ff */
[----:B------:R-:W-:Y:S01]  /*0c10*/  LOP3.LUT R5, R5, 0x3fffffe, RZ, 0xc0, !PT ;  /* 0x03fffffe05057812 */ /* 0x000fe200078ec0ff */
[----:B------:R-:W-:Y:S01]  /*0c20*/  IMAD.SHL.U32 R153, R154, 0x8, RZ ;  /* 0x000000089a997824 */ /* 0x000fe200078e00ff */
[----:B------:R-:W-:Y:S01]  /*0c30*/  LOP3.LUT R2, R2, 0x1ffffffe, RZ, 0xc0, !PT ;  /* 0x1ffffffe02027812 */ /* 0x000fe200078ec0ff */
[----:B------:R-:W-:Y:S02]  /*0c40*/  IMAD.SHL.U32 R203, R9, 0x2, RZ ;  /* 0x0000000209cb7824 */ /* 0x000fe400078e00ff */
[----:B------:R-:W-:Y:S02]  /*0c50*/  IMAD R6, R11, 0x10, R6 ;  /* 0x000000100b067824 */ /* 0x000fe400078e0206 */
[----:B------:R-:W-:Y:S01]  /*0c60*/  IMAD.IADD R5, R222, 0x1, -R5 ;  /* 0x00000001de057824 */ /* 0x000fe200078e0a05 */
[----:B------:R-:W-:Y:S01]  /*0c70*/  IADD3 R193, R203, 0x40, RZ ;  /* 0x00000040cbc17810 */ /* 0x000fe20007ffe0ff */
[----:B------:R-:W-:Y:S02]  /*0c80*/  VIADD R23, R153, 0x40 ;  /* 0x0000004099177836 */ /* 0x000fe40000000000 */
[----:B------:R-:W-:-:S02]  /*0c90*/  VIADD R200, R203, 0x8 ;  /* 0x00000008cbc87836 */ /* 0x000fc40000000000 */
[C---:B------:R-:W-:Y:S02]  /*0ca0*/  VIADD R199, R203.reuse, 0x10 ;  /* 0x00000010cbc77836 */ /* 0x040fe40000000000 */
[C---:B------:R-:W-:Y:S02]  /*0cb0*/  VIADD R198, R203.reuse, 0x18 ;  /* 0x00000018cbc67836 */ /* 0x040fe40000000000 */
[C---:B------:R-:W-:Y:S02]  /*0cc0*/  VIADD R197, R203.reuse, 0x20 ;  /* 0x00000020cbc57836 */ /* 0x040fe40000000000 */
[C---:B------:R-:W-:Y:S02]  /*0cd0*/  VIADD R196, R203.reuse, 0x28 ;  /* 0x00000028cbc47836 */ /* 0x040fe40000000000 */
[C---:B------:R-:W-:Y:S02]  /*0ce0*/  VIADD R195, R203.reuse, 0x30 ;  /* 0x00000030cbc37836 */ /* 0x040fe40000000000 */
[----:B------:R-:W-:-:S02]  /*0cf0*/  VIADD R194, R203, 0x38 ;  /* 0x00000038cbc27836 */ /* 0x000fc40000000000 */
[C---:B------:R-:W-:Y:S02]  /*0d00*/  VIADD R192, R203.reuse, 0x48 ;  /* 0x00000048cbc07836 */ /* 0x040fe40000000000 */
[C---:B------:R-:W-:Y:S02]  /*0d10*/  VIADD R191, R203.reuse, 0x50 ;  /* 0x00000050cbbf7836 */ /* 0x040fe40000000000 */
[C---:B------:R-:W-:Y:S02]  /*0d20*/  VIADD R190, R203.reuse, 0x58 ;  /* 0x00000058cbbe7836 */ /* 0x040fe40000000000 */
[C---:B------:R-:W-:Y:S02]  /*0d30*/  VIADD R189, R203.reuse, 0x60 ;  /* 0x00000060cbbd7836 */ /* 0x040fe40000000000 */
[C---:B------:R-:W-:Y:S02]  /*0d40*/  VIADD R188, R203.reuse, 0x68 ;  /* 0x00000068cbbc7836 */ /* 0x040fe40000000000 */
[----:B------:R-:W-:-:S02]  /*0d50*/  VIADD R155, R203, 0x70 ;  /* 0x00000070cb9b7836 */ /* 0x000fc40000000000 */
[----:B------:R-:W-:Y:S02]  /*0d60*/  VIADD R22, R203, 0x78 ;  /* 0x00000078cb167836 */ /* 0x000fe40000000000 */
[----:B------:R-:W-:Y:S02]  /*0d70*/  IMAD.IADD R2, R13, 0x1, -R2 ;  /* 0x000000010d027824 */ /* 0x000fe400078e0a02 */
[----:B------:R-:W-:Y:S01]  /*0d80*/  IMAD R223, R5, 0x40, R6 ;  /* 0x0000004005df7824 */ /* 0x000fe200078e0206 */
[----:B------:R-:W-:Y:S01]  /*0d90*/  MOV R5, R17 ;  /* 0x0000001100057202 */ /* 0x000fe20000000f00 */
[----:B------:R-:W-:Y:S01]  /*0da0*/  IMAD.MOV.U32 R6, RZ, RZ, R18 ;  /* 0x000000ffff067224 */ /* 0x000fe200078e0012 */
[----:B------:R-:W-:Y:S01]  /*0db0*/  SHF.R.S32.HI R204, RZ, 0x3, R3 ;  /* 0x00000003ffcc7819 */ /* 0x000fe20000011403 */
[----:B------:R-:W-:Y:S01]  /*0dc0*/  IMAD.MOV.U32 R7, RZ, RZ, R19 ;  /* 0x000000ffff077224 */ /* 0x000fe200078e0013 */
[----:B------:R-:W-:Y:S01]  /*0dd0*/  SHF.R.S32.HI R227, RZ, 0x1f, R153 ;  /* 0x0000001fffe37819 */ /* 0x000fe20000011499 */
[----:B------:R-:W-:Y:S01]  /*0de0*/  IMAD.MOV.U32 R205, RZ, RZ, RZ ;  /* 0x000000ffffcd7224 */ /* 0x000fe200078e00ff */
[----:B------:R-:W-:Y:S01]  /*0df0*/  SHF.R.S32.HI R226, RZ, 0x1f, R23 ;  /* 0x0000001fffe27819 */ /* 0x000fe20000011417 */
[----:B------:R-:W-:Y:S01]  /*0e00*/  IMAD R224, R2, 0x8, R223 ;  /* 0x0000000802e07824 */ /* 0x000fe200078e02df */
[----:B------:R-:W-:-:S02]  /*0e10*/  SHF.R.S32.HI R221, RZ, 0x1f, R200 ;  /* 0x0000001fffdd7819 */ /* 0x000fc400000114c8 */
[----:B------:R-:W-:Y:S02]  /*0e20*/  SHF.R.S32.HI R220, RZ, 0x1f, R199 ;  /* 0x0000001fffdc7819 */ /* 0x000fe400000114c7 */
[----:B------:R-:W-:Y:S02]  /*0e30*/  SHF.R.S32.HI R219, RZ, 0x1f, R198 ;  /* 0x0000001fffdb7819 */ /* 0x000fe400000114c6 */
[----:B------:R-:W-:Y:S02]  /*0e40*/  SHF.R.S32.HI R218, RZ, 0x1f, R197 ;  /* 0x0000001fffda7819 */ /* 0x000fe400000114c5 */
[----:B------:R-:W-:Y:S02]  /*0e50*/  SHF.R.S32.HI R217, RZ, 0x1f, R196 ;  /* 0x0000001fffd97819 */ /* 0x000fe400000114c4 */
[----:B------:R-:W-:Y:S02]  /*0e60*/  SHF.R.S32.HI R216, RZ, 0x1f, R195 ;  /* 0x0000001fffd87819 */ /* 0x000fe400000114c3 */
        /* <DEDUP_REMOVED lines=8> */
[----:B------:R-:W-:Y:S01]  /*0ef0*/  SHF.R.S32.HI R207, RZ, 0x1f, R22 ;  /* 0x0000001fffcf7819 */ /* 0x000fe20000011416 */
[----:B------:R-:W-:Y:S01]  /*0f00*/  UMOV UR38, URZ ;  /* 0x0000003f00267c82 */ /* 0x000fe20008000000 */
[----:B------:R-:W-:Y:S01]  /*0f10*/  UMOV UR39, URZ ;  /* 0x0000003f00277c82 */ /* 0x000fe20008000000 */
[----:B--2---:R-:W-:-:S07]  /*0f20*/  LOP3.LUT R152, R10, 0x1, RZ, 0xfc, !PT ;  /* 0x000000010a987812 */ /* 0x004fce00078efcff */
.L_x_249:
[----:B0-2-4-:R-:W0:Y:S01]  /*0f30*/  LDC.64 R2, c[0x0][0xc88] ;  /* 0x00032200ff027b82 */ /* 0x015e220000000a00 */
[----:B------:R-:W-:-:S07]  /*0f40*/  ULDC.64 UR4, c[0x0][0xa28] ;  /* 0x00028a0000047ab9 */ /* 0x000fce0000000a00 */
[----:B------:R-:W1:Y:S08]  /*0f50*/  LDC.64 R10, c[0x0][0x418] ;  /* 0x00010600ff0a7b82 */ /* 0x000e700000000a00 */
[----:B------:R-:W2:Y:S01]  /*0f60*/  LDC R0, c[0x0][0x424] ;  /* 0x00010900ff007b82 */ /* 0x000ea20000000800 */
[----:B0-----:R-:W-:-:S07]  /*0f70*/  IMAD.WIDE R2, R7, 0x4, R2 ;  /* 0x0000000407027825 */ /* 0x001fce00078e0202 */
[----:B------:R-:W0:Y:S01]  /*0f80*/  LDC R13, c[0x0][0x2f0] ;  /* 0x0000bc00ff0d7b82 */ /* 0x000e220000000800 */
[----:B---3--:R-:W3:Y:S01]  /*0f90*/  LDG.E R19, desc[UR36][R2.64] ;  /* 0x0000002402137981 */ /* 0x008ee2000c1e1900 */
[----:B------:R-:W-:Y:S01]  /*0fa0*/  ISETP.NE.U32.AND P0, PT, RZ, UR4, PT ;  /* 0x00000004ff007c0c */ /* 0x000fe2000bf05070 */
[----:B------:R-:W-:-:S03]  /*0fb0*/  IMAD.MOV.U32 R7, RZ, RZ, RZ ;  /* 0x000000ffff077224 */ /* 0x000fc600078e00ff */
[----:B------:R-:W-:Y:S02]  /*0fc0*/  ISETP.NE.AND.EX P0, PT, RZ, UR5, PT, P0 ;  /* 0x00000005ff007c0c */ /* 0x000fe4000bf05300 */
[----:B---3--:R-:W-:-:S11]  /*0fd0*/  SHF.R.S32.HI R202, RZ, 0x1f, R19 ;  /* 0x0000001fffca7819 */ /* 0x008fd60000011413 */
[----:B------:R-:W-:-:S04]  /*0fe0*/  @P0 LEA R8, P1, R19, UR4, 0x2 ;  /* 0x0000000413080c11 */ /* 0x000fc8000f8210ff */
[----:B------:R-:W-:Y:S01]  /*0ff0*/  @P0 LEA.HI.X R9, R19, UR5, R202, 0x2, P1 ;  /* 0x0000000513090c11 */ /* 0x000fe200088f14ca */
[----:B------:R-:W-:Y:S02]  /*1000*/  ULDC.64 UR4, c[0x0][0xa20] ;  /* 0x0002880000047ab9 */ /* 0x000fe40000000a00 */
[----:B------:R-:W-:Y:S02]  /*1010*/  ISETP.NE.U32.AND P1, PT, RZ, UR4, PT ;  /* 0x00000004ff007c0c */ /* 0x000fe4000bf25070 */
[----:B------:R3:W5:Y:S01]  /*1020*/  @P0 LDG.E R7, desc[UR36][R8.64] ;  /* 0x0000002408070981 */ /* 0x000762000c1e1900 */
[----:B-1----:R-:W-:Y:S02]  /*1030*/  ISETP.NE.U32.AND P0, PT, R10, RZ, PT ;  /* 0x000000ff0a00720c */ /* 0x002fe40003f05070 */
[----:B------:R-:W-:Y:S02]  /*1040*/  ISETP.NE.AND.EX P1, PT, RZ, UR5, PT, P1 ;  /* 0x00000005ff007c0c */ /* 0x000fe4000bf25310 */
[----:B------:R-:W-:-:S04]  /*1050*/  ISETP.NE.AND.EX P0, PT, R11, RZ, PT, P0 ;  /* 0x000000ff0b00720c */ /* 0x000fc80003f05300 */
[----:B--2---:R-:W-:-:S05]  /*1060*/  SEL R0, R0, 0x1, P0 ;  /* 0x0000000100007807 */ /* 0x004fca0000000000 */
[----:B0-----:R-:W-:Y:S02]  /*1070*/  IMAD R98, R0, R13, RZ ;  /* 0x0000000d00627224 */ /* 0x001fe400078e02ff */
[----:B------:R-:W-:-:S04]  /*1080*/  @P1 LEA R2, P2, R19, UR4, 0x2 ;  /* 0x0000000413021c11 */ /* 0x000fc8000f8410ff */
[----:B------:R-:W-:-:S05]  /*1090*/  @P1 LEA.HI.X R3, R19, UR5, R202, 0x2, P2 ;  /* 0x0000000513031c11 */ /* 0x000fca00090f14ca */
[----:B------:R3:W5:Y:S01]  /*10a0*/  @P1 LDG.E R98, desc[UR36][R2.64] ;  /* 0x0000002402621981 */ /* 0x000762000c1e1900 */
[----:B------:R-:W-:Y:S05]  /*10b0*/  @P1 BRA `(.L_x_200) ;  /* 0x0000000000241947 */ /* 0x000fea0003800000 */
[----:B------:R-:W-:Y:S02]  /*10c0*/  ULDC.64 UR4, c[0x0][0xa08] ;  /* 0x0002820000047ab9 */ /* 0x000fe40000000a00 */
[----:B------:R-:W-:-:S04]  /*10d0*/  ISETP.NE.U32.AND P0, PT, RZ, UR4, PT ;  /* 0x00000004ff007c0c */ /* 0x000fc8000bf05070 */
[----:B------:R-:W-:-:S13]  /*10e0*/  ISETP.NE.AND.EX P0, PT, RZ, UR5, PT, P0 ;  /* 0x00000005ff007c0c */ /* 0x000fda000bf05300 */
[----:B------:R-:W-:Y:S05]  /*10f0*/  @!P0 BRA `(.L_x_200) ;  /* 0x0000000000148947 */ /* 0x000fea0003800000 */
[----:B---3--:R-:W0:Y:S02]  /*1100*/  LDC.64 R2, c[0x0][0xa08] ;  /* 0x00028200ff027b82 */ /* 0x008e240000000a00 */
[----:B0-----:R-:W-:-:S05]  /*1110*/  IMAD.WIDE R2, R19, 0x4, R2 ;  /* 0x0000000413027825 */ /* 0x001fca00078e0202 */
[----:B-----5:R-:W2:Y:S04]  /*1120*/  LDG.E R98, desc[UR36][R2.64] ;  /* 0x0000002402627981 */ /* 0x020ea8000c1e1900 */
[----:B------:R-:W2:Y:S02]  /*1130*/  LDG.E R9, desc[UR36][R2.64+0x4] ;  /* 0x0000042402097981 */ /* 0x000ea4000c1e1900 */
[----:B--2---:R-:W-:-:S07]  /*1140*/  IMAD.IADD R98, R9, 0x1, -R98 ;  /* 0x0000000109627824 */ /* 0x004fce00078e0a62 */
.L_x_200:
[----:B-----5:R-:W-:Y:S01]  /*1150*/  IMAD.IADD R98, R98, 0x1, -R7 ;  /* 0x0000000162627824 */ /* 0x020fe200078e0a07 */
[C---:B---3--:R-:W-:Y:S01]  /*1160*/  LOP3.LUT R2, R6.reuse, 0xff000000, RZ, 0xc0, !PT ;  /* 0xff00000006027812 */ /* 0x048fe200078ec0ff */
[----:B------:R-:W-:Y:S01]  /*1170*/  IMAD.MOV.U32 R88, RZ, RZ, RZ ;  /* 0x000000ffff587224 */ /* 0x000fe200078e00ff */
[----:B------:R-:W-:Y:S01]  /*1180*/  LOP3.LUT R0, R6, 0xff0000, RZ, 0xc0, !PT ;  /* 0x00ff000006007812 */ /* 0x000fe200078ec0ff */
[C---:B------:R-:W-:Y:S01]  /*1190*/  VIADD R4, R98.reuse, 0x7f ;  /* 0x0000007f62047836 */ /* 0x040fe20000000000 */
[----:B------:R-:W-:Y:S02]  /*11a0*/  ISETP.GE.AND P0, PT, R98, 0x1, PT ;  /* 0x000000016200780c */ /* 0x000fe40003f06270 */
[----:B------:R-:W-:Y:S02]  /*11b0*/  SHF.R.U32.HI R3, RZ, 0x8, R2 ;  /* 0x00000008ff037819 */ /* 0x000fe40000011602 */
[----:B------:R-:W-:Y:S02]  /*11c0*/  SHF.R.S32.HI R7, RZ, 0x1f, R4 ;  /* 0x0000001fff077819 */ /* 0x000fe40000011404 */
[----:B------:R-:W-:-:S02]  /*11d0*/  LEA.HI R0, R0, R3, RZ, 0x10 ;  /* 0x0000000300007211 */ /* 0x000fc400078f80ff */
[----:B------:R-:W-:Y:S02]  /*11e0*/  LEA.HI R7, R7, R4, RZ, 0x7 ;  /* 0x0000000407077211 */ /* 0x000fe400078f38ff */
[----:B------:R-:W-:Y:S02]  /*11f0*/  LOP3.LUT R201, R0, 0xff, RZ, 0xc0, !PT ;  /* 0x000000ff00c97812 */ /* 0x000fe400078ec0ff */
[----:B------:R-:W-:Y:S02]  /*1200*/  SHF.R.U32.HI R18, RZ, 0x10, R0 ;  /* 0x00000010ff127819 */ /* 0x000fe40000011600 */
[----:B------:R-:W-:Y:S01]  /*1210*/  SHF.R.S32.HI R8, RZ, 0x7, R7 ;  /* 0x00000007ff087819 */ /* 0x000fe20000011407 */
[----:B------:R-:W-:Y:S06]  /*1220*/  @!P0 BRA `(.L_x_201) ;  /* 0x0000000000788947 */ /* 0x000fec0003800000 */
[----:B------:R-:W0:Y:S01]  /*1230*/  LDC R3, c[0x0][0x9f0] ;  /* 0x00027c00ff037b82 */ /* 0x000e220000000800 */
[----:B------:R-:W-:-:S04]  /*1240*/  ISETP.NE.AND P0, PT, R18, RZ, PT ;  /* 0x000000ff1200720c */ /* 0x000fc80003f05270 */
[----:B0-----:R-:W-:-:S04]  /*1250*/  SEL R11, R18, R3, P0 ;  /* 0x00000003120b7207 */ /* 0x001fc80000000000 */
[-C--:B------:R-:W-:Y:S02]  /*1260*/  IABS R7, R11.reuse ;  /* 0x0000000b00077213 */ /* 0x080fe40000000000 */
[----:B------:R-:W-:Y:S02]  /*1270*/  IADD3 R0, R8, -0x1, R11 ;  /* 0xffffffff08007810 */ /* 0x000fe40007ffe00b */
[----:B------:R-:W0:Y:S01]  /*1280*/  I2F.RP R4, R7 ;  /* 0x0000000700047306 */ /* 0x000e220000209400 */
[----:B------:R-:W-:-:S04]  /*1290*/  IABS R12, R11 ;  /* 0x0000000b000c7213 */ /* 0x000fc80000000000 */
[----:B------:R-:W-:-:S03]  /*12a0*/  IADD3 R12, RZ, -R12, RZ ;  /* 0x8000000cff0c7210 */ /* 0x000fc60007ffe0ff */
[----:B0-----:R-:W0:Y:S02]  /*12b0*/  MUFU.RCP R4, R4 ;  /* 0x0000000400047308 */ /* 0x001e240000001000 */
[----:B0-----:R-:W-:Y:S01]  /*12c0*/  VIADD R2, R4, 0xffffffe ;  /* 0x0ffffffe04027836 */ /* 0x001fe20000000000 */
[----:B------:R-:W-:Y:S02]  /*12d0*/  IABS R4, R0 ;  /* 0x0000000000047213 */ /* 0x000fe40000000000 */
[----:B------:R-:W-:-:S03]  /*12e0*/  LOP3.LUT R0, R0, R11, RZ, 0x3c, !PT ;  /* 0x0000000b00007212 */ /* 0x000fc600078e3cff */
[----:B------:R0:W1:Y:S01]  /*12f0*/  F2I.FTZ.U32.TRUNC.NTZ R3, R2 ;  /* 0x0000000200037305 */ /* 0x000062000021f000 */
[----:B------:R-:W-:Y:S01]  /*1300*/  ISETP.GE.AND P2, PT, R0, RZ, PT ;  /* 0x000000ff0000720c */ /* 0x000fe20003f46270 */
[----:B0-----:R-:W-:Y:S02]  /*1310*/  IMAD.MOV.U32 R2, RZ, RZ, RZ ;  /* 0x000000ffff027224 */ /* 0x001fe400078e00ff */
[----:B-1----:R-:W-:-:S04]  /*1320*/  IMAD.MOV R10, RZ, RZ, -R3 ;  /* 0x000000ffff0a7224 */ /* 0x002fc800078e0a03 */
[----:B------:R-:W-:-:S04]  /*1330*/  IMAD R9, R10, R7, RZ ;  /* 0x000000070a097224 */ /* 0x000fc800078e02ff */
[----:B------:R-:W-:-:S04]  /*1340*/  IMAD.HI.U32 R3, R3, R9, R2 ;  /* 0x0000000903037227 */ /* 0x000fc800078e0002 */
[----:B------:R-:W-:Y:S02]  /*1350*/  IMAD.MOV.U32 R2, RZ, RZ, R12 ;  /* 0x000000ffff027224 */ /* 0x000fe400078e000c */
[----:B------:R-:W-:-:S04]  /*1360*/  IMAD.HI.U32 R3, R3, R4, RZ ;  /* 0x0000000403037227 */ /* 0x000fc800078e00ff */
[----:B------:R-:W-:-:S05]  /*1370*/  IMAD R2, R3, R2, R4 ;  /* 0x0000000203027224 */ /* 0x000fca00078e0204 */
[----:B------:R-:W-:-:S13]  /*1380*/  ISETP.GT.U32.AND P1, PT, R7, R2, PT ;  /* 0x000000020700720c */ /* 0x000fda0003f24070 */
[----:B------:R-:W-:Y:S02]  /*1390*/  @!P1 IMAD.IADD R2, R2, 0x1, -R7 ;  /* 0x0000000102029824 */ /* 0x000fe400078e0a07 */
[----:B------:R-:W-:Y:S01]  /*13a0*/  @!P1 VIADD R3, R3, 0x1 ;  /* 0x0000000103039836 */ /* 0x000fe20000000000 */
[----:B------:R-:W-:Y:S02]  /*13b0*/  ISETP.NE.AND P1, PT, R11, RZ, PT ;  /* 0x000000ff0b00720c */ /* 0x000fe40003f25270 */
[----:B------:R-:W-:-:S13]  /*13c0*/  ISETP.GE.U32.AND P0, PT, R2, R7, PT ;  /* 0x000000070200720c */ /* 0x000fda0003f06070 */
[----:B------:R-:W-:-:S04]  /*13d0*/  @P0 VIADD R3, R3, 0x1 ;  /* 0x0000000103030836 */ /* 0x000fc80000000000 */
[----:B------:R-:W-:Y:S01]  /*13e0*/  @!P2 IMAD.MOV R3, RZ, RZ, -R3 ;  /* 0x000000ffff03a224 */ /* 0x000fe200078e0a03 */
[----:B------:R-:W-:-:S05]  /*13f0*/  @!P1 LOP3.LUT R3, RZ, R11, RZ, 0x33, !PT ;  /* 0x0000000bff039212 */ /* 0x000fca00078e33ff */
[----:B------:R-:W-:-:S07]  /*1400*/  IMAD.MOV.U32 R88, RZ, RZ, R3 ;  /* 0x000000ffff587224 */ /* 0x000fce00078e0003 */
.L_x_201:
[-C--:B------:R-:W-:Y:S01]  /*1410*/  IMAD R17, R201, R88.reuse, RZ ;  /* 0x00000058c9117224 */ /* 0x080fe200078e02ff */
[----:B------:R-:W-:Y:S01]  /*1420*/  LOP3.LUT R2, R6, 0xffff, RZ, 0xc0, !PT ;  /* 0x0000ffff06027812 */ /* 0x000fe200078ec0ff */
[----:B------:R-:W-:Y:S01]  /*1430*/  IMAD.MOV.U32 R16, RZ, RZ, R5 ;  /* 0x000000ffff107224 */ /* 0x000fe200078e0005 */
[----:B------:R-:W-:Y:S02]  /*1440*/  PLOP3.LUT P0, PT, PT, PT, PT, 0x80, 0x0 ;  /* 0x000000000000781c */ /* 0x000fe40003f0f070 */
[----:B------:R-:W-:Y:S02]  /*1450*/  CS2R R156, SRZ ;  /* 0x00000000009c7805 */ /* 0x000fe4000001ff00 */
[----:B------:R-:W-:Y:S02]  /*1460*/  VIADDMNMX R88, R17, R88, R8, PT ;  /* 0x0000005811587246 */ /* 0x000fe40003800108 */
[----:B------:R-:W-:Y:S02]  /*1470*/  CS2R R150, SRZ ;  /* 0x0000000000967805 */ /* 0x000fe4000001ff00 */
[----:B------:R-:W-:-:S02]  /*1480*/  CS2R R64, SRZ ;  /* 0x0000000000407805 */ /* 0x000fc4000001ff00 */
[----:B------:R-:W-:Y:S02]  /*1490*/  CS2R R96, SRZ ;  /* 0x0000000000607805 */ /* 0x000fe4000001ff00 */
[----:B------:R-:W-:Y:S02]  /*14a0*/  ISETP.GT.AND P1, PT, R88, R17, PT ;  /* 0x000000115800720c */ /* 0x000fe40003f24270 */
        /* <DEDUP_REMOVED lines=30> */
[----:B------:R-:W0:Y:S01]  /*1690*/  SHFL.IDX PT, R0, R222, RZ, 0x1f ;  /* 0x00001fffde007589 */ /* 0x000e2200000e0000 */
[----:B------:R-:W1:Y:S01]  /*16a0*/  S2UR UR40, SR_CgaCtaId ;  /* 0x00000000002879c3 */ /* 0x000e620000008800 */
[----:B------:R-:W-:Y:S01]  /*16b0*/  UMOV UR5, 0x400 ;  /* 0x0000040000057882 */ /* 0x000fe20000000000 */
[----:B0-----:R-:W-:Y:S01]  /*16c0*/  R2UR UR41, R0 ;  /* 0x00000000002972ca */ /* 0x001fe200000e0000 */
[----:B-1----:R-:W-:-:S04]  /*16d0*/  ULEA UR42, UR40, UR5, 0x18 ;  /* 0x00000005282a7291 */ /* 0x002fc8000f8ec03f */
[----:B------:R-:W-:-:S04]  /*16e0*/  UIADD3 UR5, UR42, 0x10400, URZ ;  /* 0x000104002a057890 */ /* 0x000fc8000fffe03f */
[----:B------:R-:W-:-:S04]  /*16f0*/  ULOP3.LUT UP0, URZ, UR5, 0x3ff, URZ, 0xc0, !UPT ;  /* 0x000003ff053f7892 */ /* 0x000fc8000f80c03f */
[----:B------:R-:W-:Y:S02]  /*1700*/  ULEA.HI UR4, UR41, UR41, URZ, 0x1 ;  /* 0x0000002929047291 */ /* 0x000fe4000f8f083f */
[----:B------:R-:W-:Y:S02]  /*1710*/  PLOP3.LUT P0, PT, PT, PT, UP0, 0x80, 0x0 ;  /* 0x000000000000781c */ /* 0x000fe40003f0f008 */
        /* <DEDUP_REMOVED lines=14> */
[----:B------:R-:W-:Y:S01]  /*1800*/  MOV R12, 0x1 ;  /* 0x00000001000c7802 */ /* 0x000fe20000000f00 */
[----:B------:R-:W-:Y:S02]  /*1810*/  IMAD.U32 R6, RZ, RZ, UR4 ;  /* 0x00000004ff067e24 */ /* 0x000fe4000f8e00ff */
[----:B------:R-:W-:-:S02]  /*1820*/  IMAD.U32 R7, RZ, RZ, UR5 ;  /* 0x00000005ff077e24 */ /* 0x000fc4000f8e00ff */
[----:B------:R-:W-:Y:S02]  /*1830*/  IMAD.U32 R11, RZ, RZ, UR7 ;  /* 0x00000007ff0b7e24 */ /* 0x000fe4000f8e00ff */
[----:B------:R-:W-:Y:S02]  /*1840*/  IMAD.MOV.U32 R8, RZ, RZ, 0x70 ;  /* 0x00000070ff087424 */ /* 0x000fe400078e00ff */
[----:B0-----:R-:W-:-:S07]  /*1850*/  IMAD.MOV.U32 R13, RZ, RZ, RZ ;  /* 0x000000ffff0d7224 */ /* 0x001fce00078e00ff */
[----:B------:R-:W-:-:S07]  /*1860*/  LEPC R20, `(.L_x_203) ;  /* 0x000000001014794e */ /* 0x000fce0000000000 */
[----:B-1----:R-:W-:Y:S05]  /*1870*/  CALL.ABS.NOINC R14 ;  /* 0x000000000e007343 */ /* 0x002fea0003c00000 */
.L_x_203:
[----:B------:R-:W-:Y:S02]  /*1880*/  LEA.HI R0, R205, R205, RZ, 0x1 ;  /* 0x000000cdcd007211 */ /* 0x000fe400078f08ff */
[----:B------:R-:W-:Y:S02]  /*1890*/  ISETP.NE.AND P0, PT, R152, 0x3, PT ;  /* 0x000000039800780c */ /* 0x000fe40003f05270 */
[----:B------:R-:W-:-:S05]  /*18a0*/  LOP3.LUT R0, R0, 0xfffffffe, RZ, 0xc0, !PT ;  /* 0xfffffffe00007812 */ /* 0x000fca00078ec0ff */
[----:B------:R-:W-:-:S05]  /*18b0*/  IMAD.IADD R0, R205, 0x1, -R0 ;  /* 0x00000001cd007824 */ /* 0x000fca00078e0a00 */
[----:B------:R-:W-:-:S04]  /*18c0*/  SHF.L.U32 R0, R0, 0x1f, RZ ;  /* 0x0000001f00007819 */ /* 0x000fc800000006ff */
[----:B------:R-:W0:Y:S02]  /*18d0*/  SYNCS.PHASECHK.TRANS64.TRYWAIT P1, [UR42+0x28800], R0 ;  /* 0x02880000ff0075a7 */ /* 0x000e24000802016a */
[----:B0-----:R-:W-:Y:S05]  /*18e0*/  @!P1 BRA `(.L_x_204) ;  /* 0x000000d400e49947 */ /* 0x001fea0003800000 */
.L_x_334:
[----:B------:R-:W-:Y:S05]  /*18f0*/  @!P0 BRA `(.L_x_205) ;  /* 0x0000000000048947 */ /* 0x000fea0003800000 */
[----:B------:R-:W-:Y:S01]  /*1900*/  BPT.TRAP 0x1 ;  /* 0x000000040000795c */ /* 0x000fe20000300000 */
.L_x_205:
[----:B------:R-:W-:Y:S02]  /*1910*/  IMAD.U32 R4, RZ, RZ, UR39 ;  /* 0x00000027ff047e24 */ /* 0x000fe4000f8e00ff */
[----:B0-----:R-:W-:-:S03]  /*1920*/  IMAD.U32 R3, RZ, RZ, UR38 ;  /* 0x00000026ff037e24 */ /* 0x001fc6000f8e00ff */
[----:B------:R-:W-:Y:S02]  /*1930*/  LEA R4, R4, UR42, 0x3 ;  /* 0x0000002a04047c11 */ /* 0x000fe4000f8e18ff */
[----:B------:R-:W-:-:S04]  /*1940*/  SHF.L.U32 R3, R3, 0x1f, RZ ;  /* 0x0000001f03037819 */ /* 0x000fc800000006ff */
[----:B------:R0:W1:Y:S01]  /*1950*/  SYNCS.PHASECHK.TRANS64.TRYWAIT P1, [R4+URZ+0x28830], R3 ;  /* 0x02883003040075a7 */ /* 0x000062000802017f */
[----:B------:R-:W-:Y:S05]  /*1960*/  @!P0 BRA `(.L_x_206) ;  /* 0x0000000000048947 */ /* 0x000fea0003800000 */
[----:B------:R-:W-:Y:S01]  /*1970*/  BPT.TRAP 0x1 ;  /* 0x000000040000795c */ /* 0x000fe20000300000 */
.L_x_206:
[----:B------:R-:W-:Y:S01]  /*1980*/  IMAD.MOV.U32 R151, RZ, RZ, RZ ;  /* 0x000000ffff977224 */ /* 0x000fe200078e00ff */
[----:B-1----:R-:W-:Y:S06]  /*1990*/  @P1 BRA `(.L_x_207) ;  /* 0x0000000000081947 */ /* 0x002fec0003800000 */
[----:B------:R-:W1:Y:S02]  /*19a0*/  SYNCS.PHASECHK.TRANS64.TRYWAIT P1, [R4+URZ+0x28830], R3 ;  /* 0x02883003040075a7 */ /* 0x000e64000802017f */
[----:B-1----:R-:W-:Y:S05]  /*19b0*/  @!P1 BRA `(.L_x_208) ;  /* 0x000000d400c89947 */ /* 0x002fea0003800000 */
.L_x_207:
[----:B------:R-:W-:Y:S05]  /*19c0*/  WARPSYNC.ALL ;  /* 0x0000000000007948 */ /* 0x000fea0003800000 */
[----:B------:R-:W-:Y:S01]  /*19d0*/  UIADD3 UR4, UR42, 0x18400, URZ ;  /* 0x000184002a047890 */ /* 0x000fe2000fffe03f */
[----:B------:R-:W-:Y:S01]  /*19e0*/  WARPGROUP.ARRIVE ;  /* 0x00000000000079c5 */ /* 0x000fe20000000000 */
[----:B------:R-:W-:Y:S02]  /*19f0*/  ULOP3.LUT UR32, UR43, 0x10000, URZ, 0xfc, !UPT ;  /* 0x000100002b207892 */ /* 0x000fe4000f8efc3f */
[----:B------:R-:W-:Y:S01]  /*1a00*/  USHF.R.U32.HI UR4, URZ, 0x4, UR4 ;  /* 0x000000043f047899 */ /* 0x000fe20008011604 */
[----:B------:R-:W-:Y:S01]  /*1a10*/  UMOV UR33, 0x40000040 ;  /* 0x4000004000217882 */ /* 0x000fe20000000000 */
[----:B------:R-:W-:-:S02]  /*1a20*/  UMOV UR35, 0x40000040 ;  /* 0x4000004000237882 */ /* 0x000fc40000000000 */
[----:B------:R-:W-:Y:S01]  /*1a30*/  ULOP3.LUT UR4, UR4, 0x3fff, URZ, 0xc0, !UPT ;  /* 0x00003fff04047892 */ /* 0x000fe2000f8ec03f */
[----:B------:R-:W-:Y:S01]  /*1a40*/  UMOV UR5, 0x40000040 ;  /* 0x4000004000057882 */ /* 0x000fe20000000000 */
[----:B------:R-:W-:Y:S02]  /*1a50*/  UMOV UR7, 0x40000040 ;  /* 0x4000004000077882 */ /* 0x000fe40000000000 */
[----:B------:R-:W-:Y:S02]  /*1a60*/  ULOP3.LUT UR42, UR4, 0x10000, URZ, 0xfc, !UPT ;  /* 0x00010000042a7892 */ /* 0x000fe4000f8efc3f */
[----:B------:R-:W-:Y:S02]  /*1a70*/  UIADD3 UR4, UR32, 0x2, URZ ;  /* 0x0000000220047890 */ /* 0x000fe4000fffe03f */
[----:B------:R-:W-:Y:S02]  /*1a80*/  ULEA UR34, UR39, UR42, 0xb ;  /* 0x0000002a27227291 */ /* 0x000fe4000f8e583f */
[----:B------:R-:W-:-:S02]  /*1a90*/  UIADD3 UR8, UR32, 0x4, URZ ;  /* 0x0000000420087890 */ /* 0x000fc4000fffe03f */
[----:B------:R-:W-:Y:S02]  /*1aa0*/  UIADD3 UR6, UR34, 0x2, URZ ;  /* 0x0000000222067890 */ /* 0x000fe4000fffe03f */
[----:B------:R-:W-:Y:S01]  /*1ab0*/  UIADD3 UR10, UR34, 0x4, URZ ;  /* 0x00000004220a7890 */ /* 0x000fe2000fffe03f */
[----:B------:R-:W-:Y:S02]  /*1ac0*/  UMOV UR9, 0x40000040 ;  /* 0x4000004000097882 */ /* 0x000fe40000000000 */
[----:B------:R-:W-:Y:S01]  /*1ad0*/  HGMMA.64x128x16.F32 R24, gdesc[UR32], RZ, !UPT, gsb0 ;  /* 0x01e00000201879f0 */ /* 0x000fe2000c0008ff */
        /* <DEDUP_REMOVED lines=43> */
[----:B------:R-:W-:Y:S05]  /*1d90*/  @!P0 BRA `(.L_x_209) ;  /* 0x0000000000048947 */ /* 0x000fea0003800000 */
[----:B------:R-:W-:Y:S01]  /*1da0*/  BPT.TRAP 0x1 ;  /* 0x000000040000795c */ /* 0x000fe20000300000 */
.L_x_209:
[----:B01----:R-:W-:Y:S01]  /*1db0*/  IADD3 R3, R98, 0x80, -R203 ;  /* 0x0000008062037810 */ /* 0x003fe20007ffe8cb */
[----:B------:R-:W-:Y:S01]  /*1dc0*/  ULDC UR6, c[0x0][0x988] ;  /* 0x0002620000067ab9 */ /* 0x000fe20000000800 */
[----:B------:R-:W-:Y:S01]  /*1dd0*/  P2R R90, PR, RZ, 0x1 ;  /* 0x00000001ff5a7803 */ /* 0x000fe20000000000 */
[----:B------:R-:W-:Y:S01]  /*1de0*/  IMAD.MOV.U32 R150, RZ, RZ, R151 ;  /* 0x000000ffff967224 */ /* 0x000fe200078e0097 */
        /* <DEDUP_REMOVED lines=15> */
[--C-:B------:R-:W-:Y:S01]  /*1ee0*/  IMAD.MOV.U32 R143, RZ, RZ, R151.reuse ;  /* 0x000000ffff8f7224 */ /* 0x100fe200078e0097 */
[----:B------:R-:W-:Y:S01]  /*1ef0*/  ISETP.GT.AND P2, PT, R6, 0x9, PT ;  /* 0x000000090600780c */ /* 0x000fe20003f44270 */
[--C-:B------:R-:W-:Y:S01]  /*1f00*/  IMAD.MOV.U32 R141, RZ, RZ, R151.reuse ;  /* 0x000000ffff8d7224 */ /* 0x100fe200078e0097 */
[----:B------:R-:W-:Y:S01]  /*1f10*/  FSEL R127, R28, -INF , P1 ;  /* 0xff8000001c7f7808 */ /* 0x000fe20000800000 */
[--C-:B------:R-:W-:Y:S01]  /*1f20*/  IMAD.MOV.U32 R140, RZ, RZ, R151.reuse ;  /* 0x000000ffff8c7224 */ /* 0x100fe200078e0097 */
[----:B------:R-:W-:Y:S01]  /*1f30*/  FMNMX.FTZ R0, R113, R125, !PT ;  /* 0x0000007d71007209 */ /* 0x000fe20007810000 */
[--C-:B------:R-:W-:Y:S01]  /*1f40*/  IMAD.MOV.U32 R139, RZ, RZ, R151.reuse ;  /* 0x000000ffff8b7224 */ /* 0x100fe200078e0097 */
[C---:B------:R-:W-:Y:S01]  /*1f50*/  ISETP.GT.AND P6, PT, R6.reuse, 0x10, PT ;  /* 0x000000100600780c */ /* 0x040fe20003fc4270 */
[--C-:B------:R-:W-:Y:S01]  /*1f60*/  IMAD.MOV.U32 R138, RZ, RZ, R151.reuse ;  /* 0x000000ffff8a7224 */ /* 0x100fe200078e0097 */
[----:B------:R-:W-:Y:S01]  /*1f70*/  FSEL R129, R29, -INF , P2 ;  /* 0xff8000001d817808 */ /* 0x000fe20001000000 */
[--C-:B------:R-:W-:Y:S01]  /*1f80*/  IMAD.MOV.U32 R137, RZ, RZ, R151.reuse ;  /* 0x000000ffff897224 */ /* 0x100fe200078e0097 */
[----:B------:R-:W-:Y:S01]  /*1f90*/  FMNMX.FTZ R0, R127, R0, !PT ;  /* 0x000000007f007209 */ /* 0x000fe20007810000 */
[--C-:B------:R-:W-:Y:S01]  /*1fa0*/  IMAD.MOV.U32 R136, RZ, RZ, R151.reuse ;  /* 0x000000ffff887224 */ /* 0x100fe200078e0097 */
[----:B------:R-:W-:Y:S01]  /*1fb0*/  ISETP.GT.AND P5, PT, R6, 0x11, PT ;  /* 0x000000110600780c */ /* 0x000fe20003fa4270 */
[--C-:B------:R-:W-:Y:S01]  /*1fc0*/  IMAD.MOV.U32 R134, RZ, RZ, R151.reuse ;  /* 0x000000ffff867224 */ /* 0x100fe200078e0097 */
[----:B------:R-:W-:Y:S01]  /*1fd0*/  FSEL R131, R32, -INF , P6 ;  /* 0xff80000020837808 */ /* 0x000fe20003000000 */
[--C-:B------:R-:W-:Y:S01]  /*1fe0*/  IMAD.MOV.U32 R132, RZ, RZ, R151.reuse ;  /* 0x000000ffff847224 */ /* 0x100fe200078e0097 */
[----:B------:R-:W-:Y:S01]  /*1ff0*/  FMNMX.FTZ R0, R129, R0, !PT ;  /* 0x0000000081007209 */ /* 0x000fe20007810000 */
[--C-:B------:R-:W-:Y:S01]  /*2000*/  IMAD.MOV.U32 R130, RZ, RZ, R151.reuse ;  /* 0x000000ffff827224 */ /* 0x100fe200078e0097 */
[----:B------:R-:W-:Y:S01]  /*2010*/  FSEL R5, R26, -INF , P4 ;  /* 0xff8000001a057808 */ /* 0x000fe20002000000 */
[--C-:B------:R-:W-:Y:S01]  /*2020*/  IMAD.MOV.U32 R128, RZ, RZ, R151.reuse ;  /* 0x000000ffff807224 */ /* 0x100fe200078e0097 */
[C---:B------:R-:W-:Y:S01]  /*2030*/  ISETP.GT.AND P4, PT, R6.reuse, 0x18, PT ;  /* 0x000000180600780c */ /* 0x040fe20003f84270 */
[--C-:B------:R-:W-:Y:S01]  /*2040*/  IMAD.MOV.U32 R124, RZ, RZ, R151.reuse ;  /* 0x000000ffff7c7224 */ /* 0x100fe200078e0097 */
[----:B------:R-:W-:Y:S01]  /*2050*/  FSEL R133, R33, -INF , P5 ;  /* 0xff80000021857808 */ /* 0x000fe20002800000 */
[--C-:B------:R-:W-:Y:S01]  /*2060*/  IMAD.MOV.U32 R122, RZ, RZ, R151.reuse ;  /* 0x000000ffff7a7224 */ /* 0x100fe200078e0097 */
[----:B------:R-:W-:Y:S01]  /*2070*/  FMNMX.FTZ R0, R131, R0, !PT ;  /* 0x0000000083007209 */ /* 0x000fe20007810000 */
        /* <DEDUP_REMOVED lines=24> */
[----:B------:R-:W-:Y:S01]  /*2200*/  IMAD.MOV.U32 R92, RZ, RZ, R151 ;  /* 0x000000ffff5c7224 */ /* 0x000fe200078e0097 */
[----:B------:R-:W-:-:S02]  /*2210*/  FSEL R11, R34, -INF , P6 ;  /* 0xff800000220b7808 */ /* 0x000fc40003000000 */
[C---:B------:R-:W-:Y:S02]  /*2220*/  ISETP.GT.AND P6, PT, R6.reuse, 0x28, PT ;  /* 0x000000280600780c */ /* 0x040fe40003fc4270 */
[----:B------:R-:W-:Y:S02]  /*2230*/  FSEL R117, R41, -INF , P2 ;  /* 0xff80000029757808 */ /* 0x000fe40001000000 */
[----:B------:R-:W-:Y:S02]  /*2240*/  FMNMX.FTZ R0, R123, R0, !PT ;  /* 0x000000007b007209 */ /* 0x000fe40007810000 */
[----:B------:R-:W-:Y:S02]  /*2250*/  FSEL R35, R35, -INF , P5 ;  /* 0xff80000023237808 */ /* 0x000fe40002800000 */
[----:B------:R-:W-:Y:S02]  /*2260*/  ISETP.GT.AND P5, PT, R6, 0x29, PT ;  /* 0x000000290600780c */ /* 0x000fe40003fa4270 */
[----:B------:R-:W-:-:S02]  /*2270*/  FSEL R121, R44, -INF , P6 ;  /* 0xff8000002c797808 */ /* 0x000fc40003000000 */
[----:B------:R-:W-:Y:S02]  /*2280*/  FMNMX.FTZ R0, R117, R0, !PT ;  /* 0x0000000075007209 */ /* 0x000fe40007810000 */
[----:B------:R-:W-:Y:S02]  /*2290*/  FSEL R13, R38, -INF , P4 ;  /* 0xff800000260d7808 */ /* 0x000fe40002000000 */
[----:B------:R-:W-:Y:S02]  /*22a0*/  ISETP.GT.AND P4, PT, R6, 0x30, PT ;  /* 0x000000300600780c */ /* 0x000fe40003f84270 */
[----:B------:R-:W-:Y:S02]  /*22b0*/  FSEL R119, R45, -INF , P5 ;  /* 0xff8000002d777808 */ /* 0x000fe40002800000 */
[----:B------:R-:W-:Y:S02]  /*22c0*/  FMNMX.FTZ R0, R121, R0, !PT ;  /* 0x0000000079007209 */ /* 0x000fe40007810000 */
[----:B------:R-:W-:-:S02]  /*22d0*/  FSEL R39, R39, -INF , P3 ;  /* 0xff80000027277808 */ /* 0x000fc40001800000 */
[----:B------:R-:W-:Y:S02]  /*22e0*/  ISETP.GT.AND P3, PT, R6, 0x31, PT ;  /* 0x000000310600780c */ /* 0x000fe40003f64270 */
        /* <DEDUP_REMOVED lines=38> */
[----:B------:R-:W-:Y:S02]  /*2550*/  ISETP.GT.AND P0, PT, R6, 0x59, PT ;  /* 0x000000590600780c */ /* 0x000fe40003f04270 */
[----:B------:R-:W-:Y:S02]  /*2560*/  FSEL R89, R68, -INF , P6 ;  /* 0xff80000044597808 */ /* 0x000fe40003000000 */
[----:B------:R-:W-:-:S02]  /*2570*/  FMNMX.FTZ R0, R65, R0, !PT ;  /* 0x0000000041007209 */ /* 0x000fc40007810000 */
[----:B------:R-:W-:Y:S02]  /*2580*/  FSEL R59, R59, -INF , P5 ;  /* 0xff8000003b3b7808 */ /* 0x000fe40002800000 */
[C---:B------:R-:W-:Y:S02]  /*2590*/  ISETP.GT.AND P5, PT, R6.reuse, 0x60, PT ;  /* 0x000000600600780c */ /* 0x040fe40003fa4270 */
[----:B------:R-:W-:Y:S02]  /*25a0*/  FSEL R97, R69, -INF , P0 ;  /* 0xff80000045617808 */ /* 0x000fe40000000000 */
[----:B------:R-:W-:Y:S02]  /*25b0*/  FMNMX.FTZ R0, R89, R0, !PT ;  /* 0x0000000059007209 */ /* 0x000fe40007810000 */
        /* <DEDUP_REMOVED lines=12> */
[----:B------:R-:W-:Y:S02]  /*2680*/  FSEL R105, R77, -INF , P2 ;  /* 0xff8000004d697808 */ /* 0x000fe40001000000 */
[----:B------:R-:W-:-:S02]  /*2690*/  FMNMX.FTZ R0, R103, R0, !PT ;  /* 0x0000000067007209 */ /* 0x000fc40007810000 */
[----:B------:R-:W-:Y:S02]  /*26a0*/  ISETP.GT.AND P3, PT, R6, 0x70, PT ;  /* 0x000000700600780c */ /* 0x000fe40003f64270 */
[----:B------:R-:W-:Y:S02]  /*26b0*/  FSEL R37, R62, -INF , P4 ;  /* 0xff8000003e257808 */ /* 0x000fe40002000000 */
[----:B------:R-:W-:Y:S02]  /*26c0*/  FSEL R107, R80, -INF , P3 ;  /* 0xff800000506b7808 */ /* 0x000fe40001800000 */
[----:B------:R-:W-:Y:S02]  /*26d0*/  FMNMX.FTZ R0, R105, R0, !PT ;  /* 0x0000000069007209 */ /* 0x000fe40007810000 */
[----:B------:R-:W-:Y:S02]  /*26e0*/  ISETP.GT.AND P4, PT, R6, 0x71, PT ;  /* 0x000000710600780c */ /* 0x000fe40003f84270 */
[----:B------:R-:W-:-:S02]  /*26f0*/  FMNMX.FTZ R0, R107, R0, !PT ;  /* 0x000000006b007209 */ /* 0x000fc40007810000 */
[----:B------:R-:W-:Y:S02]  /*2700*/  FSEL R111, R81, -INF , P4 ;  /* 0xff800000516f7808 */ /* 0x000fe40002000000 */
[----:B------:R-:W-:Y:S02]  /*2710*/  ISETP.GT.AND P5, PT, R6, 0x78, PT ;  /* 0x000000780600780c */ /* 0x000fe40003fa4270 */
[----:B------:R-:W-:Y:S02]  /*2720*/  FMNMX.FTZ R0, R111, R0, !PT ;  /* 0x000000006f007209 */ /* 0x000fe40007810000 */
[----:B------:R-:W-:Y:S02]  /*2730*/  FSEL R109, R84, -INF , P5 ;  /* 0xff800000546d7808 */ /* 0x000fe40002800000 */
[----:B------:R-:W-:Y:S02]  /*2740*/  ISETP.GT.AND P6, PT, R6, 0x79, PT ;  /* 0x000000790600780c */ /* 0x000fe40003fc4270 */
[----:B------:R-:W-:-:S02]  /*2750*/  FMNMX.FTZ R0, R109, R0, !PT ;  /* 0x000000006d007209 */ /* 0x000fc40007810000 */
[----:B------:R-:W-:Y:S02]  /*2760*/  FSEL R85, R85, -INF , P6 ;  /* 0xff80000055557808 */ /* 0x000fe40003000000 */
[----:B------:R-:W-:Y:S02]  /*2770*/  P2R R20, PR, RZ, 0x4 ;  /* 0x00000004ff147803 */ /* 0x000fe40000000000 */
[----:B------:R-:W-:Y:S01]  /*2780*/  FMNMX.FTZ R8, R85, R0, !PT ;  /* 0x0000000055087209 */ /* 0x000fe20007810000 */
[----:B------:R-:W-:Y:S01]  /*2790*/  IMAD.U32 R0, RZ, RZ, UR6 ;  /* 0x00000006ff007e24 */ /* 0x000fe2000f8e00ff */
[C---:B------:R-:W-:Y:S02]  /*27a0*/  ISETP.GT.AND P2, PT, R6.reuse, 0x58, PT ;  /* 0x000000580600780c */ /* 0x040fe40003f44270 */
[----:B------:R-:W-:Y:S01]  /*27b0*/  P2R R24, PR, RZ, 0x2 ;  /* 0x00000002ff187803 */ /* 0x000fe20000000000 */
[----:B------:R-:W0:Y:S01]  /*27c0*/  SHFL.BFLY PT, R3, R8, 0x2, 0x1f ;  /* 0x0c401f0008037f89 */ /* 0x000e2200000e0000 */
[----:B------:R-:W-:-:S02]  /*27d0*/  ISETP.GT.AND P1, PT, R6, 0x59, PT ;  /* 0x000000590600780c */ /* 0x000fc40003f24270 */
[----:B------:R-:W-:Y:S02]  /*27e0*/  FSEL R69, R70, -INF , P2 ;  /* 0xff80000046457808 */ /* 0x000fe40001000000 */
[----:B------:R-:W-:Y:S02]  /*27f0*/  P2R R26, PR, RZ, 0x1 ;  /* 0x00000001ff1a7803 */ /* 0x000fe40000000000 */
[----:B------:R-:W-:Y:S02]  /*2800*/  ISETP.GT.AND P0, PT, R6, 0x60, PT ;  /* 0x000000600600780c */ /* 0x000fe40003f04270 */
[----:B------:R-:W-:Y:S02]  /*2810*/  FSEL R71, R71, -INF , P1 ;  /* 0xff80000047477808 */ /* 0x000fe40000800000 */
[----:B------:R-:W-:Y:S02]  /*2820*/  P2R R14, PR, RZ, 0x8 ;  /* 0x00000008ff0e7803 */ /* 0x000fe40000000000 */
[----:B------:R-:W-:-:S02]  /*2830*/  FSEL R73, R74, -INF , P0 ;  /* 0xff8000004a497808 */ /* 0x000fc40000000000 */
[----:B------:R-:W-:Y:S02]  /*2840*/  ISETP.NE.AND P0, PT, R26, RZ, PT ;  /* 0x000000ff1a00720c */ /* 0x000fe40003f05270 */
[----:B------:R-:W-:Y:S02]  /*2850*/  ISETP.NE.AND P1, PT, R24, RZ, PT ;  /* 0x000000ff1800720c */ /* 0x000fe40003f25270 */
[----:B------:R-:W-:Y:S02]  /*2860*/  FSEL R75, R75, -INF , P0 ;  /* 0xff8000004b4b7808 */ /* 0x000fe40000000000 */
[----:B------:R-:W-:Y:S02]  /*2870*/  ISETP.NE.AND P2, PT, R20, RZ, PT ;  /* 0x000000ff1400720c */ /* 0x000fe40003f45270 */
[----:B------:R-:W-:Y:S02]  /*2880*/  FSEL R83, R83, -INF , P4 ;  /* 0xff80000053537808 */ /* 0x000fe40002000000 */
[----:B0-----:R-:W-:-:S02]  /*2890*/  FMNMX.FTZ R10, R8, R3, !PT ;  /* 0x00000003080a7209 */ /* 0x001fc40007810000 */
[----:B------:R-:W-:Y:S02]  /*28a0*/  FMNMX.FTZ R8, R5, R27, !PT ;  /* 0x0000001b05087209 */ /* 0x000fe40007810000 */
[----:B------:R-:W-:Y:S01]  /*28b0*/  FSEL R79, R79, -INF , P2 ;  /* 0xff8000004f4f7808 */ /* 0x000fe20001000000 */
[----:B------:R-:W0:Y:S01]  /*28c0*/  SHFL.BFLY PT, R3, R10, 0x1, 0x1f ;  /* 0x0c201f000a037f89 */ /* 0x000e2200000e0000 */
[----:B------:R-:W-:Y:S02]  /*28d0*/  FMNMX.FTZ R8, R9, R8, !PT ;  /* 0x0000000809087209 */ /* 0x000fe40007810000 */
[----:B------:R-:W-:Y:S02]  /*28e0*/  FSEL R87, R87, -INF , P6 ;  /* 0xff80000057577808 */ /* 0x000fe40003000000 */
[----:B------:R-:W-:Y:S02]  /*28f0*/  FMNMX.FTZ R8, R31, R8, !PT ;  /* 0x000000081f087209 */ /* 0x000fe40007810000 */
[----:B------:R-:W-:-:S02]  /*2900*/  R2UR UR6, R4 ;  /* 0x00000000040672ca */ /* 0x000fc400000e0000 */
[----:B------:R-:W-:Y:S02]  /*2910*/  FMNMX.FTZ R8, R11, R8, !PT ;  /* 0x000000080b087209 */ /* 0x000fe40007810000 */
[----:B------:R-:W-:Y:S01]  /*2920*/  ISETP.NE.AND P0, PT, R90, RZ, PT ;  /* 0x000000ff5a00720c */ /* 0x000fe20003f05270 */
[----:B------:R-:W-:Y:S01]  /*2930*/  IMAD.MOV.U32 R90, RZ, RZ, R151 ;  /* 0x000000ffff5a7224 */ /* 0x000fe200078e0097 */
[----:B------:R-:W-:Y:S02]  /*2940*/  FMNMX.FTZ R8, R35, R8, !PT ;  /* 0x0000000823087209 */ /* 0x000fe40007810000 */
[----:B------:R-:W-:Y:S02]  /*2950*/  MOV R94, R151 ;  /* 0x00000097005e7202 */ /* 0x000fe40000000f00 */
[----:B------:R-:W-:-:S03]  /*2960*/  FMNMX.FTZ R8, R13, R8, !PT ;  /* 0x000000080d087209 */ /* 0x000fc60007810000 */
[----:B------:R-:W-:Y:S01]  /*2970*/  UIADD3 UR6, UR6, 0x28840, URZ ;  /* 0x0002884006067890 */ /* 0x000fe2000fffe03f */
[----:B------:R-:W-:Y:S02]  /*2980*/  FMNMX.FTZ R8, R39, R8, !PT ;  /* 0x0000000827087209 */ /* 0x000fe40007810000 */
[----:B0-----:R-:W-:Y:S01]  /*2990*/  FMNMX.FTZ R3, R10, R3, !PT ;  /* 0x000000030a037209 */ /* 0x001fe20007810000 */
[----:B------:R-:W-:Y:S01]  /*29a0*/  UPRMT UR6, UR40, 0x654, UR6 ;  /* 0x0000065428067896 */ /* 0x000fe20008000006 */
[----:B------:R-:W-:Y:S02]  /*29b0*/  FMNMX.FTZ R8, R15, R8, !PT ;  /* 0x000000080f087209 */ /* 0x000fe40007810000 */
[C---:B------:R-:W-:Y:S01]  /*29c0*/  FSETP.NEU.FTZ.AND P3, PT, R3.reuse, -INF , PT ;  /* 0xff8000000300780b */ /* 0x040fe20003f7d000 */
[----:B------:R-:W-:Y:S01]  /*29d0*/  FMUL.FTZ R12, R3, R0 ;  /* 0x00000000030c7220 */ /* 0x000fe20000410000 */
[----:B------:R-:W-:-:S04]  /*29e0*/  FMNMX.FTZ R8, R43, R8, !PT ;  /* 0x000000082b087209 */ /* 0x000fc80007810000 */
[----:B------:R-:W-:Y:S01]  /*29f0*/  FMNMX.FTZ R8, R21, R8, !PT ;  /* 0x0000000815087209 */ /* 0x000fe20007810000 */
[----:B------:R-:W-:Y:S01]  /*2a00*/  SYNCS.ARRIVE.TRANS64.RED.A1T0 RZ, [UR6], RZ ;  /* 0x000000ffffff79a7 */ /* 0x000fe20008100406 */
[----:B------:R-:W-:Y:S02]  /*2a10*/  FSEL R6, R12, RZ, P3 ;  /* 0x000000ff0c067208 */ /* 0x000fe40001800000 */
[----:B------:R-:W-:Y:S02]  /*2a20*/  FMNMX.FTZ R8, R47, R8, !PT ;  /* 0x000000082f087209 */ /* 0x000fe40007810000 */
[----:B------:R-:W-:Y:S01]  /*2a30*/  ISETP.NE.AND P3, PT, R14, RZ, PT ;  /* 0x000000ff0e00720c */ /* 0x000fe20003f65270 */
[--C-:B------:R-:W-:Y:S01]  /*2a40*/  FFMA.FTZ R170, R93, R0, -R6.reuse ;  /* 0x000000005daa7223 */ /* 0x100fe20000010806 */
        /* <DEDUP_REMOVED lines=27> */
[--C-:B------:R-:W-:Y:S01]  /*2c00*/  FFMA.FTZ R113, R133, R0, -R6.reuse ;  /* 0x0000000085717223 */ /* 0x100fe20000010806 */
[----:B------:R-:W-:Y:S01]  /*2c10*/  FMNMX.FTZ R8, R63, R8, !PT ;  /* 0x000000083f087209 */ /* 0x000fe20007810000 */
[----:B------:R-:W1:Y:S01]  /*2c20*/  MUFU.EX2 R158, R158 ;  /* 0x0000009e009e7308 */ /* 0x000e620000000800 */
[-CC-:B------:R-:W-:Y:S01]  /*2c30*/  FFMA.FTZ R162, R135, R0.reuse, -R6.reuse ;  /* 0x0000000087a27223 */ /* 0x180fe20000010806 */
[--C-:B------:R-:W-:Y:S01]  /*2c40*/  FFMA.FTZ R115, R115, R0, -R6.reuse ;  /* 0x0000000073737223 */ /* 0x100fe20000010806 */
[----:B------:R-:W-:Y:S01]  /*2c50*/  FMNMX.FTZ R8, R41, R8, !PT ;  /* 0x0000000829087209 */ /* 0x000fe20007810000 */
[-CC-:B------:R-:W-:Y:S01]  /*2c60*/  FFMA.FTZ R164, R123, R0.reuse, -R6.reuse ;  /* 0x000000007ba47223 */ /* 0x180fe20000010806 */
[-CC-:B------:R-:W-:Y:S01]  /*2c70*/  FFMA.FTZ R117, R117, R0.reuse, -R6.reuse ;  /* 0x0000000075757223 */ /* 0x180fe20000010806 */
[--C-:B------:R-:W-:Y:S01]  /*2c80*/  FFMA.FTZ R119, R119, R0, -R6.reuse ;  /* 0x0000000077777223 */ /* 0x100fe20000010806 */
[----:B------:R-:W-:Y:S01]  /*2c90*/  FMNMX.FTZ R8, R67, R8, !PT ;  /* 0x0000000843087209 */ /* 0x000fe20007810000 */
[----:B------:R-:W2:Y:S01]  /*2ca0*/  MUFU.EX2 R81, R81 ;  /* 0x0000005100517308 */ /* 0x000ea20000000800 */
[-CC-:B------:R-:W-:Y:S01]  /*2cb0*/  FFMA.FTZ R91, R91, R0.reuse, -R6.reuse ;  /* 0x000000005b5b7223 */ /* 0x180fe20000010806 */
[--C-:B------:R-:W-:Y:S01]  /*2cc0*/  FFMA.FTZ R53, R53, R0, -R6.reuse ;  /* 0x0000000035357223 */ /* 0x100fe20000010806 */
[----:B------:R-:W-:Y:S01]  /*2cd0*/  FMNMX.FTZ R8, R69, R8, !PT ;  /* 0x0000000845087209 */ /* 0x000fe20007810000 */
[-CC-:B------:R-:W-:Y:S01]  /*2ce0*/  FFMA.FTZ R180, R99, R0.reuse, -R6.reuse ;  /* 0x0000000063b47223 */ /* 0x180fe20000010806 */
        /* <DEDUP_REMOVED lines=8> */
[----:B------:R-:W-:Y:S01]  /*2d70*/  FFMA.FTZ R85, R85, R0, -R6 ;  /* 0x0000000055557223 */ /* 0x000fe20000010806 */
[----:B------:R-:W3:Y:S01]  /*2d80*/  MUFU.EX2 R160, R160 ;  /* 0x000000a000a07308 */ /* 0x000ee20000000800 */
[----:B------:R-:W-:Y:S01]  /*2d90*/  FMNMX.FTZ R8, R75, R8, !PT ;  /* 0x000000084b087209 */ /* 0x000fe20007810000 */
[----:B------:R-:W-:-:S02]  /*2da0*/  IMAD.MOV.U32 R135, RZ, RZ, R151 ;  /* 0x000000ffff877224 */ /* 0x000fc400078e0097 */
[--C-:B------:R-:W-:Y:S01]  /*2db0*/  IMAD.MOV.U32 R133, RZ, RZ, R151.reuse ;  /* 0x000000ffff857224 */ /* 0x100fe200078e0097 */
[----:B------:R-:W-:Y:S01]  /*2dc0*/  FMNMX.FTZ R8, R93, R8, !PT ;  /* 0x000000085d087209 */ /* 0x000fe20007810000 */
[--C-:B------:R-:W-:Y:S02]  /*2dd0*/  IMAD.MOV.U32 R131, RZ, RZ, R151.reuse ;  /* 0x000000ffff837224 */ /* 0x100fe400078e0097 */
[----:B------:R-:W4:Y:S01]  /*2de0*/  MUFU.EX2 R113, R113 ;  /* 0x0000007100717308 */ /* 0x000f220000000800 */
[----:B------:R-:W-:Y:S01]  /*2df0*/  FMNMX.FTZ R8, R79, R8, !PT ;  /* 0x000000084f087209 */ /* 0x000fe20007810000 */
[--C-:B------:R-:W-:Y:S02]  /*2e00*/  IMAD.MOV.U32 R129, RZ, RZ, R151.reuse ;  /* 0x000000ffff817224 */ /* 0x100fe400078e0097 */
[--C-:B------:R-:W-:Y:S01]  /*2e10*/  IMAD.MOV.U32 R127, RZ, RZ, R151.reuse ;  /* 0x000000ffff7f7224 */ /* 0x100fe200078e0097 */
[----:B------:R-:W-:Y:S01]  /*2e20*/  FMNMX.FTZ R8, R95, R8, !PT ;  /* 0x000000085f087209 */ /* 0x000fe20007810000 */
[----:B------:R-:W-:-:S02]  /*2e30*/  IMAD.MOV.U32 R125, RZ, RZ, R151 ;  /* 0x000000ffff7d7224 */ /* 0x000fc400078e0097 */
[----:B------:R-:W5:Y:S01]  /*2e40*/  MUFU.EX2 R162, R162 ;  /* 0x000000a200a27308 */ /* 0x000f620000000800 */
[----:B------:R-:W-:Y:S01]  /*2e50*/  FMNMX.FTZ R8, R83, R8, !PT ;  /* 0x0000000853087209 */ /* 0x000fe20007810000 */
[--C-:B------:R-:W-:Y:S02]  /*2e60*/  IMAD.MOV.U32 R123, RZ, RZ, R151.reuse ;  /* 0x000000ffff7b7224 */ /* 0x100fe400078e0097 */
[--C-:B------:R-:W-:Y:S01]  /*2e70*/  IMAD.MOV.U32 R111, RZ, RZ, R151.reuse ;  /* 0x000000ffff6f7224 */ /* 0x100fe200078e0097 */
[----:B------:R-:W-:Y:S01]  /*2e80*/  FMNMX.FTZ R8, R121, R8, !PT ;  /* 0x0000000879087209 */ /* 0x000fe20007810000 */
[--C-:B------:R-:W-:Y:S02]  /*2e90*/  IMAD.MOV.U32 R109, RZ, RZ, R151.reuse ;  /* 0x000000ffff6d7224 */ /* 0x100fe400078e0097 */
[----:B------:R-:W5:Y:S01]  /*2ea0*/  MUFU.EX2 R115, R115 ;  /* 0x0000007300737308 */ /* 0x000f620000000800 */
[----:B------:R-:W-:Y:S01]  /*2eb0*/  FMNMX.FTZ R8, R87, R8, !PT ;  /* 0x0000000857087209 */ /* 0x000fe20007810000 */
[----:B------:R-:W-:-:S02]  /*2ec0*/  IMAD.MOV.U32 R107, RZ, RZ, R151 ;  /* 0x000000ffff6b7224 */ /* 0x000fc400078e0097 */
[--C-:B------:R-:W-:Y:S02]  /*2ed0*/  IMAD.MOV.U32 R105, RZ, RZ, R151.reuse ;  /* 0x000000ffff697224 */ /* 0x100fe400078e0097 */
[----:B------:R-:W0:Y:S01]  /*2ee0*/  SHFL.BFLY PT, R7, R8, 0x2, 0x1f ;  /* 0x0c401f0008077f89 */ /* 0x000e2200000e0000 */
[--C-:B------:R-:W-:Y:S01]  /*2ef0*/  IMAD.MOV.U32 R103, RZ, RZ, R151.reuse ;  /* 0x000000ffff677224 */ /* 0x100fe200078e0097 */
[----:B------:R-:W-:Y:S01]  /*2f00*/  MUFU.EX2 R164, R164 ;  /* 0x000000a400a47308 */ /* 0x000fe20000000800 */
[--C-:B------:R-:W-:Y:S02]  /*2f10*/  IMAD.MOV.U32 R101, RZ, RZ, R151.reuse ;  /* 0x000000ffff657224 */ /* 0x100fe400078e0097 */
[----:B------:R-:W-:-:S05]  /*2f20*/  IMAD.MOV.U32 R99, RZ, RZ, R151 ;  /* 0x000000ffff637224 */ /* 0x000fca00078e0097 */
[----:B------:R-:W-:Y:S08]  /*2f30*/  MUFU.EX2 R117, R117 ;  /* 0x0000007500757308 */ /* 0x000ff00000000800 */
[----:B------:R-:W-:Y:S01]  /*2f40*/  MUFU.EX2 R166, R166 ;  /* 0x000000a600a67308 */ /* 0x000fe20000000800 */
[----:B0-----:R-:W-:-:S07]  /*2f50*/  FMNMX.FTZ R10, R8, R7, !PT ;  /* 0x00000007080a7209 */ /* 0x001fce0007810000 */
[----:B------:R-:W-:Y:S01]  /*2f60*/  MUFU.EX2 R119, R119 ;  /* 0x0000007700777308 */ /* 0x000fe20000000800 */
[----:B------:R-:W0:Y:S07]  /*2f70*/  SHFL.BFLY PT, R7, R10, 0x1, 0x1f ;  /* 0x0c201f000a077f89 */ /* 0x000e2e00000e0000 */
[----:B------:R-:W-:Y:S08]  /*2f80*/  MUFU.EX2 R168, R168 ;  /* 0x000000a800a87308 */ /* 0x000ff00000000800 */
[----:B------:R-:W-:Y:S08]  /*2f90*/  MUFU.EX2 R91, R91 ;  /* 0x0000005b005b7308 */ /* 0x000ff00000000800 */
[----:B------:R-:W-:Y:S01]  /*2fa0*/  MUFU.EX2 R170, R170 ;  /* 0x000000aa00aa7308 */ /* 0x000fe20000000800 */
[----:B0-----:R-:W-:-:S04]  /*2fb0*/  FMNMX.FTZ R7, R10, R7, !PT ;  /* 0x000000070a077209 */ /* 0x001fc80007810000 */
[C---:B------:R-:W-:Y:S01]  /*2fc0*/  FSETP.NEU.FTZ.AND P1, PT, R7.reuse, -INF , PT ;  /* 0xff8000000700780b */ /* 0x040fe20003f3d000 */
[----:B------:R-:W-:Y:S02]  /*2fd0*/  FMUL.FTZ R8, R7, R0 ;  /* 0x0000000007087220 */ /* 0x000fe40000410000 */
[----:B------:R-:W-:Y:S03]  /*2fe0*/  MUFU.EX2 R53, R53 ;  /* 0x0000003500357308 */ /* 0x000fe60000000800 */
[----:B------:R-:W-:-:S05]  /*2ff0*/  FSEL R30, R8, RZ, P1 ;  /* 0x000000ff081e7208 */ /* 0x000fca0000800000 */
[----:B------:R-:W-:Y:S01]  /*3000*/  MUFU.EX2 R172, R172 ;  /* 0x000000ac00ac7308 */ /* 0x000fe20000000800 */
[-CC-:B------:R-:W-:Y:S01]  /*3010*/  FFMA.FTZ R157, R5, R0.reuse, -R30.reuse ;  /* 0x00000000059d7223 */ /* 0x180fe2000001081e */
[-CC-:B------:R-:W-:Y:S01]  /*3020*/  FFMA.FTZ R6, R27, R0.reuse, -R30.reuse ;  /* 0x000000001b067223 */ /* 0x180fe2000001081e */
[-CC-:B------:R-:W-:Y:S01]  /*3030*/  FFMA.FTZ R159, R9, R0.reuse, -R30.reuse ;  /* 0x00000000099f7223 */ /* 0x180fe2000001081e */
[----:B------:R-:W-:Y:S01]  /*3040*/  FADD.FTZ R5, R156, R77 ;  /* 0x0000004d9c057221 */ /* 0x000fe20000010000 */
[-CC-:B------:R-:W-:Y:S01]  /*3050*/  FFMA.FTZ R8, R31, R0.reuse, -R30.reuse ;  /* 0x000000001f087223 */ /* 0x180fe2000001081e */
[-CC-:B------:R-:W-:Y:S01]  /*3060*/  FFMA.FTZ R161, R11, R0.reuse, -R30.reuse ;  /* 0x000000000ba17223 */ /* 0x180fe2000001081e */
[-CC-:B------:R-:W-:Y:S01]  /*3070*/  FFMA.FTZ R10, R35, R0.reuse, -R30.reuse ;  /* 0x00000000230a7223 */ /* 0x180fe2000001081e */
[----:B------:R-:W-:Y:S01]  /*3080*/  MUFU.EX2 R157, R157 ;  /* 0x0000009d009d7308 */ /* 0x000fe20000000800 */
[----:B-1----:R-:W-:Y:S01]  /*3090*/  FADD.FTZ R28, R158, R5 ;  /* 0x000000059e1c7221 */ /* 0x002fe20000010000 */
[-CC-:B------:R-:W-:Y:S01]  /*30a0*/  FFMA.FTZ R163, R13, R0.reuse, -R30.reuse ;  /* 0x000000000da37223 */ /* 0x180fe2000001081e */
[-CC-:B------:R-:W-:Y:S01]  /*30b0*/  FFMA.FTZ R12, R39, R0.reuse, -R30.reuse ;  /* 0x00000000270c7223 */ /* 0x180fe2000001081e */
[-C--:B------:R-:W-:Y:S01]  /*30c0*/  FFMA.FTZ R165, R15, R0.reuse, -R30 ;  /* 0x000000000fa57223 */ /* 0x080fe2000001081e */
[----:B--2---:R-:W-:Y:S01]  /*30d0*/  FADD.FTZ R5, R81, R28 ;  /* 0x0000001c51057221 */ /* 0x004fe20000010000 */
[-CC-:B------:R-:W-:Y:S01]  /*30e0*/  FFMA.FTZ R14, R43, R0.reuse, -R30.reuse ;  /* 0x000000002b0e7223 */ /* 0x180fe2000001081e */
[-CC-:B------:R-:W-:Y:S01]  /*30f0*/  FFMA.FTZ R167, R21, R0.reuse, -R30.reuse ;  /* 0x0000000015a77223 */ /* 0x180fe2000001081e */
[----:B------:R-:W0:Y:S01]  /*3100*/  MUFU.EX2 R6, R6 ;  /* 0x0000000600067308 */ /* 0x000e220000000800 */
[----:B---3--:R-:W-:Y:S01]  /*3110*/  FADD.FTZ R32, R160, R5 ;  /* 0x00000005a0207221 */ /* 0x008fe20000010000 */
[-CC-:B------:R-:W-:Y:S01]  /*3120*/  FFMA.FTZ R20, R47, R0.reuse, -R30.reuse ;  /* 0x000000002f147223 */ /* 0x180fe2000001081e */
[-CC-:B------:R-:W-:Y:S01]  /*3130*/  FFMA.FTZ R169, R25, R0.reuse, -R30.reuse ;  /* 0x0000000019a97223 */ /* 0x180fe2000001081e */
[-C--:B------:R-:W-:Y:S01]  /*3140*/  FFMA.FTZ R24, R51, R0.reuse, -R30 ;  /* 0x0000000033187223 */ /* 0x080fe2000001081e */
[----:B----4-:R-:W-:Y:S01]  /*3150*/  FADD.FTZ R5, R113, R32 ;  /* 0x0000002071057221 */ /* 0x010fe20000010000 */
[-CC-:B------:R-:W-:Y:S01]  /*3160*/  FFMA.FTZ R171, R29, R0.reuse, -R30.reuse ;  /* 0x000000001dab7223 */ /* 0x180fe2000001081e */
[-CC-:B------:R-:W-:Y:S01]  /*3170*/  FFMA.FTZ R26, R55, R0.reuse, -R30.reuse ;  /* 0x00000000371a7223 */ /* 0x180fe2000001081e */
[----:B------:R-:W1:Y:S01]  /*3180*/  MUFU.EX2 R159, R159 ;  /* 0x0000009f009f7308 */ /* 0x000e620000000800 */
[----:B-----5:R-:W-:Y:S01]  /*3190*/  FADD.FTZ R34, R162, R5 ;  /* 0x00000005a2227221 */ /* 0x020fe20000010000 */
[-CC-:B------:R-:W-:Y:S01]  /*31a0*/  FFMA.FTZ R173, R33, R0.reuse, -R30.reuse ;  /* 0x0000000021ad7223 */ /* 0x180fe2000001081e */
[-CC-:B------:R-:W-:Y:S01]  /*31b0*/  FFMA.FTZ R28, R59, R0.reuse, -R30.reuse ;  /* 0x000000003b1c7223 */ /* 0x180fe2000001081e */
[-C--:B------:R-:W-:Y:S01]  /*31c0*/  FFMA.FTZ R175, R37, R0.reuse, -R30 ;  /* 0x0000000025af7223 */ /* 0x080fe2000001081e */
[----:B------:R-:W-:Y:S01]  /*31d0*/  FADD.FTZ R9, R115, R34 ;  /* 0x0000002273097221 */ /* 0x000fe20000010000 */
[-CC-:B------:R-:W-:Y:S01]  /*31e0*/  FFMA.FTZ R63, R63, R0.reuse, -R30.reuse ;  /* 0x000000003f3f7223 */ /* 0x180fe2000001081e */
[-C--:B------:R-:W-:Y:S01]  /*31f0*/  FFMA.FTZ R41, R41, R0.reuse, -R30 ;  /* 0x0000000029297223 */ /* 0x080fe2000001081e */
[----:B------:R-:W2:Y:S01]  /*3200*/  MUFU.EX2 R8, R8 ;  /* 0x0000000800087308 */ /* 0x000ea20000000800 */
[----:B0-----:R-:W-:Y:S01]  /*3210*/  FADD.FTZ R32, R157, R6 ;  /* 0x000000069d207221 */ /* 0x001fe20000010000 */
[----:B------:R-:W-:Y:S01]  /*3220*/  FADD.FTZ R36, R164, R9 ;  /* 0x00000009a4247221 */ /* 0x000fe20000010000 */
[-CC-:B------:R-:W-:Y:S01]  /*3230*/  FFMA.FTZ R67, R67, R0.reuse, -R30.reuse ;  /* 0x0000000043437223 */ /* 0x180fe2000001081e */
[-CC-:B------:R-:W-:Y:S01]  /*3240*/  FFMA.FTZ R69, R69, R0.reuse, -R30.reuse ;  /* 0x0000000045457223 */ /* 0x180fe2000001081e */
[-C--:B------:R-:W-:Y:S01]  /*3250*/  FFMA.FTZ R71, R71, R0.reuse, -R30 ;  /* 0x0000000047477223 */ /* 0x080fe2000001081e */
[----:B------:R-:W-:Y:S01]  /*3260*/  FADD.FTZ R9, R117, R36 ;  /* 0x0000002475097221 */ /* 0x000fe20000010000 */
[-C--:B------:R-:W-:Y:S01]  /*3270*/  FFMA.FTZ R73, R73, R0.reuse, -R30 ;  /* 0x0000000049497223 */ /* 0x080fe2000001081e */
[----:B------:R-:W0:Y:S01]  /*3280*/  MUFU.EX2 R161, R161 ;  /* 0x000000a100a17308 */ /* 0x000e220000000800 */
[----:B-1----:R-:W-:Y:S01]  /*3290*/  FADD.FTZ R5, R159, R32 ;  /* 0x000000209f057221 */ /* 0x002fe20000010000 */
[----:B------:R-:W-:Y:S01]  /*32a0*/  FADD.FTZ R36, R166, R9 ;  /* 0x00000009a6247221 */ /* 0x000fe20000010000 */
[-CC-:B------:R-:W-:Y:S01]  /*32b0*/  FFMA.FTZ R75, R75, R0.reuse, -R30.reuse ;  /* 0x000000004b4b7223 */ /* 0x180fe2000001081e */
[-CC-:B------:R-:W-:Y:S01]  /*32c0*/  FFMA.FTZ R93, R93, R0.reuse, -R30.reuse ;  /* 0x000000005d5d7223 */ /* 0x180fe2000001081e */
[-C--:B------:R-:W-:Y:S01]  /*32d0*/  FFMA.FTZ R79, R79, R0.reuse, -R30 ;  /* 0x000000004f4f7223 */ /* 0x080fe2000001081e */
[----:B------:R-:W-:Y:S01]  /*32e0*/  FADD.FTZ R9, R119, R36 ;  /* 0x0000002477097221 */ /* 0x000fe20000010000 */
[-CC-:B------:R-:W-:Y:S01]  /*32f0*/  FFMA.FTZ R95, R95, R0.reuse, -R30.reuse ;  /* 0x000000005f5f7223 */ /* 0x180fe2000001081e */
[----:B------:R-:W1:Y:S01]  /*3300*/  MUFU.EX2 R10, R10 ;  /* 0x0000000a000a7308 */ /* 0x000e620000000800 */
[----:B--2---:R-:W-:Y:S01]  /*3310*/  FADD.FTZ R34, R8, R5 ;  /* 0x0000000508227221 */ /* 0x004fe20000010000 */
[----:B------:R-:W-:Y:S01]  /*3320*/  FADD.FTZ R38, R168, R9 ;  /* 0x00000009a8267221 */ /* 0x000fe20000010000 */
[-CC-:B------:R-:W-:Y:S01]  /*3330*/  FFMA.FTZ R83, R83, R0.reuse, -R30.reuse ;  /* 0x0000000053537223 */ /* 0x180fe2000001081e */
[-CC-:B------:R-:W-:Y:S01]  /*3340*/  FFMA.FTZ R121, R121, R0.reuse, -R30.reuse ;  /* 0x0000000079797223 */ /* 0x180fe2000001081e */
[----:B------:R-:W-:Y:S01]  /*3350*/  FFMA.FTZ R87, R87, R0, -R30 ;  /* 0x0000000057577223 */ /* 0x000fe2000001081e */
[----:B------:R-:W-:Y:S01]  /*3360*/  FADD.FTZ R9, R91, R38 ;  /* 0x000000265b097221 */ /* 0x000fe20000010000 */
[----:B------:R-:W-:Y:S01]  /*3370*/  F2FP.F16.F32.PACK_AB R159, R8, R159 ;  /* 0x0000009f089f723e */ /* 0x000fe200000000ff */
[----:B------:R-:W2:Y:S01]  /*3380*/  MUFU.EX2 R163, R163 ;  /* 0x000000a300a37308 */ /* 0x000ea20000000800 */
[----:B0-----:R-:W-:Y:S01]  /*3390*/  FADD.FTZ R5, R161, R34 ;  /* 0x00000022a1057221 */ /* 0x001fe20000010000 */
[----:B------:R-:W-:-:S02]  /*33a0*/  F2FP.F16.F32.PACK_AB R157, R6, R157 ;  /* 0x0000009d069d723e */ /* 0x000fc400000000ff */
[----:B------:R-:W-:Y:S01]  /*33b0*/  F2FP.F16.F32.PACK_AB R160, R113, R160 ;  /* 0x000000a071a0723e */ /* 0x000fe200000000ff */
[--C-:B------:R-:W-:Y:S01]  /*33c0*/  IMAD.MOV.U32 R113, RZ, RZ, R151.reuse ;  /* 0x000000ffff717224 */ /* 0x100fe200078e0097 */
[----:B------:R-:W-:Y:S01]  /*33d0*/  F2FP.F16.F32.PACK_AB R162, R115, R162 ;  /* 0x000000a273a2723e */ /* 0x000fe200000000ff */
[----:B------:R-:W-:Y:S01]  /*33e0*/  IMAD.MOV.U32 R115, RZ, RZ, R151 ;  /* 0x000000ffff737224 */ /* 0x000fe200078e0097 */
[----:B------:R-:W0:Y:S01]  /*33f0*/  MUFU.EX2 R12, R12 ;  /* 0x0000000c000c7308 */ /* 0x000e220000000800 */
[----:B-1----:R-:W-:Y:S01]  /*3400*/  FADD.FTZ R34, R10, R5 ;  /* 0x000000050a227221 */ /* 0x002fe20000010000 */
[----:B------:R-:W-:Y:S01]  /*3410*/  F2FP.F16.F32.PACK_AB R164, R117, R164 ;  /* 0x000000a475a4723e */ /* 0x000fe200000000ff */
[--C-:B------:R-:W-:Y:S01]  /*3420*/  IMAD.MOV.U32 R117, RZ, RZ, R151.reuse ;  /* 0x000000ffff757224 */ /* 0x100fe200078e0097 */
[----:B------:R-:W-:Y:S01]  /*3430*/  F2FP.F16.F32.PACK_AB R166, R119, R166 ;  /* 0x000000a677a6723e */ /* 0x000fe200000000ff */
[--C-:B------:R-:W-:Y:S01]  /*3440*/  IMAD.MOV.U32 R119, RZ, RZ, R151.reuse ;  /* 0x000000ffff777224 */ /* 0x100fe200078e0097 */
[----:B------:R-:W-:Y:S01]  /*3450*/  F2FP.F16.F32.PACK_AB R168, R91, R168 ;  /* 0x000000a85ba8723e */ /* 0x000fe200000000ff */
[----:B------:R-:W-:Y:S01]  /*3460*/  IMAD.MOV.U32 R91, RZ, RZ, R151 ;  /* 0x000000ffff5b7224 */ /* 0x000fe200078e0097 */
[----:B------:R-:W1:Y:S01]  /*3470*/  MUFU.EX2 R165, R165 ;  /* 0x000000a500a57308 */ /* 0x000e620000000800 */
[----:B--2---:R-:W-:Y:S01]  /*3480*/  FADD.FTZ R5, R163, R34 ;  /* 0x00000022a3057221 */ /* 0x004fe20000010000 */
[----:B------:R-:W-:-:S02]  /*3490*/  F2FP.F16.F32.PACK_AB R156, R77, R156 ;  /* 0x0000009c4d9c723e */ /* 0x000fc400000000ff */
[----:B------:R-:W-:Y:S02]  /*34a0*/  F2FP.F16.F32.PACK_AB R158, R81, R158 ;  /* 0x0000009e519e723e */ /* 0x000fe400000000ff */
[----:B------:R-:W-:Y:S02]  /*34b0*/  F2FP.F16.F32.PACK_AB R161, R10, R161 ;  /* 0x000000a10aa1723e */ /* 0x000fe400000000ff */
[----:B------:R-:W2:Y:S01]  /*34c0*/  MUFU.EX2 R14, R14 ;  /* 0x0000000e000e7308 */ /* 0x000ea20000000800 */
[C---:B0-----:R-:W-:Y:S01]  /*34d0*/  FADD.FTZ R36, R12.reuse, R5 ;  /* 0x000000050c247221 */ /* 0x041fe20000010000 */
[----:B------:R-:W-:-:S06]  /*34e0*/  F2FP.F16.F32.PACK_AB R163, R12, R163 ;  /* 0x000000a30ca3723e */ /* 0x000fcc00000000ff */
[----:B------:R-:W0:Y:S01]  /*34f0*/  MUFU.EX2 R167, R167 ;  /* 0x000000a700a77308 */ /* 0x000e220000000800 */
[----:B-1----:R-:W-:Y:S01]  /*3500*/  FADD.FTZ R5, R165, R36 ;  /* 0x00000024a5057221 */ /* 0x002fe20000010000 */
[----:B------:R-:W-:Y:S01]  /*3510*/  FADD.FTZ R36, R170, R9 ;  /* 0x00000009aa247221 */ /* 0x000fe20000010000 */
[----:B------:R-:W-:-:S03]  /*3520*/  F2FP.F16.F32.PACK_AB R170, R53, R170 ;  /* 0x000000aa35aa723e */ /* 0x000fc600000000ff */
[----:B------:R-:W-:Y:S02]  /*3530*/  FADD.FTZ R9, R53, R36 ;  /* 0x0000002435097221 */ /* 0x000fe40000010000 */
[----:B------:R-:W1:Y:S01]  /*3540*/  MUFU.EX2 R20, R20 ;  /* 0x0000001400147308 */ /* 0x000e620000000800 */
[----:B--2---:R-:W-:Y:S01]  /*3550*/  FADD.FTZ R4, R14, R5 ;  /* 0x000000050e047221 */ /* 0x004fe20000010000 */
[----:B------:R-:W-:Y:S01]  /*3560*/  FADD.FTZ R38, R172, R9 ;  /* 0x00000009ac267221 */ /* 0x000fe20000010000 */
[----:B------:R-:W-:-:S05]  /*3570*/  F2FP.F16.F32.PACK_AB R165, R14, R165 ;  /* 0x000000a50ea5723e */ /* 0x000fca00000000ff */
[----:B------:R-:W2:Y:S01]  /*3580*/  MUFU.EX2 R169, R169 ;  /* 0x000000a900a97308 */ /* 0x000ea20000000800 */
[----:B0-----:R-:W-:-:S07]  /*3590*/  FADD.FTZ R5, R167, R4 ;  /* 0x00000004a7057221 */ /* 0x001fce0000010000 */
[----:B------:R-:W0:Y:S01]  /*35a0*/  MUFU.EX2 R49, R49 ;  /* 0x0000003100317308 */ /* 0x000e220000000800 */
[C---:B-1----:R-:W-:Y:S01]  /*35b0*/  FADD.FTZ R36, R20.reuse, R5 ;  /* 0x0000000514247221 */ /* 0x042fe20000010000 */
[----:B------:R-:W-:-:S06]  /*35c0*/  F2FP.F16.F32.PACK_AB R167, R20, R167 ;  /* 0x000000a714a7723e */ /* 0x000fcc00000000ff */
[----:B------:R-:W1:Y:S01]  /*35d0*/  MUFU.EX2 R24, R24 ;  /* 0x0000001800187308 */ /* 0x000e620000000800 */
[----:B--2---:R-:W-:-:S07]  /*35e0*/  FADD.FTZ R5, R169, R36 ;  /* 0x00000024a9057221 */ /* 0x004fce0000010000 */
        /* <DEDUP_REMOVED lines=25> */
[----:B------:R-:W-:-:S06]  /*3780*/  F2FP.F16.F32.PACK_AB R173, R28, R173 ;  /* 0x000000ad1cad723e */ /* 0x000fcc00000000ff */
[----:B------:R-:W0:Y:S01]  /*3790*/  MUFU.EX2 R61, R61 ;  /* 0x0000003d003d7308 */ /* 0x000e220000000800 */
[----:B-1----:R-:W-:-:S07]  /*37a0*/  FADD.FTZ R38, R178, R9 ;  /* 0x00000009b2267221 */ /* 0x002fce0000010000 */
        /* <DEDUP_REMOVED lines=24> */
[----:B------:R-:W-:Y:S01]  /*3930*/  F2FP.F16.F32.PACK_AB R182, R89, R182 ;  /* 0x000000b659b6723e */ /* 0x000fe200000000ff */
[----:B------:R-:W-:-:S05]  /*3940*/  IMAD.MOV.U32 R89, RZ, RZ, R151 ;  /* 0x000000ffff597224 */ /* 0x000fca00078e0097 */
        /* <DEDUP_REMOVED lines=9> */
[----:B------:R-:W-:Y:S01]  /*39e0*/  F2FP.F16.F32.PACK_AB R184, R97, R184 ;  /* 0x000000b861b8723e */ /* 0x000fe200000000ff */
[----:B------:R-:W-:-:S05]  /*39f0*/  IMAD.MOV.U32 R97, RZ, RZ, R151 ;  /* 0x000000ffff617224 */ /* 0x000fca00078e0097 */
        /* <DEDUP_REMOVED lines=9> */
[----:B------:R-:W-:Y:S01]  /*3a90*/  F2FP.F16.F32.PACK_AB R183, R36, R93 ;  /* 0x0000005d24b7723e */ /* 0x000fe200000000ff */
[----:B------:R-:W-:-:S05]  /*3aa0*/  IMAD.MOV.U32 R93, RZ, RZ, R151 ;  /* 0x000000ffff5d7224 */ /* 0x000fca00078e0097 */
[----:B------:R-:W1:Y:S01]  /*3ab0*/  MUFU.EX2 R121, R121 ;  /* 0x0000007900797308 */ /* 0x000e620000000800 */
[----:B--2---:R-:W-:-:S07]  /*3ac0*/  FADD.FTZ R9, R95, R8 ;  /* 0x000000085f097221 */ /* 0x004fce0000010000 */
[----:B------:R-:W2:Y:S01]  /*3ad0*/  MUFU.EX2 R6, R87 ;  /* 0x0000005700067308 */ /* 0x000ea20000000800 */
[C---:B0-----:R-:W-:Y:S01]  /*3ae0*/  FADD.FTZ R8, R38.reuse, R9 ;  /* 0x0000000926087221 */ /* 0x041fe20000010000 */
[----:B------:R-:W-:Y:S01]  /*3af0*/  F2FP.F16.F32.PACK_AB R185, R38, R95 ;  /* 0x0000005f26b9723e */ /* 0x000fe200000000ff */
[----:B------:R-:W-:-:S05]  /*3b00*/  IMAD.MOV.U32 R95, RZ, RZ, R151 ;  /* 0x000000ffff5f7224 */ /* 0x000fca00078e0097 */
[----:B------:R-:W0:Y:S01]  /*3b10*/  MUFU.EX2 R85, R85 ;  /* 0x0000005500557308 */ /* 0x000e220000000800 */
[----:B-1----:R-:W-:Y:S01]  /*3b20*/  FADD.FTZ R9, R121, R8 ;  /* 0x0000000879097221 */ /* 0x002fe20000010000 */
[----:B------:R-:W-:Y:S02]  /*3b30*/  VIADD R8, R88, 0xfffffffe ;  /* 0xfffffffe58087836 */ /* 0x000fe40000000000 */
[----:B------:R-:W-:-:S03]  /*3b40*/  IMAD.MOV.U32 R88, RZ, RZ, R151 ;  /* 0x000000ffff587224 */ /* 0x000fc600078e0097 */
[----:B------:R-:W-:Y:S02]  /*3b50*/  ISETP.GE.AND P1, PT, R8, R17, PT ;  /* 0x000000110800720c */ /* 0x000fe40003f26270 */
[C---:B--2---:R-:W-:Y:S01]  /*3b60*/  F2FP.F16.F32.PACK_AB R187, R6.reuse, R121 ;  /* 0x0000007906bb723e */ /* 0x044fe200000000ff */
[----:B------:R-:W-:Y:S01]  /*3b70*/  FADD.FTZ R4, R6, R9 ;  /* 0x0000000906047221 */ /* 0x000fe20000010000 */
[----:B------:R-:W-:Y:S02]  /*3b80*/  IMAD.MOV.U32 R121, RZ, RZ, R151 ;  /* 0x000000ffff797224 */ /* 0x000fe400078e0097 */
[C---:B0-----:R-:W-:Y:S01]  /*3b90*/  FADD.FTZ R5, R85.reuse, R42 ;  /* 0x0000002a55057221 */ /* 0x041fe20000010000 */
[----:B------:R-:W-:-:S06]  /*3ba0*/  F2FP.F16.F32.PACK_AB R186, R85, R186 ;  /* 0x000000ba55ba723e */ /* 0x000fcc00000000ff */
[----:B------:R-:W-:Y:S05]  /*3bb0*/  @!P1 BRA `(.L_x_210) ;  /* 0x0000002000c49947 */ /* 0x000fea0003800000 */
[----:B------:R-:W-:Y:S01]  /*3bc0*/  IMAD.MOV.U32 R9, RZ, RZ, R7 ;  /* 0x000000ffff097224 */ /* 0x000fe200078e0007 */
[----:B------:R-:W-:Y:S01]  /*3bd0*/  CS2R R150, SRZ ;  /* 0x0000000000967805 */ /* 0x000fe2000001ff00 */
        /* <DEDUP_REMOVED lines=31> */
[----:B------:R-:W-:Y:S01]  /*3dd0*/  CS2R R88, SRZ ;  /* 0x0000000000587805 */ /* 0x000fe2000001ff00 */
[----:B------:R-:W-:Y:S01]  /*3de0*/  UMOV UR43, UR38 ;  /* 0x00000026002b7c82 */ /* 0x000fe20008000000 */
[----:B------:R-:W-:-:S05]  /*3df0*/  UMOV UR40, UR39 ;  /* 0x0000002700287c82 */ /* 0x000fca0008000000 */
.L_x_221:
[----:B------:R-:W-:Y:S01]  /*3e00*/  ISETP.NE.AND P2, PT, RZ, UR41, PT ;  /* 0x00000029ff007c0c */ /* 0x000fe2000bf45270 */
[----:B------:R-:W-:-:S04]  /*3e10*/  UISETP.NE.AND UP0, UPT, UR40, 0x1, UPT ;  /* 0x000000012800788c */ /* 0x000fc8000bf05270 */
[----:B------:R-:W-:-:S04]  /*3e20*/  USEL UR38, URZ, 0x1, UP0 ;  /* 0x000000013f267887 */ /* 0x000fc80008000000 */
[----:B------:R-:W-:-:S04]  /*3e30*/  ULOP3.LUT UR38, UR43, UR38, URZ, 0x3c, !UPT ;  /* 0x000000262b267292 */ /* 0x000fc8000f8e3c3f */
[----:B------:R-:W-:Y:S08]  /*3e40*/  @P2 BRA `(.L_x_211) ;  /* 0x0000000000442947 */ /* 0x000ff00003800000 */
[----:B------:R-:W-:Y:S05]  /*3e50*/  @!P0 BRA `(.L_x_212) ;  /* 0x0000000000048947 */ /* 0x000fea0003800000 */
[----:B------:R-:W-:Y:S01]  /*3e60*/  BPT.TRAP 0x1 ;  /* 0x000000040000795c */ /* 0x000fe20000300000 */
.L_x_212:
[----:B------:R-:W0:Y:S01]  /*3e70*/  S2UR UR10, SR_CgaCtaId ;  /* 0x00000000000a79c3 */ /* 0x000e220000008800 */
[----:B------:R-:W-:Y:S01]  /*3e80*/  UIADD3 UR6, UR40, 0x1, URZ ;  /* 0x0000000128067890 */ /* 0x000fe2000fffe03f */
[----:B------:R-:W-:Y:S01]  /*3e90*/  IMAD.U32 R0, RZ, RZ, UR38 ;  /* 0x00000026ff007e24 */ /* 0x000fe2000f8e00ff */
[----:B------:R-:W-:Y:S02]  /*3ea0*/  UMOV UR7, 0x400 ;  /* 0x0000040000077882 */ /* 0x000fe40000000000 */
[----:B------:R-:W-:Y:S02]  /*3eb0*/  UISETP.NE.AND UP0, UPT, UR6, 0x2, UPT ;  /* 0x000000020600788c */ /* 0x000fe4000bf05270 */
[----:B------:R-:W-:Y:S02]  /*3ec0*/  SHF.L.U32 R0, R0, 0x1f, RZ ;  /* 0x0000001f00007819 */ /* 0x000fe400000006ff */
[----:B------:R-:W-:Y:S02]  /*3ed0*/  USEL UR6, UR6, URZ, UP0 ;  /* 0x0000003f06067287 */ /* 0x000fe40008000000 */
[----:B0-----:R-:W-:-:S04]  /*3ee0*/  ULEA UR7, UR10, UR7, 0x18 ;  /* 0x000000070a077291 */ /* 0x001fc8000f8ec03f */
[----:B------:R-:W-:-:S09]  /*3ef0*/  ULEA UR6, UR6, UR7, 0x3 ;  /* 0x0000000706067291 */ /* 0x000fd2000f8e183f */
[----:B------:R0:W1:Y:S01]  /*3f00*/  SYNCS.PHASECHK.TRANS64.TRYWAIT P1, [UR6+0x28830], R0 ;  /* 0x02883000ff0075a7 */ /* 0x0000620008020146 */
[----:B------:R-:W-:Y:S05]  /*3f10*/  @!P0 BRA `(.L_x_213) ;  /* 0x0000000000048947 */ /* 0x000fea0003800000 */
[----:B------:R-:W-:Y:S01]  /*3f20*/  BPT.TRAP 0x1 ;  /* 0x000000040000795c */ /* 0x000fe20000300000 */
.L_x_213:
[----:B-1----:R-:W-:Y:S05]  /*3f30*/  @P1 BRA `(.L_x_211) ;  /* 0x0000000000081947 */ /* 0x002fea0003800000 */
[----:B------:R-:W1:Y:S02]  /*3f40*/  SYNCS.PHASECHK.TRANS64.TRYWAIT P1, [UR6+0x28830], R0 ;  /* 0x02883000ff0075a7 */ /* 0x000e640008020146 */
[----:B-1----:R-:W-:Y:S05]  /*3f50*/  @!P1 BRA `(.L_x_214) ;  /* 0x000000b000749947 */ /* 0x002fea0003800000 */
.L_x_211:
[----:B-1----:R-:W1:Y:S01]  /*3f60*/  S2R R3, SR_TID.X ;  /* 0x0000000000037919 */ /* 0x002e620000002100 */
[----:B------:R-:W-:Y:S01]  /*3f70*/  UIADD3 UR39, UR40, 0x1, URZ ;  /* 0x0000000128277890 */ /* 0x000fe2000fffe03f */
[----:B------:R-:W-:Y:S01]  /*3f80*/  UMOV UR35, 0x40000040 ;  /* 0x4000004000237882 */ /* 0x000fe20000000000 */
[----:B------:R-:W-:Y:S02]  /*3f90*/  UMOV UR7, 0x40000040 ;  /* 0x4000004000077882 */ /* 0x000fe40000000000 */
[----:B------:R-:W-:Y:S01]  /*3fa0*/  UISETP.NE.AND UP0, UPT, UR39, 0x2, UPT ;  /* 0x000000022700788c */ /* 0x000fe2000bf05270 */
[----:B------:R-:W-:Y:S01]  /*3fb0*/  UMOV UR11, 0x40000040 ;  /* 0x40000040000b7882 */ /* 0x000fe20000000000 */
[----:B------:R-:W-:Y:S02]  /*3fc0*/  UMOV UR15, 0x40000040 ;  /* 0x40000040000f7882 */ /* 0x000fe40000000000 */
[----:B------:R-:W-:Y:S01]  /*3fd0*/  USEL UR39, UR39, URZ, UP0 ;  /* 0x0000003f27277287 */ /* 0x000fe20008000000 */
[----:B------:R-:W-:Y:S01]  /*3fe0*/  UMOV UR19, 0x40000040 ;  /* 0x4000004000137882 */ /* 0x000fe20000000000 */
[----:B------:R-:W-:-:S02]  /*3ff0*/  UMOV UR23, 0x40000040 ;  /* 0x4000004000177882 */ /* 0x000fc40000000000 */
[----:B------:R-:W-:Y:S01]  /*4000*/  ULEA UR34, UR39, UR42, 0xb ;  /* 0x0000002a27227291 */ /* 0x000fe2000f8e583f */
[----:B------:R-:W-:Y:S01]  /*4010*/  UMOV UR27, 0x40000040 ;  /* 0x40000040001b7882 */ /* 0x000fe20000000000 */
[----:B------:R-:W-:Y:S02]  /*4020*/  UMOV UR31, 0x40000040 ;  /* 0x40000040001f7882 */ /* 0x000fe40000000000 */
[----:B------:R-:W-:Y:S02]  /*4030*/  UIADD3 UR6, UR34, 0x2, URZ ;  /* 0x0000000222067890 */ /* 0x000fe4000fffe03f */
[----:B------:R-:W-:Y:S02]  /*4040*/  UIADD3 UR10, UR34, 0x4, URZ ;  /* 0x00000004220a7890 */ /* 0x000fe4000fffe03f */
[----:B------:R-:W-:Y:S02]  /*4050*/  UIADD3 UR14, UR34, 0x6, URZ ;  /* 0x00000006220e7890 */ /* 0x000fe4000fffe03f */
[----:B------:R-:W-:-:S02]  /*4060*/  UIADD3 UR18, UR34, 0x400, URZ ;  /* 0x0000040022127890 */ /* 0x000fc4000fffe03f */
[----:B------:R-:W-:Y:S02]  /*4070*/  UIADD3 UR22, UR34, 0x402, URZ ;  /* 0x0000040222167890 */ /* 0x000fe4000fffe03f */
[----:B------:R-:W-:Y:S02]  /*4080*/  UIADD3 UR26, UR34, 0x404, URZ ;  /* 0x00000404221a7890 */ /* 0x000fe4000fffe03f */
[----:B------:R-:W-:Y:S01]  /*4090*/  UIADD3 UR30, UR34, 0x406, URZ ;  /* 0x00000406221e7890 */ /* 0x000fe2000fffe03f */
[----:B-1----:R-:W-:-:S05]  /*40a0*/  SHF.R.U32.HI R3, RZ, 0x7, R3 ;  /* 0x00000007ff037819 */ /* 0x002fca0000011603 */
[----:B0-----:R-:W-:-:S05]  /*40b0*/  VIADD R0, R3, 0x8 ;  /* 0x0000000803007836 */ /* 0x001fca0000000000 */
[----:B------:R0:W-:Y:S06]  /*40c0*/  BAR.SYNC.DEFER_BLOCKING R0, 0x100 ;  /* 0x000400000000751d */ /* 0x0001ec0000010000 */
[----:B------:R-:W-:-:S06]  /*40d0*/  WARPGROUP.ARRIVE ;  /* 0x00000000000079c5 */ /* 0x000fcc0000000000 */
[----:B------:R-:W-:Y:S03]  /*40e0*/  HGMMA.64x128x16.F32 R24, gdesc[UR32], RZ, !UPT, gsb0 ;  /* 0x01e00000201879f0 */ /* 0x000fe6000c0008ff */
        /* <DEDUP_REMOVED lines=22> */
[----:B0-----:R-:W-:Y:S05]  /*4250*/  @P2 BRA `(.L_x_215) ;  /* 0x0000000000382947 */ /* 0x001fea0003800000 */
[----:B------:R-:W-:Y:S05]  /*4260*/  @!P0 BRA `(.L_x_216) ;  /* 0x0000000000048947 */ /* 0x000fea0003800000 */
[----:B------:R-:W-:Y:S01]  /*4270*/  BPT.TRAP 0x1 ;  /* 0x000000040000795c */ /* 0x000fe20000300000 */
.L_x_216:
[----:B------:R-:W0:Y:S01]  /*4280*/  S2UR UR7, SR_CgaCtaId ;  /* 0x00000000000779c3 */ /* 0x000e220000008800 */
[----:B------:R-:W-:Y:S01]  /*4290*/  UMOV UR6, 0x400 ;  /* 0x0000040000067882 */ /* 0x000fe20000000000 */
[----:B------:R-:W-:-:S05]  /*42a0*/  IMAD.U32 R0, RZ, RZ, UR43 ;  /* 0x0000002bff007e24 */ /* 0x000fca000f8e00ff */
[----:B------:R-:W-:Y:S01]  /*42b0*/  SHF.L.U32 R0, R0, 0x1f, RZ ;  /* 0x0000001f00007819 */ /* 0x000fe200000006ff */
[----:B0-----:R-:W-:-:S04]  /*42c0*/  ULEA UR6, UR7, UR6, 0x18 ;  /* 0x0000000607067291 */ /* 0x001fc8000f8ec03f */
[----:B------:R-:W-:-:S09]  /*42d0*/  ULEA UR6, UR40, UR6, 0x3 ;  /* 0x0000000628067291 */ /* 0x000fd2000f8e183f */
[----:B------:R0:W1:Y:S01]  /*42e0*/  SYNCS.PHASECHK.TRANS64.TRYWAIT P1, [UR6+0x28850], R0 ;  /* 0x02885000ff0075a7 */ /* 0x0000620008020146 */
[----:B------:R-:W-:Y:S05]  /*42f0*/  @!P0 BRA `(.L_x_217) ;  /* 0x0000000000048947 */ /* 0x000fea0003800000 */
[----:B------:R-:W-:Y:S01]  /*4300*/  BPT.TRAP 0x1 ;  /* 0x000000040000795c */ /* 0x000fe20000300000 */
.L_x_217:
[----:B-1----:R-:W-:Y:S05]  /*4310*/  @P1 BRA `(.L_x_215) ;  /* 0x0000000000081947 */ /* 0x002fea0003800000 */
[----:B------:R-:W1:Y:S02]  /*4320*/  SYNCS.PHASECHK.TRANS64.TRYWAIT P1, [UR6+0x28850], R0 ;  /* 0x02885000ff0075a7 */ /* 0x000e640008020146 */
[----:B-1----:R-:W-:Y:S05]  /*4330*/  @!P1 BRA `(.L_x_218) ;  /* 0x000000ac00949947 */ /* 0x002fea0003800000 */
.L_x_215:
[----:B------:R-:W2:Y:S01]  /*4340*/  S2UR UR6, SR_CgaCtaId ;  /* 0x00000000000679c3 */ /* 0x000ea20000008800 */
[----:B------:R-:W-:Y:S01]  /*4350*/  UMOV UR7, 0x400 ;  /* 0x0000040000077882 */ /* 0x000fe20000000000 */
[----:B------:R-:W-:Y:S01]  /*4360*/  WARPGROUP.ARRIVE ;  /* 0x00000000000079c5 */ /* 0x000fe20000000000 */
[----:B------:R-:W-:-:S05]  /*4370*/  UMOV UR15, 0x40000040 ;  /* 0x40000040000f7882 */ /* 0x000fca0000000000 */
[----:B-1----:R-:W1:Y:S01]  /*4380*/  S2R R3, SR_TID.X ;  /* 0x0000000000037919 */ /* 0x002e620000002100 */
[----:B--2---:R-:W-:-:S04]  /*4390*/  ULEA UR11, UR6, UR7, 0x18 ;  /* 0x00000007060b7291 */ /* 0x004fc8000f8ec03f */
[----:B------:R-:W-:-:S04]  /*43a0*/  UIADD3 UR7, UR11, 0x400, URZ ;  /* 0x000004000b077890 */ /* 0x000fc8000fffe03f */
[----:B------:R-:W-:-:S04]  /*43b0*/  USHF.R.U32.HI UR7, URZ, 0x4, UR7 ;  /* 0x000000043f077899 */ /* 0x000fc80008011607 */
[----:B------:R-:W-:Y:S01]  /*43c0*/  ULOP3.LUT UR7, UR7, 0x3fff, URZ, 0xc0, !UPT ;  /* 0x00003fff07077892 */ /* 0x000fe2000f8ec03f */
[----:B-1----:R-:W-:-:S03]  /*43d0*/  SHF.R.U32.HI R3, RZ, 0x7, R3 ;  /* 0x00000007ff037819 */ /* 0x002fc60000011603 */
[----:B------:R-:W-:Y:S01]  /*43e0*/  ULOP3.LUT UR7, UR7, 0x4000000, URZ, 0xfc, !UPT ;  /* 0x0400000007077892 */ /* 0x000fe2000f8efc3f */
[----:B0-----:R-:W-:-:S03]  /*43f0*/  IADD3 R0, -R3, 0xb, RZ ;  /* 0x0000000b03007810 */ /* 0x001fc60007ffe1ff */
        /* <DEDUP_REMOVED lines=43> */
.L_x_219:
[----:B0-----:R-:W-:Y:S01]  /*46b0*/  FMNMX.FTZ R0, R24, R6, !PT ;  /* 0x0000000618007209 */ /* 0x001fe20007810000 */
[----:B------:R-:W-:Y:S01]  /*46c0*/  ULEA UR7, UR39, UR11, 0x3 ;  /* 0x0000000b27077291 */ /* 0x000fe2000f8e183f */
[----:B------:R-:W-:Y:S02]  /*46d0*/  FMNMX.FTZ R10, R26, R9, !PT ;  /* 0x000000091a0a7209 */ /* 0x000fe40007810000 */
[----:B------:R-:W-:Y:S01]  /*46e0*/  FMNMX.FTZ R3, R25, R0, !PT ;  /* 0x0000000019037209 */ /* 0x000fe20007810000 */
[----:B------:R-:W-:Y:S01]  /*46f0*/  UIADD3 UR7, UR7, 0x28840, URZ ;  /* 0x0002884007077890 */ /* 0x000fe2000fffe03f */
[----:B------:R-:W-:Y:S02]  /*4700*/  FMNMX.FTZ R7, R27, R10, !PT ;  /* 0x0000000a1b077209 */ /* 0x000fe40007810000 */
[----:B------:R-:W-:Y:S01]  /*4710*/  FMNMX.FTZ R0, R28, R3, !PT ;  /* 0x000000031c007209 */ /* 0x000fe20007810000 */
[----:B------:R-:W-:Y:S01]  /*4720*/  UPRMT UR7, UR6, 0x654, UR7 ;  /* 0x0000065406077896 */ /* 0x000fe20008000007 */
[----:B------:R-:W-:-:S02]  /*4730*/  FMNMX.FTZ R10, R30, R7, !PT ;  /* 0x000000071e0a7209 */ /* 0x000fc40007810000 */
[----:B------:R-:W-:Y:S02]  /*4740*/  FMNMX.FTZ R3, R29, R0, !PT ;  /* 0x000000001d037209 */ /* 0x000fe40007810000 */
[----:B------:R-:W-:Y:S02]  /*4750*/  FMNMX.FTZ R7, R31, R10, !PT ;  /* 0x0000000a1f077209 */ /* 0x000fe40007810000 */
[----:B------:R-:W-:Y:S02]  /*4760*/  FMNMX.FTZ R0, R32, R3, !PT ;  /* 0x0000000320007209 */ /* 0x000fe40007810000 */
[----:B------:R-:W-:Y:S01]  /*4770*/  FMNMX.FTZ R10, R34, R7, !PT ;  /* 0x00000007220a7209 */ /* 0x000fe20007810000 */
[----:B------:R-:W-:Y:S01]  /*4780*/  SYNCS.ARRIVE.TRANS64.RED.A1T0 RZ, [UR7], RZ ;  /* 0x000000ffffff79a7 */ /* 0x000fe20008100407 */
        /* <DEDUP_REMOVED lines=53> */
[----:B------:R-:W-:-:S03]  /*4ae0*/  FMNMX.FTZ R10, R87, R10, !PT ;  /* 0x0000000a570a7209 */ /* 0x000fc60007810000 */
[----:B------:R-:W0:Y:S04]  /*4af0*/  SHFL.BFLY PT, R0, R11, 0x2, 0x1f ;  /* 0x0c401f000b007f89 */ /* 0x000e2800000e0000 */
[----:B------:R-:W1:Y:S01]  /*4b00*/  SHFL.BFLY PT, R3, R10, 0x2, 0x1f ;  /* 0x0c401f000a037f89 */ /* 0x000e6200000e0000 */
[----:B0-----:R-:W-:Y:S02]  /*4b10*/  FMNMX.FTZ R12, R11, R0, !PT ;  /* 0x000000000b0c7209 */ /* 0x001fe40007810000 */
[----:B------:R-:W0:Y:S01]  /*4b20*/  LDC R0, c[0x0][0x988] ;  /* 0x00026200ff007b82 */ /* 0x000e220000000800 */
[----:B-1----:R-:W-:Y:S02]  /*4b30*/  FMNMX.FTZ R13, R10, R3, !PT ;  /* 0x000000030a0d7209 */ /* 0x002fe40007810000 */
[----:B------:R-:W1:Y:S04]  /*4b40*/  SHFL.BFLY PT, R3, R12, 0x1, 0x1f ;  /* 0x0c201f000c037f89 */ /* 0x000e6800000e0000 */
[----:B------:R-:W2:Y:S01]  /*4b50*/  SHFL.BFLY PT, R14, R13, 0x1, 0x1f ;  /* 0x0c201f000d0e7f89 */ /* 0x000ea200000e0000 */
[----:B-1----:R-:W-:-:S02]  /*4b60*/  FMNMX.FTZ R3, R12, R3, !PT ;  /* 0x000000030c037209 */ /* 0x002fc40007810000 */
[----:B--2---:R-:W-:-:S03]  /*4b70*/  FMNMX.FTZ R7, R13, R14, !PT ;  /* 0x0000000e0d077209 */ /* 0x004fc60007810000 */
[C---:B0-----:R-:W-:Y:S01]  /*4b80*/  FMUL.FTZ R157, R3.reuse, R0 ;  /* 0x00000000039d7220 */ /* 0x041fe20000410000 */
[----:B------:R-:W-:-:S03]  /*4b90*/  FADD.FTZ R15, -R3, R6 ;  /* 0x00000006030f7221 */ /* 0x000fc60000010100 */
[-CC-:B------:R-:W-:Y:S01]  /*4ba0*/  FFMA.FTZ R165, R41, R0.reuse, -R157.reuse ;  /* 0x0000000029a57223 */ /* 0x180fe2000001089d */
[-C--:B------:R-:W-:Y:S01]  /*4bb0*/  FFMA.FTZ R41, R53, R0.reuse, -R157 ;  /* 0x0000000035297223 */ /* 0x080fe2000001089d */
[C---:B------:R-:W-:Y:S01]  /*4bc0*/  FADD.FTZ R9, -R7.reuse, R9 ;  /* 0x0000000907097221 */ /* 0x040fe20000010100 */
[-C--:B------:R-:W-:Y:S01]  /*4bd0*/  FMUL.FTZ R53, R7, R0.reuse ;  /* 0x0000000007357220 */ /* 0x080fe20000410000 */
[-C--:B------:R-:W-:Y:S01]  /*4be0*/  FMUL.FTZ R6, R15, R0.reuse ;  /* 0x000000000f067220 */ /* 0x080fe20000410000 */
[-C--:B------:R-:W-:Y:S01]  /*4bf0*/  FFMA.FTZ R11, R24, R0.reuse, -R157 ;  /* 0x00000000180b7223 */ /* 0x080fe2000001089d */
[-C--:B------:R-:W-:Y:S01]  /*4c00*/  FMUL.FTZ R9, R9, R0.reuse ;  /* 0x0000000009097220 */ /* 0x080fe20000410000 */
[-C--:B------:R-:W-:Y:S01]  /*4c10*/  FFMA.FTZ R10, R26, R0.reuse, -R53 ;  /* 0x000000001a0a7223 */ /* 0x080fe20000010835 */
[-CC-:B------:R-:W-:Y:S01]  /*4c20*/  FFMA.FTZ R167, R45, R0.reuse, -R157.reuse ;  /* 0x000000002da77223 */ /* 0x180fe2000001089d */
        /* <DEDUP_REMOVED lines=27> */
[-C--:B------:R-:W-:Y:S01]  /*4de0*/  FFMA.FTZ R49, R85, R0.reuse, -R157 ;  /* 0x0000000055317223 */ /* 0x080fe2000001089d */
        /* <DEDUP_REMOVED lines=26> */
[----:B0-----:R-:W-:Y:S01]  /*4f90*/  FFMA.FTZ R5, R6, R5, R11 ;  /* 0x0000000506057223 */ /* 0x001fe2000001000b */
[-CC-:B------:R-:W-:Y:S01]  /*4fa0*/  FFMA.FTZ R183, R78, R0.reuse, -R53.reuse ;  /* 0x000000004eb77223 */ /* 0x180fe20000010835 */
[-CC-:B------:R-:W-:Y:S01]  /*4fb0*/  FFMA.FTZ R185, R82, R0.reuse, -R53.reuse ;  /* 0x0000000052b97223 */ /* 0x180fe20000010835 */
[----:B------:R-:W-:-:S04]  /*4fc0*/  FFMA.FTZ R187, R86, R0, -R53 ;  /* 0x0000000056bb7223 */ /* 0x000fc80000010835 */
[----:B------:R-:W0:Y:S08]  /*4fd0*/  MUFU.EX2 R156, R156 ;  /* 0x0000009c009c7308 */ /* 0x000e300000000800 */
[----:B------:R-:W2:Y:S01]  /*4fe0*/  MUFU.EX2 R157, R157 ;  /* 0x0000009d009d7308 */ /* 0x000ea20000000800 */
[----:B-1----:R-:W-:-:S07]  /*4ff0*/  FFMA.FTZ R4, R9, R4, R10 ;  /* 0x0000000409047223 */ /* 0x002fce000001000a */
        /* <DEDUP_REMOVED lines=20> */
[----:B------:R-:W-:-:S06]  /*5140*/  FFMA.FTZ R36, R67, R0, -R53 ;  /* 0x0000000043247223 */ /* 0x000fcc0000010835 */
        /* <DEDUP_REMOVED lines=16> */
[----:B------:R-:W-:-:S06]  /*5250*/  FFMA.FTZ R38, R71, R0, -R53 ;  /* 0x0000000047267223 */ /* 0x000fcc0000010835 */
        /* <DEDUP_REMOVED lines=47> */
[----:B--2---:R-:W-:Y:S01]  /*5550*/  FADD.FTZ R47, R29, R44 ;  /* 0x0000002c1d2f7221 */ /* 0x004fe20000010000 */
[----:B------:R-:W-:-:S06]  /*5560*/  FFMA.FTZ R44, R83, R0, -R53 ;  /* 0x00000000532c7223 */ /* 0x000fcc0000010835 */
        /* <DEDUP_REMOVED lines=39> */
[----:B0-----:R-:W-:-:S03]  /*57e0*/  FADD.FTZ R5, R49, R48 ;  /* 0x0000003031057221 */ /* 0x001fc60000010000 */
[----:B--2---:R-:W-:Y:S01]  /*57f0*/  FADD.FTZ R4, R46, R47 ;  /* 0x0000002f2e047221 */ /* 0x004fe20000010000 */
[----:B------:R-:W-:Y:S06]  /*5800*/  @!P0 BRA `(.L_x_220) ;  /* 0x0000000000048947 */ /* 0x000fec0003800000 */
[----:B------:R-:W-:Y:S01]  /*5810*/  BPT.TRAP 0x1 ;  /* 0x000000040000795c */ /* 0x000fe20000300000 */
.L_x_220:
[----:B------:R-:W-:Y:S01]  /*5820*/  ULEA UR7, UR40, UR11, 0x3 ;  /* 0x0000000b28077291 */ /* 0x000fe2000f8e183f */
[----:B------:R-:W-:Y:S01]  /*5830*/  ISETP.GT.AND P1, PT, R8, R17, PT ;  /* 0x000000110800720c */ /* 0x000fe20003f24270 */
[----:B------:R-:W-:Y:S01]  /*5840*/  UMOV UR43, UR38 ;  /* 0x00000026002b7c82 */ /* 0x000fe20008000000 */
[----:B------:R-:W-:Y:S01]  /*5850*/  UMOV UR40, UR39 ;  /* 0x0000002700287c82 */ /* 0x000fe20008000000 */
[----:B------:R-:W-:Y:S01]  /*5860*/  UIADD3 UR7, UR7, 0x28860, URZ ;  /* 0x0002886007077890 */ /* 0x000fe2000fffe03f */
[----:B------:R-:W-:Y:S01]  /*5870*/  F2FP.F16.F32.PACK_AB R158, R159, R158 ;  /* 0x0000009e9f9e723e */ /* 0x000fe200000000ff */
[----:B------:R-:W-:Y:S01]  /*5880*/  FMUL.FTZ R88, R88, R6 ;  /* 0x0000000658587220 */ /* 0x000fe20000410000 */
[----:B------:R-:W-:Y:S01]  /*5890*/  F2FP.F16.F32.PACK_AB R160, R161, R160 ;  /* 0x000000a0a1a0723e */ /* 0x000fe200000000ff */
[----:B------:R-:W-:Y:S01]  /*58a0*/  UPRMT UR7, UR6, 0x654, UR7 ;  /* 0x0000065406077896 */ /* 0x000fe20008000007 */
        /* <DEDUP_REMOVED lines=67> */
[----:B------:R-:W-:Y:S01]  /*5ce0*/  F2FP.F16.F32.PACK_AB R156, R156, R11 ;  /* 0x0000000b9c9c723e */ /* 0x000fe200000000ff */
[----:B------:R-:W-:Y:S01]  /*5cf0*/  VIADD R8, R8, 0xffffffff ;  /* 0xffffffff08087836 */ /* 0x000fe20000000000 */
[----:B------:R-:W-:Y:S01]  /*5d00*/  F2FP.F16.F32.PACK_AB R157, R157, R10 ;  /* 0x0000000a9d9d723e */ /* 0x000fe200000000ff */
[----:B------:R-:W-:Y:S01]  /*5d10*/  IMAD.MOV.U32 R9, RZ, RZ, R7 ;  /* 0x000000ffff097224 */ /* 0x000fe200078e0007 */
[----:B------:R-:W-:Y:S01]  /*5d20*/  F2FP.F16.F32.PACK_AB R159, R27, R12 ;  /* 0x0000000c1b9f723e */ /* 0x000fe200000000ff */
[----:B------:R-:W-:Y:S01]  /*5d30*/  IMAD.MOV.U32 R6, RZ, RZ, R3 ;  /* 0x000000ffff067224 */ /* 0x000fe200078e0003 */
[----:B------:R-:W-:-:S02]  /*5d40*/  F2FP.F16.F32.PACK_AB R161, R31, R14 ;  /* 0x0000000e1fa1723e */ /* 0x000fc400000000ff */
[----:B------:R-:W-:Y:S02]  /*5d50*/  F2FP.F16.F32.PACK_AB R163, R35, R20 ;  /* 0x0000001423a3723e */ /* 0x000fe400000000ff */
[----:B------:R-:W-:Y:S02]  /*5d60*/  F2FP.F16.F32.PACK_AB R165, R39, R24 ;  /* 0x0000001827a5723e */ /* 0x000fe400000000ff */
[----:B------:R-:W-:Y:S02]  /*5d70*/  F2FP.F16.F32.PACK_AB R167, R43, R26 ;  /* 0x0000001a2ba7723e */ /* 0x000fe400000000ff */
[----:B------:R-:W-:Y:S02]  /*5d80*/  F2FP.F16.F32.PACK_AB R168, R45, R168 ;  /* 0x000000a82da8723e */ /* 0x000fe400000000ff */
[----:B------:R-:W-:Y:S02]  /*5d90*/  F2FP.F16.F32.PACK_AB R169, R28, R169 ;  /* 0x000000a91ca9723e */ /* 0x000fe400000000ff */
        /* <DEDUP_REMOVED lines=17> */
[----:B------:R-:W-:Y:S01]  /*5eb0*/  F2FP.F16.F32.PACK_AB R187, R46, R187 ;  /* 0x000000bb2ebb723e */ /* 0x000fe200000000ff */
[----:B------:R-:W-:Y:S06]  /*5ec0*/  @P1 BRA `(.L_x_221) ;  /* 0xffffffdc00cc1947 */ /* 0x000fec000383ffff */
.L_x_210:
[----:B------:R-:W-:Y:S06]  /*5ed0*/  BAR.ARV 0x8, 0x180 ;  /* 0x0206000000007b1d */ /* 0x000fec0000002000 */
[----:B------:R-:W-:Y:S05]  /*5ee0*/  @!P0 BRA `(.L_x_222) ;  /* 0x0000000000048947 */ /* 0x000fea0003800000 */
[----:B------:R-:W-:Y:S01]  /*5ef0*/  BPT.TRAP 0x1 ;  /* 0x000000040000795c */ /* 0x000fe20000300000 */
.L_x_222:
        /* <DEDUP_REMOVED lines=9> */
.L_x_223:
[----:B-1----:R-:W-:Y:S05]  /*5f90*/  @P1 BRA `(.L_x_224) ;  /* 0x0000000000081947 */ /* 0x002fea0003800000 */
[----:B------:R-:W1:Y:S02]  /*5fa0*/  SYNCS.PHASECHK.TRANS64.TRYWAIT P1, [UR5+0x28850], R6 ;  /* 0x02885006ff0075a7 */ /* 0x000e640008020145 */
[----:B-1----:R-:W-:Y:S05]  /*5fb0*/  @!P1 BRA `(.L_x_225) ;  /* 0x00000090008c9947 */ /* 0x002fea0003800000 */
.L_x_224:
[----:B------:R-:W-:Y:S01]  /*5fc0*/  UIADD3 UR4, UR4, 0x400, URZ ;  /* 0x0000040004047890 */ /* 0x000fe2000fffe03f */
[----:B------:R-:W-:Y:S01]  /*5fd0*/  WARPGROUP.ARRIVE ;  /* 0x00000000000079c5 */ /* 0x000fe20000000000 */
[----:B------:R-:W-:Y:S01]  /*5fe0*/  UMOV UR11, 0x40000040 ;  /* 0x40000040000b7882 */ /* 0x000fe20000000000 */
[----:B01----:R-:W0:Y:S01]  /*5ff0*/  SHFL.BFLY PT, R6, R5, 0x2, 0x1f ;  /* 0x0c401f0005067f89 */ /* 0x003e2200000e0000 */
[----:B------:R-:W-:Y:S01]  /*6000*/  USHF.R.U32.HI UR4, URZ, 0x4, UR4 ;  /* 0x000000043f047899 */ /* 0x000fe20008011604 */
[----:B------:R-:W-:Y:S02]  /*6010*/  MOV R65, RZ ;  /* 0x000000ff00417202 */ /* 0x000fe40000000f00 */
[----:B------:R-:W1:Y:S01]  /*6020*/  SHFL.BFLY PT, R9, R4, 0x2, 0x1f ;  /* 0x0c401f0004097f89 */ /* 0x000e6200000e0000 */
[----:B------:R-:W-:-:S04]  /*6030*/  ULOP3.LUT UR4, UR4, 0x3fff, URZ, 0xc0, !UPT ;  /* 0x00003fff04047892 */ /* 0x000fc8000f8ec03f */
[----:B------:R-:W-:-:S04]  /*6040*/  ULOP3.LUT UR4, UR4, 0x4000000, URZ, 0xfc, !UPT ;  /* 0x0400000004047892 */ /* 0x000fc8000f8efc3f */
[----:B------:R-:W-:-:S04]  /*6050*/  ULEA UR4, UR39, UR4, 0xb ;  /* 0x0000000427047291 */ /* 0x000fc8000f8e583f */
[----:B------:R-:W-:-:S03]  /*6060*/  UIADD3 UR6, UR4, 0x80, URZ ;  /* 0x0000008004067890 */ /* 0x000fc6000fffe03f */
[----:B------:R-:W-:Y:S02]  /*6070*/  UMOV UR10, UR4 ;  /* 0x00000004000a7c82 */ /* 0x000fe40008000000 */
[----:B------:R-:W-:Y:S01]  /*6080*/  HGMMA.64x128x16.F32 R88, R156, gdesc[UR8].tnspB, R88, gsb0 ;  /* 0x41e000089c587df0 */ /* 0x000fe20008000858 */
[----:B------:R-:W-:Y:S01]  /*6090*/  UMOV UR11, 0x40000040 ;  /* 0x40000040000b7882 */ /* 0x000fe20000000000 */
[----:B------:R-:W-:Y:S01]  /*60a0*/  UMOV UR10, UR6 ;  /* 0x00000006000a7c82 */ /* 0x000fe20008000000 */
[----:B------:R-:W-:Y:S01]  /*60b0*/  UIADD3 UR6, UR4, 0x100, URZ ;  /* 0x0000010004067890 */ /* 0x000fe2000fffe03f */
[----:B0-----:R-:W-:Y:S01]  /*60c0*/  FADD.FTZ R6, R6, R5 ;  /* 0x0000000506067221 */ /* 0x001fe20000010000 */
[----:B-1----:R-:W-:-:S04]  /*60d0*/  FADD.FTZ R8, R9, R4 ;  /* 0x0000000409087221 */ /* 0x002fc80000010000 */
[----:B------:R-:W0:Y:S04]  /*60e0*/  SHFL.BFLY PT, R9, R6, 0x1, 0x1f ;  /* 0x0c201f0006097f89 */ /* 0x000e2800000e0000 */
[----:B------:R-:W1:Y:S01]  /*60f0*/  SHFL.BFLY PT, R11, R8, 0x1, 0x1f ;  /* 0x0c201f00080b7f89 */ /* 0x000e6200000e0000 */
[----:B0-----:R-:W-:Y:S01]  /*6100*/  FADD.FTZ R12, R6, R9 ;  /* 0x00000009060c7221 */ /* 0x001fe20000010000 */
[----:B------:R-:W-:Y:S02]  /*6110*/  IMAD.MOV.U32 R9, RZ, RZ, RZ ;  /* 0x000000ffff097224 */ /* 0x000fe400078e00ff */
[----:B-1----:R-:W-:Y:S02]  /*6120*/  FADD.FTZ R11, R8, R11 ;  /* 0x0000000b080b7221 */ /* 0x002fe40000010000 */
[----:B------:R-:W-:-:S03]  /*6130*/  FSETP.NE.FTZ.AND P1, PT, R12, RZ, PT ;  /* 0x000000ff0c00720b */ /* 0x000fc60003f35000 */
[----:B------:R-:W-:-:S10]  /*6140*/  FSETP.NE.FTZ.AND P2, PT, R11, RZ, PT ;  /* 0x000000ff0b00720b */ /* 0x000fd40003f55000 */
[----:B------:R-:W0:Y:S01]  /*6150*/  @P1 MUFU.LG2 R5, R12 ;  /* 0x0000000c00051308 */ /* 0x000e220000000c00 */
[C---:B------:R-:W-:Y:S02]  /*6160*/  @P1 FMUL.FTZ R4, R0.reuse, 0.69314718246459960938 ;  /* 0x3f31721800041820 */ /* 0x040fe40000410000 */
[----:B------:R-:W-:-:S05]  /*6170*/  @P2 FMUL.FTZ R13, R0, 0.69314718246459960938 ;  /* 0x3f317218000d2820 */ /* 0x000fca0000410000 */
[----:B------:R-:W1:Y:S08]  /*6180*/  @P2 MUFU.LG2 R10, R11 ;  /* 0x0000000b000a2308 */ /* 0x000e700000000c00 */
[----:B------:R2:W3:Y:S01]  /*6190*/  @P1 MUFU.RCP R65, R12 ;  /* 0x0000000c00411308 */ /* 0x0004e20000001000 */
[----:B0-----:R-:W-:-:S07]  /*61a0*/  @P1 FMUL.FTZ R5, R5, 0.69314718246459960938 ;  /* 0x3f31721805051820 */ /* 0x001fce0000410000 */
[----:B------:R2:W0:Y:S01]  /*61b0*/  @P2 MUFU.RCP R9, R11 ;  /* 0x0000000b00092308 */ /* 0x0004220000001000 */
[----:B-1----:R-:W-:Y:S01]  /*61c0*/  @P2 FMUL.FTZ R10, R10, 0.69314718246459960938 ;  /* 0x3f3172180a0a2820 */ /* 0x002fe20000410000 */
[----:B------:R-:W-:Y:S02]  /*61d0*/  WARPGROUP.DEPBAR.LE gsb0, 0x0 ;  /* 0x00008000000079c5 */ /* 0x000fe40000010000 */
[----:B------:R-:W-:Y:S01]  /*61e0*/  WARPGROUP.ARRIVE ;  /* 0x00000000000079c5 */ /* 0x000fe20000000000 */
[----:B------:R-:W-:Y:S02]  /*61f0*/  IMAD.MOV.U32 R156, RZ, RZ, -0x800000 ;  /* 0xff800000ff9c7424 */ /* 0x000fe400078e00ff */
[----:B------:R-:W-:Y:S01]  /*6200*/  @P1 FFMA.FTZ R156, R4, R3, R5 ;  /* 0x00000003049c1223 */ /* 0x000fe20000010005 */
[----:B------:R-:W-:Y:S02]  /*6210*/  IMAD.MOV.U32 R157, RZ, RZ, -0x800000 ;  /* 0xff800000ff9d7424 */ /* 0x000fe400078e00ff */
[----:B------:R-:W-:Y:S01]  /*6220*/  @P2 FFMA.FTZ R157, R13, R7, R10 ;  /* 0x000000070d9d2223 */ /* 0x000fe2000001000a */
[----:B------:R-:W-:Y:S01]  /*6230*/  HGMMA.64x128x16.F32 R88, R160, gdesc[UR8].tnspB, R88, gsb0 ;  /* 0x41e00008a0587df0 */ /* 0x000fe20008000858 */
[----:B------:R-:W-:Y:S01]  /*6240*/  UMOV UR10, UR6 ;  /* 0x00000006000a7c82 */ /* 0x000fe20008000000 */
[----:B------:R-:W-:Y:S01]  /*6250*/  UMOV UR11, 0x40000040 ;  /* 0x40000040000b7882 */ /* 0x000fe20000000000 */
[----:B------:R-:W-:Y:S01]  /*6260*/  UIADD3 UR6, UR4, 0x180, URZ ;  /* 0x0000018004067890 */ /* 0x000fe2000fffe03f */
[----:B------:R-:W-:-:S02]  /*6270*/  WARPGROUP.DEPBAR.LE gsb0, 0x0 ;  /* 0x00008000000079c5 */ /* 0x000fc40000010000 */
        /* <DEDUP_REMOVED lines=34> */
.L_x_226:
[----:B------:R-:W-:Y:S01]  /*64a0*/  UIADD3 UR4, UR5, 0x28860, URZ ;  /* 0x0002886005047890 */ /* 0x000fe2000fffe03f */
[-C--:B------:R-:W-:Y:S01]  /*64b0*/  FMUL.FTZ R20, R88, R65.reuse ;  /* 0x0000004158147220 */ /* 0x080fe20000410000 */
[----:B------:R-:W-:Y:S01]  /*64c0*/  UIADD3 UR39, UR39, 0x1, URZ ;  /* 0x0000000127277890 */ /* 0x000fe2000fffe03f */
[-C--:B------:R-:W-:Y:S01]  /*64d0*/  FMUL.FTZ R21, R89, R65.reuse ;  /* 0x0000004159157220 */ /* 0x080fe20000410000 */
[----:B------:R-:W-:Y:S01]  /*64e0*/  UPRMT UR4, UR7, 0x654, UR4 ;  /* 0x0000065407047896 */ /* 0x000fe20008000004 */
[-C--:B------:R-:W-:Y:S01]  /*64f0*/  FMUL.FTZ R36, R92, R65.reuse ;  /* 0x000000415c247220 */ /* 0x080fe20000410000 */
[----:B------:R-:W-:Y:S01]  /*6500*/  UISETP.NE.AND UP0, UPT, UR39, 0x2, UPT ;  /* 0x000000022700788c */ /* 0x000fe2000bf05270 */
        /* <DEDUP_REMOVED lines=32> */
[----:B------:R-:W-:Y:S01]  /*6710*/  FMUL.FTZ R69, R95, R9 ;  /* 0x000000095f457220 */ /* 0x000fe20000410000 */
[----:B------:R-:W-:Y:S01]  /*6720*/  USEL UR4, URZ, 0x1, UP0 ;  /* 0x000000013f047887 */ /* 0x000fe20008000000 */
        /* <DEDUP_REMOVED lines=30> */
[----:B------:R-:W-:Y:S01]  /*6910*/  VIADD R205, R205, 0x1 ;  /* 0x00000001cdcd7836 */ /* 0x000fe20000000000 */
[----:B------:R-:W-:-:S02]  /*6920*/  USEL UR39, UR39, URZ, UP0 ;  /* 0x0000003f27277287 */ /* 0x000fc40008000000 */
[----:B------:R-:W-:-:S12]  /*6930*/  ULOP3.LUT UR38, UR38, UR4, URZ, 0x3c, !UPT ;  /* 0x0000000426267292 */ /* 0x000fd8000f8e3c3f */
.L_x_202:
[----:B------:R-:W0:Y:S01]  /*6940*/  S2R R3, SR_CgaCtaId ;  /* 0x0000000000037919 */ /* 0x000e220000008800 */
[----:B------:R-:W-:Y:S01]  /*6950*/  MOV R0, 0x400 ;  /* 0x0000040000007802 */ /* 0x000fe20000000f00 */
[----:B------:R-:W-:Y:S01]  /*6960*/  BSSY B0, `(.L_x_227) ;  /* 0x00002c4000007945 */ /* 0x000fe20003800000 */
[----:B------:R-:W-:Y:S02]  /*6970*/  BAR.SYNC.DEFER_BLOCKING 0x5, 0x180 ;  /* 0x0146000000007b1d */ /* 0x000fe40000010000 */
[----:B0-----:R-:W-:-:S05]  /*6980*/  LEA R0, R3, R0, 0x18 ;  /* 0x0000000003007211 */ /* 0x001fca00078ec0ff */
[----:B------:R0:W1:Y:S01]  /*6990*/  LDS.128 R4, [R0+0x288d0] ;  /* 0x0288d00000047984 */ /* 0x0000620000000c00 */
[----:B------:R-:W-:Y:S06]  /*69a0*/  BAR.ARV 0x4, 0x180 ;  /* 0x0106000000007b1d */ /* 0x000fec0000002000 */
[----:B------:R-:W-:Y:S05]  /*69b0*/  @P0 BRA `(.L_x_228) ;  /* 0x00000020001c0947 */ /* 0x000fea0003800000 */
[----:B------:R-:W2:Y:S01]  /*69c0*/  S2R R3, SR_SWINHI ;  /* 0x0000000000037919 */ /* 0x000ea20000002f00 */
[C---:B------:R-:W-:Y:S01]  /*69d0*/  IMAD.SHL.U32 R105, R19.reuse, 0x4, RZ ;  /* 0x0000000413697824 */ /* 0x040fe200078e00ff */
[----:B------:R-:W-:Y:S01]  /*69e0*/  SHF.L.U64.HI R104, R19, 0x2, R202 ;  /* 0x0000000213687819 */ /* 0x000fe200000102ca */
[----:B------:R-:W-:Y:S01]  /*69f0*/  ULDC.64 UR4, c[0x0][0xc08] ;  /* 0x0003020000047ab9 */ /* 0x000fe20000000a00 */
[----:B------:R-:W-:Y:S02]  /*6a00*/  MOV R88, R0 ;  /* 0x0000000000587202 */ /* 0x000fe40000000f00 */
[----:B--2---:R-:W-:-:S03]  /*6a10*/  MOV R89, R3 ;  /* 0x0000000300597202 */ /* 0x004fc60000000f00 */
[----:B------:R-:W-:-:S03]  /*6a20*/  IMAD.WIDE R12, R225, 0x2, R88 ;  /* 0x00000002e10c7825 */ /* 0x000fc600078e0258 */
[C---:B------:R-:W-:Y:S02]  /*6a30*/  LOP3.LUT R3, R12.reuse, 0x380, RZ, 0xc0, !PT ;  /* 0x000003800c037812 */ /* 0x040fe400078ec0ff */
[C---:B------:R-:W-:Y:S02]  /*6a40*/  IADD3 R15, P2, R12.reuse, 0x4020, RZ ;  /* 0x000040200c0f7810 */ /* 0x040fe40007f5e0ff */
[----:B------:R-:W-:Y:S02]  /*6a50*/  SHF.R.U64 R3, R3, 0x3, RZ ;  /* 0x0000000303037819 */ /* 0x000fe400000012ff */
[C---:B------:R-:W-:Y:S01]  /*6a60*/  IADD3 R8, P3, R12.reuse, 0x4000, RZ ;  /* 0x000040000c087810 */ /* 0x040fe20007f7e0ff */
[--C-:B------:R-:W-:Y:S01]  /*6a70*/  IMAD.X R33, RZ, RZ, R13.reuse, P2 ;  /* 0x000000ffff217224 */ /* 0x100fe200010e060d */
[----:B------:R-:W-:Y:S01]  /*6a80*/  BAR.SYNC.DEFER_BLOCKING 0x1, 0x100 ;  /* 0x0044000000007b1d */ /* 0x000fe20000010000 */
[C---:B------:R-:W-:Y:S02]  /*6a90*/  IADD3 R101, P0, R12.reuse, 0x4060, RZ ;  /* 0x000040600c657810 */ /* 0x040fe40007f1e0ff */
[C---:B------:R-:W-:Y:S01]  /*6aa0*/  IADD3 R99, P1, R12.reuse, 0x4040, RZ ;  /* 0x000040400c637810 */ /* 0x040fe20007f3e0ff */
[--C-:B------:R-:W-:Y:S01]  /*6ab0*/  IMAD.X R29, RZ, RZ, R13.reuse, P3 ;  /* 0x000000ffff1d7224 */ /* 0x100fe200018e060d */
[C---:B-1----:R-:W-:Y:S01]  /*6ac0*/  IADD3 R4, P6, R12.reuse, 0x20, RZ ;  /* 0x000000200c047810 */ /* 0x042fe20007fde0ff */
[--C-:B------:R-:W-:Y:S01]  /*6ad0*/  IMAD.X R31, RZ, RZ, R13.reuse, P0 ;  /* 0x000000ffff1f7224 */ /* 0x100fe200000e060d */
[C---:B------:R-:W-:Y:S01]  /*6ae0*/  IADD3 R35, P4, R12.reuse, 0x60, RZ ;  /* 0x000000600c237810 */ /* 0x040fe20007f9e0ff */
[--C-:B------:R-:W-:Y:S01]  /*6af0*/  IMAD.X R27, RZ, RZ, R13.reuse, P1 ;  /* 0x000000ffff1b7224 */ /* 0x100fe200008e060d */
[----:B------:R-:W-:Y:S01]  /*6b00*/  IADD3 R17, P5, R12, 0x40, RZ ;  /* 0x000000400c117810 */ /* 0x000fe20007fbe0ff */
[--C-:B------:R-:W-:Y:S01]  /*6b10*/  IMAD.X R25, RZ, RZ, R13.reuse, P6 ;  /* 0x000000ffff197224 */ /* 0x100fe200030e060d */
[----:B------:R-:W-:Y:S01]  /*6b20*/  LOP3.LUT R12, R3, R12, RZ, 0x3c, !PT ;  /* 0x0000000c030c7212 */ /* 0x000fe200078e3cff */
[--C-:B------:R-:W-:Y:S01]  /*6b30*/  IMAD.X R11, RZ, RZ, R13.reuse, P4 ;  /* 0x000000ffff0b7224 */ /* 0x100fe200020e060d */
[----:B------:R-:W-:Y:S01]  /*6b40*/  LOP3.LUT R10, R15, 0x380, RZ, 0xc0, !PT ;  /* 0x000003800f0a7812 */ /* 0x000fe200078ec0ff */
[----:B------:R-:W-:Y:S01]  /*6b50*/  IMAD.X R9, RZ, RZ, R13, P5 ;  /* 0x000000ffff097224 */ /* 0x000fe200028e060d */
[----:B------:R-:W-:-:S02]  /*6b60*/  LOP3.LUT R3, R8, 0x380, RZ, 0xc0, !PT ;  /* 0x0000038008037812 */ /* 0x000fc400078ec0ff */
[----:B------:R-:W-:Y:S02]  /*6b70*/  SHF.R.U64 R10, R10, 0x3, RZ ;  /* 0x000000030a0a7819 */ /* 0x000fe400000012ff */
[----:B------:R-:W-:Y:S02]  /*6b80*/  SHF.R.U64 R3, R3, 0x3, RZ ;  /* 0x0000000303037819 */ /* 0x000fe400000012ff */
[----:B------:R-:W-:Y:S02]  /*6b90*/  LOP3.LUT R14, R99, 0x380, RZ, 0xc0, !PT ;  /* 0x00000380630e7812 */ /* 0x000fe400078ec0ff */
[----:B------:R-:W-:Y:S02]  /*6ba0*/  LOP3.LUT R32, R10, R15, RZ, 0x3c, !PT ;  /* 0x0000000f0a207212 */ /* 0x000fe400078e3cff */
[----:B------:R-:W-:Y:S02]  /*6bb0*/  LOP3.LUT R28, R3, R8, RZ, 0x3c, !PT ;  /* 0x00000008031c7212 */ /* 0x000fe400078e3cff */
[----:B------:R-:W-:-:S02]  /*6bc0*/  LOP3.LUT R24, R101, 0x380, RZ, 0xc0, !PT ;  /* 0x0000038065187812 */ /* 0x000fc400078ec0ff */
[----:B------:R-:W-:Y:S02]  /*6bd0*/  LOP3.LUT R10, R35, 0x380, RZ, 0xc0, !PT ;  /* 0x00000380230a7812 */ /* 0x000fe400078ec0ff */
[----:B------:R-:W-:Y:S02]  /*6be0*/  LOP3.LUT R8, R17, 0x380, RZ, 0xc0, !PT ;  /* 0x0000038011087812 */ /* 0x000fe400078ec0ff */
[----:B------:R-:W-:Y:S02]  /*6bf0*/  LOP3.LUT R3, R4, 0x380, RZ, 0xc0, !PT ;  /* 0x0000038004037812 */ /* 0x000fe400078ec0ff */
[----:B------:R-:W-:Y:S02]  /*6c00*/  SHF.R.U64 R14, R14, 0x3, RZ ;  /* 0x000000030e0e7819 */ /* 0x000fe400000012ff */
[----:B------:R-:W-:Y:S02]  /*6c10*/  SHF.R.U64 R24, R24, 0x3, RZ ;  /* 0x0000000318187819 */ /* 0x000fe400000012ff */
[----:B------:R-:W-:-:S02]  /*6c20*/  SHF.R.U64 R10, R10, 0x3, RZ ;  /* 0x000000030a0a7819 */ /* 0x000fc400000012ff */
[----:B------:R-:W-:Y:S02]  /*6c30*/  SHF.R.U64 R8, R8, 0x3, RZ ;  /* 0x0000000308087819 */ /* 0x000fe400000012ff */
[----:B------:R-:W-:Y:S02]  /*6c40*/  SHF.R.U64 R3, R3, 0x3, RZ ;  /* 0x0000000303037819 */ /* 0x000fe400000012ff */
[----:B------:R-:W-:Y:S02]  /*6c50*/  LOP3.LUT R26, R14, R99, RZ, 0x3c, !PT ;  /* 0x000000630e1a7212 */ /* 0x000fe400078e3cff */
[----:B------:R-:W-:Y:S01]  /*6c60*/  MOV R34, R12 ;  /* 0x0000000c00227202 */ /* 0x000fe20000000f00 */
[----:B------:R-:W1:Y:S01]  /*6c70*/  LDC.64 R98, c[0x0][0xc00] ;  /* 0x00030000ff627b82 */ /* 0x000e620000000a00 */
[----:B------:R-:W-:Y:S02]  /*6c80*/  LOP3.LUT R30, R24, R101, RZ, 0x3c, !PT ;  /* 0x00000065181e7212 */ /* 0x000fe400078e3cff */
[----:B------:R-:W-:-:S02]  /*6c90*/  F2FP.F16.F32.PACK_AB R12, R21, R20 ;  /* 0x00000014150c723e */ /* 0x000fc400000000ff */
[----:B------:R-:W-:Y:S02]  /*6ca0*/  F2FP.F16.F32.PACK_AB R13, R67, R66 ;  /* 0x00000042430d723e */ /* 0x000fe400000000ff */
[----:B------:R-:W-:Y:S02]  /*6cb0*/  F2FP.F16.F32.PACK_AB R14, R37, R36 ;  /* 0x00000024250e723e */ /* 0x000fe400000000ff */
[----:B------:R-:W-:Y:S02]  /*6cc0*/  F2FP.F16.F32.PACK_AB R15, R69, R68 ;  /* 0x00000044450f723e */ /* 0x000fe400000000ff */
[----:B------:R-:W-:Y:S02]  /*6cd0*/  LOP3.LUT R10, R10, R35, RZ, 0x3c, !PT ;  /* 0x000000230a0a7212 */ /* 0x000fe400078e3cff */
[----:B------:R-:W-:Y:S01]  /*6ce0*/  LOP3.LUT R8, R8, R17, RZ, 0x3c, !PT ;  /* 0x0000001108087212 */ /* 0x000fe200078e3cff */
[----:B------:R2:W-:Y:S01]  /*6cf0*/  STSM.16.M88.4 [R34], R12 ;  /* 0x0000000c22007844 */ /* 0x0005e20000000200 */
[----:B------:R-:W-:-:S02]  /*6d00*/  LOP3.LUT R24, R3, R4, RZ, 0x3c, !PT ;  /* 0x0000000403187212 */ /* 0x000fc400078e3cff */
[----:B------:R-:W-:Y:S02]  /*6d10*/  MOV R101, R10 ;  /* 0x0000000a00657202 */ /* 0x000fe40000000f00 */
[----:B------:R-:W-:Y:S02]  /*6d20*/  MOV R102, R8 ;  /* 0x0000000800667202 */ /* 0x000fe40000000f00 */
[----:B------:R-:W-:Y:S02]  /*6d30*/  MOV R103, R24 ;  /* 0x0000001800677202 */ /* 0x000fe40000000f00 */
[----:B------:R-:W-:Y:S02]  /*6d40*/  F2FP.F16.F32.PACK_AB R8, R39, R38 ;  /* 0x000000262708723e */ /* 0x000fe400000000ff */
[----:B------:R-:W-:Y:S02]  /*6d50*/  F2FP.F16.F32.PACK_AB R9, R71, R70 ;  /* 0x000000464709723e */ /* 0x000fe400000000ff */
[----:B------:R-:W-:-:S02]  /*6d60*/  F2FP.F16.F32.PACK_AB R10, R41, R40 ;  /* 0x00000028290a723e */ /* 0x000fc400000000ff */
[----:B------:R-:W-:Y:S02]  /*6d70*/  F2FP.F16.F32.PACK_AB R11, R73, R72 ;  /* 0x00000048490b723e */ /* 0x000fe400000000ff */
[----:B--2---:R-:W-:Y:S02]  /*6d80*/  F2FP.F16.F32.PACK_AB R12, R43, R42 ;  /* 0x0000002a2b0c723e */ /* 0x004fe400000000ff */
[----:B------:R-:W-:Y:S01]  /*6d90*/  F2FP.F16.F32.PACK_AB R13, R75, R74 ;  /* 0x0000004a4b0d723e */ /* 0x000fe200000000ff */
[----:B------:R2:W-:Y:S01]  /*6da0*/  STSM.16.M88.4 [R103], R8 ;  /* 0x0000000867007844 */ /* 0x0005e20000000200 */
[----:B------:R-:W-:Y:S02]  /*6db0*/  F2FP.F16.F32.PACK_AB R14, R45, R44 ;  /* 0x0000002c2d0e723e */ /* 0x000fe400000000ff */
[----:B------:R-:W-:Y:S02]  /*6dc0*/  F2FP.F16.F32.PACK_AB R15, R77, R76 ;  /* 0x0000004c4d0f723e */ /* 0x000fe400000000ff */
[----:B------:R-:W-:-:S02]  /*6dd0*/  MOV R17, R26 ;  /* 0x0000001a00117202 */ /* 0x000fc40000000f00 */
[----:B------:R-:W-:Y:S01]  /*6de0*/  MOV R3, R30 ;  /* 0x0000001e00037202 */ /* 0x000fe20000000f00 */
[----:B------:R3:W-:Y:S01]  /*6df0*/  STSM.16.M88.4 [R102], R12 ;  /* 0x0000000c66007844 */ /* 0x0007e20000000200 */
[----:B------:R-:W-:Y:S02]  /*6e00*/  MOV R4, R28 ;  /* 0x0000001c00047202 */ /* 0x000fe40000000f00 */
[----:B------:R-:W-:Y:S02]  /*6e10*/  F2FP.F16.F32.PACK_AB R24, R47, R46 ;  /* 0x0000002e2f18723e */ /* 0x000fe400000000ff */
[----:B------:R-:W-:Y:S02]  /*6e20*/  F2FP.F16.F32.PACK_AB R25, R79, R78 ;  /* 0x0000004e4f19723e */ /* 0x000fe400000000ff */
[----:B------:R-:W-:Y:S02]  /*6e30*/  F2FP.F16.F32.PACK_AB R26, R49, R48 ;  /* 0x00000030311a723e */ /* 0x000fe400000000ff */
[----:B------:R-:W-:-:S02]  /*6e40*/  F2FP.F16.F32.PACK_AB R27, R81, R80 ;  /* 0x00000050511b723e */ /* 0x000fc400000000ff */
[----:B------:R-:W-:Y:S02]  /*6e50*/  F2FP.F16.F32.PACK_AB R28, R51, R50 ;  /* 0x00000032331c723e */ /* 0x000fe400000000ff */
[----:B------:R-:W-:Y:S01]  /*6e60*/  F2FP.F16.F32.PACK_AB R29, R83, R82 ;  /* 0x00000052531d723e */ /* 0x000fe200000000ff */
[----:B------:R-:W-:Y:S01]  /*6e70*/  STSM.16.M88.4 [R101], R24 ;  /* 0x0000001865007844 */ /* 0x000fe20000000200 */
[----:B------:R-:W-:Y:S02]  /*6e80*/  F2FP.F16.F32.PACK_AB R30, R53, R52 ;  /* 0x00000034351e723e */ /* 0x000fe400000000ff */
[----:B------:R-:W-:Y:S02]  /*6e90*/  F2FP.F16.F32.PACK_AB R31, R85, R84 ;  /* 0x00000054551f723e */ /* 0x000fe400000000ff */
[----:B------:R-:W-:Y:S02]  /*6ea0*/  MOV R100, R32 ;  /* 0x0000002000647202 */ /* 0x000fe40000000f00 */
[----:B------:R-:W-:Y:S01]  /*6eb0*/  F2FP.F16.F32.PACK_AB R32, R55, R54 ;  /* 0x000000363720723e */ /* 0x000fe200000000ff */
[----:B------:R4:W-:Y:S01]  /*6ec0*/  STSM.16.M88.4 [R4], R28 ;  /* 0x0000001c04007844 */ /* 0x0009e20000000200 */
[----:B------:R-:W-:-:S02]  /*6ed0*/  F2FP.F16.F32.PACK_AB R33, R87, R86 ;  /* 0x000000565721723e */ /* 0x000fc400000000ff */
[----:B------:R-:W-:Y:S02]  /*6ee0*/  F2FP.F16.F32.PACK_AB R34, R57, R56 ;  /* 0x000000383922723e */ /* 0x000fe400000000ff */
[----:B------:R-:W-:Y:S02]  /*6ef0*/  F2FP.F16.F32.PACK_AB R35, R91, R90 ;  /* 0x0000005a5b23723e */ /* 0x000fe400000000ff */
[----:B--2---:R-:W-:Y:S02]  /*6f00*/  F2FP.F16.F32.PACK_AB R8, R59, R58 ;  /* 0x0000003a3b08723e */ /* 0x004fe400000000ff */
[----:B------:R-:W-:Y:S01]  /*6f10*/  F2FP.F16.F32.PACK_AB R9, R93, R92 ;  /* 0x0000005c5d09723e */ /* 0x000fe200000000ff */
[----:B------:R-:W-:Y:S01]  /*6f20*/  STSM.16.M88.4 [R100], R32 ;  /* 0x0000002064007844 */ /* 0x000fe20000000200 */
[----:B------:R-:W-:Y:S02]  /*6f30*/  F2FP.F16.F32.PACK_AB R10, R61, R60 ;  /* 0x0000003c3d0a723e */ /* 0x000fe400000000ff */
[----:B------:R-:W-:-:S02]  /*6f40*/  F2FP.F16.F32.PACK_AB R11, R95, R94 ;  /* 0x0000005e5f0b723e */ /* 0x000fc400000000ff */
[----:B---3--:R-:W-:Y:S01]  /*6f50*/  F2FP.F16.F32.PACK_AB R12, R63, R62 ;  /* 0x0000003e3f0c723e */ /* 0x008fe200000000ff */
[----:B----4-:R-:W-:Y:S01]  /*6f60*/  IMAD.MOV.U32 R4, RZ, RZ, RZ ;  /* 0x000000ffff047224 */ /* 0x010fe200078e00ff */
[----:B------:R-:W-:Y:S01]  /*6f70*/  F2FP.F16.F32.PACK_AB R13, R97, R96 ;  /* 0x00000060610d723e */ /* 0x000fe200000000ff */
[----:B------:R2:W-:Y:S01]  /*6f80*/  STSM.16.M88.4 [R17], R8 ;  /* 0x0000000811007844 */ /* 0x0005e20000000200 */
[----:B------:R-:W-:Y:S02]  /*6f90*/  F2FP.F16.F32.PACK_AB R14, R65, R64 ;  /* 0x00000040410e723e */ /* 0x000fe400000000ff */
[----:B------:R-:W-:Y:S02]  /*6fa0*/  F2FP.F16.F32.PACK_AB R15, R151, R150 ;  /* 0x00000096970f723e */ /* 0x000fe400000000ff */
[----:B-1----:R-:W-:Y:S02]  /*6fb0*/  ISETP.NE.U32.AND P0, PT, R98, RZ, PT ;  /* 0x000000ff6200720c */ /* 0x002fe40003f05070 */
[----:B------:R-:W-:Y:S01]  /*6fc0*/  IADD3 R24, P1, R105, R98, RZ ;  /* 0x0000006269187210 */ /* 0x000fe20007f3e0ff */
[----:B------:R1:W-:Y:S01]  /*6fd0*/  STSM.16.M88.4 [R3], R12 ;  /* 0x0000000c03007844 */ /* 0x0003e20000000200 */
[----:B------:R-:W-:Y:S01]  /*6fe0*/  BAR.SYNC.DEFER_BLOCKING 0x1, 0x100 ;  /* 0x0044000000007b1d */ /* 0x000fe20000010000 */
[----:B------:R-:W-:-:S02]  /*6ff0*/  ISETP.NE.AND.EX P0, PT, R99, RZ, PT, P0 ;  /* 0x000000ff6300720c */ /* 0x000fc40003f05300 */
[----:B------:R-:W-:-:S05]  /*7000*/  IMAD.X R25, R104, 0x1, R99, P1 ;  /* 0x0000000168197824 */ /* 0x000fca00008e0663 */
[----:B--2---:R-:W2:Y:S08]  /*7010*/  LDC R9, c[0x0][0xad4] ;  /* 0x0002b500ff097b82 */ /* 0x004eb00000000800 */
[----:B-1----:R-:W1:Y:S01]  /*7020*/  LDC R3, c[0x0][0xbe8] ;  /* 0x0002fa00ff037b82 */ /* 0x002e620000000800 */
[----:B------:R-:W3:Y:S01]  /*7030*/  @P0 LDG.E R4, desc[UR36][R24.64] ;  /* 0x0000002418040981 */ /* 0x000ee2000c1e1900 */
[----:B------:R-:W-:-:S04]  /*7040*/  ISETP.NE.U32.AND P1, PT, RZ, UR4, PT ;  /* 0x00000004ff007c0c */ /* 0x000fc8000bf25070 */
[----:B------:R-:W-:-:S13]  /*7050*/  ISETP.NE.AND.EX P1, PT, RZ, UR5, PT, P1 ;  /* 0x00000005ff007c0c */ /* 0x000fda000bf25310 */
[----:B------:R-:W-:Y:S01]  /*7060*/  @P1 IADD3 R26, P2, R105, UR4, RZ ;  /* 0x00000004691a1c10 */ /* 0x000fe2000ff5e0ff */
[----:B------:R-:W-:Y:S01]  /*7070*/  ULDC UR4, c[0x0][0xa88] ;  /* 0x0002a20000047ab9 */ /* 0x000fe20000000800 */
[----:B------:R-:W-:Y:S01]  /*7080*/  MOV R29, 0x9b8 ;  /* 0x000009b8001d7802 */ /* 0x000fe20000000f00 */
[----:B------:R-:W-:Y:S01]  /*7090*/  IMAD.U32 R28, RZ, RZ, UR4 ;  /* 0x00000004ff1c7e24 */ /* 0x000fe2000f8e00ff */
[----:B------:R-:W-:Y:S02]  /*70a0*/  @P1 IADD3.X R27, R104, UR5, RZ, P2, !PT ;  /* 0x00000005681b1c10 */ /* 0x000fe400097fe4ff */
[C---:B------:R-:W-:Y:S02]  /*70b0*/  ISETP.NE.AND P2, PT, R18.reuse, RZ, PT ;  /* 0x000000ff1200720c */ /* 0x040fe40003f45270 */
[----:B-1----:R-:W-:Y:S01]  /*70c0*/  ISETP.NE.AND P4, PT, R3, 0x1, PT ;  /* 0x000000010300780c */ /* 0x002fe20003f85270 */
[----:B------:R1:W5:Y:S01]  /*70d0*/  @P1 LDG.E R28, desc[UR36][R26.64] ;  /* 0x000000241a1c1981 */ /* 0x000362000c1e1900 */
[----:B--2---:R-:W-:-:S02]  /*70e0*/  SEL R9, R18, R9, P2 ;  /* 0x0000000912097207 */ /* 0x004fc40001000000 */
[----:B------:R-:W-:Y:S02]  /*70f0*/  ISETP.NE.U32.AND P2, PT, R98, RZ, PT ;  /* 0x000000ff6200720c */ /* 0x000fe40003f45070 */
[----:B------:R-:W-:Y:S02]  /*7100*/  ISETP.GT.AND P3, PT, R9, 0x1, PT ;  /* 0x000000010900780c */ /* 0x000fe40003f64270 */
[----:B------:R-:W-:Y:S01]  /*7110*/  ISETP.NE.AND.EX P2, PT, R99, RZ, PT, P2 ;  /* 0x000000ff6300720c */ /* 0x000fe20003f45320 */
[----:B------:R-:W2:Y:S01]  /*7120*/  LDC.64 R8, c[0x0][0xba8] ;  /* 0x0002ea00ff087b82 */ /* 0x000ea20000000a00 */
[----:B------:R-:W-:Y:S01]  /*7130*/  SEL R29, R29, 0x978, P3 ;  /* 0x000009781d1d7807 */ /* 0x000fe20001800000 */
[----:B------:R-:W-:Y:S01]  /*7140*/  IMAD R99, R16, 0x80, R224 ;  /* 0x0000008010637824 */ /* 0x000fe200078e02e0 */
[----:B------:R-:W-:Y:S02]  /*7150*/  SEL R19, R19, RZ, !P2 ;  /* 0x000000ff13137207 */ /* 0x000fe40005000000 */
[----:B------:R-:W-:-:S03]  /*7160*/  SEL R17, R202, RZ, !P2 ;  /* 0x000000ffca117207 */ /* 0x000fc60005000000 */
[----:B------:R-:W4:Y:S08]  /*7170*/  LDC.64 R14, c[0x0][R29+0x220] ;  /* 0x000088001d0e7b82 */ /* 0x000f300000000a00 */
[----:B------:R-:W1:Y:S08]  /*7180*/  LDC.64 R10, c[0x0][R29+0x218] ;  /* 0x000086001d0a7b82 */ /* 0x000e700000000a00 */
[----:B------:R-:W0:Y:S08]  /*7190*/  @P4 LDC R18, c[0x0][0xbec] ;  /* 0x0002fb00ff124b82 */ /* 0x000e300000000800 */
[----:B------:R-:W0:Y:S01]  /*71a0*/  @P4 LDC R35, c[0x0][0xbf0] ;  /* 0x0002fc00ff234b82 */ /* 0x000e220000000800 */
[----:B----4-:R-:W-:-:S04]  /*71b0*/  IMAD R15, R15, R19, RZ ;  /* 0x000000130f0f7224 */ /* 0x010fc800078e02ff */
[C---:B------:R-:W-:Y:S01]  /*71c0*/  IMAD R33, R14.reuse, R17, R15 ;  /* 0x000000110e217224 */ /* 0x040fe200078e020f */
[----:B------:R-:W-:Y:S01]  /*71d0*/  SEL R17, R201, RZ, P3 ;  /* 0x000000ffc9117207 */ /* 0x000fe20001800000 */
[----:B------:R-:W-:Y:S01]  /*71e0*/  IMAD.WIDE.U32 R14, R14, R19, RZ ;  /* 0x000000130e0e7225 */ /* 0x000fe200078e00ff */
[----:B------:R-:W4:Y:S03]  /*71f0*/  LDC.64 R12, c[0x0][R29+0x228] ;  /* 0x00008a001d0c7b82 */ /* 0x000f260000000a00 */
[----:B-1----:R-:W-:-:S04]  /*7200*/  IMAD.WIDE.U32 R26, R10, R2, RZ ;  /* 0x000000020a1a7225 */ /* 0x002fc800078e00ff */
[----:B------:R-:W-:Y:S01]  /*7210*/  IMAD R31, R11, R2, RZ ;  /* 0x000000020b1f7224 */ /* 0x000fe200078e02ff */
[----:B--2---:R-:W1:Y:S01]  /*7220*/  @!P3 LDC R8, c[0x0][0xb50] ;  /* 0x0002d400ff08bb82 */ /* 0x004e620000000800 */
[----:B------:R-:W-:Y:S02]  /*7230*/  IMAD.IADD R33, R15, 0x1, R33 ;  /* 0x000000010f217824 */ /* 0x000fe400078e0221 */
[----:B------:R-:W-:Y:S02]  /*7240*/  IMAD.MOV.U32 R15, RZ, RZ, R99 ;  /* 0x000000ffff0f7224 */ /* 0x000fe400078e0063 */
[----:B------:R-:W-:-:S03]  /*7250*/  IMAD.IADD R31, R27, 0x1, R31 ;  /* 0x000000011b1f7824 */ /* 0x000fc600078e021f */
[----:B------:R-:W2:Y:S01]  /*7260*/  LDC.64 R10, c[0x0][R29+0x210] ;  /* 0x000084001d0a7b82 */ /* 0x000ea20000000a00 */
[----:B----4-:R-:W-:-:S07]  /*7270*/  IMAD R27, R13, R17, RZ ;  /* 0x000000110d1b7224 */ /* 0x010fce00078e02ff */
[----:B------:R-:W4:Y:S01]  /*7280*/  @!P3 LDC R9, c[0x0][0xb54] ;  /* 0x0002d500ff09bb82 */ /* 0x000f220000000800 */
[----:B------:R-:W-:-:S04]  /*7290*/  IMAD.WIDE.U32 R12, R12, R17, RZ ;  /* 0x000000110c0c7225 */ /* 0x000fc800078e00ff */
[----:B------:R-:W-:Y:S01]  /*72a0*/  IMAD.IADD R27, R13, 0x1, R27 ;  /* 0x000000010d1b7824 */ /* 0x000fe200078e021b */
[--C-:B---3--:R-:W-:Y:S01]  /*72b0*/  IADD3 R26, P2, P5, R14, R26, R4.reuse ;  /* 0x0000001a0e1a7210 */ /* 0x108fe20007d5e004 */
[----:B0-----:R-:W-:Y:S01]  /*72c0*/  @P4 IMAD.HI.U32 R14, R99, R18, RZ ;  /* 0x00000012630e4227 */ /* 0x001fe200078e00ff */
[----:B------:R-:W-:-:S04]  /*72d0*/  SHF.R.S32.HI R18, RZ, 0x1f, R4 ;  /* 0x0000001fff127819 */ /* 0x000fc80000011404 */
[----:B------:R-:W-:Y:S02]  /*72e0*/  @P4 SHF.R.U32.HI R15, RZ, R35, R14 ;  /* 0x00000023ff0f4219 */ /* 0x000fe4000001160e */
[----:B------:R-:W-:Y:S02]  /*72f0*/  IADD3.X R14, R33, R31, R18, P2, P5 ;  /* 0x0000001f210e7210 */ /* 0x000fe400017ea412 */
[----:B------:R-:W-:Y:S01]  /*7300*/  IADD3 R12, P2, P5, R15, R26, R12 ;  /* 0x0000001a0f0c7210 */ /* 0x000fe20007d5e00c */
[--C-:B------:R-:W-:Y:S01]  /*7310*/  IMAD.MOV R30, RZ, RZ, -R15.reuse ;  /* 0x000000ffff1e7224 */ /* 0x100fe200078e0a0f */
[----:B------:R-:W-:-:S03]  /*7320*/  SHF.R.S32.HI R13, RZ, 0x1f, R15 ;  /* 0x0000001fff0d7819 */ /* 0x000fc6000001140f */
[----:B------:R-:W-:Y:S01]  /*7330*/  IMAD R15, R3, R30, R99 ;  /* 0x0000001e030f7224 */ /* 0x000fe200078e0263 */
[----:B------:R-:W-:-:S03]  /*7340*/  IADD3.X R13, R13, R14, R27, P2, P5 ;  /* 0x0000000e0d0d7210 */ /* 0x000fc600017ea41b */
[----:B--2---:R-:W-:Y:S01]  /*7350*/  IMAD R11, R11, R15, RZ ;  /* 0x0000000f0b0b7224 */ /* 0x004fe200078e02ff */
[----:B------:R-:W-:-:S05]  /*7360*/  SHF.R.S32.HI R17, RZ, 0x1f, R15 ;  /* 0x0000001fff117819 */ /* 0x000fca000001140f */
[C---:B------:R-:W-:Y:S02]  /*7370*/  IMAD R17, R10.reuse, R17, R11 ;  /* 0x000000110a117224 */ /* 0x040fe400078e020b */
[----:B------:R-:W-:-:S04]  /*7380*/  IMAD.WIDE.U32 R10, R10, R15, R12 ;  /* 0x0000000f0a0a7225 */ /* 0x000fc800078e000c */
[----:B------:R-:W-:Y:S01]  /*7390*/  IMAD.IADD R11, R11, 0x1, R17 ;  /* 0x000000010b0b7824 */ /* 0x000fe200078e0211 */
[----:B-1----:R-:W-:-:S04]  /*73a0*/  LEA R13, P2, R10, R8, 0x2 ;  /* 0x000000080a0d7211 */ /* 0x002fc800078410ff */
[----:B----4-:R-:W-:Y:S01]  /*73b0*/  LEA.HI.X R14, R10, R9, R11, 0x2, P2 ;  /* 0x000000090a0e7211 */ /* 0x010fe200010f140b */
[----:B------:R-:W-:Y:S08]  /*73c0*/  @P1 BRA `(.L_x_229) ;  /* 0x0000000000101947 */ /* 0x000ff00003800000 */
[----:B------:R-:W-:Y:S05]  /*73d0*/  @!P0 BRA `(.L_x_229) ;  /* 0x00000000000c8947 */ /* 0x000fea0003800000 */
[----:B------:R-:W2:Y:S04]  /*73e0*/  LDG.E R9, desc[UR36][R24.64] ;  /* 0x0000002418097981 */ /* 0x000ea8000c1e1900 */
[----:B-----5:R-:W2:Y:S02]  /*73f0*/  LDG.E R28, desc[UR36][R24.64+0x4] ;  /* 0x00000424181c7981 */ /* 0x020ea4000c1e1900 */
[----:B--2---:R-:W-:-:S07]  /*7400*/  IMAD.IADD R28, R28, 0x1, -R9 ;  /* 0x000000011c1c7824 */ /* 0x004fce00078e0a09 */
.L_x_229:
[----:B------:R-:W-:Y:S01]  /*7410*/  SHFL.IDX PT, R8, R13, RZ, 0x1c1f ;  /* 0x001c1fff0d087589 */ /* 0x000fe200000e0000 */
[----:B------:R-:W-:Y:S01]  /*7420*/  IMAD R24, R16, 0x80, R223 ;  /* 0x0000008010187824 */ /* 0x000fe200078e02df */
[----:B------:R-:W-:Y:S01]  /*7430*/  LOP3.LUT P0, RZ, R206, 0x3, RZ, 0xc0, !PT ;  /* 0x00000003ceff7812 */ /* 0x000fe2000780c0ff */
[----:B-----5:R-:W-:Y:S01]  /*7440*/  IMAD R17, R28, R3, RZ ;  /* 0x000000031c117224 */ /* 0x020fe200078e02ff */
[----:B------:R-:W0:Y:S01]  /*7450*/  SHFL.IDX PT, R9, R14, RZ, 0x1c1f ;  /* 0x001c1fff0e097589 */ /* 0x000e2200000e0000 */
[----:B------:R-:W-:-:S03]  /*7460*/  VIADD R12, R24, 0x8 ;  /* 0x00000008180c7836 */ /* 0x000fc60000000000 */
[----:B------:R-:W-:Y:S01]  /*7470*/  SHFL.IDX PT, R10, R13, 0x1, 0x1c1f ;  /* 0x003c1f000d0a7f89 */ /* 0x000fe200000e0000 */
[-C--:B------:R-:W-:Y:S02]  /*7480*/  ISETP.GE.OR P1, PT, R24, R17.reuse, P0 ;  /* 0x000000111800720c */ /* 0x080fe40000726670 */
[-C--:B------:R-:W-:Y:S01]  /*7490*/  ISETP.GE.OR P0, PT, R12, R17.reuse, P0 ;  /* 0x000000110c00720c */ /* 0x080fe20000706670 */
[----:B------:R-:W1:Y:S01]  /*74a0*/  SHFL.IDX PT, R11, R14, 0x1, 0x1c1f ;  /* 0x003c1f000e0b7f89 */ /* 0x000e6200000e0000 */
[----:B------:R-:W-:-:S09]  /*74b0*/  ISETP.GE.AND P2, PT, R24, R17, PT ;  /* 0x000000111800720c */ /* 0x000fd20003f46270 */
[----:B0-----:R0:W-:Y:S04]  /*74c0*/  @!P1 ST.E desc[UR36][R8.64], R156 ;  /* 0x0000009c08009985 */ /* 0x0011e8000c101924 */
[----:B-1----:R0:W-:Y:S01]  /*74d0*/  @!P0 ST.E desc[UR36][R10.64], R157 ;  /* 0x0000009d0a008985 */ /* 0x0021e2000c101924 */
[----:B------:R-:W-:Y:S01]  /*74e0*/  ISETP.GE.AND P0, PT, R12, R17, PT ;  /* 0x000000110c00720c */ /* 0x000fe20003f06270 */
[----:B------:R-:W-:-:S12]  /*74f0*/  @P3 BRA `(.L_x_230) ;  /* 0x00000008007c3947 */ /* 0x000fd80003800000 */
[----:B0-----:R-:W-:Y:S01]  /*7500*/  IMAD R9, R204, 0x40, R153 ;  /* 0x00000040cc097824 */ /* 0x001fe200078e0299 */
[----:B------:R-:W0:Y:S01]  /*7510*/  @P4 LDC R51, c[0x0][0xbec] ;  /* 0x0002fb00ff334b82 */ /* 0x000e220000000800 */
[----:B------:R-:W-:Y:S02]  /*7520*/  ULDC.64 UR4, c[0x0][0xaa0] ;  /* 0x0002a80000047ab9 */ /* 0x000fe40000000a00 */
[----:B------:R-:W-:-:S04]  /*7530*/  IMAD.WIDE R88, R9, 0x2, R88 ;  /* 0x0000000209587825 */ /* 0x000fc800078e0258 */
[----:B------:R-:W-:Y:S01]  /*7540*/  IMAD R21, R18, UR4, RZ ;  /* 0x0000000412157c24 */ /* 0x000fe2000f8e02ff */
[----:B------:R-:W1:Y:S01]  /*7550*/  @P4 LDC R53, c[0x0][0xbf0] ;  /* 0x0002fc00ff354b82 */ /* 0x000e620000000800 */
[----:B------:R-:W-:Y:S02]  /*7560*/  IADD3 R13, P6, R88, 0x1000, RZ ;  /* 0x00001000580d7810 */ /* 0x000fe40007fde0ff */
[----:B------:R-:W-:Y:S01]  /*7570*/  IMAD R49, R4, UR5, R21 ;  /* 0x0000000504317c24 */ /* 0x000fe2000f8e0215 */
[----:B------:R-:W-:Y:S01]  /*7580*/  IADD3 R25, P5, R88, 0x2000, RZ ;  /* 0x0000200058197810 */ /* 0x000fe20007fbe0ff */
[----:B------:R-:W-:Y:S01]  /*7590*/  IMAD.WIDE.U32 R20, R4, UR4, RZ ;  /* 0x0000000404147c25 */ /* 0x000fe2000f8e00ff */
[----:B------:R-:W-:Y:S01]  /*75a0*/  LOP3.LUT R12, R13, 0x380, RZ, 0xc0, !PT ;  /* 0x000003800d0c7812 */ /* 0x000fe200078ec0ff */
[----:B------:R-:W-:Y:S01]  /*75b0*/  ULDC.64 UR4, c[0x0][0xae8] ;  /* 0x0002ba0000047ab9 */ /* 0x000fe20000000a00 */
[----:B------:R-:W-:Y:S01]  /*75c0*/  IADD3 R29, P3, R88, 0x3000, RZ ;  /* 0x00003000581d7810 */ /* 0x000fe20007f7e0ff */
[----:B------:R-:W-:Y:S01]  /*75d0*/  IMAD.IADD R21, R21, 0x1, R49 ;  /* 0x0000000115157824 */ /* 0x000fe200078e0231 */
[----:B------:R-:W-:Y:S01]  /*75e0*/  SHF.R.U64 R12, R12, 0x3, RZ ;  /* 0x000000030c0c7819 */ /* 0x000fe200000012ff */
[----:B------:R-:W-:Y:S01]  /*75f0*/  IMAD R49, R154, 0x20, R204 ;  /* 0x000000209a317824 */ /* 0x000fe200078e02cc */
[----:B------:R-:W-:Y:S01]  /*7600*/  IADD3 R33, P2, R88, 0x4000, RZ ;  /* 0x0000400058217810 */ /* 0x000fe20007f5e0ff */
[----:B------:R-:W-:Y:S01]  /*7610*/  IMAD.WIDE.U32 R20, R2, UR4, R20 ;  /* 0x0000000402147c25 */ /* 0x000fe2000f8e0014 */
[----:B------:R-:W-:-:S02]  /*7620*/  LOP3.LUT R12, R12, R13, RZ, 0x3c, !PT ;  /* 0x0000000d0c0c7212 */ /* 0x000fc400078e3cff */
[----:B------:R-:W-:Y:S01]  /*7630*/  IADD3 R37, P1, R88, 0x5000, RZ ;  /* 0x0000500058257810 */ /* 0x000fe20007f3e0ff */
[----:B------:R-:W-:Y:S01]  /*7640*/  IMAD R48, R16, 0x80, R49 ;  /* 0x0000008010307824 */ /* 0x000fe200078e0231 */
[C---:B------:R-:W-:Y:S01]  /*7650*/  IADD3 R41, P0, R88.reuse, 0x6000, RZ ;  /* 0x0000600058297810 */ /* 0x040fe20007f1e0ff */
[----:B------:R-:W-:Y:S01]  /*7660*/  IMAD.X R13, RZ, RZ, R89, P6 ;  /* 0x000000ffff0d7224 */ /* 0x000fe200030e0659 */
[----:B------:R-:W-:Y:S01]  /*7670*/  IADD3 R9, P6, R88, 0x7000, RZ ;  /* 0x0000700058097810 */ /* 0x000fe20007fde0ff */
[----:B------:R-:W-:Y:S01]  /*7680*/  IMAD R21, R2, UR5, R21 ;  /* 0x0000000502157c24 */ /* 0x000fe2000f8e0215 */
[----:B------:R-:W-:Y:S01]  /*7690*/  SHF.R.S32.HI R4, RZ, 0x1f, R19 ;  /* 0x0000001fff047819 */ /* 0x000fe20000011413 */
[----:B0-----:R-:W-:Y:S01]  /*76a0*/  @P4 IMAD.HI.U32 R2, R48, R51, RZ ;  /* 0x0000003330024227 */ /* 0x001fe200078e00ff */
[----:B------:R-:W-:Y:S01]  /*76b0*/  LOP3.LUT R24, R25, 0x380, RZ, 0xc0, !PT ;  /* 0x0000038019187812 */ /* 0x000fe200078ec0ff */
[----:B------:R-:W-:Y:S01]  /*76c0*/  ULDC.64 UR4, c[0x0][0xaf0] ;  /* 0x0002bc0000047ab9 */ /* 0x000fe20000000a00 */
[----:B------:R-:W-:-:S02]  /*76d0*/  LOP3.LUT R28, R29, 0x380, RZ, 0xc0, !PT ;  /* 0x000003801d1c7812 */ /* 0x000fc400078ec0ff */
[----:B------:R-:W-:Y:S02]  /*76e0*/  LOP3.LUT R32, R33, 0x380, RZ, 0xc0, !PT ;  /* 0x0000038021207812 */ /* 0x000fe400078ec0ff */
[----:B------:R-:W-:Y:S01]  /*76f0*/  LOP3.LUT R36, R37, 0x380, RZ, 0xc0, !PT ;  /* 0x0000038025247812 */ /* 0x000fe200078ec0ff */
[----:B------:R-:W-:Y:S01]  /*7700*/  IMAD.MOV.U32 R49, RZ, RZ, R48 ;  /* 0x000000ffff317224 */ /* 0x000fe200078e0030 */
[----:B------:R-:W-:Y:S01]  /*7710*/  LOP3.LUT R40, R41, 0x380, RZ, 0xc0, !PT ;  /* 0x0000038029287812 */ /* 0x000fe200078ec0ff */
[----:B------:R-:W-:Y:S01]  /*7720*/  IMAD.X R45, RZ, RZ, R89, P6 ;  /* 0x000000ffff2d7224 */ /* 0x000fe200030e0659 */
[----:B------:R-:W-:Y:S02]  /*7730*/  LOP3.LUT R8, R9, 0x380, RZ, 0xc0, !PT ;  /* 0x0000038009087812 */ /* 0x000fe400078ec0ff */
[----:B------:R-:W-:Y:S01]  /*7740*/  LOP3.LUT R11, R88, 0x380, RZ, 0xc0, !PT ;  /* 0x00000380580b7812 */ /* 0x000fe200078ec0ff */
[----:B------:R-:W-:Y:S01]  /*7750*/  IMAD R4, R4, UR4, RZ ;  /* 0x0000000404047c24 */ /* 0x000fe2000f8e02ff */
[----:B------:R-:W-:Y:S01]  /*7760*/  SHF.R.U64 R24, R24, 0x3, RZ ;  /* 0x0000000318187819 */ /* 0x000fe200000012ff */
[----:B------:R-:W5:Y:S01]  /*7770*/  LD.E.128 R12, desc[UR36][R12.64] ;  /* 0x000000240c0c7980 */ /* 0x000f62000c101d00 */
[----:B------:R-:W-:-:S02]  /*7780*/  SHF.R.U64 R28, R28, 0x3, RZ ;  /* 0x000000031c1c7819 */ /* 0x000fc400000012ff */
[----:B------:R-:W-:Y:S02]  /*7790*/  SHF.R.U64 R32, R32, 0x3, RZ ;  /* 0x0000000320207819 */ /* 0x000fe400000012ff */
[----:B------:R-:W-:Y:S02]  /*77a0*/  SHF.R.U64 R36, R36, 0x3, RZ ;  /* 0x0000000324247819 */ /* 0x000fe400000012ff */
[----:B------:R-:W-:Y:S02]  /*77b0*/  SHF.R.U64 R40, R40, 0x3, RZ ;  /* 0x0000000328287819 */ /* 0x000fe400000012ff */
[----:B-1----:R-:W-:Y:S02]  /*77c0*/  @P4 SHF.R.U32.HI R49, RZ, R53, R2 ;  /* 0x00000035ff314219 */ /* 0x002fe40000011602 */
[----:B------:R-:W-:Y:S02]  /*77d0*/  SHF.R.U64 R8, R8, 0x3, RZ ;  /* 0x0000000308087819 */ /* 0x000fe400000012ff */
[----:B------:R-:W-:Y:S01]  /*77e0*/  SHF.R.U64 R11, R11, 0x3, RZ ;  /* 0x000000030b0b7819 */ /* 0x000fe200000012ff */
[----:B------:R-:W-:Y:S01]  /*77f0*/  IMAD R51, R19, UR5, R4 ;  /* 0x0000000513337c24 */ /* 0x000fe2000f8e0204 */
[----:B------:R-:W-:Y:S01]  /*7800*/  LOP3.LUT R24, R24, R25, RZ, 0x3c, !PT ;  /* 0x0000001918187212 */ /* 0x000fe200078e3cff */
[--C-:B------:R-:W-:Y:S01]  /*7810*/  IMAD.X R25, RZ, RZ, R89.reuse, P5 ;  /* 0x000000ffff197224 */ /* 0x100fe200028e0659 */
[----:B------:R-:W-:Y:S01]  /*7820*/  LOP3.LUT R28, R28, R29, RZ, 0x3c, !PT ;  /* 0x0000001d1c1c7212 */ /* 0x000fe200078e3cff */
[--C-:B------:R-:W-:Y:S01]  /*7830*/  IMAD.X R29, RZ, RZ, R89.reuse, P3 ;  /* 0x000000ffff1d7224 */ /* 0x100fe200018e0659 */
[----:B------:R-:W-:Y:S01]  /*7840*/  LOP3.LUT R32, R32, R33, RZ, 0x3c, !PT ;  /* 0x0000002120207212 */ /* 0x000fe200078e3cff */
[----:B------:R-:W-:Y:S01]  /*7850*/  IMAD.X R33, RZ, RZ, R89, P2 ;  /* 0x000000ffff217224 */ /* 0x000fe200010e0659 */
[----:B------:R-:W-:Y:S01]  /*7860*/  LOP3.LUT R36, R36, R37, RZ, 0x3c, !PT ;  /* 0x0000002524247212 */ /* 0x000fe200078e3cff */
[----:B------:R-:W-:Y:S01]  /*7870*/  IMAD.MOV R4, RZ, RZ, -R49 ;  /* 0x000000ffff047224 */ /* 0x000fe200078e0a31 */
[----:B------:R-:W-:Y:S01]  /*7880*/  LOP3.LUT R40, R40, R41, RZ, 0x3c, !PT ;  /* 0x0000002928287212 */ /* 0x000fe200078e3cff */
[----:B------:R-:W-:Y:S01]  /*7890*/  IMAD.X R41, RZ, RZ, R89, P0 ;  /* 0x000000ffff297224 */ /* 0x000fe200000e0659 */
[----:B------:R-:W-:-:S02]  /*78a0*/  IADD3.X R37, RZ, R89, RZ, P1, !PT ;  /* 0x00000059ff257210 */ /* 0x000fc40000ffe4ff */
[----:B------:R-:W-:Y:S02]  /*78b0*/  LOP3.LUT R44, R8, R9, RZ, 0x3c, !PT ;  /* 0x00000009082c7212 */ /* 0x000fe400078e3cff */
[----:B------:R-:W-:Y:S01]  /*78c0*/  SHF.R.S32.HI R2, RZ, 0x1f, R49 ;  /* 0x0000001fff027819 */ /* 0x000fe20000011431 */
[----:B------:R-:W-:Y:S01]  /*78d0*/  IMAD.WIDE.U32 R18, R19, UR4, R20 ;  /* 0x0000000413127c25 */ /* 0x000fe2000f8e0014 */
[----:B------:R-:W-:Y:S01]  /*78e0*/  LOP3.LUT R88, R11, R88, RZ, 0x3c, !PT ;  /* 0x000000580b587212 */ /* 0x000fe200078e3cff */
[----:B------:R-:W-:Y:S01]  /*78f0*/  ULDC.64 UR4, c[0x0][0xae0] ;  /* 0x0002b80000047ab9 */ /* 0x000fe20000000a00 */
[----:B------:R-:W5:Y:S01]  /*7900*/  LD.E.128 R24, desc[UR36][R24.64] ;  /* 0x0000002418187980 */ /* 0x000f62000c101d00 */
[----:B------:R-:W-:Y:S02]  /*7910*/  IMAD R21, R3, R4, R48 ;  /* 0x0000000403157224 */ /* 0x000fe400078e0230 */
[----:B------:R-:W-:Y:S01]  /*7920*/  IMAD R2, R2, UR4, RZ ;  /* 0x0000000402027c24 */ /* 0x000fe2000f8e02ff */
[----:B------:R0:W5:Y:S01]  /*7930*/  LD.E.128 R8, desc[UR36][R88.64] ;  /* 0x0000002458087980 */ /* 0x000162000c101d00 */
[----:B------:R-:W-:-:S03]  /*7940*/  IMAD.IADD R19, R19, 0x1, R51 ;  /* 0x0000000113137824 */ /* 0x000fc600078e0233 */
[----:B------:R-:W5:Y:S01]  /*7950*/  LD.E.128 R28, desc[UR36][R28.64] ;  /* 0x000000241c1c7980 */ /* 0x000f62000c101d00 */
[----:B------:R-:W-:-:S03]  /*7960*/  IMAD R51, R49, UR5, R2 ;  /* 0x0000000531337c24 */ /* 0x000fc6000f8e0202 */
[----:B------:R-:W5:Y:S01]  /*7970*/  LD.E.128 R32, desc[UR36][R32.64] ;  /* 0x0000002420207980 */ /* 0x000f62000c101d00 */
[----:B------:R-:W-:-:S03]  /*7980*/  SHF.R.S32.HI R4, RZ, 0x1f, R21 ;  /* 0x0000001fff047819 */ /* 0x000fc60000011415 */
[----:B------:R-:W5:Y:S04]  /*7990*/  LD.E.128 R36, desc[UR36][R36.64] ;  /* 0x0000002424247980 */ /* 0x000f68000c101d00 */
[----:B------:R-:W5:Y:S04]  /*79a0*/  LD.E.128 R40, desc[UR36][R40.64] ;  /* 0x0000002428287980 */ /* 0x000f68000c101d00 */
[----:B------:R-:W5:Y:S01]  /*79b0*/  LD.E.128 R44, desc[UR36][R44.64] ;  /* 0x000000242c2c7980 */ /* 0x000f62000c101d00 */
[----:B------:R-:W-:Y:S01]  /*79c0*/  IMAD.WIDE.U32 R2, R49, UR4, R18 ;  /* 0x0000000431027c25 */ /* 0x000fe2000f8e0012 */
[----:B------:R-:W-:Y:S01]  /*79d0*/  ULDC.64 UR4, c[0x0][0xad8] ;  /* 0x0002b60000047ab9 */ /* 0x000fe20000000a00 */
[----:B------:R-:W-:Y:S01]  /*79e0*/  @!PT LDS RZ, [RZ] ;  /* 0x00000000fffff984 */ /* 0x000fe20000000800 */
[----:B------:R-:W-:Y:S01]  /*79f0*/  @!PT LDS RZ, [RZ] ;  /* 0x00000000fffff984 */ /* 0x000fe20000000800 */
[----:B------:R-:W-:Y:S01]  /*7a00*/  @!PT LDS RZ, [RZ] ;  /* 0x00000000fffff984 */ /* 0x000fe20000000800 */
[----:B------:R-:W-:Y:S01]  /*7a10*/  @!PT LDS RZ, [RZ] ;  /* 0x00000000fffff984 */ /* 0x000fe20000000800 */
[----:B------:R1:W-:Y:S06]  /*7a20*/  MEMBAR.ALL.CTA ;  /* 0x0000000000007992 */ /* 0x0003ec0000008000 */
[----:B-1----:R-:W1:Y:S01]  /*7a30*/  FENCE.VIEW.ASYNC.S ;  /* 0x00000000000073c6 */ /* 0x002e620000000000 */
[----:B------:R-:W-:-:S02]  /*7a40*/  IMAD R20, R16, 0x80, R204 ;  /* 0x0000008010147824 */ /* 0x000fc400078e02cc */
[----:B------:R-:W-:Y:S02]  /*7a50*/  IMAD.IADD R3, R3, 0x1, R51 ;  /* 0x0000000103037824 */ /* 0x000fe400078e0233 */
[----:B------:R-:W-:Y:S02]  /*7a60*/  IMAD R16, R4, UR4, RZ ;  /* 0x0000000404107c24 */ /* 0x000fe4000f8e02ff */
[----:B------:R-:W-:Y:S02]  /*7a70*/  VIADD R4, R20, 0x20 ;  /* 0x0000002014047836 */ /* 0x000fe40000000000 */
[C---:B------:R-:W-:Y:S02]  /*7a80*/  IMAD R19, R21.reuse, UR5, R16 ;  /* 0x0000000515137c24 */ /* 0x040fe4000f8e0210 */
[----:B------:R-:W-:Y:S01]  /*7a90*/  IMAD.WIDE.U32 R2, R21, UR4, R2 ;  /* 0x0000000415027c25 */ /* 0x000fe2000f8e0002 */
[-C--:B------:R-:W-:Y:S01]  /*7aa0*/  ISETP.GE.AND P0, PT, R4, R17.reuse, PT ;  /* 0x000000110400720c */ /* 0x080fe20003f06270 */
[----:B------:R-:W-:Y:S01]  /*7ab0*/  ULDC.64 UR4, c[0x0][0xa80] ;  /* 0x0002a00000047ab9 */ /* 0x000fe20000000a00 */
[----:B------:R-:W-:Y:S01]  /*7ac0*/  ISETP.GE.AND P2, PT, R20, R17, PT ;  /* 0x000000111400720c */ /* 0x000fe20003f46270 */
[----:B------:R-:W-:-:S02]  /*7ad0*/  VIADD R0, R0, 0x28820 ;  /* 0x0002882000007836 */ /* 0x000fc40000000000 */
[----:B------:R-:W-:Y:S01]  /*7ae0*/  VIADD R4, R20, 0x40 ;  /* 0x0000004014047836 */ /* 0x000fe20000000000 */
[----:B------:R-:W-:Y:S01]  /*7af0*/  LEA R16, P3, R2, UR4, 0x1 ;  /* 0x0000000402107c11 */ /* 0x000fe2000f8608ff */
[----:B------:R-:W-:Y:S01]  /*7b00*/  IMAD.IADD R3, R3, 0x1, R19 ;  /* 0x0000000103037824 */ /* 0x000fe200078e0213 */
[----:B------:R-:W-:Y:S02]  /*7b10*/  PRMT R0, RZ, 0x654, R0 ;  /* 0x00000654ff007816 */ /* 0x000fe40000000000 */
[----:B------:R-:W-:Y:S02]  /*7b20*/  ISETP.GE.AND P1, PT, R4, R17, PT ;  /* 0x000000110400720c */ /* 0x000fe40003f26270 */
[----:B------:R-:W-:Y:S01]  /*7b30*/  LEA.HI.X R4, R2, UR5, R3, 0x1, P3 ;  /* 0x0000000502047c11 */ /* 0x000fe200098f0c03 */
[----:B-1----:R1:W-:Y:S01]  /*7b40*/  SYNCS.ARRIVE.TRANS64.RED.A1T0 RZ, [R0+URZ], RZ ;  /* 0x000000ff00ff79a7 */ /* 0x0023e2000810043f */
[----:B------:R0:W2:Y:S01]  /*7b50*/  SHFL.IDX PT, R18, R16, RZ, 0x181f ;  /* 0x00181fff10127589 */ /* 0x0000a200000e0000 */
[----:B------:R-:W-:Y:S03]  /*7b60*/  BSSY B1, `(.L_x_231) ;  /* 0x000000c000017945 */ /* 0x000fe60003800000 */
[----:B-1----:R0:W1:Y:S01]  /*7b70*/  SHFL.IDX PT, R0, R4, RZ, 0x181f ;  /* 0x00181fff04007589 */ /* 0x00206200000e0000 */
[----:B------:R-:W-:Y:S05]  /*7b80*/  @P2 BRA `(.L_x_232) ;  /* 0x0000000000242947 */ /* 0x000fea0003800000 */
[----:B------:R-:W-:Y:S02]  /*7b90*/  ULDC UR4, c[0x0][0xac8] ;  /* 0x0002b20000047ab9 */ /* 0x000fe40000000800 */
[----:B------:R-:W-:Y:S02]  /*7ba0*/  ISETP.GE.AND P2, PT, R153, UR4, PT ;  /* 0x0000000499007c0c */ /* 0x000fe4000bf46270 */
[----:B------:R-:W-:-:S11]  /*7bb0*/  ISETP.GE.AND P3, PT, R23, UR4, PT ;  /* 0x0000000417007c0c */ /* 0x000fd6000bf66270 */
[-C--:B--2---:R-:W-:Y:S02]  /*7bc0*/  @!P2 LEA R2, P4, R153, R18.reuse, 0x1 ;  /* 0x000000129902a211 */ /* 0x084fe400078808ff */
[----:B------:R-:W-:Y:S02]  /*7bd0*/  @!P3 LEA R18, P5, R23, R18, 0x1 ;  /* 0x000000121712b211 */ /* 0x000fe400078a08ff */
[-C--:B-1----:R-:W-:Y:S02]  /*7be0*/  @!P2 LEA.HI.X R3, R153, R0.reuse, R227, 0x1, P4 ;  /* 0x000000009903a211 */ /* 0x082fe400020f0ce3 */
[----:B------:R-:W-:-:S03]  /*7bf0*/  @!P3 LEA.HI.X R19, R23, R0, R226, 0x1, P5 ;  /* 0x000000001713b211 */ /* 0x000fc600028f0ce2 */
[----:B-----5:R3:W-:Y:S04]  /*7c00*/  @!P2 ST.E.128 desc[UR36][R2.64], R8 ;  /* 0x000000080200a985 */ /* 0x0207e8000c101d24 */
[----:B------:R3:W-:Y:S02]  /*7c10*/  @!P3 ST.E.128 desc[UR36][R18.64], R32 ;  /* 0x000000201200b985 */ /* 0x0007e4000c101d24 */
.L_x_232:
[----:B------:R-:W-:Y:S05]  /*7c20*/  BSYNC B1 ;  /* 0x0000000000017941 */ /* 0x000fea0003800000 */
.L_x_231:
[----:B-1----:R1:W4:Y:S01]  /*7c30*/  SHFL.IDX PT, R0, R4, 0x1, 0x181f ;  /* 0x00381f0004007f89 */ /* 0x00232200000e0000 */
[----:B------:R-:W-:Y:S03]  /*7c40*/  BSSY B1, `(.L_x_233) ;  /* 0x000000c000017945 */ /* 0x000fe60003800000 */
[----:B---3-5:R1:W3:Y:S01]  /*7c50*/  SHFL.IDX PT, R8, R16, 0x1, 0x181f ;  /* 0x00381f0010087f89 */ /* 0x0282e200000e0000 */
[----:B------:R-:W-:Y:S05]  /*7c60*/  @P0 BRA `(.L_x_234) ;  /* 0x0000000000240947 */ /* 0x000fea0003800000 */
[----:B------:R-:W-:Y:S02]  /*7c70*/  ULDC UR4, c[0x0][0xac8] ;  /* 0x0002b20000047ab9 */ /* 0x000fe40000000800 */
[----:B------:R-:W-:Y:S02]  /*7c80*/  ISETP.GE.AND P3, PT, R153, UR4, PT ;  /* 0x0000000499007c0c */ /* 0x000fe4000bf66270 */
[----:B------:R-:W-:-:S11]  /*7c90*/  ISETP.GE.AND P4, PT, R23, UR4, PT ;  /* 0x0000000417007c0c */ /* 0x000fd6000bf86270 */
[-C--:B---3--:R-:W-:Y:S02]  /*7ca0*/  @!P3 LEA R2, P0, R153, R8.reuse, 0x1 ;  /* 0x000000089902b211 */ /* 0x088fe400078008ff */
[----:B------:R-:W-:Y:S02]  /*7cb0*/  @!P4 LEA R8, P2, R23, R8, 0x1 ;  /* 0x000000081708c211 */ /* 0x000fe400078408ff */
[-C--:B----4-:R-:W-:Y:S02]  /*7cc0*/  @!P3 LEA.HI.X R3, R153, R0.reuse, R227, 0x1, P0 ;  /* 0x000000009903b211 */ /* 0x090fe400000f0ce3 */
[----:B------:R-:W-:-:S03]  /*7cd0*/  @!P4 LEA.HI.X R9, R23, R0, R226, 0x1, P2 ;  /* 0x000000001709c211 */ /* 0x000fc600010f0ce2 */
[----:B------:R3:W-:Y:S04]  /*7ce0*/  @!P3 ST.E.128 desc[UR36][R2.64], R12 ;  /* 0x0000000c0200b985 */ /* 0x0007e8000c101d24 */
[----:B------:R3:W-:Y:S02]  /*7cf0*/  @!P4 ST.E.128 desc[UR36][R8.64], R36 ;  /* 0x000000240800c985 */ /* 0x0007e4000c101d24 */
.L_x_234:
[----:B------:R-:W-:Y:S05]  /*7d00*/  BSYNC B1 ;  /* 0x0000000000017941 */ /* 0x000fea0003800000 */
.L_x_233:
[----:B----4-:R4:W0:Y:S01]  /*7d10*/  SHFL.IDX PT, R0, R4, 0x2, 0x181f ;  /* 0x00581f0004007f89 */ /* 0x01082200000e0000 */
[----:B------:R-:W-:Y:S03]  /*7d20*/  BSSY B1, `(.L_x_235) ;  /* 0x000000c000017945 */ /* 0x000fe60003800000 */
[----:B---3--:R4:W3:Y:S01]  /*7d30*/  SHFL.IDX PT, R8, R16, 0x2, 0x181f ;  /* 0x00581f0010087f89 */ /* 0x0088e200000e0000 */
[----:B------:R-:W-:Y:S05]  /*7d40*/  @P1 BRA `(.L_x_236) ;  /* 0x0000000000241947 */ /* 0x000fea0003800000 */
[----:B------:R-:W-:Y:S02]  /*7d50*/  ULDC UR4, c[0x0][0xac8] ;  /* 0x0002b20000047ab9 */ /* 0x000fe40000000800 */
[----:B------:R-:W-:Y:S02]  /*7d60*/  ISETP.GE.AND P2, PT, R153, UR4, PT ;  /* 0x0000000499007c0c */ /* 0x000fe4000bf46270 */
[----:B------:R-:W-:-:S11]  /*7d70*/  ISETP.GE.AND P3, PT, R23, UR4, PT ;  /* 0x0000000417007c0c */ /* 0x000fd6000bf66270 */
[-C--:B---3--:R-:W-:Y:S02]  /*7d80*/  @!P2 LEA R2, P0, R153, R8.reuse, 0x1 ;  /* 0x000000089902a211 */ /* 0x088fe400078008ff */
[----:B------:R-:W-:Y:S02]  /*7d90*/  @!P3 LEA R8, P1, R23, R8, 0x1 ;  /* 0x000000081708b211 */ /* 0x000fe400078208ff */
[-C--:B0-----:R-:W-:Y:S02]  /*7da0*/  @!P2 LEA.HI.X R3, R153, R0.reuse, R227, 0x1, P0 ;  /* 0x000000009903a211 */ /* 0x081fe400000f0ce3 */
[----:B------:R-:W-:-:S03]  /*7db0*/  @!P3 LEA.HI.X R9, R23, R0, R226, 0x1, P1 ;  /* 0x000000001709b211 */ /* 0x000fc600008f0ce2 */
[----:B------:R0:W-:Y:S04]  /*7dc0*/  @!P2 ST.E.128 desc[UR36][R2.64], R24 ;  /* 0x000000180200a985 */ /* 0x0001e8000c101d24 */
[----:B------:R0:W-:Y:S02]  /*7dd0*/  @!P3 ST.E.128 desc[UR36][R8.64], R40 ;  /* 0x000000280800b985 */ /* 0x0001e4000c101d24 */
.L_x_236:
[----:B------:R-:W-:Y:S05]  /*7de0*/  BSYNC B1 ;  /* 0x0000000000017941 */ /* 0x000fea0003800000 */
.L_x_235:
[----:B0-----:R-:W-:Y:S01]  /*7df0*/  VIADD R0, R20, 0x60 ;  /* 0x0000006014007836 */ /* 0x001fe20000000000 */
[----:B-1--4-:R-:W0:Y:S04]  /*7e00*/  SHFL.IDX PT, R4, R4, 0x3, 0x181f ;  /* 0x00781f0004047f89 */ /* 0x012e2800000e0000 */
[----:B------:R-:W-:Y:S01]  /*7e10*/  ISETP.GE.AND P0, PT, R0, R17, PT ;  /* 0x000000110000720c */ /* 0x000fe20003f06270 */
[----:B------:R-:W1:-:S12]  /*7e20*/  SHFL.IDX PT, R16, R16, 0x3, 0x181f ;  /* 0x00781f0010107f89 */ /* 0x000e5800000e0000 */
[----:B------:R-:W-:Y:S05]  /*7e30*/  @P0 BRA `(.L_x_237) ;  /* 0x0000001400d80947 */ /* 0x000fea0003800000 */
[----:B------:R-:W-:Y:S02]  /*7e40*/  ULDC UR4, c[0x0][0xac8] ;  /* 0x0002b20000047ab9 */ /* 0x000fe40000000800 */
[----:B------:R-:W-:-:S13]  /*7e50*/  ISETP.GE.AND P1, PT, R153, UR4, PT ;  /* 0x0000000499007c0c */ /* 0x000fda000bf26270 */
[----:B-1----:R-:W-:-:S04]  /*7e60*/  @!P1 LEA R2, P0, R153, R16, 0x1 ;  /* 0x0000001099029211 */ /* 0x002fc800078008ff */
[----:B0-----:R-:W-:Y:S02]  /*7e70*/  @!P1 LEA.HI.X R3, R153, R4, R227, 0x1, P0 ;  /* 0x0000000499039211 */ /* 0x001fe400000f0ce3 */
[----:B------:R-:W-:-:S03]  /*7e80*/  ISETP.GE.AND P0, PT, R23, UR4, PT ;  /* 0x0000000417007c0c */ /* 0x000fc6000bf06270 */
[----:B------:R0:W-:Y:S10]  /*7e90*/  @!P1 ST.E.128 desc[UR36][R2.64], R28 ;  /* 0x0000001c02009985 */ /* 0x0001f4000c101d24 */
[----:B------:R-:W-:Y:S05]  /*7ea0*/  @P0 BRA `(.L_x_237) ;  /* 0x0000001400bc0947 */ /* 0x000fea0003800000 */
[----:B0-----:R-:W-:-:S04]  /*7eb0*/  LEA R2, P0, R23, R16, 0x1 ;  /* 0x0000001017027211 */ /* 0x001fc800078008ff */
[----:B------:R-:W-:-:S05]  /*7ec0*/  LEA.HI.X R3, R23, R4, R226, 0x1, P0 ;  /* 0x0000000417037211 */ /* 0x000fca00000f0ce2 */
[----:B------:R0:W-:Y:S01]  /*7ed0*/  ST.E.128 desc[UR36][R2.64], R44 ;  /* 0x0000002c02007985 */ /* 0x0001e2000c101d24 */
[----:B------:R-:W-:Y:S05]  /*7ee0*/  BRA `(.L_x_237) ;  /* 0x0000001400ac7947 */ /* 0x000fea0003800000 */
.L_x_230:
[----:B0-----:R-:W0:Y:S01]  /*7ef0*/  @P4 LDC R10, c[0x0][0xbec] ;  /* 0x0002fb00ff0a4b82 */ /* 0x001e220000000800 */
[----:B------:R-:W-:Y:S01]  /*7f00*/  ULDC.64 UR4, c[0x0][0xb08] ;  /* 0x0002c20000047ab9 */ /* 0x000fe20000000a00 */
[----:B------:R-:W-:Y:S01]  /*7f10*/  ULDC.64 UR6, c[0x0][0xb30] ;  /* 0x0002cc0000067ab9 */ /* 0x000fe20000000a00 */
[----:B------:R-:W-:Y:S01]  /*7f20*/  IMAD R11, R18, UR4, RZ ;  /* 0x00000004120b7c24 */ /* 0x000fe2000f8e02ff */
[----:B------:R-:W-:Y:S01]  /*7f30*/  BSSY B1, `(.L_x_238) ;  /* 0x000006a000017945 */ /* 0x000fe20003800000 */
[----:B------:R-:W-:-:S03]  /*7f40*/  IMAD.WIDE.U32 R8, R4, UR4, RZ ;  /* 0x0000000404087c25 */ /* 0x000fc6000f8e00ff */
[----:B------:R-:W1:Y:S01]  /*7f50*/  @P4 LDC R15, c[0x0][0xbf0] ;  /* 0x0002fc00ff0f4b82 */ /* 0x000e620000000800 */
[----:B------:R-:W-:Y:S01]  /*7f60*/  IMAD R11, R4, UR5, R11 ;  /* 0x00000005040b7c24 */ /* 0x000fe2000f8e020b */
[----:B------:R-:W-:Y:S01]  /*7f70*/  ULDC.64 UR4, c[0x0][0xb38] ;  /* 0x0002ce0000047ab9 */ /* 0x000fe20000000a00 */
[----:B------:R-:W-:-:S03]  /*7f80*/  SHF.R.S32.HI R4, RZ, 0x1f, R19 ;  /* 0x0000001fff047819 */ /* 0x000fc60000011413 */
[----:B------:R-:W-:Y:S01]  /*7f90*/  IADD3 R9, R9, R11, RZ ;  /* 0x0000000b09097210 */ /* 0x000fe20007ffe0ff */
[----:B------:R-:W-:Y:S02]  /*7fa0*/  IMAD.MOV.U32 R11, RZ, RZ, R99 ;  /* 0x000000ffff0b7224 */ /* 0x000fe400078e0063 */
[----:B------:R-:W-:-:S04]  /*7fb0*/  IMAD.WIDE.U32 R8, R2, UR4, R8 ;  /* 0x0000000402087c25 */ /* 0x000fc8000f8e0008 */
[----:B------:R-:W-:Y:S01]  /*7fc0*/  IMAD R9, R2, UR5, R9 ;  /* 0x0000000502097c24 */ /* 0x000fe2000f8e0209 */
[----:B------:R-:W-:Y:S01]  /*7fd0*/  ULDC.64 UR4, c[0x0][0xb40] ;  /* 0x0002d00000047ab9 */ /* 0x000fe20000000a00 */
[----:B0-----:R-:W-:-:S04]  /*7fe0*/  @P4 IMAD.HI.U32 R10, R99, R10, RZ ;  /* 0x0000000a630a4227 */ /* 0x001fc800078e00ff */
[----:B------:R-:W-:Y:S02]  /*7ff0*/  IMAD R2, R4, UR4, RZ ;  /* 0x0000000404027c24 */ /* 0x000fe4000f8e02ff */
[----:B------:R-:W-:Y:S01]  /*8000*/  IMAD.WIDE.U32 R8, R19, UR4, R8 ;  /* 0x0000000413087c25 */ /* 0x000fe2000f8e0008 */
[----:B-1----:R-:W-:-:S03]  /*8010*/  @P4 SHF.R.U32.HI R11, RZ, R15, R10 ;  /* 0x0000000fff0b4219 */ /* 0x002fc6000001160a */
[----:B------:R-:W-:Y:S01]  /*8020*/  IMAD R13, R19, UR5, R2 ;  /* 0x00000005130d7c24 */ /* 0x000fe2000f8e0202 */
[----:B------:R-:W-:Y:S01]  /*8030*/  ULDC.64 UR4, c[0x0][0xb48] ;  /* 0x0002d20000047ab9 */ /* 0x000fe20000000a00 */
[--C-:B------:R-:W-:Y:S01]  /*8040*/  IMAD.MOV R4, RZ, RZ, -R11.reuse ;  /* 0x000000ffff047224 */ /* 0x100fe200078e0a0b */
[----:B------:R-:W-:Y:S01]  /*8050*/  SHF.R.S32.HI R2, RZ, 0x1f, R11 ;  /* 0x0000001fff027819 */ /* 0x000fe2000001140b */
[----:B------:R-:W-:Y:S02]  /*8060*/  IMAD.IADD R9, R9, 0x1, R13 ;  /* 0x0000000109097824 */ /* 0x000fe400078e020d */
[----:B------:R-:W-:Y:S02]  /*8070*/  IMAD R13, R3, R4, R99 ;  /* 0x00000004030d7224 */ /* 0x000fe400078e0263 */
[----:B------:R-:W-:-:S03]  /*8080*/  IMAD.WIDE.U32 R8, R201, UR4, R8 ;  /* 0x00000004c9087c25 */ /* 0x000fc6000f8e0008 */
[----:B------:R-:W-:Y:S01]  /*8090*/  SHF.R.S32.HI R4, RZ, 0x1f, R13 ;  /* 0x0000001fff047819 */ /* 0x000fe2000001140d */
[----:B------:R-:W-:Y:S02]  /*80a0*/  IMAD R2, R2, UR6, RZ ;  /* 0x0000000602027c24 */ /* 0x000fe4000f8e02ff */
[----:B------:R-:W-:Y:S01]  /*80b0*/  IMAD R9, R201, UR5, R9 ;  /* 0x00000005c9097c24 */ /* 0x000fe2000f8e0209 */
[----:B------:R-:W-:Y:S01]  /*80c0*/  ULDC.64 UR4, c[0x0][0xb28] ;  /* 0x0002ca0000047ab9 */ /* 0x000fe20000000a00 */
[C---:B------:R-:W-:Y:S02]  /*80d0*/  IMAD R15, R11.reuse, UR7, R2 ;  /* 0x000000070b0f7c24 */ /* 0x040fe4000f8e0202 */
[----:B------:R-:W-:-:S04]  /*80e0*/  IMAD.WIDE.U32 R2, R11, UR6, R8 ;  /* 0x000000060b027c25 */ /* 0x000fc8000f8e0008 */
[----:B------:R-:W-:Y:S02]  /*80f0*/  IMAD R4, R4, UR4, RZ ;  /* 0x0000000404047c24 */ /* 0x000fe4000f8e02ff */
[----:B------:R-:W-:Y:S02]  /*8100*/  IMAD.IADD R3, R3, 0x1, R15 ;  /* 0x0000000103037824 */ /* 0x000fe400078e020f */
[C---:B------:R-:W-:Y:S02]  /*8110*/  IMAD R9, R13.reuse, UR5, R4 ;  /* 0x000000050d097c24 */ /* 0x040fe4000f8e0204 */
[----:B------:R-:W-:Y:S01]  /*8120*/  IMAD.WIDE.U32 R2, R13, UR4, R2 ;  /* 0x000000040d027c25 */ /* 0x000fe2000f8e0002 */
[----:B------:R-:W-:-:S03]  /*8130*/  ULDC.64 UR4, c[0x0][0xb00] ;  /* 0x0002c00000047ab9 */ /* 0x000fc60000000a00 */
[----:B------:R-:W-:Y:S01]  /*8140*/  VIADD R4, R0, 0x28820 ;  /* 0x0002882000047836 */ /* 0x000fe20000000000 */
[----:B------:R-:W-:Y:S01]  /*8150*/  LEA R0, P1, R2, UR4, 0x2 ;  /* 0x0000000402007c11 */ /* 0x000fe2000f8210ff */
[----:B------:R-:W-:-:S03]  /*8160*/  IMAD.IADD R3, R3, 0x1, R9 ;  /* 0x0000000103037824 */ /* 0x000fc600078e0209 */
[----:B------:R-:W-:Y:S02]  /*8170*/  PRMT R8, RZ, 0x654, R4 ;  /* 0x00000654ff087816 */ /* 0x000fe40000000004 */
[----:B------:R-:W-:Y:S02]  /*8180*/  LEA.HI.X R4, R2, UR5, R3, 0x2, P1 ;  /* 0x0000000502047c11 */ /* 0x000fe400088f1403 */
[----:B------:R0:W-:Y:S03]  /*8190*/  SYNCS.ARRIVE.TRANS64.RED.A1T0 RZ, [R8+URZ], RZ ;  /* 0x000000ff08ff79a7 */ /* 0x0001e6000810043f */
[----:B------:R1:W2:Y:S04]  /*81a0*/  SHFL.IDX PT, R9, R4, RZ, 0x1c1f ;  /* 0x001c1fff04097589 */ /* 0x0002a800000e0000 */
[----:B0-----:R1:W0:Y:S01]  /*81b0*/  SHFL.IDX PT, R8, R0, RZ, 0x1c1f ;  /* 0x001c1fff00087589 */ /* 0x00122200000e0000 */
[----:B------:R-:W-:Y:S05]  /*81c0*/  @P2 BRA `(.L_x_239) ;  /* 0x0000000400002947 */ /* 0x000fea0003800000 */
[----:B------:R-:W-:Y:S02]  /*81d0*/  ULDC UR4, c[0x0][0xac8] ;  /* 0x0002b20000047ab9 */ /* 0x000fe40000000800 */
[----:B------:R-:W-:Y:S02]  /*81e0*/  ISETP.GE.AND P3, PT, R200, UR4, PT ;  /* 0x00000004c8007c0c */ /* 0x000fe4000bf66270 */
[----:B------:R-:W-:Y:S02]  /*81f0*/  ISETP.GE.AND P1, PT, R203, UR4, PT ;  /* 0x00000004cb007c0c */ /* 0x000fe4000bf26270 */
[----:B------:R-:W-:Y:S02]  /*8200*/  ISETP.GE.AND P4, PT, R199, UR4, PT ;  /* 0x00000004c7007c0c */ /* 0x000fe4000bf86270 */
[----:B------:R-:W-:-:S07]  /*8210*/  ISETP.GE.AND P2, PT, R198, UR4, PT ;  /* 0x00000004c6007c0c */ /* 0x000fce000bf46270 */
[CC--:B0-----:R-:W-:Y:S02]  /*8220*/  @!P3 LEA R10, P5, R200.reuse, R8.reuse, 0x2 ;  /* 0x00000008c80ab211 */ /* 0x0c1fe400078a10ff */
[----:B--2---:R-:W-:Y:S02]  /*8230*/  @!P1 IMAD.WIDE R2, R203, 0x4, R8 ;  /* 0x00000004cb029825 */ /* 0x004fe400078e0208 */
[----:B------:R-:W-:Y:S02]  /*8240*/  @!P3 LEA.HI.X R11, R200, R9, R221, 0x2, P5 ;  /* 0x00000009c80bb211 */ /* 0x000fe400028f14dd */
[-C--:B------:R-:W-:Y:S01]  /*8250*/  @!P4 LEA R12, P5, R199, R8.reuse, 0x2 ;  /* 0x00000008c70cc211 */ /* 0x080fe200078a10ff */
[----:B------:R0:W-:Y:S01]  /*8260*/  @!P1 ST.E.64 desc[UR36][R2.64], R20 ;  /* 0x0000001402009985 */ /* 0x0001e2000c101b24 */
[----:B------:R-:W-:Y:S02]  /*8270*/  ISETP.GE.AND P1, PT, R197, UR4, PT ;  /* 0x00000004c5007c0c */ /* 0x000fe4000bf26270 */
[----:B------:R-:W-:Y:S01]  /*8280*/  @!P2 LEA R14, P6, R198, R8, 0x2 ;  /* 0x00000008c60ea211 */ /* 0x000fe200078c10ff */
[----:B------:R2:W-:Y:S01]  /*8290*/  @!P3 ST.E.64 desc[UR36][R10.64], R36 ;  /* 0x000000240a00b985 */ /* 0x0005e2000c101b24 */
[----:B------:R-:W-:-:S02]  /*82a0*/  ISETP.GE.AND P3, PT, R196, UR4, PT ;  /* 0x00000004c4007c0c */ /* 0x000fc4000bf66270 */
[-C--:B------:R-:W-:Y:S02]  /*82b0*/  @!P4 LEA.HI.X R13, R199, R9.reuse, R220, 0x2, P5 ;  /* 0x00000009c70dc211 */ /* 0x080fe400028f14dc */
[----:B------:R-:W-:Y:S02]  /*82c0*/  @!P2 LEA.HI.X R15, R198, R9, R219, 0x2, P6 ;  /* 0x00000009c60fa211 */ /* 0x000fe400030f14db */
[----:B------:R-:W-:Y:S01]  /*82d0*/  ISETP.GE.AND P5, PT, R195, UR4, PT ;  /* 0x00000004c3007c0c */ /* 0x000fe2000bfa6270 */
[----:B------:R3:W-:Y:S02]  /*82e0*/  @!P4 ST.E.64 desc[UR36][R12.64], R38 ;  /* 0x000000260c00c985 */ /* 0x0007e4000c101b24 */
[----:B------:R-:W-:Y:S02]  /*82f0*/  @!P1 LEA R16, P4, R197, R8, 0x2 ;  /* 0x00000008c5109211 */ /* 0x000fe400078810ff */
[----:B------:R4:W-:Y:S01]  /*8300*/  @!P2 ST.E.64 desc[UR36][R14.64], R40 ;  /* 0x000000280e00a985 */ /* 0x0009e2000c101b24 */
[----:B------:R-:W-:-:S02]  /*8310*/  ISETP.GE.AND P2, PT, R194, UR4, PT ;  /* 0x00000004c2007c0c */ /* 0x000fc4000bf46270 */
[CC--:B0-----:R-:W-:Y:S02]  /*8320*/  @!P3 LEA R2, P6, R196.reuse, R8.reuse, 0x2 ;  /* 0x00000008c402b211 */ /* 0x0c1fe400078c10ff */
[-C--:B------:R-:W-:Y:S02]  /*8330*/  @!P1 LEA.HI.X R17, R197, R9.reuse, R218, 0x2, P4 ;  /* 0x00000009c5119211 */ /* 0x080fe400020f14da */
[----:B------:R-:W-:Y:S02]  /*8340*/  @!P3 LEA.HI.X R3, R196, R9, R217, 0x2, P6 ;  /* 0x00000009c403b211 */ /* 0x000fe400030f14d9 */
[----:B------:R-:W-:Y:S01]  /*8350*/  ISETP.GE.AND P4, PT, R193, UR4, PT ;  /* 0x00000004c1007c0c */ /* 0x000fe2000bf86270 */
[----:B------:R0:W-:Y:S01]  /*8360*/  @!P1 ST.E.64 desc[UR36][R16.64], R42 ;  /* 0x0000002a10009985 */ /* 0x0001e2000c101b24 */
[----:B--2---:R-:W-:-:S03]  /*8370*/  @!P5 LEA R10, P1, R195, R8, 0x2 ;  /* 0x00000008c30ad211 */ /* 0x004fc600078210ff */
[----:B------:R2:W-:Y:S01]  /*8380*/  @!P3 ST.E.64 desc[UR36][R2.64], R44 ;  /* 0x0000002c0200b985 */ /* 0x0005e2000c101b24 */
[-C--:B---3--:R-:W-:Y:S02]  /*8390*/  @!P2 LEA R12, P6, R194, R8.reuse, 0x2 ;  /* 0x00000008c20ca211 */ /* 0x088fe400078c10ff */
[----:B------:R-:W-:Y:S02]  /*83a0*/  ISETP.GE.AND P3, PT, R192, UR4, PT ;  /* 0x00000004c0007c0c */ /* 0x000fe4000bf66270 */
[-C--:B------:R-:W-:Y:S02]  /*83b0*/  @!P5 LEA.HI.X R11, R195, R9.reuse, R216, 0x2, P1 ;  /* 0x00000009c30bd211 */ /* 0x080fe400008f14d8 */
[----:B------:R-:W-:Y:S02]  /*83c0*/  ISETP.GE.AND P1, PT, R191, UR4, PT ;  /* 0x00000004bf007c0c */ /* 0x000fe4000bf26270 */
[----:B------:R-:W-:Y:S01]  /*83d0*/  @!P2 LEA.HI.X R13, R194, R9, R215, 0x2, P6 ;  /* 0x00000009c20da211 */ /* 0x000fe200030f14d7 */
[----:B------:R3:W-:Y:S01]  /*83e0*/  @!P5 ST.E.64 desc[UR36][R10.64], R46 ;  /* 0x0000002e0a00d985 */ /* 0x0007e2000c101b24 */
[----:B----4-:R-:W-:-:S03]  /*83f0*/  @!P4 LEA R14, P6, R193, R8, 0x2 ;  /* 0x00000008c10ec211 */ /* 0x010fc600078c10ff */
[----:B------:R4:W-:Y:S01]  /*8400*/  @!P2 ST.E.64 desc[UR36][R12.64], R48 ;  /* 0x000000300c00a985 */ /* 0x0009e2000c101b24 */
[----:B------:R-:W-:Y:S02]  /*8410*/  ISETP.GE.AND P2, PT, R190, UR4, PT ;  /* 0x00000004be007c0c */ /* 0x000fe4000bf46270 */
[-C--:B------:R-:W-:Y:S02]  /*8420*/  @!P4 LEA.HI.X R15, R193, R9.reuse, R214, 0x2, P6 ;  /* 0x00000009c10fc211 */ /* 0x080fe400030f14d6 */
[CC--:B0-----:R-:W-:Y:S02]  /*8430*/  @!P3 LEA R16, P5, R192.reuse, R8.reuse, 0x2 ;  /* 0x00000008c010b211 */ /* 0x0c1fe400078a10ff */
[----:B--2---:R-:W-:Y:S01]  /*8440*/  @!P1 LEA R2, P6, R191, R8, 0x2 ;  /* 0x00000008bf029211 */ /* 0x004fe200078c10ff */
[----:B------:R0:W-:Y:S01]  /*8450*/  @!P4 ST.E.64 desc[UR36][R14.64], R50 ;  /* 0x000000320e00c985 */ /* 0x0001e2000c101b24 */
[----:B------:R-:W-:Y:S02]  /*8460*/  @!P3 LEA.HI.X R17, R192, R9, R213, 0x2, P5 ;  /* 0x00000009c011b211 */ /* 0x000fe400028f14d5 */
[----:B------:R-:W-:-:S02]  /*8470*/  ISETP.GE.AND P4, PT, R189, UR4, PT ;  /* 0x00000004bd007c0c */ /* 0x000fc4000bf86270 */
[-C--:B------:R-:W-:Y:S01]  /*8480*/  @!P1 LEA.HI.X R3, R191, R9.reuse, R212, 0x2, P6 ;  /* 0x00000009bf039211 */ /* 0x080fe200030f14d4 */
[----:B------:R2:W-:Y:S01]  /*8490*/  @!P3 ST.E.64 desc[UR36][R16.64], R52 ;  /* 0x000000341000b985 */ /* 0x0005e2000c101b24 */
[----:B------:R-:W-:Y:S02]  /*84a0*/  ISETP.GE.AND P5, PT, R188, UR4, PT ;  /* 0x00000004bc007c0c */ /* 0x000fe4000bfa6270 */
[----:B---3--:R-:W-:Y:S01]  /*84b0*/  @!P2 LEA R10, P6, R190, R8, 0x2 ;  /* 0x00000008be0aa211 */ /* 0x008fe200078c10ff */
[----:B------:R3:W-:Y:S01]  /*84c0*/  @!P1 ST.E.64 desc[UR36][R2.64], R54 ;  /* 0x0000003602009985 */ /* 0x0007e2000c101b24 */
[----:B------:R-:W-:Y:S02]  /*84d0*/  ISETP.GE.AND P3, PT, R155, UR4, PT ;  /* 0x000000049b007c0c */ /* 0x000fe4000bf66270 */
[----:B------:R-:W-:Y:S02]  /*84e0*/  ISETP.GE.AND P1, PT, R22, UR4, PT ;  /* 0x0000000416007c0c */ /* 0x000fe4000bf26270 */
[----:B------:R-:W-:-:S02]  /*84f0*/  @!P2 LEA.HI.X R11, R190, R9, R211, 0x2, P6 ;  /* 0x00000009be0ba211 */ /* 0x000fc400030f14d3 */
[----:B----4-:R-:W-:-:S03]  /*8500*/  @!P4 LEA R12, P6, R189, R8, 0x2 ;  /* 0x00000008bd0cc211 */ /* 0x010fc600078c10ff */
[----:B------:R3:W-:Y:S01]  /*8510*/  @!P2 ST.E.64 desc[UR36][R10.64], R56 ;  /* 0x000000380a00a985 */ /* 0x0007e2000c101b24 */
[CC--:B0-----:R-:W-:Y:S02]  /*8520*/  @!P5 LEA R14, P2, R188.reuse, R8.reuse, 0x2 ;  /* 0x00000008bc0ed211 */ /* 0x0c1fe400078410ff */
[-C--:B------:R-:W-:Y:S02]  /*8530*/  @!P4 LEA.HI.X R13, R189, R9.reuse, R210, 0x2, P6 ;  /* 0x00000009bd0dc211 */ /* 0x080fe400030f14d2 */
[CC--:B--2---:R-:W-:Y:S02]  /*8540*/  @!P3 LEA R16, P6, R155.reuse, R8.reuse, 0x2 ;  /* 0x000000089b10b211 */ /* 0x0c4fe400078c10ff */
[-C--:B------:R-:W-:Y:S01]  /*8550*/  @!P5 LEA.HI.X R15, R188, R9.reuse, R209, 0x2, P2 ;  /* 0x00000009bc0fd211 */ /* 0x080fe200010f14d1 */
[----:B------:R3:W-:Y:S01]  /*8560*/  @!P4 ST.E.64 desc[UR36][R12.64], R58 ;  /* 0x0000003a0c00c985 */ /* 0x0007e2000c101b24 */
[C---:B------:R-:W-:Y:S02]  /*8570*/  @!P1 LEA R8, P2, R22.reuse, R8, 0x2 ;  /* 0x0000000816089211 */ /* 0x040fe400078410ff */
[-C--:B------:R-:W-:Y:S01]  /*8580*/  @!P3 LEA.HI.X R17, R155, R9.reuse, R208, 0x2, P6 ;  /* 0x000000099b11b211 */ /* 0x080fe200030f14d0 */
[----:B------:R3:W-:Y:S01]  /*8590*/  @!P5 ST.E.64 desc[UR36][R14.64], R60 ;  /* 0x0000003c0e00d985 */ /* 0x0007e2000c101b24 */
[----:B------:R-:W-:-:S03]  /*85a0*/  @!P1 LEA.HI.X R9, R22, R9, R207, 0x2, P2 ;  /* 0x0000000916099211 */ /* 0x000fc600010f14cf */
[----:B------:R3:W-:Y:S04]  /*85b0*/  @!P3 ST.E.64 desc[UR36][R16.64], R62 ;  /* 0x0000003e1000b985 */ /* 0x0007e8000c101b24 */
[----:B------:R3:W-:Y:S02]  /*85c0*/  @!P1 ST.E.64 desc[UR36][R8.64], R64 ;  /* 0x0000004008009985 */ /* 0x0007e4000c101b24 */
.L_x_239:
[----:B------:R-:W-:Y:S05]  /*85d0*/  BSYNC B1 ;  /* 0x0000000000017941 */ /* 0x000fea0003800000 */
.L_x_238:
[----:B--23--:R2:W3:Y:S04]  /*85e0*/  SHFL.IDX PT, R9, R4, 0x1, 0x1c1f ;  /* 0x003c1f0004097f89 */ /* 0x00c4e800000e0000 */
[----:B0-----:R2:W0:Y:S01]  /*85f0*/  SHFL.IDX PT, R8, R0, 0x1, 0x1c1f ;  /* 0x003c1f0000087f89 */ /* 0x00142200000e0000 */
[----:B------:R-:W-:Y:S05]  /*8600*/  @P0 BRA `(.L_x_237) ;  /* 0x0000000c00e40947 */ /* 0x000fea0003800000 */
[----:B------:R-:W-:Y:S02]  /*8610*/  ULDC UR4, c[0x0][0xac8] ;  /* 0x0002b20000047ab9 */ /* 0x000fe40000000800 */
[----:B------:R-:W-:Y:S02]  /*8620*/  ISETP.GE.AND P1, PT, R200, UR4, PT ;  /* 0x00000004c8007c0c */ /* 0x000fe4000bf26270 */
[----:B------:R-:W-:Y:S02]  /*8630*/  ISETP.GE.AND P0, PT, R199, UR4, PT ;  /* 0x00000004c7007c0c */ /* 0x000fe4000bf06270 */
[----:B------:R-:W-:Y:S02]  /*8640*/  ISETP.GE.AND P2, PT, R203, UR4, PT ;  /* 0x00000004cb007c0c */ /* 0x000fe4000bf46270 */
[----:B------:R-:W-:Y:S02]  /*8650*/  ISETP.GE.AND P4, PT, R197, UR4, PT ;  /* 0x00000004c5007c0c */ /* 0x000fe4000bf86270 */
[----:B------:R-:W-:-:S05]  /*8660*/  ISETP.GE.AND P3, PT, R198, UR4, PT ;  /* 0x00000004c6007c0c */ /* 0x000fca000bf66270 */
[CC--:B0-----:R-:W-:Y:S02]  /*8670*/  @!P1 LEA R10, P5, R200.reuse, R8.reuse, 0x2 ;  /* 0x00000008c80a9211 */ /* 0x0c1fe400078a10ff */
[-C--:B------:R-:W-:Y:S02]  /*8680*/  @!P0 LEA R12, P6, R199, R8.reuse, 0x2 ;  /* 0x00000008c70c8211 */ /* 0x080fe400078c10ff */
[-C--:B---3--:R-:W-:Y:S01]  /*8690*/  @!P1 LEA.HI.X R11, R200, R9.reuse, R221, 0x2, P5 ;  /* 0x00000009c80b9211 */ /* 0x088fe200028f14dd */
[----:B------:R-:W-:Y:S01]  /*86a0*/  @!P2 IMAD.WIDE R2, R203, 0x4, R8 ;  /* 0x00000004cb02a825 */ /* 0x000fe200078e0208 */
[----:B------:R-:W-:Y:S02]  /*86b0*/  ISETP.GE.AND P5, PT, R196, UR4, PT ;  /* 0x00000004c4007c0c */ /* 0x000fe4000bfa6270 */
[----:B------:R-:W-:Y:S02]  /*86c0*/  @!P0 LEA.HI.X R13, R199, R9, R220, 0x2, P6 ;  /* 0x00000009c70d8211 */ /* 0x000fe400030f14dc */
[----:B------:R0:W-:Y:S01]  /*86d0*/  @!P2 ST.E.64 desc[UR36][R2.64], R66 ;  /* 0x000000420200a985 */ /* 0x0001e2000c101b24 */
[----:B------:R-:W-:-:S02]  /*86e0*/  @!P4 LEA R16, P2, R197, R8, 0x2 ;  /* 0x00000008c510c211 */ /* 0x000fc400078410ff */
[----:B------:R-:W-:Y:S01]  /*86f0*/  @!P3 LEA R14, P6, R198, R8, 0x2 ;  /* 0x00000008c60eb211 */ /* 0x000fe200078c10ff */
[----:B------:R-:W-:Y:S01]  /*8700*/  @!P1 ST.E.64 desc[UR36][R10.64], R68 ;  /* 0x000000440a009985 */ /* 0x000fe2000c101b24 */
[----:B------:R-:W-:Y:S02]  /*8710*/  ISETP.GE.AND P1, PT, R194, UR4, PT ;  /* 0x00000004c2007c0c */ /* 0x000fe4000bf26270 */
[-C--:B------:R-:W-:Y:S01]  /*8720*/  @!P4 LEA.HI.X R17, R197, R9.reuse, R218, 0x2, P2 ;  /* 0x00000009c511c211 */ /* 0x080fe200010f14da */
[----:B------:R3:W-:Y:S01]  /*8730*/  @!P0 ST.E.64 desc[UR36][R12.64], R70 ;  /* 0x000000460c008985 */ /* 0x0007e2000c101b24 */
[----:B------:R-:W-:Y:S02]  /*8740*/  ISETP.GE.AND P0, PT, R195, UR4, PT ;  /* 0x00000004c3007c0c */ /* 0x000fe4000bf06270 */
[----:B------:R-:W-:Y:S02]  /*8750*/  ISETP.GE.AND P2, PT, R193, UR4, PT ;  /* 0x00000004c1007c0c */ /* 0x000fe4000bf46270 */
[----:B------:R-:W-:-:S02]  /*8760*/  @!P3 LEA.HI.X R15, R198, R9, R219, 0x2, P6 ;  /* 0x00000009c60fb211 */ /* 0x000fc400030f14db */
[----:B------:R-:W-:-:S03]  /*8770*/  @!P5 LEA R18, P6, R196, R8, 0x2 ;  /* 0x00000008c412d211 */ /* 0x000fc600078c10ff */
[----:B------:R4:W-:Y:S01]  /*8780*/  @!P3 ST.E.64 desc[UR36][R14.64], R72 ;  /* 0x000000480e00b985 */ /* 0x0009e2000c101b24 */
[-C--:B------:R-:W-:Y:S02]  /*8790*/  @!P5 LEA.HI.X R19, R196, R9.reuse, R217, 0x2, P6 ;  /* 0x00000009c413d211 */ /* 0x080fe400030f14d9 */
[----:B------:R-:W-:Y:S01]  /*87a0*/  ISETP.GE.AND P3, PT, R192, UR4, PT ;  /* 0x00000004c0007c0c */ /* 0x000fe2000bf66270 */
[----:B------:R5:W-:Y:S01]  /*87b0*/  @!P4 ST.E.64 desc[UR36][R16.64], R74 ;  /* 0x0000004a1000c985 */ /* 0x000be2000c101b24 */
[-C--:B0-----:R-:W-:Y:S02]  /*87c0*/  @!P0 LEA R2, P4, R195, R8.reuse, 0x2 ;  /* 0x00000008c3028211 */ /* 0x081fe400078810ff */
[-C--:B---3--:R-:W-:Y:S01]  /*87d0*/  @!P2 LEA R12, P6, R193, R8.reuse, 0x2 ;  /* 0x00000008c10ca211 */ /* 0x088fe200078c10ff */
[----:B------:R-:W-:Y:S01]  /*87e0*/  @!P5 ST.E.64 desc[UR36][R18.64], R76 ;  /* 0x0000004c1200d985 */ /* 0x000fe2000c101b24 */
[----:B------:R-:W-:Y:S02]  /*87f0*/  @!P1 LEA R10, P5, R194, R8, 0x2 ;  /* 0x00000008c20a9211 */ /* 0x000fe400078a10ff */
[----:B------:R-:W-:-:S02]  /*8800*/  @!P0 LEA.HI.X R3, R195, R9, R216, 0x2, P4 ;  /* 0x00000009c3038211 */ /* 0x000fc400020f14d8 */
[-C--:B------:R-:W-:Y:S02]  /*8810*/  @!P1 LEA.HI.X R11, R194, R9.reuse, R215, 0x2, P5 ;  /* 0x00000009c20b9211 */ /* 0x080fe400028f14d7 */
[----:B------:R-:W-:Y:S01]  /*8820*/  ISETP.GE.AND P4, PT, R191, UR4, PT ;  /* 0x00000004bf007c0c */ /* 0x000fe2000bf86270 */
[----:B------:R-:W-:Y:S01]  /*8830*/  @!P0 ST.E.64 desc[UR36][R2.64], R78 ;  /* 0x0000004e02008985 */ /* 0x000fe2000c101b24 */
[----:B------:R-:W-:Y:S02]  /*8840*/  @!P2 LEA.HI.X R13, R193, R9, R214, 0x2, P6 ;  /* 0x00000009c10da211 */ /* 0x000fe400030f14d6 */
[----:B----4-:R-:W-:Y:S01]  /*8850*/  @!P3 LEA R14, P5, R192, R8, 0x2 ;  /* 0x00000008c00eb211 */ /* 0x010fe200078a10ff */
[----:B------:R0:W-:Y:S01]  /*8860*/  @!P1 ST.E.64 desc[UR36][R10.64], R80 ;  /* 0x000000500a009985 */ /* 0x0001e2000c101b24 */
[----:B------:R-:W-:Y:S02]  /*8870*/  ISETP.GE.AND P1, PT, R189, UR4, PT ;  /* 0x00000004bd007c0c */ /* 0x000fe4000bf26270 */
[----:B------:R-:W-:Y:S01]  /*8880*/  ISETP.GE.AND P0, PT, R188, UR4, PT ;  /* 0x00000004bc007c0c */ /* 0x000fe2000bf06270 */
[----:B------:R3:W-:Y:S01]  /*8890*/  @!P2 ST.E.64 desc[UR36][R12.64], R82 ;  /* 0x000000520c00a985 */ /* 0x0007e2000c101b24 */
[----:B------:R-:W-:-:S02]  /*88a0*/  ISETP.GE.AND P2, PT, R190, UR4, PT ;  /* 0x00000004be007c0c */ /* 0x000fc4000bf46270 */
[-C--:B------:R-:W-:Y:S02]  /*88b0*/  @!P3 LEA.HI.X R15, R192, R9.reuse, R213, 0x2, P5 ;  /* 0x00000009c00fb211 */ /* 0x080fe400028f14d5 */
[----:B------:R-:W-:Y:S02]  /*88c0*/  ISETP.GE.AND P5, PT, R155, UR4, PT ;  /* 0x000000049b007c0c */ /* 0x000fe4000bfa6270 */
[CC--:B-----5:R-:W-:Y:S01]  /*88d0*/  @!P4 LEA R16, P6, R191.reuse, R8.reuse, 0x2 ;  /* 0x00000008bf10c211 */ /* 0x0e0fe200078c10ff */
[----:B------:R4:W-:Y:S03]  /*88e0*/  @!P3 ST.E.64 desc[UR36][R14.64], R84 ;  /* 0x000000540e00b985 */ /* 0x0009e6000c101b24 */
[----:B------:R-:W-:Y:S02]  /*88f0*/  @!P4 LEA.HI.X R17, R191, R9, R212, 0x2, P6 ;  /* 0x00000009bf11c211 */ /* 0x000fe400030f14d4 */
[----:B0-----:R-:W-:-:S02]  /*8900*/  @!P1 LEA R10, P6, R189, R8, 0x2 ;  /* 0x00000008bd0a9211 */ /* 0x001fc400078c10ff */
[-C--:B------:R-:W-:Y:S01]  /*8910*/  @!P2 LEA R2, P3, R190, R8.reuse, 0x2 ;  /* 0x00000008be02a211 */ /* 0x080fe200078610ff */
[----:B------:R4:W-:Y:S01]  /*8920*/  @!P4 ST.E.64 desc[UR36][R16.64], R86 ;  /* 0x000000561000c985 */ /* 0x0009e2000c101b24 */
[-C--:B---3--:R-:W-:Y:S02]  /*8930*/  @!P0 LEA R12, P4, R188, R8.reuse, 0x2 ;  /* 0x00000008bc0c8211 */ /* 0x088fe400078810ff */
[-C--:B------:R-:W-:Y:S02]  /*8940*/  @!P2 LEA.HI.X R3, R190, R9.reuse, R211, 0x2, P3 ;  /* 0x00000009be03a211 */ /* 0x080fe400018f14d3 */
[----:B------:R-:W-:Y:S02]  /*8950*/  @!P5 LEA R18, P3, R155, R8, 0x2 ;  /* 0x000000089b12d211 */ /* 0x000fe400078610ff */
[-C--:B------:R-:W-:Y:S01]  /*8960*/  @!P1 LEA.HI.X R11, R189, R9.reuse, R210, 0x2, P6 ;  /* 0x00000009bd0b9211 */ /* 0x080fe200030f14d2 */
[----:B------:R4:W-:Y:S01]  /*8970*/  @!P2 ST.E.64 desc[UR36][R2.64], R90 ;  /* 0x0000005a0200a985 */ /* 0x0009e2000c101b24 */
[----:B------:R-:W-:-:S02]  /*8980*/  @!P0 LEA.HI.X R13, R188, R9, R209, 0x2, P4 ;  /* 0x00000009bc0d8211 */ /* 0x000fc400020f14d1 */
[----:B------:R-:W-:Y:S01]  /*8990*/  @!P5 LEA.HI.X R19, R155, R9, R208, 0x2, P3 ;  /* 0x000000099b13d211 */ /* 0x000fe200018f14d0 */
[----:B------:R4:W-:Y:S04]  /*89a0*/  @!P1 ST.E.64 desc[UR36][R10.64], R92 ;  /* 0x0000005c0a009985 */ /* 0x0009e8000c101b24 */
[----:B------:R4:W-:Y:S01]  /*89b0*/  @!P0 ST.E.64 desc[UR36][R12.64], R94 ;  /* 0x0000005e0c008985 */ /* 0x0009e2000c101b24 */
[----:B------:R-:W-:-:S03]  /*89c0*/  ISETP.GE.AND P0, PT, R22, UR4, PT ;  /* 0x0000000416007c0c */ /* 0x000fc6000bf06270 */
[----:B------:R4:W-:Y:S10]  /*89d0*/  @!P5 ST.E.64 desc[UR36][R18.64], R96 ;  /* 0x000000601200d985 */ /* 0x0009f4000c101b24 */
[----:B------:R-:W-:Y:S05]  /*89e0*/  @P0 BRA `(.L_x_237) ;  /* 0x0000000800ec0947 */ /* 0x000fea0003800000 */
[----:B----4-:R-:W-:-:S04]  /*89f0*/  LEA R2, P0, R22, R8, 0x2 ;  /* 0x0000000816027211 */ /* 0x010fc800078010ff */
[----:B------:R-:W-:-:S05]  /*8a00*/  LEA.HI.X R3, R22, R9, R207, 0x2, P0 ;  /* 0x0000000916037211 */ /* 0x000fca00000f14cf */
[----:B------:R0:W-:Y:S01]  /*8a10*/  ST.E.64 desc[UR36][R2.64], R150 ;  /* 0x0000009602007985 */ /* 0x0001e2000c101b24 */
[----:B------:R-:W-:Y:S05]  /*8a20*/  BRA `(.L_x_237) ;  /* 0x0000000800dc7947 */ /* 0x000fea0003800000 */
.L_x_228:
[----:B------:R-:W2:Y:S01]  /*8a30*/  LDC.64 R10, c[0x0][0xc00] ;  /* 0x00030000ff0a7b82 */ /* 0x000ea20000000a00 */
[----:B------:R-:W-:Y:S01]  /*8a40*/  ULDC.64 UR4, c[0x0][0xc08] ;  /* 0x0003020000047ab9 */ /* 0x000fe20000000a00 */
[----:B------:R-:W-:Y:S01]  /*8a50*/  IMAD.MOV.U32 R3, RZ, RZ, RZ ;  /* 0x000000ffff037224 */ /* 0x000fe200078e00ff */
[----:B------:R-:W-:-:S04]  /*8a60*/  ISETP.NE.U32.AND P0, PT, RZ, UR4, PT ;  /* 0x00000004ff007c0c */ /* 0x000fc8000bf05070 */
[----:B------:R-:W-:Y:S01]  /*8a70*/  ISETP.NE.AND.EX P1, PT, RZ, UR5, PT, P0 ;  /* 0x00000005ff007c0c */ /* 0x000fe2000bf25300 */
[----:B------:R-:W3:Y:S01]  /*8a80*/  LDC.64 R8, c[0x0][0xc00] ;  /* 0x00030000ff087b82 */ /* 0x000ee20000000a00 */
[----:B--2---:R-:W-:-:S04]  /*8a90*/  ISETP.NE.U32.AND P0, PT, R10, RZ, PT ;  /* 0x000000ff0a00720c */ /* 0x004fc80003f05070 */
[----:B------:R-:W-:-:S07]  /*8aa0*/  ISETP.NE.AND.EX P0, PT, R11, RZ, PT, P0 ;  /* 0x000000ff0b00720c */ /* 0x000fce0003f05300 */
[----:B------:R-:W2:Y:S01]  /*8ab0*/  @P1 LDC.64 R10, c[0x0][0xc08] ;  /* 0x00030200ff0a1b82 */ /* 0x000ea20000000a00 */
[----:B------:R-:W-:Y:S01]  /*8ac0*/  ULDC UR4, c[0x0][0xa88] ;  /* 0x0002a20000047ab9 */ /* 0x000fe20000000800 */
[----:B---3--:R-:W-:-:S04]  /*8ad0*/  IMAD.WIDE R12, R19, 0x4, R8 ;  /* 0x00000004130c7825 */ /* 0x008fc800078e0208 */
[----:B0-----:R-:W-:Y:S01]  /*8ae0*/  IMAD.U32 R0, RZ, RZ, UR4 ;  /* 0x00000004ff007e24 */ /* 0x001fe2000f8e00ff */
[----:B------:R0:W5:Y:S01]  /*8af0*/  @P0 LDG.E R3, desc[UR36][R12.64] ;  /* 0x000000240c030981 */ /* 0x000162000c1e1900 */
[----:B--2---:R-:W-:-:S05]  /*8b00*/  @P1 IMAD.WIDE R8, R19, 0x4, R10 ;  /* 0x0000000413081825 */ /* 0x004fca00078e020a */
[----:B------:R0:W5:Y:S01]  /*8b10*/  @P1 LDG.E R0, desc[UR36][R8.64] ;  /* 0x0000002408001981 */ /* 0x000162000c1e1900 */
[----:B------:R-:W-:Y:S02]  /*8b20*/  ISETP.NE.AND P2, PT, R18, RZ, PT ;  /* 0x000000ff1200720c */ /* 0x000fe40003f45270 */
[----:B------:R-:W-:-:S11]  /*8b30*/  ISETP.GT.AND P3, PT, R228, 0x7f, PT ;  /* 0x0000007fe400780c */ /* 0x000fd60003f64270 */
[----:B------:R-:W2:Y:S02]  /*8b40*/  @!P2 LDC R18, c[0x0][0xad4] ;  /* 0x0002b500ff12ab82 */ /* 0x000ea40000000800 */
[----:B--2---:R-:W-:Y:S01]  /*8b50*/  ISETP.GT.AND P2, PT, R18, 0x1, PT ;  /* 0x000000011200780c */ /* 0x004fe20003f44270 */
[----:B0-----:R-:W-:-:S12]  /*8b60*/  @P1 BRA `(.L_x_240) ;  /* 0x0000000000101947 */ /* 0x001fd80003800000 */
[----:B------:R-:W-:Y:S05]  /*8b70*/  @!P0 BRA `(.L_x_240) ;  /* 0x00000000000c8947 */ /* 0x000fea0003800000 */
[----:B------:R-:W2:Y:S04]  /*8b80*/  LDG.E R9, desc[UR36][R12.64] ;  /* 0x000000240c097981 */ /* 0x000ea8000c1e1900 */
[----:B-----5:R-:W2:Y:S02]  /*8b90*/  LDG.E R0, desc[UR36][R12.64+0x4] ;  /* 0x000004240c007981 */ /* 0x020ea4000c1e1900 */
[----:B--2---:R-:W-:-:S07]  /*8ba0*/  IMAD.IADD R0, R0, 0x1, -R9 ;  /* 0x0000000100007824 */ /* 0x004fce00078e0a09 */
.L_x_240:
[----:B------:R-:W-:Y:S01]  /*8bb0*/  BSSY B1, `(.L_x_241) ;  /* 0x0000037000017945 */ /* 0x000fe20003800000 */
[----:B------:R-:W-:Y:S02]  /*8bc0*/  SEL R25, R19, RZ, !P0 ;  /* 0x000000ff13197207 */ /* 0x000fe40004000000 */
[----:B------:R-:W-:Y:S02]  /*8bd0*/  SEL R202, R202, RZ, !P0 ;  /* 0x000000ffcaca7207 */ /* 0x000fe40004000000 */
[----:B-----5:R-:W-:Y:S01]  /*8be0*/  SHF.R.S32.HI R24, RZ, 0x1f, R3 ;  /* 0x0000001fff187819 */ /* 0x020fe20000011403 */
[----:B------:R-:W-:Y:S06]  /*8bf0*/  @P3 BRA `(.L_x_242) ;  /* 0x0000000000c83947 */ /* 0x000fec0003800000 */
[----:B-1----:R-:W0:Y:S01]  /*8c00*/  S2R R4, SR_TID.X ;  /* 0x0000000000047919 */ /* 0x002e220000002100 */
[----:B------:R-:W1:Y:S02]  /*8c10*/  LDC R31, c[0x0][0xbe8] ;  /* 0x0002fa00ff1f7b82 */ /* 0x000e640000000800 */
[----:B-1----:R-:W-:Y:S02]  /*8c20*/  IMAD R8, R0, R31, RZ ;  /* 0x0000001f00087224 */ /* 0x002fe400078e02ff */
[----:B0-----:R-:W-:-:S04]  /*8c30*/  IMAD R4, R16, 0x80, R4 ;  /* 0x0000008010047824 */ /* 0x001fc800078e0204 */
[----:B------:R-:W-:-:S05]  /*8c40*/  VIADD R27, R4, 0xffffff80 ;  /* 0xffffff80041b7836 */ /* 0x000fca0000000000 */
[----:B------:R-:W-:-:S13]  /*8c50*/  ISETP.GE.AND P0, PT, R27, R8, PT ;  /* 0x000000081b00720c */ /* 0x000fda0003f06270 */
[----:B------:R-:W-:Y:S05]  /*8c60*/  @P0 BRA `(.L_x_242) ;  /* 0x0000000000ac0947 */ /* 0x000fea0003800000 */
[----:B------:R-:W-:Y:S01]  /*8c70*/  ISETP.NE.AND P1, PT, R31, 0x1, PT ;  /* 0x000000011f00780c */ /* 0x000fe20003f25270 */
[----:B------:R-:W-:Y:S01]  /*8c80*/  IMAD.MOV.U32 R20, RZ, RZ, 0x9b8 ;  /* 0x000009b8ff147424 */ /* 0x000fe200078e00ff */
[----:B------:R-:W-:Y:S01]  /*8c90*/  ISETP.GT.AND P0, PT, R18, 0x1, PT ;  /* 0x000000011200780c */ /* 0x000fe20003f04270 */
[----:B------:R-:W0:Y:S01]  /*8ca0*/  LDC.64 R28, c[0x0][0xba8] ;  /* 0x0002ea00ff1c7b82 */ /* 0x000e220000000a00 */
[----:B------:R-:W-:Y:S02]  /*8cb0*/  IMAD.MOV.U32 R17, RZ, RZ, R27 ;  /* 0x000000ffff117224 */ /* 0x000fe400078e001b */
[----:B------:R-:W-:Y:S02]  /*8cc0*/  SEL R20, R20, 0x978, P0 ;  /* 0x0000097814147807 */ /* 0x000fe40000000000 */
[----:B------:R-:W-:-:S03]  /*8cd0*/  SEL R201, R201, RZ, P0 ;  /* 0x000000ffc9c97207 */ /* 0x000fc60000000000 */
[----:B------:R-:W1:Y:S08]  /*8ce0*/  LDC.64 R10, c[0x0][R20+0x220] ;  /* 0x00008800140a7b82 */ /* 0x000e700000000a00 */
[----:B------:R-:W2:Y:S08]  /*8cf0*/  @P1 LDC R4, c[0x0][0xbec] ;  /* 0x0002fb00ff041b82 */ /* 0x000eb00000000800 */
[----:B------:R-:W3:Y:S08]  /*8d00*/  LDC.64 R8, c[0x0][R20+0x218] ;  /* 0x0000860014087b82 */ /* 0x000ef00000000a00 */
[----:B------:R-:W4:Y:S01]  /*8d10*/  @P1 LDC R33, c[0x0][0xbf0] ;  /* 0x0002fc00ff211b82 */ /* 0x000f220000000800 */
[----:B-1----:R-:W-:-:S02]  /*8d20*/  IMAD R11, R11, R25, RZ ;  /* 0x000000190b0b7224 */ /* 0x002fc400078e02ff */
[----:B------:R-:W-:-:S04]  /*8d30*/  IMAD.WIDE.U32 R18, R10, R25, RZ ;  /* 0x000000190a127225 */ /* 0x000fc800078e00ff */
[----:B------:R-:W-:Y:S01]  /*8d40*/  IMAD R11, R10, R202, R11 ;  /* 0x000000ca0a0b7224 */ /* 0x000fe200078e020b */
[----:B------:R-:W1:Y:S01]  /*8d50*/  LDC.64 R12, c[0x0][R20+0x228] ;  /* 0x00008a00140c7b82 */ /* 0x000e620000000a00 */
[----:B--2---:R-:W-:-:S07]  /*8d60*/  @P1 IMAD.HI.U32 R4, R27, R4, RZ ;  /* 0x000000041b041227 */ /* 0x004fce00078e00ff */
[----:B------:R-:W2:Y:S01]  /*8d70*/  LDC.64 R14, c[0x0][R20+0x210] ;  /* 0x00008400140e7b82 */ /* 0x000ea20000000a00 */
[-C--:B---3--:R-:W-:Y:S02]  /*8d80*/  IMAD R21, R9, R2.reuse, RZ ;  /* 0x0000000209157224 */ /* 0x088fe400078e02ff */
[----:B------:R-:W-:-:S04]  /*8d90*/  IMAD.WIDE.U32 R8, R8, R2, RZ ;  /* 0x0000000208087225 */ /* 0x000fc800078e00ff */
[----:B------:R-:W-:Y:S01]  /*8da0*/  IMAD.IADD R21, R9, 0x1, R21 ;  /* 0x0000000109157824 */ /* 0x000fe200078e0215 */
[----:B----4-:R-:W-:Y:S01]  /*8db0*/  @P1 SHF.R.U32.HI R17, RZ, R33, R4 ;  /* 0x00000021ff111219 */ /* 0x010fe20000011604 */
[----:B0-----:R-:W0:Y:S01]  /*8dc0*/  @!P0 LDC R28, c[0x0][0xb50] ;  /* 0x0002d400ff1c8b82 */ /* 0x001e220000000800 */
[----:B------:R-:W-:Y:S02]  /*8dd0*/  IADD3 R4, P1, P3, R18, R8, R3 ;  /* 0x0000000812047210 */ /* 0x000fe40007b3e003 */
[----:B------:R-:W-:Y:S01]  /*8de0*/  IADD3 R18, R19, R11, RZ ;  /* 0x0000000b13127210 */ /* 0x000fe20007ffe0ff */
[----:B------:R-:W-:Y:S02]  /*8df0*/  IMAD.MOV R10, RZ, RZ, -R17 ;  /* 0x000000ffff0a7224 */ /* 0x000fe400078e0a11 */
[-C--:B-1----:R-:W-:Y:S02]  /*8e00*/  IMAD.WIDE.U32 R8, R12, R201.reuse, RZ ;  /* 0x000000c90c087225 */ /* 0x082fe400078e00ff */
[----:B------:R-:W1:Y:S02]  /*8e10*/  @!P0 LDC R29, c[0x0][0xb54] ;  /* 0x0002d500ff1d8b82 */ /* 0x000e640000000800 */
[----:B------:R-:W-:-:S02]  /*8e20*/  IMAD R13, R13, R201, RZ ;  /* 0x000000c90d0d7224 */ /* 0x000fc400078e02ff */
[----:B------:R-:W-:Y:S01]  /*8e30*/  IMAD R11, R31, R10, R27 ;  /* 0x0000000a1f0b7224 */ /* 0x000fe200078e021b */
[----:B------:R-:W-:Y:S01]  /*8e40*/  IADD3.X R10, R18, R21, R24, P1, P3 ;  /* 0x00000015120a7210 */ /* 0x000fe20000fe6418 */
[----:B------:R-:W-:Y:S01]  /*8e50*/  IMAD.IADD R13, R9, 0x1, R13 ;  /* 0x00000001090d7824 */ /* 0x000fe200078e020d */
[----:B------:R-:W-:Y:S01]  /*8e60*/  IADD3 R8, P0, P1, R17, R4, R8 ;  /* 0x0000000411087210 */ /* 0x000fe2000791e008 */
[----:B--2---:R-:W-:Y:S01]  /*8e70*/  IMAD R4, R15, R11, RZ ;  /* 0x0000000b0f047224 */ /* 0x004fe200078e02ff */
[----:B------:R-:W-:-:S04]  /*8e80*/  SHF.R.S32.HI R17, RZ, 0x1f, R17 ;  /* 0x0000001fff117819 */ /* 0x000fc80000011411 */
[----:B------:R-:W-:Y:S02]  /*8e90*/  IADD3.X R9, R17, R10, R13, P0, P1 ;  /* 0x0000000a11097210 */ /* 0x000fe400007e240d */
[----:B------:R-:W-:Y:S01]  /*8ea0*/  SHF.R.S32.HI R13, RZ, 0x1f, R11 ;  /* 0x0000001fff0d7819 */ /* 0x000fe2000001140b */
[----:B------:R-:W-:-:S04]  /*8eb0*/  IMAD.WIDE.U32 R8, R14, R11, R8 ;  /* 0x0000000b0e087225 */ /* 0x000fc800078e0008 */
[----:B------:R-:W-:Y:S01]  /*8ec0*/  IMAD R13, R14, R13, R4 ;  /* 0x0000000d0e0d7224 */ /* 0x000fe200078e0204 */
[----:B0-----:R-:W-:-:S03]  /*8ed0*/  LEA R10, P0, R8, R28, 0x2 ;  /* 0x0000001c080a7211 */ /* 0x001fc600078010ff */
[----:B------:R-:W-:Y:S02]  /*8ee0*/  IMAD.IADD R4, R9, 0x1, R13 ;  /* 0x0000000109047824 */ /* 0x000fe400078e020d */
[----:B------:R-:W-:-:S03]  /*8ef0*/  IMAD.MOV.U32 R9, RZ, RZ, -0x800000 ;  /* 0xff800000ff097424 */ /* 0x000fc600078e00ff */
[----:B-1----:R-:W-:-:S05]  /*8f00*/  LEA.HI.X R11, R8, R29, R4, 0x2, P0 ;  /* 0x0000001d080b7211 */ /* 0x002fca00000f1404 */
[----:B------:R0:W-:Y:S02]  /*8f10*/  STG.E desc[UR36][R10.64], R9 ;  /* 0x000000090a007986 */ /* 0x0001e4000c101924 */
.L_x_242:
[----:B------:R-:W-:Y:S05]  /*8f20*/  BSYNC B1 ;  /* 0x0000000000017941 */ /* 0x000fea0003800000 */
.L_x_241:
[----:B------:R-:W-:Y:S05]  /*8f30*/  @P2 BRA `(.L_x_237) ;  /* 0x0000000400982947 */ /* 0x000fea0003800000 */
[----:B------:R-:W2:Y:S01]  /*8f40*/  LDC R15, c[0x0][0xbe8] ;  /* 0x0002fa00ff0f7b82 */ /* 0x000ea20000000800 */
[----:B------:R-:W-:Y:S01]  /*8f50*/  ULDC.64 UR4, c[0x0][0xaa0] ;  /* 0x0002a80000047ab9 */ /* 0x000fe20000000a00 */
[----:B------:R-:W-:Y:S01]  /*8f60*/  ULDC.64 UR6, c[0x0][0xaf0] ;  /* 0x0002bc0000067ab9 */ /* 0x000fe20000000a00 */
[----:B-1----:R-:W-:Y:S01]  /*8f70*/  IMAD R4, R24, UR4, RZ ;  /* 0x0000000418047c24 */ /* 0x002fe2000f8e02ff */
[----:B------:R-:W-:Y:S01]  /*8f80*/  BSSY B1, `(.L_x_243) ;  /* 0x0000037000017945 */ /* 0x000fe20003800000 */
[----:B0-----:R-:W-:-:S04]  /*8f90*/  IMAD.WIDE.U32 R8, R3, UR4, RZ ;  /* 0x0000000403087c25 */ /* 0x001fc8000f8e00ff */
[----:B------:R-:W-:Y:S01]  /*8fa0*/  IMAD R11, R3, UR5, R4 ;  /* 0x00000005030b7c24 */ /* 0x000fe2000f8e0204 */
[----:B------:R-:W-:Y:S01]  /*8fb0*/  ULDC.64 UR4, c[0x0][0xae8] ;  /* 0x0002ba0000047ab9 */ /* 0x000fe20000000a00 */
[----:B------:R-:W-:Y:S02]  /*8fc0*/  IMAD R3, R154, 0x20, R204 ;  /* 0x000000209a037824 */ /* 0x000fe400078e02cc */
[----:B------:R-:W-:Y:S02]  /*8fd0*/  IMAD.IADD R9, R9, 0x1, R11 ;  /* 0x0000000109097824 */ /* 0x000fe400078e020b */
[----:B------:R-:W-:Y:S02]  /*8fe0*/  IMAD R10, R16, 0x80, R3 ;  /* 0x00000080100a7824 */ /* 0x000fe400078e0203 */
[----:B------:R-:W-:-:S04]  /*8ff0*/  IMAD.WIDE.U32 R8, R2, UR4, R8 ;  /* 0x0000000402087c25 */ /* 0x000fc8000f8e0008 */
[----:B------:R-:W-:Y:S02]  /*9000*/  IMAD.MOV.U32 R11, RZ, RZ, R10 ;  /* 0x000000ffff0b7224 */ /* 0x000fe400078e000a */
[----:B------:R-:W-:Y:S01]  /*9010*/  IMAD R4, R202, UR6, RZ ;  /* 0x00000006ca047c24 */ /* 0x000fe2000f8e02ff */
[----:B--2---:R-:W-:Y:S01]  /*9020*/  ISETP.NE.AND P0, PT, R15, 0x1, PT ;  /* 0x000000010f00780c */ /* 0x004fe20003f05270 */
[----:B------:R-:W-:Y:S01]  /*9030*/  IMAD R9, R2, UR5, R9 ;  /* 0x0000000502097c24 */ /* 0x000fe2000f8e0209 */
[----:B------:R-:W-:-:S11]  /*9040*/  ULDC.64 UR4, c[0x0][0xae0] ;  /* 0x0002b80000047ab9 */ /* 0x000fd60000000a00 */
[----:B------:R-:W0:Y:S08]  /*9050*/  @P0 LDC R13, c[0x0][0xbec] ;  /* 0x0002fb00ff0d0b82 */ /* 0x000e300000000800 */
[----:B------:R-:W1:Y:S01]  /*9060*/  @P0 LDC R12, c[0x0][0xbf0] ;  /* 0x0002fc00ff0c0b82 */ /* 0x000e620000000800 */
[----:B0-----:R-:W-:-:S04]  /*9070*/  @P0 IMAD.HI.U32 R3, R10, R13, RZ ;  /* 0x0000000d0a030227 */ /* 0x001fc800078e00ff */
[C---:B------:R-:W-:Y:S01]  /*9080*/  IMAD R13, R25.reuse, UR7, R4 ;  /* 0x00000007190d7c24 */ /* 0x040fe2000f8e0204 */
[----:B-1----:R-:W-:Y:S01]  /*9090*/  @P0 SHF.R.U32.HI R11, RZ, R12, R3 ;  /* 0x0000000cff0b0219 */ /* 0x002fe20000011603 */
[----:B------:R-:W-:-:S03]  /*90a0*/  IMAD.WIDE.U32 R2, R25, UR6, R8 ;  /* 0x0000000619027c25 */ /* 0x000fc6000f8e0008 */
[--C-:B------:R-:W-:Y:S01]  /*90b0*/  SHF.R.S32.HI R4, RZ, 0x1f, R11.reuse ;  /* 0x0000001fff047819 */ /* 0x100fe2000001140b */
[----:B------:R-:W-:Y:S02]  /*90c0*/  IMAD.MOV R9, RZ, RZ, -R11 ;  /* 0x000000ffff097224 */ /* 0x000fe400078e0a0b */
[----:B------:R-:W-:Y:S02]  /*90d0*/  IMAD.IADD R3, R3, 0x1, R13 ;  /* 0x0000000103037824 */ /* 0x000fe400078e020d */
[----:B------:R-:W-:Y:S02]  /*90e0*/  IMAD R4, R4, UR4, RZ ;  /* 0x0000000404047c24 */ /* 0x000fe4000f8e02ff */
[----:B------:R-:W-:Y:S02]  /*90f0*/  IMAD R9, R15, R9, R10 ;  /* 0x000000090f097224 */ /* 0x000fe400078e020a */
[C---:B------:R-:W-:Y:S02]  /*9100*/  IMAD R13, R11.reuse, UR5, R4 ;  /* 0x000000050b0d7c24 */ /* 0x040fe4000f8e0204 */
[----:B------:R-:W-:Y:S01]  /*9110*/  IMAD.WIDE.U32 R2, R11, UR4, R2 ;  /* 0x000000040b027c25 */ /* 0x000fe2000f8e0002 */
[----:B------:R-:W-:Y:S01]  /*9120*/  SHF.R.S32.HI R4, RZ, 0x1f, R9 ;  /* 0x0000001fff047819 */ /* 0x000fe20000011409 */
[----:B------:R-:W-:-:S02]  /*9130*/  ULDC.64 UR4, c[0x0][0xad8] ;  /* 0x0002b60000047ab9 */ /* 0x000fc40000000a00 */
[----:B------:R-:W-:Y:S02]  /*9140*/  IMAD.IADD R3, R3, 0x1, R13 ;  /* 0x0000000103037824 */ /* 0x000fe400078e020d */
[----:B------:R-:W-:Y:S02]  /*9150*/  IMAD R4, R4, UR4, RZ ;  /* 0x0000000404047c24 */ /* 0x000fe4000f8e02ff */
[----:B------:R-:W-:Y:S02]  /*9160*/  IMAD R10, R16, 0x80, R204 ;  /* 0x00000080100a7824 */ /* 0x000fe400078e02cc */
[----:B------:R-:W-:Y:S02]  /*9170*/  IMAD R15, R0, R15, RZ ;  /* 0x0000000f000f7224 */ /* 0x000fe400078e02ff */
[C---:B------:R-:W-:Y:S02]  /*9180*/  IMAD R11, R9.reuse, UR5, R4 ;  /* 0x00000005090b7c24 */ /* 0x040fe4000f8e0204 */
[----:B------:R-:W-:Y:S01]  /*9190*/  IMAD.WIDE.U32 R2, R9, UR4, R2 ;  /* 0x0000000409027c25 */ /* 0x000fe2000f8e0002 */
[----:B------:R-:W-:Y:S01]  /*91a0*/  ISETP.GE.AND P2, PT, R10, R15, PT ;  /* 0x0000000f0a00720c */ /* 0x000fe20003f46270 */
[----:B------:R-:W-:-:S02]  /*91b0*/  ULDC.64 UR4, c[0x0][0xa80] ;  /* 0x0002a00000047ab9 */ /* 0x000fc40000000a00 */
[----:B------:R-:W-:Y:S01]  /*91c0*/  VIADD R0, R10, 0x20 ;  /* 0x000000200a007836 */ /* 0x000fe20000000000 */
[----:B------:R-:W-:Y:S01]  /*91d0*/  LEA R4, P3, R2, UR4, 0x1 ;  /* 0x0000000402047c11 */ /* 0x000fe2000f8608ff */
[----:B------:R-:W-:-:S03]  /*91e0*/  IMAD.IADD R3, R3, 0x1, R11 ;  /* 0x0000000103037824 */ /* 0x000fc600078e020b */
[-C--:B------:R-:W-:Y:S01]  /*91f0*/  ISETP.GE.AND P1, PT, R0, R15.reuse, PT ;  /* 0x0000000f0000720c */ /* 0x080fe20003f26270 */
[----:B------:R-:W-:Y:S01]  /*9200*/  VIADD R0, R10, 0x40 ;  /* 0x000000400a007836 */ /* 0x000fe20000000000 */
[----:B------:R-:W-:Y:S02]  /*9210*/  LEA.HI.X R8, R2, UR5, R3, 0x1, P3 ;  /* 0x0000000502087c11 */ /* 0x000fe400098f0c03 */
[----:B------:R0:W1:Y:S02]  /*9220*/  SHFL.IDX PT, R2, R4, RZ, 0x181f ;  /* 0x00181fff04027589 */ /* 0x00006400000e0000 */
[----:B------:R-:W-:Y:S02]  /*9230*/  ISETP.GE.AND P0, PT, R0, R15, PT ;  /* 0x0000000f0000720c */ /* 0x000fe40003f06270 */
[----:B------:R0:W2:Y:S01]  /*9240*/  SHFL.IDX PT, R0, R8, RZ, 0x181f ;  /* 0x00181fff08007589 */ /* 0x0000a200000e0000 */
[----:B------:R-:W-:Y:S10]  /*9250*/  @P2 BRA `(.L_x_244) ;  /* 0x0000000000242947 */ /* 0x000ff40003800000 */
[----:B------:R-:W-:Y:S02]  /*9260*/  ULDC UR4, c[0x0][0xac8] ;  /* 0x0002b20000047ab9 */ /* 0x000fe40000000800 */
[----:B------:R-:W-:Y:S02]  /*9270*/  ISETP.GE.AND P4, PT, R153, UR4, PT ;  /* 0x0000000499007c0c */ /* 0x000fe4000bf86270 */
[----:B------:R-:W-:-:S11]  /*9280*/  ISETP.GE.AND P5, PT, R23, UR4, PT ;  /* 0x0000000417007c0c */ /* 0x000fd6000bfa6270 */
[-C--:B-1----:R-:W-:Y:S02]  /*9290*/  @!P4 LEA R12, P2, R153, R2.reuse, 0x1 ;  /* 0x00000002990cc211 */ /* 0x082fe400078408ff */
[----:B------:R-:W-:Y:S02]  /*92a0*/  @!P5 LEA R2, P3, R23, R2, 0x1 ;  /* 0x000000021702d211 */ /* 0x000fe400078608ff */
[-C--:B--2---:R-:W-:Y:S02]  /*92b0*/  @!P4 LEA.HI.X R13, R153, R0.reuse, R227, 0x1, P2 ;  /* 0x00000000990dc211 */ /* 0x084fe400010f0ce3 */
[----:B------:R-:W-:-:S03]  /*92c0*/  @!P5 LEA.HI.X R3, R23, R0, R226, 0x1, P3 ;  /* 0x000000001703d211 */ /* 0x000fc600018f0ce2 */
[----:B------:R3:W-:Y:S04]  /*92d0*/  @!P4 ST.E.128 desc[UR36][R12.64], RZ ;  /* 0x000000ff0c00c985 */ /* 0x0007e8000c101d24 */
[----:B------:R3:W-:Y:S02]  /*92e0*/  @!P5 ST.E.128 desc[UR36][R2.64], RZ ;  /* 0x000000ff0200d985 */ /* 0x0007e4000c101d24 */
.L_x_244:
[----:B------:R-:W-:Y:S05]  /*92f0*/  BSYNC B1 ;  /* 0x0000000000017941 */ /* 0x000fea0003800000 */
.L_x_243:
[----:B--2---:R2:W4:Y:S01]  /*9300*/  SHFL.IDX PT, R0, R8, 0x1, 0x181f ;  /* 0x00381f0008007f89 */ /* 0x00452200000e0000 */
[----:B------:R-:W-:Y:S03]  /*9310*/  BSSY B1, `(.L_x_245) ;  /* 0x000000c000017945 */ /* 0x000fe60003800000 */
[----:B-1-3--:R2:W1:Y:S01]  /*9320*/  SHFL.IDX PT, R2, R4, 0x1, 0x181f ;  /* 0x00381f0004027f89 */ /* 0x00a46200000e0000 */
[----:B------:R-:W-:Y:S05]  /*9330*/  @P1 BRA `(.L_x_246) ;  /* 0x0000000000241947 */ /* 0x000fea0003800000 */
[----:B------:R-:W-:Y:S02]  /*9340*/  ULDC UR4, c[0x0][0xac8] ;  /* 0x0002b20000047ab9 */ /* 0x000fe40000000800 */
[----:B------:R-:W-:Y:S02]  /*9350*/  ISETP.GE.AND P3, PT, R153, UR4, PT ;  /* 0x0000000499007c0c */ /* 0x000fe4000bf66270 */
[----:B------:R-:W-:-:S11]  /*9360*/  ISETP.GE.AND P4, PT, R23, UR4, PT ;  /* 0x0000000417007c0c */ /* 0x000fd6000bf86270 */
[-C--:B-1----:R-:W-:Y:S02]  /*9370*/  @!P3 LEA R12, P1, R153, R2.reuse, 0x1 ;  /* 0x00000002990cb211 */ /* 0x082fe400078208ff */
[----:B------:R-:W-:Y:S02]  /*9380*/  @!P4 LEA R2, P2, R23, R2, 0x1 ;  /* 0x000000021702c211 */ /* 0x000fe400078408ff */
[-C--:B----4-:R-:W-:Y:S02]  /*9390*/  @!P3 LEA.HI.X R13, R153, R0.reuse, R227, 0x1, P1 ;  /* 0x00000000990db211 */ /* 0x090fe400008f0ce3 */
[----:B------:R-:W-:-:S03]  /*93a0*/  @!P4 LEA.HI.X R3, R23, R0, R226, 0x1, P2 ;  /* 0x000000001703c211 */ /* 0x000fc600010f0ce2 */
[----:B------:R3:W-:Y:S04]  /*93b0*/  @!P3 ST.E.128 desc[UR36][R12.64], RZ ;  /* 0x000000ff0c00b985 */ /* 0x0007e8000c101d24 */
[----:B------:R3:W-:Y:S02]  /*93c0*/  @!P4 ST.E.128 desc[UR36][R2.64], RZ ;  /* 0x000000ff0200c985 */ /* 0x0007e4000c101d24 */
.L_x_246:
[----:B------:R-:W-:Y:S05]  /*93d0*/  BSYNC B1 ;  /* 0x0000000000017941 */ /* 0x000fea0003800000 */
.L_x_245:
[----:B----4-:R4:W0:Y:S01]  /*93e0*/  SHFL.IDX PT, R0, R8, 0x2, 0x181f ;  /* 0x00581f0008007f89 */ /* 0x01082200000e0000 */
        /* <DEDUP_REMOVED lines=8> */
[-C--:B0-----:R-:W-:Y:S02]  /*9470*/  @!P2 LEA.HI.X R13, R153, R0.reuse, R227, 0x1, P0 ;  /* 0x00000000990da211 */ /* 0x081fe400000f0ce3 */
[----:B------:R-:W-:-:S03]  /*9480*/  @!P3 LEA.HI.X R3, R23, R0, R226, 0x1, P1 ;  /* 0x000000001703b211 */ /* 0x000fc600008f0ce2 */
[----:B------:R3:W-:Y:S04]  /*9490*/  @!P2 ST.E.128 desc[UR36][R12.64], RZ ;  /* 0x000000ff0c00a985 */ /* 0x0007e8000c101d24 */
[----:B------:R3:W-:Y:S02]  /*94a0*/  @!P3 ST.E.128 desc[UR36][R2.64], RZ ;  /* 0x000000ff0200b985 */ /* 0x0007e4000c101d24 */
.L_x_248:
[----:B------:R-:W-:Y:S05]  /*94b0*/  BSYNC B1 ;  /* 0x0000000000017941 */ /* 0x000fea0003800000 */
.L_x_247:
[----:B0-----:R-:W-:Y:S01]  /*94c0*/  VIADD R0, R10, 0x60 ;  /* 0x000000600a007836 */ /* 0x001fe20000000000 */
[----:B--2-4-:R-:W0:Y:S04]  /*94d0*/  SHFL.IDX PT, R8, R8, 0x3, 0x181f ;  /* 0x00781f0008087f89 */ /* 0x014e2800000e0000 */
[----:B------:R-:W-:Y:S01]  /*94e0*/  ISETP.GE.AND P0, PT, R0, R15, PT ;  /* 0x0000000f0000720c */ /* 0x000fe20003f06270 */
[----:B-1-3--:R1:W2:-:S12]  /*94f0*/  SHFL.IDX PT, R2, R4, 0x3, 0x181f ;  /* 0x00781f0004027f89 */ /* 0x00a29800000e0000 */
[----:B-1----:R-:W-:Y:S05]  /*9500*/  @P0 BRA `(.L_x_237) ;  /* 0x0000000000240947 */ /* 0x002fea0003800000 */
[----:B------:R-:W-:Y:S02]  /*9510*/  ULDC UR4, c[0x0][0xac8] ;  /* 0x0002b20000047ab9 */ /* 0x000fe40000000800 */
[----:B------:R-:W-:Y:S02]  /*9520*/  ISETP.GE.AND P2, PT, R153, UR4, PT ;  /* 0x0000000499007c0c */ /* 0x000fe4000bf46270 */
[----:B------:R-:W-:-:S11]  /*9530*/  ISETP.GE.AND P3, PT, R23, UR4, PT ;  /* 0x0000000417007c0c */ /* 0x000fd6000bf66270 */
[-C--:B--2---:R-:W-:Y:S02]  /*9540*/  @!P2 LEA R10, P0, R153, R2.reuse, 0x1 ;  /* 0x00000002990aa211 */ /* 0x084fe400078008ff */
[----:B------:R-:W-:Y:S02]  /*9550*/  @!P3 LEA R2, P1, R23, R2, 0x1 ;  /* 0x000000021702b211 */ /* 0x000fe400078208ff */
[-C--:B0-----:R-:W-:Y:S02]  /*9560*/  @!P2 LEA.HI.X R11, R153, R8.reuse, R227, 0x1, P0 ;  /* 0x00000008990ba211 */ /* 0x081fe400000f0ce3 */
[----:B------:R-:W-:-:S03]  /*9570*/  @!P3 LEA.HI.X R3, R23, R8, R226, 0x1, P1 ;  /* 0x000000081703b211 */ /* 0x000fc600008f0ce2 */
[----:B------:R0:W-:Y:S04]  /*9580*/  @!P2 ST.E.128 desc[UR36][R10.64], RZ ;  /* 0x000000ff0a00a985 */ /* 0x0001e8000c101d24 */
[----:B------:R0:W-:Y:S02]  /*9590*/  @!P3 ST.E.128 desc[UR36][R2.64], RZ ;  /* 0x000000ff0200b985 */ /* 0x0001e4000c101d24 */
.L_x_237:
[----:B------:R-:W-:Y:S05]  /*95a0*/  BSYNC B0 ;  /* 0x0000000000007941 */ /* 0x000fea0003800000 */
.L_x_227:
[----:B------:R-:W-:Y:S02]  /*95b0*/  ULDC UR4, c[0x0][0xc3c] ;  /* 0x00030f0000047ab9 */ /* 0x000fe40000000800 */
[----:B-1----:R-:W-:-:S13]  /*95c0*/  ISETP.GE.AND P0, PT, R7, UR4, PT ;  /* 0x0000000407007c0c */ /* 0x002fda000bf06270 */
[----:B------:R-:W-:Y:S05]  /*95d0*/  @!P0 BRA `(.L_x_249) ;  /* 0xffffff7800548947 */ /* 0x000fea000383ffff */
[----:B------:R-:W-:Y:S05]  /*95e0*/  EXIT ;  /* 0x000000000000794d */ /* 0x000fea0003800000 */
.L_x_198:
[----:B------:R-:W-:-:S08]  /*95f0*/  NOP ;  /* 0x0000000000007918 */ /* 0x000fd00000000000 */
[----:B------:R-:W0:-:S00]  /*9600*/  USETMAXREG.DEALLOC.CTAPOOL 0x28 ;  /* 0x00000028000079c8 */ /* 0x000e0000080e0500 */
[----:B0-----:R-:W-:Y:S02]  /*9610*/  LOP3.LUT R0, R0, 0x3, RZ, 0xc0, !PT ;  /* 0x0000000300007812 */ /* 0x001fe400078ec0ff */
[----:B------:R-:W-:-:S04]  /*9620*/  LOP3.LUT R27, R27, 0xffffffdf, RZ, 0xc0, !PT ;  /* 0xffffffdf1b1b7812 */ /* 0x000fc800078ec0ff */
[----:B------:R-:W0:Y:S02]  /*9630*/  SHFL.IDX PT, R0, R0, RZ, 0x1f ;  /* 0x00001fff00007589 */ /* 0x000e2400000e0000 */
[----:B0-----:R-:W-:Y:S02]  /*9640*/  ISETP.NE.AND P0, PT, R0, RZ, PT ;  /* 0x000000ff0000720c */ /* 0x001fe40003f05270 */
[----:B------:R-:W-:-:S11]  /*9650*/  MOV R0, RZ ;  /* 0x000000ff00007202 */ /* 0x000fd60000000f00 */
[----:B------:R-:W-:Y:S01]  /*9660*/  @P0 LOP3.LUT R27, R27, 0x20, RZ, 0xfc, !PT ;  /* 0x000000201b1b0812 */ /* 0x000fe200078efcff */
[----:B------:R-:W-:Y:S06]  /*9670*/  @!P0 BRA `(.L_x_250) ;  /* 0x00000000001c8947 */ /* 0x000fec0003800000 */
[----:B------:R-:W0:Y:S08]  /*9680*/  S2UR UR5, SR_CgaCtaId ;  /* 0x00000000000579c3 */ /* 0x000e300000008800 */
[----:B------:R-:W-:Y:S06]  /*9690*/  BAR.SYNC.DEFER_BLOCKING 0x5, 0x180 ;  /* 0x0146000000007b1d */ /* 0x000fec0000010000 */
[----:B------:R-:W-:-:S02]  /*96a0*/  UMOV UR4, 0x400 ;  /* 0x0000040000047882 */ /* 0x000fc40000000000 */
[----:B0-----:R-:W-:-:S09]  /*96b0*/  ULEA UR4, UR5, UR4, 0x18 ;  /* 0x0000000405047291 */ /* 0x001fd2000f8ec03f */
[----:B------:R-:W1:Y:S01]  /*96c0*/  LDS.128 R16, [UR4+0x288d0] ;  /* 0x0288d004ff107984 */ /* 0x000e620008000c00 */
[----:B------:R-:W-:Y:S06]  /*96d0*/  BAR.ARV 0x4, 0x180 ;  /* 0x0106000000007b1d */ /* 0x000fec0000002000 */
[----:B------:R-:W-:Y:S05]  /*96e0*/  BRA `(.L_x_251) ;  /* 0x0000000800947947 */ /* 0x000fea0003800000 */
.L_x_250:
[----:B------:R-:W0:Y:S01]  /*96f0*/  S2R R2, SR_TID.X ;  /* 0x0000000000027919 */ /* 0x000e220000002100 */
[----:B------:R-:W-:Y:S01]  /*9700*/  ULDC UR4, c[0x0][0xc3c] ;  /* 0x00030f0000047ab9 */ /* 0x000fe20000000800 */
[----:B------:R-:W-:Y:S01]  /*9710*/  IMAD.MOV.U32 R9, RZ, RZ, RZ ;  /* 0x000000ffff097224 */ /* 0x000fe200078e00ff */
[----:B------:R-:W1:Y:S01]  /*9720*/  S2UR UR6, SR_CTAID.X ;  /* 0x00000000000679c3 */ /* 0x000e620000002500 */
[----:B------:R-:W-:Y:S01]  /*9730*/  ULDC UR5, c[0x0][0xc38] ;  /* 0x00030e0000057ab9 */ /* 0x000fe20000000800 */
[----:B0-----:R-:W-:-:S04]  /*9740*/  LOP3.LUT R7, R2, 0x1f, RZ, 0xc0, !PT ;  /* 0x0000001f02077812 */ /* 0x001fc800078ec0ff */
[----:B------:R-:W-:-:S04]  /*9750*/  ISETP.NE.AND P0, PT, R7, 0x1f, PT ;  /* 0x0000001f0700780c */ /* 0x000fc80003f05270 */
[----:B------:R-:W-:-:S13]  /*9760*/  ISETP.GE.OR P1, PT, R7, UR4, !P0 ;  /* 0x0000000407007c0c */ /* 0x000fda000c726670 */
[----:B------:R-:W0:Y:S08]  /*9770*/  @!P1 LDC.64 R4, c[0x0][0xc80] ;  /* 0x00032000ff049b82 */ /* 0x000e300000000a00 */
[----:B------:R-:W2:Y:S01]  /*9780*/  @!P1 LDC.64 R2, c[0x0][0xc78] ;  /* 0x00031e00ff029b82 */ /* 0x000ea20000000a00 */
[----:B0-----:R-:W-:-:S05]  /*9790*/  @!P1 IMAD.WIDE.U32 R4, R7, 0x4, R4 ;  /* 0x0000000407049825 */ /* 0x001fca00078e0004 */
[----:B------:R-:W3:Y:S01]  /*97a0*/  @!P1 LDG.E R0, desc[UR36][R4.64] ;  /* 0x0000002404009981 */ /* 0x000ee2000c1e1900 */
[----:B--2---:R-:W-:-:S05]  /*97b0*/  @!P1 IMAD.WIDE.U32 R2, R7, 0x4, R2 ;  /* 0x0000000407029825 */ /* 0x004fca00078e0002 */
[----:B------:R-:W3:Y:S01]  /*97c0*/  @!P1 LDG.E R9, desc[UR36][R2.64] ;  /* 0x0000002402099981 */ /* 0x000ee2000c1e1900 */
[C---:B------:R-:W-:Y:S02]  /*97d0*/  ISETP.NE.AND P1, PT, R7.reuse, RZ, PT ;  /* 0x000000ff0700720c */ /* 0x040fe40003f25270 */
[C---:B------:R-:W-:Y:S02]  /*97e0*/  ISETP.GE.U32.AND P2, PT, R7.reuse, 0x2, PT ;  /* 0x000000020700780c */ /* 0x040fe40003f46070 */
[C---:B------:R-:W-:Y:S02]  /*97f0*/  ISETP.GE.U32.AND P3, PT, R7.reuse, 0x4, PT ;  /* 0x000000040700780c */ /* 0x040fe40003f66070 */
[C---:B------:R-:W-:Y:S02]  /*9800*/  ISETP.GE.U32.AND P4, PT, R7.reuse, 0x8, PT ;  /* 0x000000080700780c */ /* 0x040fe40003f86070 */
[----:B------:R-:W-:Y:S01]  /*9810*/  ISETP.GE.U32.AND P5, PT, R7, 0x10, PT ;  /* 0x000000100700780c */ /* 0x000fe20003fa6070 */
[----:B------:R-:W-:Y:S01]  /*9820*/  UMOV UR4, URZ ;  /* 0x0000003f00047c82 */ /* 0x000fe20008000000 */
[----:B---3--:R-:W-:-:S05]  /*9830*/  IMAD R6, R0, R9, RZ ;  /* 0x0000000900067224 */ /* 0x008fca00078e02ff */
[----:B------:R-:W0:Y:S02]  /*9840*/  SHFL.UP PT, R8, R6, 0x1, RZ ;  /* 0x0420000006087989 */ /* 0x000e2400000e00ff */
[----:B0-----:R-:W-:-:S05]  /*9850*/  SEL R11, R8, RZ, P1 ;  /* 0x000000ff080b7207 */ /* 0x001fca0000800000 */
[----:B------:R-:W-:-:S05]  /*9860*/  IMAD.IADD R11, R6, 0x1, R11 ;  /* 0x00000001060b7824 */ /* 0x000fca00078e020b */
        /* <DEDUP_REMOVED lines=12> */
[----:B------:R-:W0:Y:S02]  /*9930*/  SHFL.IDX PT, R6, R5, 0x1f, 0x1f ;  /* 0x03e01f0005067f89 */ /* 0x000e2400000e0000 */
[----:B0-----:R-:W-:-:S05]  /*9940*/  IMAD R6, R6, UR5, RZ ;  /* 0x0000000506067c24 */ /* 0x001fca000f8e02ff */
[----:B-1----:R-:W-:Y:S01]  /*9950*/  ISETP.GT.AND P6, PT, R6, UR6, PT ;  /* 0x0000000606007c0c */ /* 0x002fe2000bfc4270 */
[----:B------:R-:W-:-:S12]  /*9960*/  IMAD.MOV.U32 R3, RZ, RZ, R6 ;  /* 0x000000ffff037224 */ /* 0x000fd800078e0006 */
[----:B------:R-:W-:Y:S05]  /*9970*/  @P6 BRA `(.L_x_252) ;  /* 0x0000000000986947 */ /* 0x000fea0003800000 */
[----:B------:R-:W-:Y:S01]  /*9980*/  IMAD.MOV.U32 R6, RZ, RZ, R3 ;  /* 0x000000ffff067224 */ /* 0x000fe200078e0003 */
[----:B------:R-:W-:Y:S01]  /*9990*/  UMOV UR4, URZ ;  /* 0x0000003f00047c82 */ /* 0x000fe20008000000 */
[----:B------:R-:W-:-:S05]  /*99a0*/  ULDC UR5, c[0x0][0xc38] ;  /* 0x00030e0000057ab9 */ /* 0x000fca0000000800 */
.L_x_254:
[----:B------:R-:W0:Y:S01]  /*99b0*/  LDC R0, c[0x0][0xc3c] ;  /* 0x00030f00ff007b82 */ /* 0x000e220000000800 */
[----:B------:R-:W-:-:S06]  /*99c0*/  UIADD3 UR4, UR4, 0x1f, URZ ;  /* 0x0000001f04047890 */ /* 0x000fcc000fffe03f */
[----:B0-----:R-:W-:-:S13]  /*99d0*/  ISETP.LE.AND P6, PT, R0, UR4, PT ;  /* 0x0000000400007c0c */ /* 0x001fda000bfc3270 */
[----:B------:R-:W-:Y:S05]  /*99e0*/  @P6 BRA `(.L_x_253) ;  /* 0x0000000400a86947 */ /* 0x000fea0003800000 */
[----:B------:R-:W-:-:S05]  /*99f0*/  VIADD R9, R7, UR4 ;  /* 0x0000000407097c36 */ /* 0x000fca0008000000 */
[----:B------:R-:W-:Y:S01]  /*9a00*/  ISETP.GE.OR P6, PT, R9, R0, !P0 ;  /* 0x000000000900720c */ /* 0x000fe200047c6670 */
[----:B------:R-:W-:-:S12]  /*9a10*/  IMAD.MOV.U32 R0, RZ, RZ, RZ ;  /* 0x000000ffff007224 */ /* 0x000fd800078e00ff */
[----:B------:R-:W0:Y:S08]  /*9a20*/  @!P6 LDC.64 R4, c[0x0][0xc80] ;  /* 0x00032000ff04eb82 */ /* 0x000e300000000a00 */
[----:B------:R-:W1:Y:S01]  /*9a30*/  @!P6 LDC.64 R2, c[0x0][0xc78] ;  /* 0x00031e00ff02eb82 */ /* 0x000e620000000a00 */
[----:B0-----:R-:W-:-:S05]  /*9a40*/  @!P6 IMAD.WIDE R4, R9, 0x4, R4 ;  /* 0x000000040904e825 */ /* 0x001fca00078e0204 */
[----:B------:R-:W2:Y:S01]  /*9a50*/  @!P6 LDG.E R0, desc[UR36][R4.64] ;  /* 0x000000240400e981 */ /* 0x000ea2000c1e1900 */
[----:B-1----:R-:W-:-:S04]  /*9a60*/  @!P6 IMAD.WIDE R2, R9, 0x4, R2 ;  /* 0x000000040902e825 */ /* 0x002fc800078e0202 */
[----:B------:R-:W-:-:S06]  /*9a70*/  IMAD.MOV.U32 R9, RZ, RZ, RZ ;  /* 0x000000ffff097224 */ /* 0x000fcc00078e00ff */
[----:B------:R-:W2:Y:S02]  /*9a80*/  @!P6 LDG.E R9, desc[UR36][R2.64] ;  /* 0x000000240209e981 */ /* 0x000ea4000c1e1900 */
[----:B--2---:R-:W-:-:S05]  /*9a90*/  IMAD R13, R0, R9, RZ ;  /* 0x00000009000d7224 */ /* 0x004fca00078e02ff */
        /* <DEDUP_REMOVED lines=13> */
[----:B0-----:R-:W-:-:S04]  /*9b70*/  SEL R2, R2, RZ, P5 ;  /* 0x000000ff02027207 */ /* 0x001fc80002800000 */
[----:B------:R-:W-:-:S05]  /*9b80*/  IADD3 R5, R3, R2, RZ ;  /* 0x0000000203057210 */ /* 0x000fca0007ffe0ff */
[----:B------:R-:W0:Y:S02]  /*9b90*/  SHFL.IDX PT, R2, R5, 0x1f, 0x1f ;  /* 0x03e01f0005027f89 */ /* 0x000e2400000e0000 */
[----:B0-----:R-:W-:-:S04]  /*9ba0*/  IMAD R3, R2, UR5, RZ ;  /* 0x0000000502037c24 */ /* 0x001fc8000f8e02ff */
[----:B------:R-:W-:-:S05]  /*9bb0*/  IMAD.IADD R6, R3, 0x1, R6 ;  /* 0x0000000103067824 */ /* 0x000fca00078e0206 */
[----:B------:R-:W-:-:S13]  /*9bc0*/  ISETP.GT.AND P6, PT, R6, UR6, PT ;  /* 0x0000000606007c0c */ /* 0x000fda000bfc4270 */
[----:B------:R-:W-:Y:S05]  /*9bd0*/  @!P6 BRA `(.L_x_254) ;  /* 0xfffffffc0074e947 */ /* 0x000fea000383ffff */
.L_x_252:
[----:B------:R-:W-:Y:S02]  /*9be0*/  IMAD.IADD R10, R6, 0x1, -R3 ;  /* 0x00000001060a7824 */ /* 0x000fe400078e0a03 */
[----:B------:R-:W-:Y:S02]  /*9bf0*/  IMAD.MOV.U32 R16, RZ, RZ, RZ ;  /* 0x000000ffff107224 */ /* 0x000fe400078e00ff */
[----:B------:R-:W-:-:S05]  /*9c00*/  IMAD R2, R5, UR5, R10 ;  /* 0x0000000505027c24 */ /* 0x000fca000f8e020a */
[----:B------:R-:W-:-:S13]  /*9c10*/  ISETP.GT.AND P0, PT, R2, UR6, PT ;  /* 0x0000000602007c0c */ /* 0x000fda000bf04270 */
[----:B------:R-:W-:-:S04]  /*9c20*/  VOTE.ANY R6, PT, !P0 ;  /* 0x0000000000067806 */ /* 0x000fc800040e0100 */
[----:B------:R-:W0:Y:S01]  /*9c30*/  POPC R19, R6 ;  /* 0x0000000600137309 */ /* 0x000e220000000000 */
[----:B------:R-:W-:Y:S01]  /*9c40*/  ISETP.NE.AND P0, PT, R6, RZ, PT ;  /* 0x000000ff0600720c */ /* 0x000fe20003f05270 */
[----:B0-----:R-:W0:Y:S04]  /*9c50*/  SHFL.IDX PT, R0, R0, R19, 0x1f ;  /* 0x00001f1300007589 */ /* 0x001e2800000e0000 */
[----:B------:R1:W2:Y:S01]  /*9c60*/  SHFL.IDX PT, R9, R9, R19, 0x1f ;  /* 0x00001f1309097589 */ /* 0x0002a200000e0000 */
[----:B0-----:R-:W-:-:S04]  /*9c70*/  IABS R4, R0 ;  /* 0x0000000000047213 */ /* 0x001fc80000000000 */
[----:B------:R-:W0:Y:S08]  /*9c80*/  I2F.RP R8, R4 ;  /* 0x0000000400087306 */ /* 0x000e300000209400 */
[----:B0-----:R-:W0:Y:S02]  /*9c90*/  MUFU.RCP R8, R8 ;  /* 0x0000000800087308 */ /* 0x001e240000001000 */
[----:B0-----:R-:W-:-:S06]  /*9ca0*/  VIADD R2, R8, 0xffffffe ;  /* 0x0ffffffe08027836 */ /* 0x001fcc0000000000 */
[----:B------:R-:W0:Y:S02]  /*9cb0*/  F2I.FTZ.U32.TRUNC.NTZ R3, R2 ;  /* 0x0000000200037305 */ /* 0x000e24000021f000 */
[----:B0-----:R-:W-:Y:S01]  /*9cc0*/  IMAD.MOV R11, RZ, RZ, -R3 ;  /* 0x000000ffff0b7224 */ /* 0x001fe200078e0a03 */
[----:B-12---:R-:W-:Y:S06]  /*9cd0*/  @!P0 BRA `(.L_x_255) ;  /* 0x0000000000088947 */ /* 0x006fec0003800000 */
[----:B------:R-:W-:-:S06]  /*9ce0*/  VIADD R16, R19, 0xffffffff ;  /* 0xffffffff13107836 */ /* 0x000fcc0000000000 */
[----:B------:R0:W1:Y:S02]  /*9cf0*/  SHFL.IDX PT, R16, R5, R16, 0x1f ;  /* 0x00001f1005107589 */ /* 0x00006400000e0000 */
.L_x_255:
[----:B-1----:R-:W-:Y:S01]  /*9d00*/  IMAD R16, R16, UR5, R10 ;  /* 0x0000000510107c24 */ /* 0x002fe2000f8e020a */
[----:B0-----:R-:W-:Y:S01]  /*9d10*/  IABS R5, R9 ;  /* 0x0000000900057213 */ /* 0x001fe20000000000 */
[----:B------:R-:W-:Y:S01]  /*9d20*/  IMAD R11, R11, R4, RZ ;  /* 0x000000040b0b7224 */ /* 0x000fe200078e02ff */
[----:B------:R-:W-:Y:S01]  /*9d30*/  IABS R10, R0 ;  /* 0x00000000000a7213 */ /* 0x000fe20000000000 */
[----:B------:R-:W-:Y:S01]  /*9d40*/  IMAD.MOV.U32 R2, RZ, RZ, RZ ;  /* 0x000000ffff027224 */ /* 0x000fe200078e00ff */
[----:B------:R-:W-:Y:S01]  /*9d50*/  IADD3 R17, -R16, UR6, RZ ;  /* 0x0000000610117c10 */ /* 0x000fe2000fffe1ff */
[----:B------:R-:W0:Y:S01]  /*9d60*/  I2F.RP R6, R5 ;  /* 0x0000000500067306 */ /* 0x000e220000209400 */
[----:B------:R-:W-:Y:S02]  /*9d70*/  VIADD R19, R19, UR4 ;  /* 0x0000000413137c36 */ /* 0x000fe40008000000 */
[----:B------:R-:W-:Y:S01]  /*9d80*/  IABS R8, R17 ;  /* 0x0000001100087213 */ /* 0x000fe20000000000 */
[----:B------:R-:W-:-:S04]  /*9d90*/  IMAD.HI.U32 R2, R3, R11, R2 ;  /* 0x0000000b03027227 */ /* 0x000fc800078e0002 */
[----:B------:R-:W-:Y:S02]  /*9da0*/  IMAD.MOV R10, RZ, RZ, -R10 ;  /* 0x000000ffff0a7224 */ /* 0x000fe400078e0a0a */
[----:B------:R-:W-:Y:S02]  /*9db0*/  IMAD.MOV.U32 R3, RZ, RZ, R8 ;  /* 0x000000ffff037224 */ /* 0x000fe400078e0008 */
[----:B------:R-:W-:Y:S02]  /*9dc0*/  IMAD.MOV.U32 R8, RZ, RZ, R10 ;  /* 0x000000ffff087224 */ /* 0x000fe400078e000a */
[----:B------:R-:W-:Y:S01]  /*9dd0*/  IMAD.HI.U32 R2, R2, R3, RZ ;  /* 0x0000000302027227 */ /* 0x000fe200078e00ff */
[----:B0-----:R-:W0:Y:S03]  /*9de0*/  MUFU.RCP R6, R6 ;  /* 0x0000000600067308 */ /* 0x001e260000001000 */
[----:B------:R-:W-:-:S05]  /*9df0*/  IMAD R3, R2, R8, R3 ;  /* 0x0000000802037224 */ /* 0x000fca00078e0203 */
[----:B------:R-:W-:Y:S01]  /*9e00*/  ISETP.GT.U32.AND P1, PT, R4, R3, PT ;  /* 0x000000030400720c */ /* 0x000fe20003f24070 */
[----:B0-----:R-:W-:-:S12]  /*9e10*/  VIADD R8, R6, 0xffffffe ;  /* 0x0ffffffe06087836 */ /* 0x001fd80000000000 */
[----:B------:R-:W-:Y:S02]  /*9e20*/  @!P1 IMAD.IADD R3, R3, 0x1, -R4 ;  /* 0x0000000103039824 */ /* 0x000fe400078e0a04 */
[----:B------:R-:W-:Y:S01]  /*9e30*/  @!P1 VIADD R2, R2, 0x1 ;  /* 0x0000000102029836 */ /* 0x000fe20000000000 */
[----:B------:R-:W-:Y:S02]  /*9e40*/  ISETP.NE.AND P1, PT, R0, RZ, PT ;  /* 0x000000ff0000720c */ /* 0x000fe40003f25270 */
[----:B------:R-:W-:Y:S02]  /*9e50*/  ISETP.GE.U32.AND P0, PT, R3, R4, PT ;  /* 0x000000040300720c */ /* 0x000fe40003f06070 */
[----:B------:R0:W1:Y:S01]  /*9e60*/  F2I.FTZ.U32.TRUNC.NTZ R3, R8 ;  /* 0x0000000800037305 */ /* 0x000062000021f000 */
[----:B------:R-:W-:-:S04]  /*9e70*/  LOP3.LUT R4, R17, R0, RZ, 0x3c, !PT ;  /* 0x0000000011047212 */ /* 0x000fc800078e3cff */
[----:B------:R-:W-:Y:S02]  /*9e80*/  ISETP.GE.AND P2, PT, R4, RZ, PT ;  /* 0x000000ff0400720c */ /* 0x000fe40003f46270 */
[----:B0-----:R-:W-:-:S04]  /*9e90*/  IABS R8, R9 ;  /* 0x0000000900087213 */ /* 0x001fc80000000000 */
[----:B------:R-:W-:Y:S02]  /*9ea0*/  @P0 VIADD R2, R2, 0x1 ;  /* 0x0000000102020836 */ /* 0x000fe40000000000 */
[----:B------:R-:W-:Y:S02]  /*9eb0*/  IMAD.MOV R8, RZ, RZ, -R8 ;  /* 0x000000ffff087224 */ /* 0x000fe400078e0a08 */
[----:B------:R-:W-:Y:S01]  /*9ec0*/  IMAD.MOV.U32 R6, RZ, RZ, R2 ;  /* 0x000000ffff067224 */ /* 0x000fe200078e0002 */
[----:B-1----:R-:W-:-:S03]  /*9ed0*/  IADD3 R2, RZ, -R3, RZ ;  /* 0x80000003ff027210 */ /* 0x002fc60007ffe0ff */
[----:B------:R-:W-:Y:S01]  /*9ee0*/  @!P2 IMAD.MOV R6, RZ, RZ, -R6 ;  /* 0x000000ffff06a224 */ /* 0x000fe200078e0a06 */
[----:B------:R-:W-:Y:S01]  /*9ef0*/  @!P1 LOP3.LUT R6, RZ, R0, RZ, 0x33, !PT ;  /* 0x00000000ff069212 */ /* 0x000fe200078e33ff */
[----:B------:R-:W-:Y:S02]  /*9f00*/  IMAD R11, R2, R5, RZ ;  /* 0x00000005020b7224 */ /* 0x000fe400078e02ff */
[----:B------:R-:W-:Y:S01]  /*9f10*/  IMAD.MOV.U32 R2, RZ, RZ, RZ ;  /* 0x000000ffff027224 */ /* 0x000fe200078e00ff */
[-C--:B------:R-:W-:Y:S01]  /*9f20*/  IABS R4, R6.reuse ;  /* 0x0000000600047213 */ /* 0x080fe20000000000 */
[----:B------:R-:W-:Y:S02]  /*9f30*/  IMAD R0, R0, R6, RZ ;  /* 0x0000000600007224 */ /* 0x000fe400078e02ff */
[----:B------:R-:W-:-:S04]  /*9f40*/  IMAD.HI.U32 R2, R3, R11, R2 ;  /* 0x0000000b03027227 */ /* 0x000fc800078e0002 */
[----:B------:R-:W-:Y:S02]  /*9f50*/  IMAD.MOV.U32 R3, RZ, RZ, R4 ;  /* 0x000000ffff037224 */ /* 0x000fe400078e0004 */
[----:B------:R-:W-:Y:S02]  /*9f60*/  IMAD.MOV.U32 R4, RZ, RZ, R8 ;  /* 0x000000ffff047224 */ /* 0x000fe400078e0008 */
[----:B------:R-:W-:-:S04]  /*9f70*/  IMAD.HI.U32 R2, R2, R3, RZ ;  /* 0x0000000302027227 */ /* 0x000fc800078e00ff */
[----:B------:R-:W-:Y:S01]  /*9f80*/  IMAD R4, R2, R4, R3 ;  /* 0x0000000402047224 */ /* 0x000fe200078e0203 */
[----:B------:R-:W-:Y:S01]  /*9f90*/  LOP3.LUT R3, R6, R9, RZ, 0x3c, !PT ;  /* 0x0000000906037212 */ /* 0x000fe200078e3cff */
[----:B------:R-:W-:-:S03]  /*9fa0*/  IMAD.IADD R17, R17, 0x1, -R0 ;  /* 0x0000000111117824 */ /* 0x000fc600078e0a00 */
[----:B------:R-:W-:Y:S02]  /*9fb0*/  ISETP.GT.U32.AND P1, PT, R5, R4, PT ;  /* 0x000000040500720c */ /* 0x000fe40003f24070 */
[----:B------:R-:W-:-:S11]  /*9fc0*/  ISETP.GE.AND P2, PT, R3, RZ, PT ;  /* 0x000000ff0300720c */ /* 0x000fd60003f46270 */
[----:B------:R-:W-:Y:S02]  /*9fd0*/  @!P1 IMAD.IADD R4, R4, 0x1, -R5 ;  /* 0x0000000104049824 */ /* 0x000fe400078e0a05 */
[----:B------:R-:W-:Y:S01]  /*9fe0*/  @!P1 VIADD R2, R2, 0x1 ;  /* 0x0000000102029836 */ /* 0x000fe20000000000 */
[----:B------:R-:W-:Y:S02]  /*9ff0*/  ISETP.NE.AND P1, PT, R9, RZ, PT ;  /* 0x000000ff0900720c */ /* 0x000fe40003f25270 */
[----:B------:R-:W-:-:S13]  /*a000*/  ISETP.GE.U32.AND P0, PT, R4, R5, PT ;  /* 0x000000050400720c */ /* 0x000fda0003f06070 */
[----:B------:R-:W-:-:S04]  /*a010*/  @P0 VIADD R2, R2, 0x1 ;  /* 0x0000000102020836 */ /* 0x000fc80000000000 */
[----:B------:R-:W-:Y:S01]  /*a020*/  @!P2 IMAD.MOV R2, RZ, RZ, -R2 ;  /* 0x000000ffff02a224 */ /* 0x000fe200078e0a02 */
[----:B------:R-:W-:-:S05]  /*a030*/  @!P1 LOP3.LUT R2, RZ, R9, RZ, 0x33, !PT ;  /* 0x00000009ff029212 */ /* 0x000fca00078e33ff */
[----:B------:R-:W-:-:S04]  /*a040*/  IMAD.MOV R18, RZ, RZ, -R2 ;  /* 0x000000ffff127224 */ /* 0x000fc800078e0a02 */
[C---:B------:R-:W-:Y:S02]  /*a050*/  IMAD R18, R9.reuse, R18, R6 ;  /* 0x0000001209127224 */ /* 0x040fe400078e0206 */
[----:B------:R-:W-:-:S04]  /*a060*/  IMAD R9, R9, 0x1000000, R2 ;  /* 0x0100000009097824 */ /* 0x000fc800078e0202 */
[----:B------:R-:W-:Y:S01]  /*a070*/  IMAD R18, R18, 0x10000, R9 ;  /* 0x0001000012127824 */ /* 0x000fe200078e0209 */
[----:B------:R-:W-:Y:S06]  /*a080*/  BRA `(.L_x_256) ;  /* 0x0000000000147947 */ /* 0x000fec0003800000 */
.L_x_253:
[----:B------:R-:W-:Y:S01]  /*a090*/  ULDC UR4, c[0x0][0xc3c] ;  /* 0x00030f0000047ab9 */ /* 0x000fe20000000800 */
[----:B------:R-:W-:Y:S01]  /*a0a0*/  IMAD.MOV.U32 R17, RZ, RZ, RZ ;  /* 0x000000ffff117224 */ /* 0x000fe200078e00ff */
[----:B------:R-:W-:Y:S01]  /*a0b0*/  MOV R16, UR6 ;  /* 0x0000000600107c02 */ /* 0x000fe20008000f00 */
[----:B------:R-:W-:Y:S02]  /*a0c0*/  IMAD.MOV.U32 R18, RZ, RZ, RZ ;  /* 0x000000ffff127224 */ /* 0x000fe400078e00ff */
[----:B------:R-:W-:-:S07]  /*a0d0*/  IMAD.U32 R19, RZ, RZ, UR4 ;  /* 0x00000004ff137e24 */ /* 0x000fce000f8e00ff */
.L_x_256:
[----:B------:R-:W-:-:S13]  /*a0e0*/  ISETP.NE.AND P0, PT, R7, RZ, PT ;  /* 0x000000ff0700720c */ /* 0x000fda0003f05270 */
[----:B------:R-:W0:Y:S01]  /*a0f0*/  @!P0 S2R R3, SR_CgaCtaId ;  /* 0x0000000000038919 */ /* 0x000e220000008800 */
[----:B------:R-:W-:-:S04]  /*a100*/  @!P0 MOV R0, 0x400 ;  /* 0x0000040000008802 */ /* 0x000fc80000000f00 */
[----:B0-----:R-:W-:-:S05]  /*a110*/  @!P0 LEA R0, R3, R0, 0x18 ;  /* 0x0000000003008211 */ /* 0x001fca00078ec0ff */
[----:B------:R0:W-:Y:S01]  /*a120*/  @!P0 STS.128 [R0+0x288d0], R16 ;  /* 0x0288d01000008388 */ /* 0x0001e20000000c00 */
[----:B------:R-:W-:Y:S06]  /*a130*/  BAR.ARV 0x5, 0x180 ;  /* 0x0146000000007b1d */ /* 0x000fec0000002000 */
.L_x_251:
[----:B------:R2:W-:Y:S01]  /*a140*/  STL [R1+0x20], RZ ;  /* 0x000020ff01007387 */ /* 0x0005e20000100800 */
[----:B------:R-:W-:Y:S01]  /*a150*/  ULDC UR4, c[0x0][0xc3c] ;  /* 0x00030f0000047ab9 */ /* 0x000fe20000000800 */
[----:B------:R-:W-:Y:S01]  /*a160*/  IMAD.MOV.U32 R28, RZ, RZ, 0x1 ;  /* 0x00000001ff1c7424 */ /* 0x000fe200078e00ff */
[----:B-1----:R-:W-:Y:S01]  /*a170*/  ISETP.GE.AND P0, PT, R19, UR4, PT ;  /* 0x0000000413007c0c */ /* 0x002fe2000bf06270 */
[----:B------:R-:W-:-:S12]  /*a180*/  IMAD.MOV.U32 R25, RZ, RZ, RZ ;  /* 0x000000ffff197224 */ /* 0x000fd800078e00ff */
[----:B--2---:R-:W-:Y:S05]  /*a190*/  @P0 BRA `(.L_x_257) ;  /* 0x0000004800d00947 */ /* 0x004fea0003800000 */
[----:B------:R-:W2:Y:S01]  /*a1a0*/  LDL R3, [R1+0x4] ;  /* 0x0000040001037983 */ /* 0x000ea20000100800 */
[----:B------:R-:W1:Y:S01]  /*a1b0*/  S2R R4, SR_TID.X ;  /* 0x0000000000047919 */ /* 0x000e620000002100 */
[----:B------:R-:W3:Y:S01]  /*a1c0*/  S2UR UR5, SR_CgaCtaId ;  /* 0x00000000000579c3 */ /* 0x000ee20000008800 */
[----:B------:R-:W-:Y:S01]  /*a1d0*/  UMOV UR4, 0x400 ;  /* 0x0000040000047882 */ /* 0x000fe20000000000 */
[----:B-1----:R-:W-:Y:S01]  /*a1e0*/  IMAD.SHL.U32 R30, R4, 0x8, RZ ;  /* 0x00000008041e7824 */ /* 0x002fe200078e00ff */
[----:B---3--:R-:W-:-:S04]  /*a1f0*/  ULEA UR4, UR5, UR4, 0x18 ;  /* 0x0000000405047291 */ /* 0x008fc8000f8ec03f */
[----:B0-----:R-:W-:-:S04]  /*a200*/  LOP3.LUT R0, R30, 0x1f8, RZ, 0xc0, !PT ;  /* 0x000001f81e007812 */ /* 0x001fc800078ec0ff */
[----:B------:R-:W-:Y:S01]  /*a210*/  LOP3.LUT R33, R0, 0x38, R4, 0x78, !PT ;  /* 0x0000003800217812 */ /* 0x000fe200078e7804 */
[----:B------:R-:W-:-:S03]  /*a220*/  IMAD.U32 R22, RZ, RZ, UR4 ;  /* 0x00000004ff167e24 */ /* 0x000fc6000f8e00ff */
[----:B------:R-:W-:Y:S02]  /*a230*/  LOP3.LUT R33, R33, 0x200, R30, 0xf8, !PT ;  /* 0x0000020021217812 */ /* 0x000fe400078ef81e */
[----:B------:R-:W-:Y:S01]  /*a240*/  LOP3.LUT R30, R30, 0x38, RZ, 0xc0, !PT ;  /* 0x000000381e1e7812 */ /* 0x000fe200078ec0ff */
[----:B------:R-:W-:Y:S01]  /*a250*/  BSSY B8, `(.L_x_257) ;  /* 0x00004a8000087945 */ /* 0x000fe20003800000 */
[----:B------:R-:W-:Y:S02]  /*a260*/  IMAD.MOV.U32 R28, RZ, RZ, 0x1 ;  /* 0x00000001ff1c7424 */ /* 0x000fe400078e00ff */
[----:B------:R-:W-:Y:S01]  /*a270*/  IMAD.MOV.U32 R25, RZ, RZ, RZ ;  /* 0x000000ffff197224 */ /* 0x000fe200078e00ff */
[----:B------:R-:W-:Y:S01]  /*a280*/  LOP3.LUT R29, R30, 0x40, RZ, 0xfc, !PT ;  /* 0x000000401e1d7812 */ /* 0x000fe200078efcff */
[----:B------:R-:W-:Y:S01]  /*a290*/  ULDC UR38, c[0x0][0xc] ;  /* 0x0000030000267ab9 */ /* 0x000fe20000000800 */
[----:B--2---:R-:W-:-:S05]  /*a2a0*/  LOP3.LUT R0, R3, 0x2, RZ, 0xfc, !PT ;  /* 0x0000000203007812 */ /* 0x004fca00078efcff */
[----:B------:R0:W-:Y:S04]  /*a2b0*/  STL [R1+0x24], R0 ;  /* 0x0000240001007387 */ /* 0x0001e80000100800 */
[----:B------:R1:W-:Y:S01]  /*a2c0*/  STL [R1+0x20], RZ ;  /* 0x000020ff01007387 */ /* 0x0003e20000100800 */
[----:B0-----:R-:W-:-:S05]  /*a2d0*/  IMAD R0, R33, 0x2, R22 ;  /* 0x0000000221007824 */ /* 0x001fca00078e0216 */
[----:B------:R1:W-:Y:S02]  /*a2e0*/  STL [R1], R0 ;  /* 0x0000000001007387 */ /* 0x0003e40000100800 */
.L_x_320:
[----:B0-----:R-:W0:Y:S02]  /*a2f0*/  LDC.64 R2, c[0x0][0xc88] ;  /* 0x00032200ff027b82 */ /* 0x001e240000000a00 */
[----:B0-----:R-:W-:-:S05]  /*a300*/  IMAD.WIDE R2, R19, 0x4, R2 ;  /* 0x0000000413027825 */ /* 0x001fca00078e0202 */
[----:B-1----:R-:W1:Y:S01]  /*a310*/  LDG.E R31, desc[UR36][R2.64] ;  /* 0x00000024021f7981 */ /* 0x002e62000c1e1900 */
[----:B------:R-:W-:Y:S05]  /*a320*/  YIELD ;  /* 0x0000000000007946 */ /* 0x000fea0003800000 */
[----:B------:R-:W-:Y:S01]  /*a330*/  ULDC.64 UR4, c[0x0][0xa28] ;  /* 0x00028a0000047ab9 */ /* 0x000fe20000000a00 */
[----:B------:R-:W-:Y:S01]  /*a340*/  IMAD.MOV.U32 R36, RZ, RZ, RZ ;  /* 0x000000ffff247224 */ /* 0x000fe200078e00ff */
[----:B------:R-:W-:Y:S01]  /*a350*/  ISETP.NE.U32.AND P0, PT, RZ, UR4, PT ;  /* 0x00000004ff007c0c */ /* 0x000fe2000bf05070 */
[----:B------:R-:W-:-:S03]  /*a360*/  ULDC.64 UR6, c[0x0][0xa18] ;  /* 0x0002860000067ab9 */ /* 0x000fc60000000a00 */
[----:B------:R-:W-:Y:S02]  /*a370*/  ISETP.NE.AND.EX P0, PT, RZ, UR5, PT, P0 ;  /* 0x00000005ff007c0c */ /* 0x000fe4000bf05300 */
[----:B-1----:R-:W-:-:S11]  /*a380*/  SHF.R.S32.HI R0, RZ, 0x1f, R31 ;  /* 0x0000001fff007819 */ /* 0x002fd6000001141f */
[C---:B------:R-:W-:Y:S01]  /*a390*/  @P0 LEA R2, P1, R31.reuse, UR4, 0x2 ;  /* 0x000000041f020c11 */ /* 0x040fe2000f8210ff */
[C---:B------:R-:W-:Y:S01]  /*a3a0*/  IMAD.SHL.U32 R23, R31.reuse, 0x4, RZ ;  /* 0x000000041f177824 */ /* 0x040fe200078e00ff */
[C-C-:B------:R-:W-:Y:S01]  /*a3b0*/  SHF.L.U64.HI R24, R31.reuse, 0x2, R0.reuse ;  /* 0x000000021f187819 */ /* 0x140fe20000010200 */
[----:B------:R0:W-:Y:S01]  /*a3c0*/  STL [R1+0x10], R0 ;  /* 0x0000100001007387 */ /* 0x0001e20000100800 */
[----:B------:R-:W-:Y:S01]  /*a3d0*/  @P0 LEA.HI.X R3, R31, UR5, R0, 0x2, P1 ;  /* 0x000000051f030c11 */ /* 0x000fe200088f1400 */
[----:B------:R-:W-:-:S04]  /*a3e0*/  ULDC.64 UR4, c[0x0][0xa00] ;  /* 0x0002800000047ab9 */ /* 0x000fc80000000a00 */
[----:B------:R1:W5:Y:S01]  /*a3f0*/  @P0 LDG.E R36, desc[UR36][R2.64] ;  /* 0x0000002402240981 */ /* 0x000362000c1e1900 */
[----:B------:R-:W-:Y:S02]  /*a400*/  ISETP.NE.U32.AND P0, PT, RZ, UR4, PT ;  /* 0x00000004ff007c0c */ /* 0x000fe4000bf05070 */
[----:B------:R-:W-:Y:S01]  /*a410*/  LOP3.LUT R27, R27, 0xffffffef, RZ, 0xc0, !PT ;  /* 0xffffffef1b1b7812 */ /* 0x000fe200078ec0ff */
[----:B0-----:R-:W-:Y:S01]  /*a420*/  IMAD.MOV.U32 R0, RZ, RZ, RZ ;  /* 0x000000ffff007224 */ /* 0x001fe200078e00ff */
[----:B------:R-:W-:Y:S02]  /*a430*/  ISETP.NE.AND.EX P2, PT, RZ, UR5, PT, P0 ;  /* 0x00000005ff007c0c */ /* 0x000fe4000bf45300 */
[----:B------:R-:W-:Y:S02]  /*a440*/  ISETP.NE.U32.AND P0, PT, RZ, UR6, PT ;  /* 0x00000006ff007c0c */ /* 0x000fe4000bf05070 */
[----:B-1----:R-:W-:Y:S02]  /*a450*/  IADD3 R2, P1, R23, UR4, RZ ;  /* 0x0000000417027c10 */ /* 0x002fe4000ff3e0ff */
[----:B------:R-:W-:-:S02]  /*a460*/  ISETP.NE.AND.EX P0, PT, RZ, UR7, PT, P0 ;  /* 0x00000007ff007c0c */ /* 0x000fc4000bf05300 */
[----:B------:R-:W-:Y:S01]  /*a470*/  IADD3.X R3, R24, UR5, RZ, P1, !PT ;  /* 0x0000000518037c10 */ /* 0x000fe20008ffe4ff */
[----:B------:R-:W-:-:S04]  /*a480*/  ULDC.64 UR4, c[0x0][0x418] ;  /* 0x0001060000047ab9 */ /* 0x000fc80000000a00 */
[----:B------:R-:W-:Y:S01]  /*a490*/  @P2 LOP3.LUT R27, R27, 0x10, RZ, 0xfc, !PT ;  /* 0x000000101b1b2812 */ /* 0x000fe200078efcff */
[----:B--2---:R-:W2:Y:S05]  /*a4a0*/  @P2 LDG.E R0, desc[UR36][R2.64] ;  /* 0x0000002402002981 */ /* 0x004eaa000c1e1900 */
[----:B------:R-:W-:-:S04]  /*a4b0*/  @P0 IADD3 R4, P1, R23, UR6, RZ ;  /* 0x0000000617040c10 */ /* 0x000fc8000ff3e0ff */
[----:B------:R-:W-:Y:S01]  /*a4c0*/  @P0 IADD3.X R5, R24, UR7, RZ, P1, !PT ;  /* 0x0000000718050c10 */ /* 0x000fe20008ffe4ff */
[----:B--2---:R0:W-:Y:S04]  /*a4d0*/  STL [R1+0x8], R0 ;  /* 0x0000080001007387 */ /* 0x0041e80000100800 */
[----:B0-----:R-:W2:Y:S01]  /*a4e0*/  @P0 LDG.E R0, desc[UR36][R4.64] ;  /* 0x0000002404000981 */ /* 0x001ea2000c1e1900 */
[----:B------:R-:W-:-:S03]  /*a4f0*/  UISETP.NE.U32.AND UP0, UPT, UR4, URZ, UPT ;  /* 0x0000003f0400728c */ /* 0x000fc6000bf05070 */
[----:B------:R-:W-:Y:S01]  /*a500*/  ULDC UR4, c[0x0][0x424] ;  /* 0x0001090000047ab9 */ /* 0x000fe20000000800 */
[----:B------:R-:W-:-:S03]  /*a510*/  UISETP.NE.AND.EX UP0, UPT, UR5, URZ, UPT, UP0 ;  /* 0x0000003f0500728c */ /* 0x000fc6000bf05300 */
[----:B------:R-:W-:Y:S01]  /*a520*/  ULDC UR5, c[0x0][0x2f0] ;  /* 0x0000bc0000057ab9 */ /* 0x000fe20000000800 */
[----:B------:R-:W-:-:S04]  /*a530*/  USEL UR4, UR4, 0x1, UP0 ;  /* 0x0000000104047887 */ /* 0x000fc80008000000 */
[----:B------:R-:W-:-:S06]  /*a540*/  UIMAD UR4, UR4, UR5, URZ ;  /* 0x00000005040472a4 */ /* 0x000fcc000f8e023f */
[----:B------:R-:W-:Y:S01]  /*a550*/  IMAD.U32 R7, RZ, RZ, UR4 ;  /* 0x00000004ff077e24 */ /* 0x000fe2000f8e00ff */
[----:B--2---:R0:W-:Y:S01]  /*a560*/  @P0 STL [R1+0x14], R0 ;  /* 0x0000140001000387 */ /* 0x0041e20000100800 */
[----:B------:R-:W-:Y:S05]  /*a570*/  @P0 BRA `(.L_x_258) ;  /* 0x0000000000200947 */ /* 0x000fea0003800000 */
[----:B------:R-:W-:Y:S02]  /*a580*/  ULDC UR4, c[0x0][0x288] ;  /* 0x0000a20000047ab9 */ /* 0x000fe40000000800 */
[----:B0-----:R-:W-:-:S05]  /*a590*/  IMAD.U32 R0, RZ, RZ, UR4 ;  /* 0x00000004ff007e24 */ /* 0x001fca000f8e00ff */
[----:B------:R1:W-:Y:S01]  /*a5a0*/  STL [R1+0x14], R0 ;  /* 0x0000140001007387 */ /* 0x0003e20000100800 */
[----:B------:R-:W-:Y:S05]  /*a5b0*/  @!P2 BRA `(.L_x_258) ;  /* 0x000000000010a947 */ /* 0x000fea0003800000 */
[----:B------:R-:W2:Y:S04]  /*a5c0*/  LDG.E R5, desc[UR36][R2.64] ;  /* 0x0000002402057981 */ /* 0x000ea8000c1e1900 */
[----:B-1----:R-:W2:Y:S02]  /*a5d0*/  LDG.E R0, desc[UR36][R2.64+0x4] ;  /* 0x0000042402007981 */ /* 0x002ea4000c1e1900 */
[----:B--2---:R-:W-:-:S05]  /*a5e0*/  IMAD.IADD R0, R0, 0x1, -R5 ;  /* 0x0000000100007824 */ /* 0x004fca00078e0a05 */
[----:B------:R2:W-:Y:S02]  /*a5f0*/  STL [R1+0x14], R0 ;  /* 0x0000140001007387 */ /* 0x0005e40000100800 */
.L_x_258:
[----:B------:R-:W-:Y:S01]  /*a600*/  ULDC.64 UR4, c[0x0][0xa20] ;  /* 0x0002880000047ab9 */ /* 0x000fe20000000a00 */
[----:B------:R-:W-:Y:S02]  /*a610*/  MOV R32, R31 ;  /* 0x0000001f00207202 */ /* 0x000fe40000000f00 */
[----:B------:R-:W-:-:S04]  /*a620*/  ISETP.NE.U32.AND P0, PT, RZ, UR4, PT ;  /* 0x00000004ff007c0c */ /* 0x000fc8000bf05070 */
[----:B------:R-:W-:-:S13]  /*a630*/  ISETP.NE.AND.EX P0, PT, RZ, UR5, PT, P0 ;  /* 0x00000005ff007c0c */ /* 0x000fda000bf05300 */
[----:B------:R-:W-:Y:S05]  /*a640*/  @!P0 BRA `(.L_x_259) ;  /* 0x0000000000108947 */ /* 0x000fea0003800000 */
[----:B------:R-:W-:-:S04]  /*a650*/  IADD3 R2, P0, R23, UR4, RZ ;  /* 0x0000000417027c10 */ /* 0x000fc8000ff1e0ff */
[----:B------:R-:W-:-:S05]  /*a660*/  IADD3.X R3, R24, UR5, RZ, P0, !PT ;  /* 0x0000000518037c10 */ /* 0x000fca00087fe4ff */
[----:B------:R3:W5:Y:S01]  /*a670*/  LDG.E R7, desc[UR36][R2.64] ;  /* 0x0000002402077981 */ /* 0x000762000c1e1900 */
[----:B------:R-:W-:Y:S05]  /*a680*/  BRA `(.L_x_260) ;  /* 0x0000000000247947 */ /* 0x000fea0003800000 */
.L_x_259:
[----:B------:R-:W-:Y:S02]  /*a690*/  ULDC.64 UR4, c[0x0][0xa08] ;  /* 0x0002820000047ab9 */ /* 0x000fe40000000a00 */
[----:B------:R-:W-:-:S04]  /*a6a0*/  ISETP.NE.U32.AND P0, PT, RZ, UR4, PT ;  /* 0x00000004ff007c0c */ /* 0x000fc8000bf05070 */
[----:B------:R-:W-:-:S13]  /*a6b0*/  ISETP.NE.AND.EX P0, PT, RZ, UR5, PT, P0 ;  /* 0x00000005ff007c0c */ /* 0x000fda000bf05300 */
[----:B------:R-:W-:Y:S05]  /*a6c0*/  @!P0 BRA `(.L_x_260) ;  /* 0x0000000000148947 */ /* 0x000fea0003800000 */
[----:B------:R-:W3:Y:S02]  /*a6d0*/  LDC.64 R2, c[0x0][0xa08] ;  /* 0x00028200ff027b82 */ /* 0x000ee40000000a00 */
[----:B---3--:R-:W-:-:S05]  /*a6e0*/  IMAD.WIDE R2, R32, 0x4, R2 ;  /* 0x0000000420027825 */ /* 0x008fca00078e0202 */
[----:B------:R-:W3:Y:S04]  /*a6f0*/  LDG.E R7, desc[UR36][R2.64] ;  /* 0x0000002402077981 */ /* 0x000ee8000c1e1900 */
[----:B012---:R-:W3:Y:S02]  /*a700*/  LDG.E R0, desc[UR36][R2.64+0x4] ;  /* 0x0000042402007981 */ /* 0x007ee4000c1e1900 */
[----:B---3--:R-:W-:-:S07]  /*a710*/  IMAD.IADD R7, R0, 0x1, -R7 ;  /* 0x0000000100077824 */ /* 0x008fce00078e0a07 */
.L_x_260:
[----:B-----5:R-:W-:Y:S01]  /*a720*/  IMAD.IADD R34, R7, 0x1, -R36 ;  /* 0x0000000107227824 */ /* 0x020fe200078e0a24 */
[----:B------:R-:W-:Y:S03]  /*a730*/  BSSY B0, `(.L_x_261) ;  /* 0x0000029000007945 */ /* 0x000fe60003800000 */
[C---:B012---:R-:W-:Y:S01]  /*a740*/  VIADD R0, R34.reuse, 0x7f ;  /* 0x0000007f22007836 */ /* 0x047fe20000000000 */
[----:B------:R-:W-:-:S04]  /*a750*/  ISETP.GE.AND P0, PT, R34, 0x1, PT ;  /* 0x000000012200780c */ /* 0x000fc80003f06270 */
[----:B---3--:R-:W-:-:S04]  /*a760*/  SHF.R.S32.HI R3, RZ, 0x1f, R0 ;  /* 0x0000001fff037819 */ /* 0x008fc80000011400 */
[----:B------:R-:W-:Y:S02]  /*a770*/  LEA.HI R2, R3, R0, RZ, 0x7 ;  /* 0x0000000003027211 */ /* 0x000fe400078f38ff */
[----:B------:R-:W-:-:S04]  /*a780*/  LOP3.LUT R0, R18, 0xff000000, RZ, 0xc0, !PT ;  /* 0xff00000012007812 */ /* 0x000fc800078ec0ff */
[----:B------:R-:W-:Y:S02]  /*a790*/  SHF.R.U32.HI R3, RZ, 0x8, R0 ;  /* 0x00000008ff037819 */ /* 0x000fe40000011600 */
[----:B------:R-:W-:-:S04]  /*a7a0*/  LOP3.LUT R0, R18, 0xff0000, RZ, 0xc0, !PT ;  /* 0x00ff000012007812 */ /* 0x000fc800078ec0ff */
[----:B------:R-:W-:Y:S02]  /*a7b0*/  LEA.HI R3, R0, R3, RZ, 0x10 ;  /* 0x0000000300037211 */ /* 0x000fe400078f80ff */
[----:B------:R-:W-:Y:S01]  /*a7c0*/  SHF.R.S32.HI R0, RZ, 0x7, R2 ;  /* 0x00000007ff007819 */ /* 0x000fe20000011402 */
[----:B------:R-:W-:Y:S01]  /*a7d0*/  IMAD.MOV.U32 R2, RZ, RZ, RZ ;  /* 0x000000ffff027224 */ /* 0x000fe200078e00ff */
[----:B------:R-:W-:Y:S01]  /*a7e0*/  LOP3.LUT R35, R3, 0xff, RZ, 0xc0, !PT ;  /* 0x000000ff03237812 */ /* 0x000fe200078ec0ff */
[----:B------:R-:W-:Y:S06]  /*a7f0*/  @!P0 BRA `(.L_x_262) ;  /* 0x0000000000708947 */ /* 0x000fec0003800000 */
[----:B------:R-:W-:-:S04]  /*a800*/  SHF.R.U32.HI R5, RZ, 0x10, R3 ;  /* 0x00000010ff057819 */ /* 0x000fc80000011603 */
[----:B------:R-:W-:-:S13]  /*a810*/  ISETP.NE.AND P0, PT, R5, RZ, PT ;  /* 0x000000ff0500720c */ /* 0x000fda0003f05270 */
[----:B------:R-:W0:Y:S02]  /*a820*/  @!P0 LDC R5, c[0x0][0x9f0] ;  /* 0x00027c00ff058b82 */ /* 0x000e240000000800 */
[-C--:B0-----:R-:W-:Y:S02]  /*a830*/  IABS R4, R5.reuse ;  /* 0x0000000500047213 */ /* 0x081fe40000000000 */
[----:B------:R-:W-:Y:S02]  /*a840*/  IADD3 R6, R5, -0x1, R0 ;  /* 0xffffffff05067810 */ /* 0x000fe40007ffe000 */
[----:B------:R-:W0:Y:S02]  /*a850*/  I2F.RP R7, R4 ;  /* 0x0000000400077306 */ /* 0x000e240000209400 */
[----:B------:R-:W-:-:S04]  /*a860*/  LOP3.LUT R2, R6, R5, RZ, 0x3c, !PT ;  /* 0x0000000506027212 */ /* 0x000fc800078e3cff */
[----:B------:R-:W-:Y:S01]  /*a870*/  ISETP.GE.AND P2, PT, R2, RZ, PT ;  /* 0x000000ff0200720c */ /* 0x000fe20003f46270 */
[----:B------:R-:W-:Y:S01]  /*a880*/  IMAD.MOV.U32 R2, RZ, RZ, RZ ;  /* 0x000000ffff027224 */ /* 0x000fe200078e00ff */
[----:B0-----:R-:W0:Y:S02]  /*a890*/  MUFU.RCP R7, R7 ;  /* 0x0000000700077308 */ /* 0x001e240000001000 */
[----:B0-----:R-:W-:-:S06]  /*a8a0*/  VIADD R3, R7, 0xffffffe ;  /* 0x0ffffffe07037836 */ /* 0x001fcc0000000000 */
[----:B------:R-:W0:Y:S02]  /*a8b0*/  F2I.FTZ.U32.TRUNC.NTZ R3, R3 ;  /* 0x0000000300037305 */ /* 0x000e24000021f000 */
[----:B0-----:R-:W-:-:S04]  /*a8c0*/  IMAD.MOV R9, RZ, RZ, -R3 ;  /* 0x000000ffff097224 */ /* 0x001fc800078e0a03 */
[----:B------:R-:W-:-:S04]  /*a8d0*/  IMAD R9, R9, R4, RZ ;  /* 0x0000000409097224 */ /* 0x000fc800078e02ff */
[----:B------:R-:W-:Y:S01]  /*a8e0*/  IMAD.HI.U32 R2, R3, R9, R2 ;  /* 0x0000000903027227 */ /* 0x000fe200078e0002 */
[----:B------:R-:W-:Y:S02]  /*a8f0*/  IABS R3, R6 ;  /* 0x0000000600037213 */ /* 0x000fe40000000000 */
[----:B------:R-:W-:-:S03]  /*a900*/  IABS R6, R5 ;  /* 0x0000000500067213 */ /* 0x000fc60000000000 */
[----:B------:R-:W-:-:S04]  /*a910*/  IMAD.HI.U32 R2, R2, R3, RZ ;  /* 0x0000000302027227 */ /* 0x000fc800078e00ff */
[----:B------:R-:W-:-:S04]  /*a920*/  IMAD.MOV R6, RZ, RZ, -R6 ;  /* 0x000000ffff067224 */ /* 0x000fc800078e0a06 */
        /* <DEDUP_REMOVED lines=8> */
[----:B------:R-:W-:-:S07]  /*a9b0*/  @!P1 LOP3.LUT R2, RZ, R5, RZ, 0x33, !PT ;  /* 0x00000005ff029212 */ /* 0x000fce00078e33ff */
.L_x_262:
[----:B------:R-:W-:Y:S05]  /*a9c0*/  BSYNC B0 ;  /* 0x0000000000007941 */ /* 0x000fea0003800000 */
.L_x_261:
[-C--:B------:R-:W-:Y:S01]  /*a9d0*/  IMAD R35, R35, R2.reuse, RZ ;  /* 0x0000000223237224 */ /* 0x080fe200078e02ff */
[----:B------:R-:W-:Y:S04]  /*a9e0*/  BSSY B7, `(.L_x_263) ;  /* 0x000036c000077945 */ /* 0x000fe80003800000 */
[----:B------:R-:W-:-:S04]  /*a9f0*/  VIADDMNMX R0, R35, R2, R0, PT ;  /* 0x0000000223007246 */ /* 0x000fc80003800100 */
[----:B------:R-:W-:Y:S01]  /*aa00*/  ISETP.GT.AND P0, PT, R0, R35, PT ;  /* 0x000000230000720c */ /* 0x000fe20003f04270 */
[----:B------:R0:W-:-:S12]  /*aa10*/  STL [R1+0x18], R0 ;  /* 0x0000180001007387 */ /* 0x0001d80000100800 */
[----:B0-----:R-:W-:Y:S05]  /*aa20*/  @P0 BRA `(.L_x_264) ;  /* 0x0000000000440947 */ /* 0x001fea0003800000 */
[----:B------:R-:W0:Y:S02]  /*aa30*/  S2R R3, SR_TID.X ;  /* 0x0000000000037919 */ /* 0x000e240000002100 */
[----:B0-----:R-:W-:-:S04]  /*aa40*/  LOP3.LUT R3, R3, 0x7f, RZ, 0xc0, !PT ;  /* 0x0000007f03037812 */ /* 0x001fc800078ec0ff */
[----:B------:R-:W-:-:S13]  /*aa50*/  ISETP.NE.AND P0, PT, R3, RZ, PT ;  /* 0x000000ff0300720c */ /* 0x000fda0003f05270 */
[----:B------:R-:W-:Y:S05]  /*aa60*/  @P0 BRA `(.L_x_265) ;  /* 0x00000034008c0947 */ /* 0x000fea0003800000 */
[----:B------:R-:W0:Y:S01]  /*aa70*/  S2R R5, SR_LANEID ;  /* 0x0000000000057919 */ /* 0x000e220000000000 */
[----:B------:R-:W-:Y:S01]  /*aa80*/  VOTEU.ANY UR4, UPT, PT ;  /* 0x0000000000047886 */ /* 0x000fe200038e0100 */
[----:B------:R-:W1:Y:S01]  /*aa90*/  LDC.64 R2, c[0x0][0xc60] ;  /* 0x00031800ff027b82 */ /* 0x000e620000000a00 */
[----:B------:R-:W0:Y:S02]  /*aaa0*/  FLO.U32 R0, UR4 ;  /* 0x0000000400007d00 */ /* 0x000e2400080e0000 */
[----:B0-----:R-:W-:-:S06]  /*aab0*/  ISETP.EQ.U32.AND P0, PT, R0, R5, PT ;  /* 0x000000050000720c */ /* 0x001fcc0003f02070 */
[----:B------:R-:W1:Y:S07]  /*aac0*/  POPC R5, UR4 ;  /* 0x0000000400057d09 */ /* 0x000e6e0008000000 */
[----:B-1----:R-:W2:Y:S01]  /*aad0*/  @P0 ATOMG.E.ADD.STRONG.GPU PT, R3, desc[UR36][R2.64], R5 ;  /* 0x00000005020309a8 */ /* 0x002ea200081ee1e4 */
[----:B------:R-:W0:Y:S02]  /*aae0*/  S2R R4, SR_LTMASK ;  /* 0x0000000000047919 */ /* 0x000e240000003900 */
[----:B0-----:R-:W-:-:S04]  /*aaf0*/  LOP3.LUT R4, R4, UR4, RZ, 0xc0, !PT ;  /* 0x0000000404047c12 */ /* 0x001fc8000f8ec0ff */
[----:B------:R-:W0:Y:S01]  /*ab00*/  POPC R7, R4 ;  /* 0x0000000400077309 */ /* 0x000e220000000000 */
[----:B--2---:R-:W0:Y:S02]  /*ab10*/  SHFL.IDX PT, R0, R3, R0, 0x1f ;  /* 0x00001f0003007589 */ /* 0x004e2400000e0000 */
[----:B0-----:R-:W-:Y:S01]  /*ab20*/  IADD3 R16, R0, UR38, R7 ;  /* 0x0000002600107c10 */ /* 0x001fe2000fffe007 */
[----:B------:R-:W-:Y:S06]  /*ab30*/  BRA `(.L_x_265) ;  /* 0x0000003400587947 */ /* 0x000fec0003800000 */
.L_x_264:
[----:B------:R-:W-:Y:S01]  /*ab40*/  VIADD R0, R22, 0x18400 ;  /* 0x0001840016007836 */ /* 0x000fe20000000000 */
[----:B------:R-:W-:Y:S04]  /*ab50*/  BSSY B6, `(.L_x_266) ;  /* 0x0000013000067945 */ /* 0x000fe80003800000 */
[----:B------:R-:W-:-:S13]  /*ab60*/  LOP3.LUT P0, RZ, R0, 0x3ff, RZ, 0xc0, !PT ;  /* 0x000003ff00ff7812 */ /* 0x000fda000780c0ff */
[----:B------:R-:W-:Y:S05]  /*ab70*/  @!P0 BRA `(.L_x_267) ;  /* 0x0000000000408947 */ /* 0x000fea0003800000 */
[----:B------:R-:W-:Y:S01]  /*ab80*/  MOV R2, 0x0 ;  /* 0x0000000000027802 */ /* 0x000fe20000000f00 */
[----:B------:R-:W-:Y:S01]  /*ab90*/  ULDC.64 UR6, c[0x4][0x80] ;  /* 0x0100200000067ab9 */ /* 0x000fe20000000a00 */
[----:B------:R-:W-:Y:S01]  /*aba0*/  ULDC.64 UR8, c[0x4][0x88] ;  /* 0x0100220000087ab9 */ /* 0x000fe20000000a00 */
[----:B------:R-:W-:Y:S01]  /*abb0*/  ULDC.64 UR4, c[0x4][0x8] ;  /* 0x0100020000047ab9 */ /* 0x000fe20000000a00 */
[----:B------:R-:W-:Y:S01]  /*abc0*/  IMAD.U32 R4, RZ, RZ, UR6 ;  /* 0x00000006ff047e24 */ /* 0x000fe2000f8e00ff */
[----:B------:R-:W-:Y:S01]  /*abd0*/  MOV R6, UR8 ;  /* 0x0000000800067c02 */ /* 0x000fe20008000f00 */
[----:B------:R-:W0:Y:S01]  /*abe0*/  LDC.64 R2, c[0x4][R2] ;  /* 0x0100000002027b82 */ /* 0x000e220000000a00 */
[----:B------:R-:W-:Y:S02]  /*abf0*/  IMAD.U32 R5, RZ, RZ, UR7 ;  /* 0x00000007ff057e24 */ /* 0x000fe4000f8e00ff */
[----:B------:R-:W-:Y:S02]  /*ac00*/  IMAD.U32 R7, RZ, RZ, UR9 ;  /* 0x00000009ff077e24 */ /* 0x000fe4000f8e00ff */
[----:B------:R-:W-:-:S02]  /*ac10*/  IMAD.U32 R10, RZ, RZ, UR4 ;  /* 0x00000004ff0a7e24 */ /* 0x000fc4000f8e00ff */
[----:B------:R-:W-:Y:S02]  /*ac20*/  IMAD.U32 R11, RZ, RZ, UR5 ;  /* 0x00000005ff0b7e24 */ /* 0x000fe4000f8e00ff */
[----:B------:R-:W-:Y:S02]  /*ac30*/  IMAD.MOV.U32 R8, RZ, RZ, 0x70 ;  /* 0x00000070ff087424 */ /* 0x000fe400078e00ff */
[----:B------:R-:W-:Y:S02]  /*ac40*/  IMAD.MOV.U32 R12, RZ, RZ, 0x1 ;  /* 0x00000001ff0c7424 */ /* 0x000fe400078e00ff */
[----:B------:R-:W-:-:S07]  /*ac50*/  IMAD.MOV.U32 R13, RZ, RZ, RZ ;  /* 0x000000ffff0d7224 */ /* 0x000fce00078e00ff */
[----:B------:R-:W-:-:S07]  /*ac60*/  LEPC R20, `(.L_x_267) ;  /* 0x000000001014794e */ /* 0x000fce0000000000 */
[----:B0-----:R-:W-:Y:S05]  /*ac70*/  CALL.ABS.NOINC R2 ;  /* 0x0000000002007343 */ /* 0x001fea0003c00000 */
.L_x_267:
[----:B------:R-:W-:Y:S05]  /*ac80*/  BSYNC B6 ;  /* 0x0000000000067941 */ /* 0x000fea0003800000 */
.L_x_266:
        /* <DEDUP_REMOVED lines=8> */
[----:B------:R0:W1:Y:S01]  /*ad10*/  LDC.64 R2, c[0x4][R26] ;  /* 0x010000001a027b82 */ /* 0x0000620000000a00 */
[----:B------:R-:W-:Y:S01]  /*ad20*/  IMAD.U32 R4, RZ, RZ, UR6 ;  /* 0x00000006ff047e24 */ /* 0x000fe2000f8e00ff */
[----:B------:R-:W-:Y:S01]  /*ad30*/  MOV R13, RZ ;  /* 0x000000ff000d7202 */ /* 0x000fe20000000f00 */
[----:B------:R-:W-:Y:S02]  /*ad40*/  IMAD.U32 R5, RZ, RZ, UR7 ;  /* 0x00000007ff057e24 */ /* 0x000fe4000f8e00ff */
[----:B------:R-:W-:Y:S02]  /*ad50*/  IMAD.U32 R6, RZ, RZ, UR8 ;  /* 0x00000008ff067e24 */ /* 0x000fe4000f8e00ff */
[----:B------:R-:W-:-:S02]  /*ad60*/  IMAD.U32 R7, RZ, RZ, UR9 ;  /* 0x00000009ff077e24 */ /* 0x000fc4000f8e00ff */
[----:B------:R-:W-:Y:S02]  /*ad70*/  IMAD.U32 R10, RZ, RZ, UR4 ;  /* 0x00000004ff0a7e24 */ /* 0x000fe4000f8e00ff */
[----:B------:R-:W-:Y:S02]  /*ad80*/  IMAD.U32 R11, RZ, RZ, UR5 ;  /* 0x00000005ff0b7e24 */ /* 0x000fe4000f8e00ff */
[----:B------:R-:W-:Y:S02]  /*ad90*/  IMAD.MOV.U32 R8, RZ, RZ, 0x70 ;  /* 0x00000070ff087424 */ /* 0x000fe400078e00ff */
[----:B0-----:R-:W-:-:S07]  /*ada0*/  IMAD.MOV.U32 R12, RZ, RZ, 0x1 ;  /* 0x00000001ff0c7424 */ /* 0x001fce00078e00ff */
[----:B------:R-:W-:-:S07]  /*adb0*/  LEPC R20, `(.L_x_270) ;  /* 0x000000001014794e */ /* 0x000fce0000000000 */
[----:B-1----:R-:W-:Y:S05]  /*adc0*/  CALL.ABS.NOINC R2 ;  /* 0x0000000002007343 */ /* 0x002fea0003c00000 */
.L_x_270:
[----:B------:R0:W1:Y:S01]  /*add0*/  LDC.64 R2, c[0x4][R26] ;  /* 0x010000001a027b82 */ /* 0x0000620000000a00 */
[----:B------:R-:W-:Y:S01]  /*ade0*/  ULDC.64 UR6, c[0x4][0x80] ;  /* 0x0100200000067ab9 */ /* 0x000fe20000000a00 */
[----:B------:R-:W-:Y:S01]  /*adf0*/  ULDC.64 UR8, c[0x4][0x88] ;  /* 0x0100220000087ab9 */ /* 0x000fe20000000a00 */
[----:B------:R-:W-:Y:S01]  /*ae00*/  ULDC.64 UR4, c[0x4][0x18] ;  /* 0x0100060000047ab9 */ /* 0x000fe20000000a00 */
[----:B------:R-:W-:Y:S02]  /*ae10*/  IMAD.U32 R4, RZ, RZ, UR6 ;  /* 0x00000006ff047e24 */ /* 0x000fe4000f8e00ff */
[----:B------:R-:W-:Y:S02]  /*ae20*/  IMAD.U32 R5, RZ, RZ, UR7 ;  /* 0x00000007ff057e24 */ /* 0x000fe4000f8e00ff */
[----:B------:R-:W-:Y:S02]  /*ae30*/  IMAD.U32 R6, RZ, RZ, UR8 ;  /* 0x00000008ff067e24 */ /* 0x000fe4000f8e00ff */
[----:B------:R-:W-:-:S02]  /*ae40*/  IMAD.U32 R7, RZ, RZ, UR9 ;  /* 0x00000009ff077e24 */ /* 0x000fc4000f8e00ff */
[----:B------:R-:W-:Y:S02]  /*ae50*/  IMAD.U32 R10, RZ, RZ, UR4 ;  /* 0x00000004ff0a7e24 */ /* 0x000fe4000f8e00ff */
[----:B------:R-:W-:Y:S02]  /*ae60*/  IMAD.U32 R11, RZ, RZ, UR5 ;  /* 0x00000005ff0b7e24 */ /* 0x000fe4000f8e00ff */
[----:B------:R-:W-:Y:S02]  /*ae70*/  IMAD.MOV.U32 R8, RZ, RZ, 0x70 ;  /* 0x00000070ff087424 */ /* 0x000fe400078e00ff */
[----:B------:R-:W-:Y:S02]  /*ae80*/  IMAD.MOV.U32 R12, RZ, RZ, 0x1 ;  /* 0x00000001ff0c7424 */ /* 0x000fe400078e00ff */
[----:B0-----:R-:W-:-:S07]  /*ae90*/  IMAD.MOV.U32 R13, RZ, RZ, RZ ;  /* 0x000000ffff0d7224 */ /* 0x001fce00078e00ff */
[----:B------:R-:W-:-:S07]  /*aea0*/  LEPC R20, `(.L_x_269) ;  /* 0x000000001014794e */ /* 0x000fce0000000000 */
[----:B-1----:R-:W-:Y:S05]  /*aeb0*/  CALL.ABS.NOINC R2 ;  /* 0x0000000002007343 */ /* 0x002fea0003c00000 */
.L_x_269:
[----:B------:R-:W-:Y:S05]  /*aec0*/  BSYNC B6 ;  /* 0x0000000000067941 */ /* 0x000fea0003800000 */
.L_x_268:
[----:B------:R-:W2:Y:S01]  /*aed0*/  LDL R26, [R1+0x18] ;  /* 0x00001800011a7983 */ /* 0x000ea20000100800 */
[----:B------:R-:W-:Y:S01]  /*aee0*/  ULDC.64 UR4, c[0x0][0x9f8] ;  /* 0x00027e0000047ab9 */ /* 0x000fe20000000a00 */
[----:B------:R-:W0:Y:S01]  /*aef0*/  LDC R10, c[0x0][0x430] ;  /* 0x00010c00ff0a7b82 */ /* 0x000e220000000800 */
[----:B------:R-:W-:Y:S01]  /*af00*/  ISETP.NE.U32.AND P0, PT, RZ, UR4, PT ;  /* 0x00000004ff007c0c */ /* 0x000fe2000bf05070 */
[----:B------:R-:W3:Y:S03]  /*af10*/  LDL R20, [R1+0x24] ;  /* 0x0000240001147983 */ /* 0x000ee60000100800 */
[----:B------:R-:W-:-:S13]  /*af20*/  ISETP.NE.AND.EX P0, PT, RZ, UR5, PT, P0 ;  /* 0x00000005ff007c0c */ /* 0x000fda000bf05300 */
[----:B------:R-:W-:Y:S01]  /*af30*/  @P0 IADD3 R2, P1, R23, UR4, RZ ;  /* 0x0000000417020c10 */ /* 0x000fe2000ff3e0ff */
[----:B------:R-:W1:Y:S01]  /*af40*/  S2R R0, SR_TID.X ;  /* 0x0000000000007919 */ /* 0x000e620000002100 */
[----:B------:R-:W4:Y:S02]  /*af50*/  S2R R21, SR_TID.X ;  /* 0x0000000000157919 */ /* 0x000f240000002100 */
[----:B------:R-:W-:Y:S01]  /*af60*/  @P0 IADD3.X R3, R24, UR5, RZ, P1, !PT ;  /* 0x0000000518030c10 */ /* 0x000fe20008ffe4ff */
[----:B------:R-:W-:-:S04]  /*af70*/  ULDC UR4, c[0x0][0x2f4] ;  /* 0x0000bd0000047ab9 */ /* 0x000fc80000000800 */
[----:B------:R2:W3:Y:S01]  /*af80*/  @P0 LDG.E R32, desc[UR36][R2.64] ;  /* 0x0000002402200981 */ /* 0x0004e2000c1e1900 */
[----:B0-----:R-:W-:Y:S02]  /*af90*/  ISETP.NE.AND P2, PT, R10, 0x1, PT ;  /* 0x000000010a00780c */ /* 0x001fe40003f45270 */
[----:B------:R-:W-:-:S11]  /*afa0*/  LOP3.LUT R27, R27, 0xfffffff7, RZ, 0xc0, !PT ;  /* 0xfffffff71b1b7812 */ /* 0x000fd600078ec0ff */
[----:B------:R-:W0:Y:S01]  /*afb0*/  @P2 LDC R7, c[0x0][0x434] ;  /* 0x00010d00ff072b82 */ /* 0x000e220000000800 */
[----:B------:R-:W-:Y:S01]  /*afc0*/  @P2 LOP3.LUT R27, R27, 0x8, RZ, 0xfc, !PT ;  /* 0x000000081b1b2812 */ /* 0x000fe200078efcff */
[----:B-1----:R-:W-:-:S06]  /*afd0*/  IMAD.SHL.U32 R0, R0, 0x10, RZ ;  /* 0x0000001000007824 */ /* 0x002fcc00078e00ff */
[----:B------:R-:W1:Y:S01]  /*afe0*/  @P2 LDC R5, c[0x0][0x438] ;  /* 0x00010e00ff052b82 */ /* 0x000e620000000800 */
[----:B----4-:R-:W-:Y:S02]  /*aff0*/  LOP3.LUT R21, R21, 0x7f, RZ, 0xc0, !PT ;  /* 0x0000007f15157812 */ /* 0x010fe400078ec0ff */
[----:B------:R-:W-:Y:S02]  /*b000*/  LOP3.LUT R0, R0, 0x70, RZ, 0xc0, !PT ;  /* 0x0000007000007812 */ /* 0x000fe400078ec0ff */
[----:B------:R-:W-:Y:S02]  /*b010*/  SHF.R.U32.HI R21, RZ, 0x3, R21 ;  /* 0x00000003ff157819 */ /* 0x000fe40000011615 */
[----:B------:R-:W-:Y:S01]  /*b020*/  LOP3.LUT R27, R27, 0xfffffffb, RZ, 0xc0, !PT ;  /* 0xfffffffb1b1b7812 */ /* 0x000fe200078ec0ff */
[----:B------:R-:W-:Y:S01]  /*b030*/  UMOV UR5, 0xffffffff ;  /* 0xffffffff00057882 */ /* 0x000fe20000000000 */
[----:B--2---:R-:W-:-:S04]  /*b040*/  VIADD R26, R26, 0xffffffff ;  /* 0xffffffff1a1a7836 */ /* 0x004fc80000000000 */
[----:B------:R-:W-:-:S05]  /*b050*/  IMAD.SHL.U32 R8, R26, 0x80, RZ ;  /* 0x000000801a087824 */ /* 0x000fca00078e00ff */
[----:B------:R-:W-:-:S04]  /*b060*/  LOP3.LUT R9, R8, R21, R0, 0xfe, !PT ;  /* 0x0000001508097212 */ /* 0x000fc800078efe00 */
[C---:B------:R-:W-:Y:S01]  /*b070*/  ISETP.GE.AND P0, PT, R9.reuse, R34, PT ;  /* 0x000000220900720c */ /* 0x040fe20003f06270 */
[----:B------:R-:W-:-:S04]  /*b080*/  IMAD.IADD R0, R9, 0x1, R36 ;  /* 0x0000000109007824 */ /* 0x000fc800078e0224 */
[----:B0-----:R-:W-:-:S04]  /*b090*/  @P2 IMAD.HI.U32 R6, R0, R7, RZ ;  /* 0x0000000700062227 */ /* 0x001fc800078e00ff */
[----:B------:R-:W-:Y:S01]  /*b0a0*/  IMAD.MOV.U32 R4, RZ, RZ, R0 ;  /* 0x000000ffff047224 */ /* 0x000fe200078e0000 */
[----:B-1----:R-:W-:-:S03]  /*b0b0*/  @P2 SHF.R.U32.HI R4, RZ, R5, R6 ;  /* 0x00000005ff042219 */ /* 0x002fc60000011606 */
[----:B------:R-:W0:Y:S02]  /*b0c0*/  @!P0 LDC.64 R2, c[0x0][0x428] ;  /* 0x00010a00ff028b82 */ /* 0x000e240000000a00 */
[----:B------:R-:W-:Y:S01]  /*b0d0*/  IMAD.MOV R5, RZ, RZ, -R4 ;  /* 0x000000ffff057224 */ /* 0x000fe200078e0a04 */
[----:B---3--:R-:W-:-:S03]  /*b0e0*/  SHF.R.S32.HI R37, RZ, 0x1f, R32 ;  /* 0x0000001fff257819 */ /* 0x008fc60000011420 */
[----:B------:R-:W-:Y:S01]  /*b0f0*/  IMAD R0, R10, R5, R0 ;  /* 0x000000050a007224 */ /* 0x000fe200078e0200 */
[--C-:B------:R-:W-:Y:S01]  /*b100*/  @!P0 SHF.R.S32.HI R5, RZ, 0x1f, R4.reuse ;  /* 0x0000001fff058819 */ /* 0x100fe20000011404 */
[-C--:B0-----:R-:W-:Y:S02]  /*b110*/  @!P0 IMAD R6, R37, R2.reuse, RZ ;  /* 0x0000000225068224 */ /* 0x081fe400078e02ff */
[----:B------:R-:W-:-:S04]  /*b120*/  @!P0 IMAD.WIDE.U32 R4, R32, R2, R4 ;  /* 0x0000000220048225 */ /* 0x000fc800078e0004 */
[----:B------:R-:W-:Y:S02]  /*b130*/  @!P0 IMAD R6, R32, R3, R6 ;  /* 0x0000000320068224 */ /* 0x000fe400078e0206 */
[----:B------:R-:W0:Y:S03]  /*b140*/  @!P0 LDC.64 R2, c[0x0][0x418] ;  /* 0x00010600ff028b82 */ /* 0x000e260000000a00 */
[----:B------:R-:W-:Y:S02]  /*b150*/  @!P0 IADD3 R6, R5, R6, RZ ;  /* 0x0000000605068210 */ /* 0x000fe40007ffe0ff */
[----:B------:R-:W-:Y:S02]  /*b160*/  ISETP.NE.AND P2, PT, R20, 0x3, PT ;  /* 0x000000031400780c */ /* 0x000fe40003f45270 */
[----:B0-----:R-:W-:-:S04]  /*b170*/  @!P0 LEA R2, P1, R4, R2, 0x2 ;  /* 0x0000000204028211 */ /* 0x001fc800078210ff */
[----:B------:R-:W-:Y:S01]  /*b180*/  @!P0 LEA.HI.X R3, R4, R3, R6, 0x2, P1 ;  /* 0x0000000304038211 */ /* 0x000fe200008f1406 */
[----:B------:R-:W-:-:S06]  /*b190*/  IMAD.MOV.U32 R4, RZ, RZ, RZ ;  /* 0x000000ffff047224 */ /* 0x000fcc00078e00ff */
[----:B------:R0:W5:Y:S01]  /*b1a0*/  @!P0 LDG.E R4, desc[UR36][R2.64] ;  /* 0x0000002402048981 */ /* 0x000162000c1e1900 */
[----:B------:R-:W-:Y:S02]  /*b1b0*/  ISETP.GE.AND P0, PT, R30, UR4, PT ;  /* 0x000000041e007c0c */ /* 0x000fe4000bf06270 */
[----:B------:R-:W-:-:S04]  /*b1c0*/  @P2 LOP3.LUT R27, R27, 0x4, RZ, 0xfc, !PT ;  /* 0x000000041b1b2812 */ /* 0x000fc800078efcff */
[----:B------:R-:W-:-:S07]  /*b1d0*/  LOP3.LUT R27, R27, 0xfffffffd, RZ, 0xc0, !PT ;  /* 0xfffffffd1b1b7812 */ /* 0x000fce00078ec0ff */
[----:B------:R-:W-:Y:S02]  /*b1e0*/  @P0 LOP3.LUT R27, R27, 0x2, RZ, 0xfc, !PT ;  /* 0x000000021b1b0812 */ /* 0x000fe400078efcff */
[----:B------:R-:W-:Y:S02]  /*b1f0*/  ISETP.GE.AND P0, PT, R29, UR4, PT ;  /* 0x000000041d007c0c */ /* 0x000fe4000bf06270 */
[----:B------:R-:W-:-:S11]  /*b200*/  LOP3.LUT R27, R27, 0xfffffffe, RZ, 0xc0, !PT ;  /* 0xfffffffe1b1b7812 */ /* 0x000fd600078ec0ff */
[----:B------:R-:W-:Y:S01]  /*b210*/  @P0 LOP3.LUT R27, R27, 0x1, RZ, 0xfc, !PT ;  /* 0x000000011b1b0812 */ /* 0x000fe200078efcff */
[----:B0-----:R-:W-:Y:S06]  /*b220*/  BRA.DIV UR5, `(.L_x_271) ;  /* 0x0000004205087947 */ /* 0x001fec000b800000 */
.L_x_337:
[----:B------:R-:W-:Y:S01]  /*b230*/  LOP3.LUT R24, R18, 0xffff, RZ, 0xc0, !PT ;  /* 0x0000ffff12187812 */ /* 0x000fe200078ec0ff */
[----:B------:R-:W-:Y:S06]  /*b240*/  @!P2 BRA `(.L_x_272) ;  /* 0x000000000004a947 */ /* 0x000fec0003800000 */
[----:B------:R-:W-:Y:S01]  /*b250*/  BPT.TRAP 0x1 ;  /* 0x000000040000795c */ /* 0x000fe20000300000 */
.L_x_272:
[----:B------:R-:W-:Y:S01]  /*b260*/  SHF.R.S32.HI R5, RZ, 0x1f, R0 ;  /* 0x0000001fff057819 */ /* 0x000fe20000011400 */
[----:B------:R-:W-:Y:S01]  /*b270*/  ULDC.64 UR4, c[0x0][0x328] ;  /* 0x0000ca0000047ab9 */ /* 0x000fe20000000a00 */
[----:B------:R-:W-:Y:S01]  /*b280*/  ULDC.64 UR6, c[0x0][0x318] ;  /* 0x0000c60000067ab9 */ /* 0x000fe20000000a00 */
[----:B------:R-:W-:Y:S02]  /*b290*/  BSSY B0, `(.L_x_273) ;  /* 0x0000014000007945 */ /* 0x000fe40003800000 */
[----:B------:R-:W-:-:S04]  /*b2a0*/  IMAD R3, R5, UR4, RZ ;  /* 0x0000000405037c24 */ /* 0x000fc8000f8e02ff */
[C---:B------:R-:W-:Y:S02]  /*b2b0*/  IMAD R6, R0.reuse, UR5, R3 ;  /* 0x0000000500067c24 */ /* 0x040fe4000f8e0203 */
[----:B------:R-:W-:Y:S01]  /*b2c0*/  IMAD.WIDE.U32 R2, R0, UR4, RZ ;  /* 0x0000000400027c25 */ /* 0x000fe2000f8e00ff */
[----:B------:R-:W-:-:S03]  /*b2d0*/  ULDC.64 UR4, c[0x0][0x338] ;  /* 0x0000ce0000047ab9 */ /* 0x000fc60000000a00 */
[----:B------:R-:W-:Y:S01]  /*b2e0*/  IMAD.IADD R3, R3, 0x1, R6 ;  /* 0x0000000103037824 */ /* 0x000fe200078e0206 */
[----:B-----5:R-:W-:Y:S01]  /*b2f0*/  SHF.R.S32.HI R6, RZ, 0x1f, R4 ;  /* 0x0000001fff067819 */ /* 0x020fe20000011404 */
[----:B------:R-:W-:-:S04]  /*b300*/  IMAD.WIDE.U32 R2, R4, UR4, R2 ;  /* 0x0000000404027c25 */ /* 0x000fc8000f8e0002 */
[----:B------:R-:W-:-:S04]  /*b310*/  IMAD R7, R6, UR4, RZ ;  /* 0x0000000406077c24 */ /* 0x000fc8000f8e02ff */
[----:B------:R-:W-:Y:S01]  /*b320*/  IMAD R7, R4, UR5, R7 ;  /* 0x0000000504077c24 */ /* 0x000fe2000f8e0207 */
[----:B------:R-:W-:-:S03]  /*b330*/  ULDC.64 UR4, c[0x0][0x330] ;  /* 0x0000cc0000047ab9 */ /* 0x000fc60000000a00 */
[----:B------:R-:W-:Y:S02]  /*b340*/  IMAD.IADD R3, R3, 0x1, R7 ;  /* 0x0000000103037824 */ /* 0x000fe400078e0207 */
[----:B------:R-:W-:Y:S02]  /*b350*/  IMAD R7, R25, 0x8, R22 ;  /* 0x0000000819077824 */ /* 0x000fe400078e0216 */
[----:B------:R-:W-:-:S04]  /*b360*/  IMAD.WIDE.U32 R2, R24, UR4, R2 ;  /* 0x0000000418027c25 */ /* 0x000fc8000f8e0002 */
[----:B------:R-:W-:Y:S01]  /*b370*/  IMAD R23, R24, UR5, R3 ;  /* 0x0000000518177c24 */ /* 0x000fe2000f8e0203 */
[----:B------:R-:W-:-:S04]  /*b380*/  LEA R18, P0, R2, UR6, 0x1 ;  /* 0x0000000602127c11 */ /* 0x000fc8000f8008ff */
[----:B------:R-:W-:Y:S02]  /*b390*/  LEA.HI.X R23, R2, UR7, R23, 0x1, P0 ;  /* 0x0000000702177c11 */ /* 0x000fe400080f0c17 */
[----:B------:R-:W-:-:S06]  /*b3a0*/  SHF.L.U32 R2, R28, 0x1f, RZ ;  /* 0x0000001f1c027819 */ /* 0x000fcc00000006ff */
[----:B------:R-:W0:Y:S02]  /*b3b0*/  SYNCS.PHASECHK.TRANS64.TRYWAIT P0, [R7+URZ+0x28840], R2 ;  /* 0x02884002070075a7 */ /* 0x000e24000800017f */
[----:B0-----:R-:W-:Y:S05]  /*b3c0*/  @!P0 BRA `(.L_x_274) ;  /* 0x0000003c00d48947 */ /* 0x001fea0003800000 */
.L_x_338:
[----:B------:R-:W-:Y:S05]  /*b3d0*/  BSYNC B0 ;  /* 0x0000000000007941 */ /* 0x000fea0003800000 */
.L_x_273:
[----:B------:R-:W1:Y:S01]  /*b3e0*/  S2R R9, SR_TID.X ;  /* 0x0000000000097919 */ /* 0x000e620000002100 */
[----:B------:R-:W-:Y:S01]  /*b3f0*/  ULDC.64 UR4, c[0x0][0x300] ;  /* 0x0000c00000047ab9 */ /* 0x000fe20000000a00 */
[----:B------:R-:W-:Y:S01]  /*b400*/  ULDC.64 UR6, c[0x0][0x2e8] ;  /* 0x0000ba0000067ab9 */ /* 0x000fe20000000a00 */
[----:B------:R-:W-:Y:S01]  /*b410*/  IMAD R5, R5, UR4, RZ ;  /* 0x0000000405057c24 */ /* 0x000fe2000f8e02ff */
[C---:B------:R-:W-:Y:S01]  /*b420*/  LOP3.LUT P3, RZ, R27.reuse, 0x2, RZ, 0xc0, !PT ;  /* 0x000000021bff7812 */ /* 0x040fe2000786c0ff */
[----:B0-----:R-:W-:Y:S01]  /*b430*/  IMAD.WIDE.U32 R2, R0, UR4, RZ ;  /* 0x0000000400027c25 */ /* 0x001fe2000f8e00ff */
[----:B------:R-:W-:-:S03]  /*b440*/  LOP3.LUT P2, RZ, R27, 0x1, RZ, 0xc0, !PT ;  /* 0x000000011bff7812 */ /* 0x000fc6000784c0ff */
[----:B------:R-:W-:Y:S01]  /*b450*/  IMAD R5, R0, UR5, R5 ;  /* 0x0000000500057c24 */ /* 0x000fe2000f8e0205 */
[----:B------:R-:W-:Y:S02]  /*b460*/  ULDC.64 UR4, c[0x0][0x310] ;  /* 0x0000c40000047ab9 */ /* 0x000fe40000000a00 */
[----:B------:R-:W-:Y:S02]  /*b470*/  IMAD R6, R6, UR4, RZ ;  /* 0x0000000406067c24 */ /* 0x000fe4000f8e02ff */
[----:B------:R-:W-:Y:S02]  /*b480*/  IMAD.IADD R3, R3, 0x1, R5 ;  /* 0x0000000103037824 */ /* 0x000fe400078e0205 */
[C---:B------:R-:W-:Y:S02]  /*b490*/  IMAD R6, R4.reuse, UR5, R6 ;  /* 0x0000000504067c24 */ /* 0x040fe4000f8e0206 */
[----:B------:R-:W-:Y:S01]  /*b4a0*/  IMAD.WIDE.U32 R2, R4, UR4, R2 ;  /* 0x0000000404027c25 */ /* 0x000fe2000f8e0002 */
[----:B------:R-:W-:-:S03]  /*b4b0*/  ULDC.64 UR4, c[0x0][0x308] ;  /* 0x0000c20000047ab9 */ /* 0x000fc60000000a00 */
[----:B------:R-:W-:Y:S02]  /*b4c0*/  IMAD.IADD R3, R3, 0x1, R6 ;  /* 0x0000000103037824 */ /* 0x000fe400078e0206 */
[----:B------:R-:W-:Y:S02]  /*b4d0*/  IMAD R5, R25, 0x4000, R33 ;  /* 0x0000400019057824 */ /* 0x000fe400078e0221 */
[----:B------:R-:W-:Y:S01]  /*b4e0*/  IMAD.WIDE.U32 R2, R24, UR4, R2 ;  /* 0x0000000418027c25 */ /* 0x000fe2000f8e0002 */
[----:B------:R-:W-:-:S03]  /*b4f0*/  UMOV UR4, 0xffffffff ;  /* 0xffffffff00047882 */ /* 0x000fc60000000000 */
[----:B------:R-:W-:Y:S01]  /*b500*/  IMAD R0, R24, UR5, R3 ;  /* 0x0000000518007c24 */ /* 0x000fe2000f8e0203 */
[C---:B------:R-:W-:Y:S02]  /*b510*/  LEA R4, P0, R2.reuse, UR6, 0x1 ;  /* 0x0000000602047c11 */ /* 0x040fe4000f8008ff */
[----:B-1----:R-:W-:Y:S02]  /*b520*/  LOP3.LUT R9, R9, 0x7f, RZ, 0xc0, !PT ;  /* 0x0000007f09097812 */ /* 0x002fe400078ec0ff */
[----:B------:R-:W-:Y:S02]  /*b530*/  LEA.HI.X R0, R2, UR7, R0, 0x1, P0 ;  /* 0x0000000702007c11 */ /* 0x000fe400080f0c00 */
[----:B------:R-:W-:-:S04]  /*b540*/  SHF.R.U32.HI R9, RZ, 0x3, R9 ;  /* 0x00000003ff097819 */ /* 0x000fc80000011609 */
[----:B------:R-:W-:-:S04]  /*b550*/  IADD3 R6, -R9, R34, -R8 ;  /* 0x0000002209067210 */ /* 0x000fc80007ffe908 */
[----:B------:R-:W-:Y:S01]  /*b560*/  ISETP.GE.AND P0, PT, R6, 0x1, PT ;  /* 0x000000010600780c */ /* 0x000fe20003f06270 */
[----:B------:R-:W-:-:S12]  /*b570*/  BRA.DIV UR4, `(.L_x_275) ;  /* 0x0000003e047c7947 */ /* 0x000fd8000b800000 */
[----:B------:R-:W0:Y:S01]  /*b580*/  SHFL.IDX PT, R3, R4, RZ, 0x181f ;  /* 0x00181fff04037589 */ /* 0x000e2200000e0000 */
[----:B------:R-:W-:-:S03]  /*b590*/  @P0 IMAD R8, R5, 0x2, R22 ;  /* 0x0000000205080824 */ /* 0x000fc600078e0216 */
[----:B------:R-:W1:Y:S01]  /*b5a0*/  SHFL.IDX PT, R2, R0, RZ, 0x181f ;  /* 0x00181fff00027589 */ /* 0x000e6200000e0000 */
[----:B0-----:R-:W-:-:S05]  /*b5b0*/  @P0 LEA R3, P1, R30, R3, 0x1 ;  /* 0x000000031e030211 */ /* 0x001fca00078208ff */
[----:B-1----:R-:W-:Y:S01]  /*b5c0*/  @P0 IMAD.X R2, RZ, RZ, R2, P1 ;  /* 0x000000ffff020224 */ /* 0x002fe200008e0602 */
[----:B------:R-:W-:-:S04]  /*b5d0*/  ISETP.GE.AND P1, PT, R6, 0x11, PT ;  /* 0x000000110600780c */ /* 0x000fc80003f26270 */
[----:B------:R-:W-:-:S04]  /*b5e0*/  @P0 LOP3.LUT R3, R3, R2, RZ, 0x3c, !PT ;  /* 0x0000000203030212 */ /* 0x000fc800078e3cff */
[----:B------:R-:W-:-:S04]  /*b5f0*/  @P0 LOP3.LUT R2, R3, R2, RZ, 0x3c, !PT ;  /* 0x0000000203020212 */ /* 0x000fc800078e3cff */
[----:B------:R-:W-:-:S05]  /*b600*/  @P0 LOP3.LUT R3, R3, R2, RZ, 0x3c, !PT ;  /* 0x0000000203030212 */ /* 0x000fca00078e3cff */
[----:B------:R-:W-:Y:S01]  /*b610*/  @!PT LDS RZ, [RZ] ;  /* 0x00000000fffff984 */ /* 0x000fe20000000800 */
[----:B------:R-:W-:Y:S04]  /*b620*/  @P0 LDGSTS.E.BYPASS.LTC128B.128 [R8+0x18400], desc[UR36][R2.64], !P3 ;  /* 0x1840000002080fae */ /* 0x000fe8000d901d64 */
[----:B------:R0:W-:Y:S04]  /*b630*/  @P0 LDGSTS.E.BYPASS.LTC128B.128 [R8+0x1c400], desc[UR36][R2.64+0x80], !P2 ;  /* 0x1c40008002080fae */ /* 0x0001e8000d101d64 */
[----:B0-----:R-:W0:Y:S01]  /*b640*/  SHFL.IDX PT, R3, R4, 0x1, 0x181f ;  /* 0x00381f0004037f89 */ /* 0x001e2200000e0000 */
[----:B------:R-:W-:-:S03]  /*b650*/  @P1 IMAD R8, R5, 0x2, R22 ;  /* 0x0000000205081824 */ /* 0x000fc600078e0216 */
[----:B------:R-:W1:Y:S01]  /*b660*/  SHFL.IDX PT, R2, R0, 0x1, 0x181f ;  /* 0x00381f0000027f89 */ /* 0x000e6200000e0000 */
[----:B0-----:R-:W-:-:S05]  /*b670*/  @P1 LEA R3, P0, R30, R3, 0x1 ;  /* 0x000000031e031211 */ /* 0x001fca00078008ff */
[----:B-1----:R-:W-:-:S05]  /*b680*/  @P1 IMAD.X R2, RZ, RZ, R2, P0 ;  /* 0x000000ffff021224 */ /* 0x002fca00000e0602 */
[----:B------:R-:W-:-:S04]  /*b690*/  @P1 LOP3.LUT R3, R3, R2, RZ, 0x3c, !PT ;  /* 0x0000000203031212 */ /* 0x000fc800078e3cff */
[----:B------:R-:W-:-:S04]  /*b6a0*/  @P1 LOP3.LUT R2, R3, R2, RZ, 0x3c, !PT ;  /* 0x0000000203021212 */ /* 0x000fc800078e3cff */
[----:B------:R-:W-:-:S05]  /*b6b0*/  @P1 LOP3.LUT R3, R3, R2, RZ, 0x3c, !PT ;  /* 0x0000000203031212 */ /* 0x000fca00078e3cff */
[----:B------:R-:W-:Y:S04]  /*b6c0*/  @P1 LDGSTS.E.BYPASS.LTC128B.128 [R8+0x18c00], desc[UR36][R2.64], !P3 ;  /* 0x18c0000002081fae */ /* 0x000fe8000d901d64 */
[----:B------:R0:W-:Y:S01]  /*b6d0*/  @P1 LDGSTS.E.BYPASS.LTC128B.128 [R8+0x1cc00], desc[UR36][R2.64+0x80], !P2 ;  /* 0x1cc0008002081fae */ /* 0x0001e2000d101d64 */
[----:B------:R-:W-:-:S03]  /*b6e0*/  ISETP.GE.AND P1, PT, R6, 0x21, PT ;  /* 0x000000210600780c */ /* 0x000fc60003f26270 */
[----:B0-----:R-:W0:Y:S10]  /*b6f0*/  SHFL.IDX PT, R3, R4, 0x2, 0x181f ;  /* 0x00581f0004037f89 */ /* 0x001e3400000e0000 */
[----:B------:R-:W-:Y:S01]  /*b700*/  @P1 IMAD R8, R5, 0x2, R22 ;  /* 0x0000000205081824 */ /* 0x000fe200078e0216 */
        /* <DEDUP_REMOVED lines=23> */
[----:B0-----:R-:W-:-:S04]  /*b880*/  @P1 LEA R3, P0, R30, R3, 0x1 ;  /* 0x000000031e031211 */ /* 0x001fc800078008ff */
[----:B-1----:R-:W-:-:S04]  /*b890*/  @P1 IADD3.X R2, RZ, R2, RZ, P0, !PT ;  /* 0x00000002ff021210 */ /* 0x002fc800007fe4ff */
        /* <DEDUP_REMOVED lines=19> */
[----:B------:R-:W1:Y:S04]  /*b9d0*/  SHFL.IDX PT, R2, R0, 0x6, 0x181f ;  /* 0x00d81f0000027f89 */ /* 0x000e6800000e0000 */
[----:B------:R-:W2:Y:S01]  /*b9e0*/  SHFL.IDX PT, R0, R0, 0x7, 0x181f ;  /* 0x00f81f0000007f89 */ /* 0x000ea200000e0000 */
[----:B0-----:R-:W-:-:S05]  /*b9f0*/  @P1 LEA R3, P0, R30, R3, 0x1 ;  /* 0x000000031e031211 */ /* 0x001fca00078008ff */
[----:B-1----:R-:W-:-:S05]  /*ba00*/  @P1 IMAD.X R2, RZ, RZ, R2, P0 ;  /* 0x000000ffff021224 */ /* 0x002fca00000e0602 */
[----:B------:R-:W-:-:S04]  /*ba10*/  @P1 LOP3.LUT R3, R3, R2, RZ, 0x3c, !PT ;  /* 0x0000000203031212 */ /* 0x000fc800078e3cff */
[----:B------:R-:W-:-:S04]  /*ba20*/  @P1 LOP3.LUT R2, R3, R2, RZ, 0x3c, !PT ;  /* 0x0000000203021212 */ /* 0x000fc800078e3cff */
[----:B------:R-:W-:-:S05]  /*ba30*/  @P1 LOP3.LUT R3, R3, R2, RZ, 0x3c, !PT ;  /* 0x0000000203031212 */ /* 0x000fca00078e3cff */
[----:B------:R-:W-:Y:S04]  /*ba40*/  @P1 LDGSTS.E.BYPASS.LTC128B.128 [R8+0x1b400], desc[UR36][R2.64], !P3 ;  /* 0x1b40000002081fae */ /* 0x000fe8000d901d64 */
[----:B------:R0:W-:Y:S04]  /*ba50*/  @P1 LDGSTS.E.BYPASS.LTC128B.128 [R8+0x1f400], desc[UR36][R2.64+0x80], !P2 ;  /* 0x1f40008002081fae */ /* 0x0001e8000d101d64 */
[----:B0-2---:R0:W1:Y:S02]  /*ba60*/  SHFL.IDX PT, R2, R4, 0x7, 0x181f ;  /* 0x00f81f0004027f89 */ /* 0x00506400000e0000 */
.L_x_356:
[----:B------:R-:W-:-:S13]  /*ba70*/  ISETP.GE.AND P0, PT, R6, 0x71, PT ;  /* 0x000000710600780c */ /* 0x000fda0003f06270 */
[----:B-1----:R-:W-:Y:S01]  /*ba80*/  @P0 LEA R2, P1, R30, R2, 0x1 ;  /* 0x000000021e020211 */ /* 0x002fe200078208ff */
[----:B------:R-:W-:-:S04]  /*ba90*/  @P0 IMAD R5, R5, 0x2, R22 ;  /* 0x0000000205050824 */ /* 0x000fc800078e0216 */
[----:B------:R-:W-:-:S05]  /*baa0*/  @P0 IMAD.X R3, RZ, RZ, R0, P1 ;  /* 0x000000ffff030224 */ /* 0x000fca00008e0600 */
[----:B------:R-:W-:Y:S01]  /*bab0*/  @!PT LDS RZ, [RZ] ;  /* 0x00000000fffff984 */ /* 0x000fe20000000800 */
[----:B------:R-:W-:Y:S01]  /*bac0*/  @!PT LDS RZ, [RZ] ;  /* 0x00000000fffff984 */ /* 0x000fe20000000800 */
[----:B------:R-:W-:Y:S01]  /*bad0*/  @!PT LDS RZ, [RZ] ;  /* 0x00000000fffff984 */ /* 0x000fe20000000800 */
[----:B------:R1:W-:Y:S04]  /*bae0*/  @P0 LDGSTS.E.BYPASS.LTC128B.128 [R5+0x1bc00], desc[UR36][R2.64], !P3 ;  /* 0x1bc0000002050fae */ /* 0x0003e8000d901d64 */
[----:B------:R1:W-:Y:S01]  /*baf0*/  @P0 LDGSTS.E.BYPASS.LTC128B.128 [R5+0x1fc00], desc[UR36][R2.64+0x80], !P2 ;  /* 0x1fc0008002050fae */ /* 0x0003e2000d101d64 */
[----:B------:R-:W-:Y:S01]  /*bb00*/  PLOP3.LUT P0, PT, PT, PT, PT, 0x80, 0x0 ;  /* 0x000000000000781c */ /* 0x000fe20003f0f070 */
[----:B------:R-:W-:-:S12]  /*bb10*/  NOP ;  /* 0x0000000000007918 */ /* 0x000fd80000000000 */
.L_x_276:
[----:B------:R-:W-:Y:S02]  /*bb20*/  PLOP3.LUT P1, PT, P1, P0, PT, 0xa2, 0x0 ;  /* 0x000000000000781c */ /* 0x000fe40000f21472 */
[----:B------:R-:W-:-:S08]  /*bb30*/  @P0 R2UR P1, UR4, R7 ;  /* 0x00000000070402ca */ /* 0x000fd00000020000 */
[----:B------:R-:W-:-:S05]  /*bb40*/  @P0 PLOP3.LUT P0, PT, P1, PT, PT, 0x80, 0x0 ;  /* 0x000000000000081c */ /* 0x000fca0000f0f070 */
[----:B------:R-:W-:Y:S01]  /*bb50*/  @!P1 SYNCS.ARRIVE.TRANS64.RED.A0T1 RZ, [UR4+0x28830], RZ ;  /* 0x028830ffffff99a7 */ /* 0x000fe20008200404 */
[----:B------:R-:W-:Y:S07]  /*bb60*/  @!P1 ARRIVES.LDGSTSBAR.64.TRANSCNT [UR4+0x28830] ;  /* 0x02883000ff0099b0 */ /* 0x000fee0008000a84 */
[----:B------:R-:W-:Y:S05]  /*bb70*/  @P0 BRA.U.ANY `(.L_x_276) ;  /* 0xfffffffd00e80947 */ /* 0x000fea000393ffff */
[----:B------:R-:W-:Y:S01]  /*bb80*/  NOP ;  /* 0x0000000000007918 */ /* 0x000fe20000000000 */
[----:B------:R-:W2:Y:S02]  /*bb90*/  LDL R0, [R1+0x24] ;  /* 0x0000240001007983 */ /* 0x000ea40000100800 */
[----:B--2---:R-:W-:-:S13]  /*bba0*/  ISETP.NE.AND P2, PT, R0, 0x3, PT ;  /* 0x000000030000780c */ /* 0x004fda0003f45270 */
[----:B------:R-:W-:Y:S05]  /*bbb0*/  @!P2 BRA `(.L_x_277) ;  /* 0x000000000004a947 */ /* 0x000fea0003800000 */
[----:B------:R-:W-:Y:S01]  /*bbc0*/  BPT.TRAP 0x1 ;  /* 0x000000040000795c */ /* 0x000fe20000300000 */
.L_x_277:
[----:B-1----:R1:W5:Y:S01]  /*bbd0*/  LDL.LU R3, [R1+0x8] ;  /* 0x0000080001037983 */ /* 0x0023620000300800 */
[----:B------:R1:W-:Y:S03]  /*bbe0*/  SYNCS.ARRIVE.TRANS64.A1T0 RZ, [R7+URZ+0x28830], RZ ;  /* 0x028830ff07ff79a7 */ /* 0x0003e6000810003f */
[----:B0-----:R1:W5:Y:S02]  /*bbf0*/  LDL.LU R4, [R1+0x10] ;  /* 0x0000100001047983 */ /* 0x0013640000300800 */
[----:B------:R-:W-:Y:S05]  /*bc00*/  WARPSYNC.ALL ;  /* 0x0000000000007948 */ /* 0x000fea0003800000 */
[----:B------:R-:W-:Y:S01]  /*bc10*/  ULDC.64 UR4, c[0x0][0x298] ;  /* 0x0000a60000047ab9 */ /* 0x000fe20000000a00 */
[----:B------:R-:W-:Y:S01]  /*bc20*/  VIADD R2, R22, 0x10400 ;  /* 0x0001040016027836 */ /* 0x000fe20000000000 */
[----:B------:R-:W-:Y:S01]  /*bc30*/  BAR.SYNC.DEFER_BLOCKING 0x8, 0x180 ;  /* 0x0206000000007b1d */ /* 0x000fe20000010000 */
[----:B------:R-:W-:-:S03]  /*bc40*/  LOP3.LUT P1, RZ, R27, 0x10, RZ, 0xc0, !PT ;  /* 0x000000101bff7812 */ /* 0x000fc6000782c0ff */
[----:B------:R-:W-:Y:S02]  /*bc50*/  LOP3.LUT P0, RZ, R2, 0x3ff, RZ, 0xc0, !PT ;  /* 0x000003ff02ff7812 */ /* 0x000fe4000780c0ff */
[----:B------:R-:W-:Y:S01]  /*bc60*/  BSSY B6, `(.L_x_278) ;  /* 0x000001c000067945 */ /* 0x000fe20003800000 */
[----:B------:R-:W-:Y:S02]  /*bc70*/  SEL R31, R31, RZ, !P1 ;  /* 0x000000ff1f1f7207 */ /* 0x000fe40004800000 */
[----:B-----5:R-:W-:Y:S02]  /*bc80*/  SHF.R.S32.HI R0, RZ, 0x1f, R3 ;  /* 0x0000001fff007819 */ /* 0x020fe40000011403 */
[----:B------:R-:W-:-:S03]  /*bc90*/  SEL R4, R4, RZ, !P1 ;  /* 0x000000ff04047207 */ /* 0x000fc60004800000 */
[----:B------:R-:W-:-:S04]  /*bca0*/  IMAD R0, R0, UR4, RZ ;  /* 0x0000000400007c24 */ /* 0x000fc8000f8e02ff */
[C---:B------:R-:W-:Y:S02]  /*bcb0*/  IMAD R0, R3.reuse, UR5, R0 ;  /* 0x0000000503007c24 */ /* 0x040fe4000f8e0200 */
[----:B------:R-:W-:-:S04]  /*bcc0*/  IMAD.WIDE.U32 R2, R3, UR4, RZ ;  /* 0x0000000403027c25 */ /* 0x000fc8000f8e00ff */
[----:B------:R-:W-:Y:S01]  /*bcd0*/  IMAD.IADD R0, R3, 0x1, R0 ;  /* 0x0000000103007824 */ /* 0x000fe200078e0200 */
[----:B------:R0:W-:Y:S04]  /*bce0*/  STL.64 [R1+0x8], R2 ;  /* 0x0000080201007387 */ /* 0x0001e80000100a00 */
[----:B------:R0:W-:Y:S04]  /*bcf0*/  STL [R1+0x1c], R4 ;  /* 0x00001c0401007387 */ /* 0x0001e80000100800 */
[----:B------:R0:W-:Y:S01]  /*bd00*/  STL [R1+0x10], R0 ;  /* 0x0000100001007387 */ /* 0x0001e20000100800 */
[----:B------:R-:W-:Y:S05]  /*bd10*/  @!P0 BRA `(.L_x_279) ;  /* 0x0000000000408947 */ /* 0x000fea0003800000 */
[----:B0-----:R-:W-:Y:S01]  /*bd20*/  MOV R2, 0x0 ;  /* 0x0000000000027802 */ /* 0x001fe20000000f00 */
[----:B------:R-:W-:Y:S01]  /*bd30*/  ULDC.64 UR4, c[0x4][0x80] ;  /* 0x0100200000047ab9 */ /* 0x000fe20000000a00 */
[----:B------:R-:W-:Y:S01]  /*bd40*/  ULDC.64 UR6, c[0x4][0x88] ;  /* 0x0100220000067ab9 */ /* 0x000fe20000000a00 */
[----:B------:R-:W-:Y:S01]  /*bd50*/  ULDC.64 UR8, c[0x4][0x20] ;  /* 0x0100080000087ab9 */ /* 0x000fe20000000a00 */
[----:B------:R-:W-:Y:S01]  /*bd60*/  IMAD.U32 R4, RZ, RZ, UR4 ;  /* 0x00000004ff047e24 */ /* 0x000fe2000f8e00ff */
[----:B------:R-:W-:Y:S01]  /*bd70*/  MOV R8, 0x70 ;  /* 0x0000007000087802 */ /* 0x000fe20000000f00 */
[----:B------:R-:W0:Y:S01]  /*bd80*/  LDC.64 R2, c[0x4][R2] ;  /* 0x0100000002027b82 */ /* 0x000e220000000a00 */
[----:B------:R-:W-:Y:S02]  /*bd90*/  IMAD.U32 R5, RZ, RZ, UR5 ;  /* 0x00000005ff057e24 */ /* 0x000fe4000f8e00ff */
[----:B------:R-:W-:Y:S02]  /*bda0*/  IMAD.U32 R6, RZ, RZ, UR6 ;  /* 0x00000006ff067e24 */ /* 0x000fe4000f8e00ff */
[----:B-1----:R-:W-:-:S02]  /*bdb0*/  IMAD.U32 R7, RZ, RZ, UR7 ;  /* 0x00000007ff077e24 */ /* 0x002fc4000f8e00ff */
[----:B------:R-:W-:Y:S02]  /*bdc0*/  IMAD.U32 R10, RZ, RZ, UR8 ;  /* 0x00000008ff0a7e24 */ /* 0x000fe4000f8e00ff */
[----:B------:R-:W-:Y:S02]  /*bdd0*/  IMAD.U32 R11, RZ, RZ, UR9 ;  /* 0x00000009ff0b7e24 */ /* 0x000fe4000f8e00ff */
[----:B------:R-:W-:Y:S02]  /*bde0*/  IMAD.MOV.U32 R12, RZ, RZ, 0x1 ;  /* 0x00000001ff0c7424 */ /* 0x000fe400078e00ff */
[----:B------:R-:W-:-:S07]  /*bdf0*/  IMAD.MOV.U32 R13, RZ, RZ, RZ ;  /* 0x000000ffff0d7224 */ /* 0x000fce00078e00ff */
[----:B------:R-:W-:-:S07]  /*be00*/  LEPC R20, `(.L_x_279) ;  /* 0x000000001014794e */ /* 0x000fce0000000000 */
[----:B0-----:R-:W-:Y:S05]  /*be10*/  CALL.ABS.NOINC R2 ;  /* 0x0000000002007343 */ /* 0x001fea0003c00000 */
.L_x_279:
[----:B------:R-:W-:Y:S05]  /*be20*/  BSYNC B6 ;  /* 0x0000000000067941 */ /* 0x000fea0003800000 */
.L_x_278:
[----:B------:R-:W2:Y:S01]  /*be30*/  LDL.LU R20, [R1+0x1c] ;  /* 0x00001c0001147983 */ /* 0x000ea20000300800 */
[----:B------:R-:W-:Y:S01]  /*be40*/  ULDC.64 UR4, c[0x0][0x2d8] ;  /* 0x0000b60000047ab9 */ /* 0x000fe20000000a00 */
[----:B------:R-:W3:Y:S02]  /*be50*/  LDC R6, c[0x0][0x448] ;  /* 0x00011200ff067b82 */ /* 0x000ee40000000800 */
[----:B------:R-:W4:Y:S04]  /*be60*/  LDL.LU R21, [R1+0x10] ;  /* 0x0000100001157983 */ /* 0x000f280000300800 */
[----:B0-----:R-:W4:Y:S04]  /*be70*/  LDL.LU.64 R2, [R1+0x8] ;  /* 0x0000080001027983 */ /* 0x001f280000300a00 */
[----:B------:R0:W5:Y:S01]  /*be80*/  LDL R9, [R1] ;  /* 0x0000000001097983 */ /* 0x0001620000100800 */
[----:B---3--:R-:W-:Y:S01]  /*be90*/  ISETP.NE.AND P0, PT, R6, 0x1, PT ;  /* 0x000000010600780c */ /* 0x008fe20003f05270 */
[----:B------:R-:W-:-:S12]  /*bea0*/  IMAD.SHL.U32 R4, R17, 0x80, RZ ;  /* 0x0000008011047824 */ /* 0x000fd800078e00ff */
[----:B-1----:R-:W1:Y:S01]  /*beb0*/  @P0 LDC R7, c[0x0][0x450] ;  /* 0x00011400ff070b82 */ /* 0x002e620000000800 */
[----:B----4-:R-:W-:Y:S02]  /*bec0*/  IMAD.MOV.U32 R3, RZ, RZ, R21 ;  /* 0x000000ffff037224 */ /* 0x010fe400078e0015 */
[----:B------:R-:W3:Y:S01]  /*bed0*/  S2R R21, SR_TID.X ;  /* 0x0000000000157919 */ /* 0x000ee20000002100 */
[----:B------:R-:W-:-:S04]  /*bee0*/  IMAD.WIDE.U32 R2, R24, UR4, R2 ;  /* 0x0000000418027c25 */ /* 0x000fc8000f8e0002 */
[----:B------:R-:W-:Y:S01]  /*bef0*/  IMAD R3, R24, UR5, R3 ;  /* 0x0000000518037c24 */ /* 0x000fe2000f8e0203 */
[----:B------:R-:W-:Y:S02]  /*bf00*/  ULDC.64 UR4, c[0x0][0x2e0] ;  /* 0x0000b80000047ab9 */ /* 0x000fe40000000a00 */
[----:B--2---:R-:W-:Y:S02]  /*bf10*/  IMAD R0, R20, UR4, RZ ;  /* 0x0000000414007c24 */ /* 0x004fe4000f8e02ff */
[----:B------:R-:W2:Y:S01]  /*bf20*/  S2R R20, SR_TID.X ;  /* 0x0000000000147919 */ /* 0x000ea20000002100 */
[----:B------:R-:W-:-:S04]  /*bf30*/  IMAD.WIDE.U32 R2, R31, UR4, R2 ;  /* 0x000000041f027c25 */ /* 0x000fc8000f8e0002 */
[----:B------:R-:W-:Y:S01]  /*bf40*/  IMAD R0, R31, UR5, R0 ;  /* 0x000000051f007c24 */ /* 0x000fe2000f8e0200 */
[----:B------:R-:W-:-:S03]  /*bf50*/  ULDC.64 UR4, c[0x0][0x2d0] ;  /* 0x0000b40000047ab9 */ /* 0x000fc60000000a00 */
[----:B------:R-:W-:Y:S02]  /*bf60*/  IMAD.IADD R3, R3, 0x1, R0 ;  /* 0x0000000103037824 */ /* 0x000fe400078e0200 */
[----:B------:R-:W4:Y:S01]  /*bf70*/  @P0 LDC R0, c[0x0][0x44c] ;  /* 0x00011300ff000b82 */ /* 0x000f220000000800 */
[----:B--2---:R-:W-:-:S04]  /*bf80*/  LOP3.LUT R20, R20, 0x7f, RZ, 0xc0, !PT ;  /* 0x0000007f14147812 */ /* 0x004fc800078ec0ff */
[----:B------:R-:W-:Y:S02]  /*bf90*/  SHF.R.U32.HI R10, RZ, 0x3, R20 ;  /* 0x00000003ff0a7819 */ /* 0x000fe40000011614 */
[----:B------:R0:W5:Y:S01]  /*bfa0*/  LDL R20, [R1+0x14] ;  /* 0x0000140001147983 */ /* 0x0001620000100800 */
[----:B---3--:R-:W-:-:S05]  /*bfb0*/  IMAD.SHL.U32 R5, R21, 0x10, RZ ;  /* 0x0000001015057824 */ /* 0x008fca00078e00ff */
[----:B------:R-:W-:-:S04]  /*bfc0*/  LOP3.LUT R5, R5, 0x70, RZ, 0xc0, !PT ;  /* 0x0000007005057812 */ /* 0x000fc800078ec0ff */
[----:B------:R-:W-:-:S05]  /*bfd0*/  LOP3.LUT R8, R4, R10, R5, 0xfe, !PT ;  /* 0x0000000a04087212 */ /* 0x000fca00078efe05 */
[----:B----4-:R-:W-:-:S04]  /*bfe0*/  @P0 IMAD.HI.U32 R0, R8, R0, RZ ;  /* 0x0000000008000227 */ /* 0x010fc800078e00ff */
[----:B------:R-:W-:Y:S01]  /*bff0*/  IMAD.MOV.U32 R5, RZ, RZ, R8 ;  /* 0x000000ffff057224 */ /* 0x000fe200078e0008 */
[----:B-1----:R-:W-:-:S05]  /*c000*/  @P0 SHF.R.U32.HI R5, RZ, R7, R0 ;  /* 0x00000007ff050219 */ /* 0x002fca0000011600 */
[----:B------:R-:W-:-:S04]  /*c010*/  IMAD.MOV R7, RZ, RZ, -R5 ;  /* 0x000000ffff077224 */ /* 0x000fc800078e0a05 */
[----:B------:R-:W-:Y:S01]  /*c020*/  IMAD R0, R6, R7, R8 ;  /* 0x0000000706007224 */ /* 0x000fe200078e0208 */
[----:B------:R-:W-:Y:S01]  /*c030*/  SHF.R.S32.HI R7, RZ, 0x1f, R5 ;  /* 0x0000001fff077819 */ /* 0x000fe20000011405 */
[----:B------:R-:W-:-:S04]  /*c040*/  IMAD.WIDE.U32 R2, R5, UR4, R2 ;  /* 0x0000000405027c25 */ /* 0x000fc8000f8e0002 */
[----:B------:R-:W-:-:S04]  /*c050*/  IMAD R7, R7, UR4, RZ ;  /* 0x0000000407077c24 */ /* 0x000fc8000f8e02ff */
[----:B------:R-:W-:Y:S01]  /*c060*/  IMAD R7, R5, UR5, R7 ;  /* 0x0000000505077c24 */ /* 0x000fe2000f8e0207 */
[----:B------:R-:W-:Y:S01]  /*c070*/  SHF.R.S32.HI R5, RZ, 0x1f, R0 ;  /* 0x0000001fff057819 */ /* 0x000fe20000011400 */
[----:B------:R-:W-:Y:S02]  /*c080*/  ULDC.64 UR4, c[0x0][0x2c8] ;  /* 0x0000b20000047ab9 */ /* 0x000fe40000000a00 */
[----:B------:R-:W-:Y:S02]  /*c090*/  IMAD.IADD R3, R3, 0x1, R7 ;  /* 0x0000000103037824 */ /* 0x000fe400078e0207 */
[----:B------:R-:W-:Y:S02]  /*c0a0*/  IMAD R5, R5, UR4, RZ ;  /* 0x0000000405057c24 */ /* 0x000fe4000f8e02ff */
[----:B------:R-:W-:-:S04]  /*c0b0*/  IMAD.WIDE.U32 R2, R0, UR4, R2 ;  /* 0x0000000400027c25 */ /* 0x000fc8000f8e0002 */
[----:B------:R-:W-:Y:S01]  /*c0c0*/  IMAD R5, R0, UR5, R5 ;  /* 0x0000000500057c24 */ /* 0x000fe2000f8e0205 */
[----:B------:R-:W-:Y:S02]  /*c0d0*/  ULDC.64 UR4, c[0x0][0x280] ;  /* 0x0000a00000047ab9 */ /* 0x000fe40000000a00 */
[C---:B------:R-:W-:Y:S01]  /*c0e0*/  LEA R0, P0, R2.reuse, UR4, 0x1 ;  /* 0x0000000402007c11 */ /* 0x040fe2000f8008ff */
[----:B------:R-:W-:Y:S01]  /*c0f0*/  IMAD.IADD R5, R3, 0x1, R5 ;  /* 0x0000000103057824 */ /* 0x000fe200078e0205 */
[----:B------:R-:W-:Y:S02]  /*c100*/  ULDC UR4, c[0x0][0x2b8] ;  /* 0x0000ae0000047ab9 */ /* 0x000fe40000000800 */
[----:B------:R-:W-:Y:S02]  /*c110*/  ISETP.GE.AND P1, PT, R29, UR4, PT ;  /* 0x000000041d007c0c */ /* 0x000fe4000bf26270 */
[----:B------:R-:W-:Y:S02]  /*c120*/  LEA.HI.X R5, R2, UR5, R5, 0x1, P0 ;  /* 0x0000000502057c11 */ /* 0x000fe400080f0c05 */
[----:B------:R-:W-:Y:S01]  /*c130*/  ISETP.GE.AND P0, PT, R30, UR4, PT ;  /* 0x000000041e007c0c */ /* 0x000fe2000bf06270 */
[----:B------:R-:W-:-:S03]  /*c140*/  UMOV UR4, 0xffffffff ;  /* 0xffffffff00047882 */ /* 0x000fc60000000000 */
[----:B0-----:R-:W-:Y:S09]  /*c150*/  BRA.DIV UR4, `(.L_x_280) ;  /* 0x0000003e04507947 */ /* 0x001ff2000b800000 */
[----:B------:R-:W0:Y:S01]  /*c160*/  SHFL.IDX PT, R14, R0, RZ, 0x181f ;  /* 0x00181fff000e7589 */ /* 0x000e2200000e0000 */
[----:B-----5:R-:W-:Y:S02]  /*c170*/  IMAD R6, R20, R6, RZ ;  /* 0x0000000614067224 */ /* 0x020fe400078e02ff */
[----:B------:R-:W-:Y:S01]  /*c180*/  IMAD.IADD R4, R10, 0x1, R4 ;  /* 0x000000010a047824 */ /* 0x000fe200078e0204 */
[----:B------:R-:W1:Y:S03]  /*c190*/  SHFL.IDX PT, R2, R5, RZ, 0x181f ;  /* 0x00181fff05027589 */ /* 0x000e6600000e0000 */
[C---:B------:R-:W-:Y:S01]  /*c1a0*/  VIADD R7, R4.reuse, 0x10 ;  /* 0x0000001004077836 */ /* 0x040fe20000000000 */
[----:B------:R-:W-:-:S13]  /*c1b0*/  ISETP.GE.AND P2, PT, R4, R6, PT ;  /* 0x000000060400720c */ /* 0x000fda0003f46270 */
[----:B0-----:R-:W-:-:S05]  /*c1c0*/  @!P2 LEA R14, P3, R30, R14, 0x1 ;  /* 0x0000000e1e0ea211 */ /* 0x001fca00078608ff */
[----:B-1----:R-:W-:Y:S02]  /*c1d0*/  @!P2 IMAD.X R3, RZ, RZ, R2, P3 ;  /* 0x000000ffff03a224 */ /* 0x002fe400018e0602 */
[----:B------:R-:W-:Y:S02]  /*c1e0*/  @!P2 IMAD.MOV.U32 R2, RZ, RZ, R14 ;  /* 0x000000ffff02a224 */ /* 0x000fe400078e000e */
[----:B------:R-:W0:Y:S04]  /*c1f0*/  SHFL.IDX PT, R14, R0, 0x1, 0x181f ;  /* 0x00381f00000e7f89 */ /* 0x000e2800000e0000 */
[----:B------:R-:W-:Y:S04]  /*c200*/  @!P2 LDGSTS.E.BYPASS.LTC128B.128 [R9+0x10400], desc[UR36][R2.64], !P0 ;  /* 0x104000000209afae */ /* 0x000fe8000c101d64 */
[----:B------:R1:W-:Y:S01]  /*c210*/  @!P2 LDGSTS.E.BYPASS.LTC128B.128 [R9+0x14400], desc[UR36][R2.64+0x80], !P1 ;  /* 0x144000800209afae */ /* 0x0003e2000c901d64 */
[----:B------:R-:W-:-:S03]  /*c220*/  ISETP.GE.AND P2, PT, R7, R6, PT ;  /* 0x000000060700720c */ /* 0x000fc60003f46270 */
[----:B-1----:R-:W1:Y:S10]  /*c230*/  SHFL.IDX PT, R2, R5, 0x1, 0x181f ;  /* 0x00381f0005027f89 */ /* 0x002e7400000e0000 */
[----:B0-----:R-:W-:-:S05]  /*c240*/  @!P2 LEA R14, P3, R30, R14, 0x1 ;  /* 0x0000000e1e0ea211 */ /* 0x001fca00078608ff */
[----:B-1----:R-:W-:Y:S01]  /*c250*/  @!P2 IMAD.X R7, RZ, RZ, R2, P3 ;  /* 0x000000ffff07a224 */ /* 0x002fe200018e0602 */
[----:B------:R-:W-:Y:S02]  /*c260*/  @!P2 MOV R2, R14 ;  /* 0x0000000e0002a202 */ /* 0x000fe40000000f00 */
[----:B------:R-:W0:Y:S01]  /*c270*/  SHFL.IDX PT, R14, R0, 0x2, 0x181f ;  /* 0x00581f00000e7f89 */ /* 0x000e2200000e0000 */
[----:B------:R-:W-:Y:S02]  /*c280*/  @!P2 IMAD.MOV.U32 R3, RZ, RZ, R7 ;  /* 0x000000ffff03a224 */ /* 0x000fe400078e0007 */
[----:B------:R-:W-:-:S03]  /*c290*/  VIADD R7, R4, 0x20 ;  /* 0x0000002004077836 */ /* 0x000fc60000000000 */
[----:B------:R-:W-:Y:S04]  /*c2a0*/  @!P2 LDGSTS.E.BYPASS.LTC128B.128 [R9+0x10c00], desc[UR36][R2.64], !P0 ;  /* 0x10c000000209afae */ /* 0x000fe8000c101d64 */
[----:B------:R1:W-:Y:S01]  /*c2b0*/  @!P2 LDGSTS.E.BYPASS.LTC128B.128 [R9+0x14c00], desc[UR36][R2.64+0x80], !P1 ;  /* 0x14c000800209afae */ /* 0x0003e2000c901d64 */
[----:B------:R-:W-:-:S03]  /*c2c0*/  ISETP.GE.AND P2, PT, R7, R6, PT ;  /* 0x000000060700720c */ /* 0x000fc60003f46270 */
[----:B-1----:R-:W1:Y:S10]  /*c2d0*/  SHFL.IDX PT, R2, R5, 0x2, 0x181f ;  /* 0x00581f0005027f89 */ /* 0x002e7400000e0000 */
[----:B0-----:R-:W-:-:S05]  /*c2e0*/  @!P2 LEA R14, P3, R30, R14, 0x1 ;  /* 0x0000000e1e0ea211 */ /* 0x001fca00078608ff */
[----:B-1----:R-:W-:Y:S02]  /*c2f0*/  @!P2 IMAD.X R7, RZ, RZ, R2, P3 ;  /* 0x000000ffff07a224 */ /* 0x002fe400018e0602 */
[----:B------:R-:W-:Y:S02]  /*c300*/  @!P2 IMAD.MOV.U32 R2, RZ, RZ, R14 ;  /* 0x000000ffff02a224 */ /* 0x000fe400078e000e */
[----:B------:R-:W-:Y:S01]  /*c310*/  @!P2 IMAD.MOV.U32 R3, RZ, RZ, R7 ;  /* 0x000000ffff03a224 */ /* 0x000fe200078e0007 */
[----:B------:R-:W0:Y:S01]  /*c320*/  SHFL.IDX PT, R14, R0, 0x3, 0x181f ;  /* 0x00781f00000e7f89 */ /* 0x000e2200000e0000 */
        /* <DEDUP_REMOVED lines=35> */
[----:B0-----:R-:W-:Y:S01]  /*c560*/  @!P2 LEA R14, P3, R30, R14, 0x1 ;  /* 0x0000000e1e0ea211 */ /* 0x001fe200078608ff */
[----:B------:R-:W0:Y:S04]  /*c570*/  SHFL.IDX PT, R5, R5, 0x7, 0x181f ;  /* 0x00f81f0005057f89 */ /* 0x000e2800000e0000 */
[----:B-1----:R-:W-:-:S02]  /*c580*/  @!P2 IMAD.X R7, RZ, RZ, R2, P3 ;  /* 0x000000ffff07a224 */ /* 0x002fc400018e0602 */
[----:B------:R-:W-:Y:S02]  /*c590*/  @!P2 IMAD.MOV.U32 R2, RZ, RZ, R14 ;  /* 0x000000ffff02a224 */ /* 0x000fe400078e000e */
[----:B------:R-:W-:Y:S01]  /*c5a0*/  @!P2 IMAD.MOV.U32 R3, RZ, RZ, R7 ;  /* 0x000000ffff03a224 */ /* 0x000fe200078e0007 */
[----:B------:R1:W2:Y:S04]  /*c5b0*/  SHFL.IDX PT, R14, R0, 0x7, 0x181f ;  /* 0x00f81f00000e7f89 */ /* 0x0002a800000e0000 */
[----:B------:R1:W-:Y:S04]  /*c5c0*/  @!P2 LDGSTS.E.BYPASS.LTC128B.128 [R9+0x13400], desc[UR36][R2.64], !P0 ;  /* 0x134000000209afae */ /* 0x0003e8000c101d64 */
[----:B0-----:R1:W-:Y:S02]  /*c5d0*/  @!P2 LDGSTS.E.BYPASS.LTC128B.128 [R9+0x17400], desc[UR36][R2.64+0x80], !P1 ;  /* 0x174000800209afae */ /* 0x0013e4000c901d64 */
.L_x_373:
[----:B-1----:R-:W-:Y:S01]  /*c5e0*/  VIADD R3, R4, 0x70 ;  /* 0x0000007004037836 */ /* 0x002fe20000000000 */
[----:B------:R-:W-:Y:S04]  /*c5f0*/  BSSY B0, `(.L_x_281) ;  /* 0x000000a000007945 */ /* 0x000fe80003800000 */
[----:B------:R-:W-:-:S13]  /*c600*/  ISETP.GE.AND P2, PT, R3, R6, PT ;  /* 0x000000060300720c */ /* 0x000fda0003f46270 */
[----:B------:R-:W-:Y:S05]  /*c610*/  @P2 BRA `(.L_x_282) ;  /* 0x00000000001c2947 */ /* 0x000fea0003800000 */
[----:B--2---:R-:W-:-:S05]  /*c620*/  LEA R2, P2, R30, R14, 0x1 ;  /* 0x0000000e1e027211 */ /* 0x004fca00078408ff */
[----:B------:R-:W-:-:S05]  /*c630*/  IMAD.X R3, RZ, RZ, R5, P2 ;  /* 0x000000ffff037224 */ /* 0x000fca00010e0605 */
[----:B------:R-:W-:Y:S01]  /*c640*/  @!PT LDS RZ, [RZ] ;  /* 0x00000000fffff984 */ /* 0x000fe20000000800 */
[----:B------:R-:W-:Y:S01]  /*c650*/  @!PT LDS RZ, [RZ] ;  /* 0x00000000fffff984 */ /* 0x000fe20000000800 */
[----:B------:R-:W-:Y:S01]  /*c660*/  @!PT LDS RZ, [RZ] ;  /* 0x00000000fffff984 */ /* 0x000fe20000000800 */
[----:B------:R0:W-:Y:S04]  /*c670*/  LDGSTS.E.BYPASS.LTC128B.128 [R9+0x13c00], desc[UR36][R2.64], !P0 ;  /* 0x13c0000002097fae */ /* 0x0001e8000c101d64 */
[----:B------:R0:W-:Y:S02]  /*c680*/  LDGSTS.E.BYPASS.LTC128B.128 [R9+0x17c00], desc[UR36][R2.64+0x80], !P1 ;  /* 0x17c0008002097fae */ /* 0x0001e4000c901d64 */
.L_x_282:
[----:B------:R-:W-:Y:S05]  /*c690*/  BSYNC B0 ;  /* 0x0000000000007941 */ /* 0x000fea0003800000 */
.L_x_281:
[----:B------:R-:W-:Y:S01]  /*c6a0*/  NOP ;  /* 0x0000000000007918 */ /* 0x000fe20000000000 */
[----:B------:R-:W-:-:S13]  /*c6b0*/  PLOP3.LUT P0, PT, PT, PT, PT, 0x80, 0x0 ;  /* 0x000000000000781c */ /* 0x000fda0003f0f070 */
.L_x_283:
[----:B------:R-:W-:Y:S02]  /*c6c0*/  PLOP3.LUT P1, PT, P1, P0, PT, 0xa2, 0x0 ;  /* 0x000000000000781c */ /* 0x000fe40000f21472 */
[----:B------:R-:W-:-:S08]  /*c6d0*/  @P0 R2UR P1, UR4, R22 ;  /* 0x00000000160402ca */ /* 0x000fd00000020000 */
[----:B------:R-:W-:-:S05]  /*c6e0*/  @P0 PLOP3.LUT P0, PT, P1, PT, PT, 0x80, 0x0 ;  /* 0x000000000000081c */ /* 0x000fca0000f0f070 */
[----:B------:R-:W-:Y:S01]  /*c6f0*/  @!P1 SYNCS.ARRIVE.TRANS64.RED.A0T1 RZ, [UR4+0x28800], RZ ;  /* 0x028800ffffff99a7 */ /* 0x000fe20008200404 */
[----:B------:R-:W-:Y:S07]  /*c700*/  @!P1 ARRIVES.LDGSTSBAR.64.TRANSCNT [UR4+0x28800] ;  /* 0x02880000ff0099b0 */ /* 0x000fee0008000a84 */
[----:B------:R-:W-:Y:S05]  /*c710*/  @P0 BRA.U.ANY `(.L_x_283) ;  /* 0xfffffffd00e80947 */ /* 0x000fea000393ffff */
[----:B0-----:R-:W3:Y:S02]  /*c720*/  LDL.LU R2, [R1+0x20] ;  /* 0x0000200001027983 */ /* 0x001ee40000300800 */
[----:B---3--:R-:W-:-:S05]  /*c730*/  VIADD R2, R2, 0x1 ;  /* 0x0000000102027836 */ /* 0x008fca0000000000 */
[----:B------:R0:W-:Y:S01]  /*c740*/  STL [R1+0x20], R2 ;  /* 0x0000200201007387 */ /* 0x0001e20000100800 */
[----:B------:R-:W-:-:S04]  /*c750*/  LEA.HI R0, R2, R2, RZ, 0x1 ;  /* 0x0000000202007211 */ /* 0x000fc800078f08ff */
[----:B------:R-:W-:-:S05]  /*c760*/  LOP3.LUT R0, R0, 0xfffffffe, RZ, 0xc0, !PT ;  /* 0xfffffffe00007812 */ /* 0x000fca00078ec0ff */
[----:B------:R-:W-:-:S05]  /*c770*/  IMAD.IADD R0, R2, 0x1, -R0 ;  /* 0x0000000102007824 */ /* 0x000fca00078e0a00 */
[----:B------:R-:W-:Y:S01]  /*c780*/  SHF.L.U32 R3, R0, 0x1f, RZ ;  /* 0x0000001f00037819 */ /* 0x000fe200000006ff */
[----:B------:R-:W-:Y:S01]  /*c790*/  NOP ;  /* 0x0000000000007918 */ /* 0x000fe20000000000 */
[----:B0-----:R-:W3:Y:S01]  /*c7a0*/  LDL.LU R2, [R1+0x18] ;  /* 0x0000180001027983 */ /* 0x001ee20000300800 */
[----:B------:R0:W-:Y:S01]  /*c7b0*/  SYNCS.ARRIVE.TRANS64.A1T0 RZ, [R22+URZ+0x28800], RZ ;  /* 0x028800ff16ff79a7 */ /* 0x0001e2000810003f */
[----:B------:R-:W-:Y:S01]  /*c7c0*/  BSSY B0, `(.L_x_284) ;  /* 0x0000005000007945 */ /* 0x000fe20003800000 */
[----:B------:R-:W1:Y:S01]  /*c7d0*/  SYNCS.PHASECHK.TRANS64.TRYWAIT P1, [R22+URZ+0x28820], R3 ;  /* 0x02882003160075a7 */ /* 0x000e62000802017f */
[----:B---3--:R-:W-:-:S05]  /*c7e0*/  VIADD R6, R2, 0xfffffffe ;  /* 0xfffffffe02067836 */ /* 0x008fca0000000000 */
[----:B------:R-:W-:Y:S01]  /*c7f0*/  ISETP.GE.AND P0, PT, R6, R35, PT ;  /* 0x000000230600720c */ /* 0x000fe20003f06270 */
[----:B01----:R-:W-:-:S12]  /*c800*/  @!P1 BRA `(.L_x_285) ;  /* 0x0000004000249947 */ /* 0x003fd80003800000 */
.L_x_374:
[----:B------:R-:W-:Y:S05]  /*c810*/  BSYNC B0 ;  /* 0x0000000000007941 */ /* 0x000fea0003800000 */
.L_x_284:
[----:B------:R-:W-:Y:S04]  /*c820*/  BSSY B0, `(.L_x_286) ;  /* 0x0000108000007945 */ /* 0x000fe80003800000 */
[----:B------:R-:W-:Y:S05]  /*c830*/  @!P0 BRA `(.L_x_287) ;  /* 0x0000001000188947 */ /* 0x000fea0003800000 */
[----:B------:R-:W-:Y:S01]  /*c840*/  ULDC UR4, c[0x0][0x2f4] ;  /* 0x0000bd0000047ab9 */ /* 0x000fe20000000800 */
[----:B------:R-:W-:Y:S01]  /*c850*/  IMAD.MOV.U32 R17, RZ, RZ, R28 ;  /* 0x000000ffff117224 */ /* 0x000fe200078e001c */
[----:B------:R-:W-:Y:S01]  /*c860*/  ISETP.GE.AND P2, PT, R30, UR4, PT ;  /* 0x000000041e007c0c */ /* 0x000fe2000bf46270 */
[----:B------:R-:W-:Y:S01]  /*c870*/  IMAD.MOV.U32 R10, RZ, RZ, R25 ;  /* 0x000000ffff0a7224 */ /* 0x000fe200078e0019 */
[----:B------:R-:W-:Y:S01]  /*c880*/  ISETP.GE.AND P1, PT, R29, UR4, PT ;  /* 0x000000041d007c0c */ /* 0x000fe2000bf26270 */
[----:B------:R-:W-:-:S12]  /*c890*/  IMAD.MOV.U32 R31, RZ, RZ, R26 ;  /* 0x000000ffff1f7224 */ /* 0x000fd800078e001a */
.L_x_300:
[----:B0-----:R-:W0:Y:S01]  /*c8a0*/  S2R R3, SR_TID.X ;  /* 0x0000000000037919 */ /* 0x001e220000002100 */
[----:B------:R-:W1:Y:S01]  /*c8b0*/  LDC R4, c[0x0][0x430] ;  /* 0x00010c00ff047b82 */ /* 0x000e620000000800 */
[----:B------:R-:W3:Y:S01]  /*c8c0*/  LDL R9, [R1+0x24] ;  /* 0x0000240001097983 */ /* 0x000ee20000100800 */
[----:B-1----:R-:W-:Y:S02]  /*c8d0*/  ISETP.NE.AND P0, PT, R4, 0x1, PT ;  /* 0x000000010400780c */ /* 0x002fe40003f05270 */
[----:B0-----:R-:W-:-:S04]  /*c8e0*/  LOP3.LUT R0, R3, 0x7f, RZ, 0xc0, !PT ;  /* 0x0000007f03007812 */ /* 0x001fc800078ec0ff */
[----:B------:R-:W-:-:S07]  /*c8f0*/  SHF.R.U32.HI R5, RZ, 0x3, R0 ;  /* 0x00000003ff057819 */ /* 0x000fce0000011600 */
[----:B------:R-:W0:Y:S01]  /*c900*/  @P0 LDC R0, c[0x0][0x434] ;  /* 0x00010d00ff000b82 */ /* 0x000e220000000800 */
[----:B------:R-:W-:-:S07]  /*c910*/  IMAD.SHL.U32 R4, R3, 0x10, RZ ;  /* 0x0000001003047824 */ /* 0x000fce00078e00ff */
[----:B------:R-:W1:Y:S01]  /*c920*/  @P0 LDC R3, c[0x0][0x438] ;  /* 0x00010e00ff030b82 */ /* 0x000e620000000800 */
[----:B------:R-:W-:Y:S01]  /*c930*/  IMAD R7, R6, 0x80, R5 ;  /* 0x0000008006077824 */ /* 0x000fe200078e0205 */
[----:B------:R-:W-:-:S04]  /*c940*/  LOP3.LUT R4, R4, 0x70, RZ, 0xc0, !PT ;  /* 0x0000007004047812 */ /* 0x000fc800078ec0ff */
[----:B------:R-:W-:Y:S01]  /*c950*/  IADD3 R7, R4, R7, R36 ;  /* 0x0000000704077210 */ /* 0x000fe20007ffe024 */
[----:B------:R-:W-:Y:S05]  /*c960*/  YIELD ;  /* 0x0000000000007946 */ /* 0x000fea0003800000 */
[----:B------:R-:W-:Y:S01]  /*c970*/  MOV R8, R7 ;  /* 0x0000000700087202 */ /* 0x000fe20000000f00 */
[----:B------:R-:W-:Y:S01]  /*c980*/  ULDC.64 UR4, c[0x0][0x428] ;  /* 0x00010a0000047ab9 */ /* 0x000fe20000000a00 */
[----:B0-----:R-:W-:-:S05]  /*c990*/  @P0 IMAD.HI.U32 R0, R7, R0, RZ ;  /* 0x0000000007000227 */ /* 0x001fca00078e00ff */
[----:B-1----:R-:W-:Y:S01]  /*c9a0*/  @P0 SHF.R.U32.HI R8, RZ, R3, R0 ;  /* 0x00000003ff080219 */ /* 0x002fe20000011600 */
[----:B------:R-:W-:-:S03]  /*c9b0*/  IMAD R5, R37, UR4, RZ ;  /* 0x0000000425057c24 */ /* 0x000fc6000f8e02ff */
[--C-:B------:R-:W-:Y:S01]  /*c9c0*/  SHF.R.S32.HI R3, RZ, 0x1f, R8.reuse ;  /* 0x0000001fff037819 */ /* 0x100fe20000011408 */
[----:B------:R-:W-:Y:S02]  /*c9d0*/  IMAD.MOV.U32 R2, RZ, RZ, R8 ;  /* 0x000000ffff027224 */ /* 0x000fe400078e0008 */
[C---:B------:R-:W-:Y:S02]  /*c9e0*/  IMAD R5, R32.reuse, UR5, R5 ;  /* 0x0000000520057c24 */ /* 0x040fe4000f8e0205 */
[----:B------:R-:W-:Y:S01]  /*c9f0*/  IMAD.WIDE.U32 R2, R32, UR4, R2 ;  /* 0x0000000420027c25 */ /* 0x000fe2000f8e0002 */
[----:B------:R-:W-:-:S03]  /*ca00*/  ULDC.64 UR4, c[0x0][0x418] ;  /* 0x0001060000047ab9 */ /* 0x000fc60000000a00 */
[----:B------:R-:W-:Y:S01]  /*ca10*/  IMAD.IADD R3, R5, 0x1, R3 ;  /* 0x0000000105037824 */ /* 0x000fe200078e0203 */
[----:B------:R-:W-:Y:S01]  /*ca20*/  LEA R4, P0, R2, UR4, 0x2 ;  /* 0x0000000402047c11 */ /* 0x000fe2000f8010ff */
[----:B------:R-:W-:Y:S01]  /*ca30*/  VIADD R25, R10, 0x1 ;  /* 0x000000010a197836 */ /* 0x000fe20000000000 */
[----:B------:R-:W-:Y:S02]  /*ca40*/  ULDC UR4, c[0x0][0x430] ;  /* 0x00010c0000047ab9 */ /* 0x000fe40000000800 */
[----:B------:R-:W-:-:S05]  /*ca50*/  LEA.HI.X R5, R2, UR5, R3, 0x2, P0 ;  /* 0x0000000502057c11 */ /* 0x000fca00080f1403 */
[----:B------:R0:W4:Y:S01]  /*ca60*/  LDG.E R0, desc[UR36][R4.64] ;  /* 0x0000002404007981 */ /* 0x000122000c1e1900 */
[----:B------:R-:W-:Y:S01]  /*ca70*/  ISETP.NE.AND P0, PT, R25, 0x2, PT ;  /* 0x000000021900780c */ /* 0x000fe20003f05270 */
[----:B------:R-:W-:-:S03]  /*ca80*/  IMAD.MOV R2, RZ, RZ, -R8 ;  /* 0x000000ffff027224 */ /* 0x000fc600078e0a08 */
[----:B------:R-:W-:Y:S01]  /*ca90*/  SEL R28, RZ, 0x1, P0 ;  /* 0x00000001ff1c7807 */ /* 0x000fe20000000000 */
[----:B------:R-:W-:Y:S01]  /*caa0*/  IMAD.MOV.U32 R26, RZ, RZ, R6 ;  /* 0x000000ffff1a7224 */ /* 0x000fe200078e0006 */
[----:B------:R-:W-:Y:S01]  /*cab0*/  SEL R25, R25, RZ, P0 ;  /* 0x000000ff19197207 */ /* 0x000fe20000000000 */
[----:B0-----:R-:W-:Y:S01]  /*cac0*/  IMAD R4, R2, UR4, R7 ;  /* 0x0000000402047c24 */ /* 0x001fe2000f8e0207 */
[----:B------:R-:W-:Y:S02]  /*cad0*/  LOP3.LUT R28, R17, R28, RZ, 0x3c, !PT ;  /* 0x0000001c111c7212 */ /* 0x000fe400078e3cff */
[----:B---3--:R-:W-:Y:S02]  /*cae0*/  ISETP.NE.AND P3, PT, R9, 0x3, PT ;  /* 0x000000030900780c */ /* 0x008fe40003f65270 */
[----:B----4-:R-:W-:-:S11]  /*caf0*/  SHF.R.S32.HI R21, RZ, 0x1f, R0 ;  /* 0x0000001fff157819 */ /* 0x010fd60000011400 */
[----:B------:R-:W-:Y:S05]  /*cb00*/  @!P3 BRA `(.L_x_288) ;  /* 0x000000000004b947 */ /* 0x000fea0003800000 */
[----:B------:R-:W-:Y:S01]  /*cb10*/  BPT.TRAP 0x1 ;  /* 0x000000040000795c */ /* 0x000fe20000300000 */
.L_x_288:
[----:B------:R-:W-:Y:S01]  /*cb20*/  IMAD R6, R25, 0x8, R22 ;  /* 0x0000000819067824 */ /* 0x000fe200078e0216 */
[----:B------:R-:W-:Y:S01]  /*cb30*/  SHF.L.U32 R3, R28, 0x1f, RZ ;  /* 0x0000001f1c037819 */ /* 0x000fe200000006ff */
[----:B------:R-:W-:Y:S03]  /*cb40*/  BSSY B1, `(.L_x_289) ;  /* 0x0000003000017945 */ /* 0x000fe60003800000 */
[----:B------:R-:W0:Y:S02]  /*cb50*/  SYNCS.PHASECHK.TRANS64.TRYWAIT P0, [R6+URZ+0x28840], R3 ;  /* 0x02884003060075a7 */ /* 0x000e24000800017f */
[----:B0-----:R-:W-:Y:S05]  /*cb60*/  @!P0 BRA `(.L_x_290) ;  /* 0x0000003c00608947 */ /* 0x001fea0003800000 */
.L_x_375:
[----:B------:R-:W-:Y:S05]  /*cb70*/  BSYNC B1 ;  /* 0x0000000000017941 */ /* 0x000fea0003800000 */
.L_x_289:
[----:B------:R-:W-:Y:S01]  /*cb80*/  SHF.R.S32.HI R20, RZ, 0x1f, R4 ;  /* 0x0000001fff147819 */ /* 0x000fe20000011404 */
[----:B------:R-:W-:Y:S01]  /*cb90*/  ULDC.64 UR4, c[0x0][0x300] ;  /* 0x0000c00000047ab9 */ /* 0x000fe20000000a00 */
[----:B------:R-:W-:Y:S01]  /*cba0*/  ULDC.64 UR6, c[0x0][0x2e8] ;  /* 0x0000ba0000067ab9 */ /* 0x000fe20000000a00 */
[----:B0-----:R-:W-:Y:S01]  /*cbb0*/  IMAD.WIDE.U32 R2, R4, UR4, RZ ;  /* 0x0000000404027c25 */ /* 0x001fe2000f8e00ff */
[C---:B------:R-:W-:Y:S02]  /*cbc0*/  LOP3.LUT P4, RZ, R27.reuse, 0x2, RZ, 0xc0, !PT ;  /* 0x000000021bff7812 */ /* 0x040fe4000788c0ff */
[----:B------:R-:W-:Y:S01]  /*cbd0*/  LOP3.LUT P3, RZ, R27, 0x1, RZ, 0xc0, !PT ;  /* 0x000000011bff7812 */ /* 0x000fe2000786c0ff */
[----:B------:R-:W-:Y:S02]  /*cbe0*/  IMAD R5, R20, UR4, RZ ;  /* 0x0000000414057c24 */ /* 0x000fe4000f8e02ff */
[----:B------:R-:W-:Y:S02]  /*cbf0*/  IMAD R7, R25, 0x4000, R33 ;  /* 0x0000400019077824 */ /* 0x000fe400078e0221 */
[----:B------:R-:W-:Y:S01]  /*cc00*/  IMAD R5, R4, UR5, R5 ;  /* 0x0000000504057c24 */ /* 0x000fe2000f8e0205 */
[----:B------:R-:W-:-:S03]  /*cc10*/  ULDC.64 UR4, c[0x0][0x310] ;  /* 0x0000c40000047ab9 */ /* 0x000fc60000000a00 */
[----:B------:R-:W-:Y:S02]  /*cc20*/  IMAD.IADD R3, R3, 0x1, R5 ;  /* 0x0000000103037824 */ /* 0x000fe400078e0205 */
[----:B------:R-:W-:Y:S02]  /*cc30*/  IMAD R5, R21, UR4, RZ ;  /* 0x0000000415057c24 */ /* 0x000fe4000f8e02ff */
[----:B------:R-:W-:-:S04]  /*cc40*/  IMAD.WIDE.U32 R2, R0, UR4, R2 ;  /* 0x0000000400027c25 */ /* 0x000fc8000f8e0002 */
[----:B------:R-:W-:Y:S01]  /*cc50*/  IMAD R5, R0, UR5, R5 ;  /* 0x0000000500057c24 */ /* 0x000fe2000f8e0205 */
[----:B------:R-:W-:-:S03]  /*cc60*/  ULDC.64 UR4, c[0x0][0x308] ;  /* 0x0000c20000047ab9 */ /* 0x000fc60000000a00 */
[----:B------:R-:W-:Y:S02]  /*cc70*/  IMAD.IADD R3, R3, 0x1, R5 ;  /* 0x0000000103037824 */ /* 0x000fe400078e0205 */
[----:B------:R-:W-:Y:S01]  /*cc80*/  IMAD.WIDE.U32 R2, R24, UR4, R2 ;  /* 0x0000000418027c25 */ /* 0x000fe2000f8e0002 */
[----:B------:R-:W-:-:S03]  /*cc90*/  UMOV UR4, 0xffffffff ;  /* 0xffffffff00047882 */ /* 0x000fc60000000000 */
[----:B------:R-:W-:Y:S01]  /*cca0*/  IMAD R9, R24, UR5, R3 ;  /* 0x0000000518097c24 */ /* 0x000fe2000f8e0203 */
[----:B------:R-:W-:-:S04]  /*ccb0*/  LEA R8, P0, R2, UR6, 0x1 ;  /* 0x0000000602087c11 */ /* 0x000fc8000f8008ff */
[----:B------:R-:W-:Y:S01]  /*ccc0*/  LEA.HI.X R9, R2, UR7, R9, 0x1, P0 ;  /* 0x0000000702097c11 */ /* 0x000fe200080f0c09 */
[----:B------:R-:W-:Y:S08]  /*ccd0*/  BRA.DIV UR4, `(.L_x_291) ;  /* 0x0000003e04187947 */ /* 0x000ff0000b800000 */
[----:B------:R-:W0:Y:S01]  /*cce0*/  SHFL.IDX PT, R2, R8, RZ, 0x181f ;  /* 0x00181fff08027589 */ /* 0x000e2200000e0000 */
[----:B------:R-:W-:Y:S02]  /*ccf0*/  IMAD.SHL.U32 R5, R30, 0x2, RZ ;  /* 0x000000021e057824 */ /* 0x000fe400078e00ff */
[----:B------:R-:W-:Y:S01]  /*cd00*/  IMAD R7, R7, 0x2, R22 ;  /* 0x0000000207077824 */ /* 0x000fe200078e0216 */
[----:B------:R-:W1:Y:S02]  /*cd10*/  SHFL.IDX PT, R3, R9, RZ, 0x181f ;  /* 0x00181fff09037589 */ /* 0x000e6400000e0000 */
[----:B0-----:R-:W-:-:S05]  /*cd20*/  IADD3 R2, P0, R2, R5, RZ ;  /* 0x0000000502027210 */ /* 0x001fca0007f1e0ff */
[----:B-1----:R-:W-:-:S05]  /*cd30*/  IMAD.X R3, RZ, RZ, R3, P0 ;  /* 0x000000ffff037224 */ /* 0x002fca00000e0603 */
[----:B------:R-:W-:Y:S01]  /*cd40*/  @!PT LDS RZ, [RZ] ;  /* 0x00000000fffff984 */ /* 0x000fe20000000800 */
[----:B------:R-:W-:Y:S04]  /*cd50*/  LDGSTS.E.BYPASS.LTC128B.128 [R7+0x18400], desc[UR36][R2.64], !P4 ;  /* 0x1840000002077fae */ /* 0x000fe8000e101d64 */
[----:B------:R0:W-:Y:S04]  /*cd60*/  LDGSTS.E.BYPASS.LTC128B.128 [R7+0x1c400], desc[UR36][R2.64+0x80], !P3 ;  /* 0x1c40008002077fae */ /* 0x0001e8000d901d64 */
[----:B0-----:R-:W0:Y:S04]  /*cd70*/  SHFL.IDX PT, R2, R8, 0x1, 0x181f ;  /* 0x00381f0008027f89 */ /* 0x001e2800000e0000 */
[----:B------:R-:W1:Y:S01]  /*cd80*/  SHFL.IDX PT, R3, R9, 0x1, 0x181f ;  /* 0x00381f0009037f89 */ /* 0x000e6200000e0000 */
[----:B0-----:R-:W-:-:S05]  /*cd90*/  IADD3 R2, P0, R2, R5, RZ ;  /* 0x0000000502027210 */ /* 0x001fca0007f1e0ff */
[----:B-1----:R-:W-:-:S05]  /*cda0*/  IMAD.X R3, RZ, RZ, R3, P0 ;  /* 0x000000ffff037224 */ /* 0x002fca00000e0603 */
        /* <DEDUP_REMOVED lines=16> */
[----:B0-----:R-:W-:-:S04]  /*ceb0*/  IADD3 R2, P0, R2, R5, RZ ;  /* 0x0000000502027210 */ /* 0x001fc80007f1e0ff */
[----:B-1----:R-:W-:-:S05]  /*cec0*/  IADD3.X R3, RZ, R3, RZ, P0, !PT ;  /* 0x00000003ff037210 */ /* 0x002fca00007fe4ff */
        /* <DEDUP_REMOVED lines=9> */
[----:B------:R-:W1:Y:S04]  /*cf60*/  SHFL.IDX PT, R3, R9, 0x6, 0x181f ;  /* 0x00d81f0009037f89 */ /* 0x000e6800000e0000 */
[----:B------:R-:W3:Y:S01]  /*cf70*/  SHFL.IDX PT, R9, R9, 0x7, 0x181f ;  /* 0x00f81f0009097f89 */ /* 0x000ee200000e0000 */
[----:B0-----:R-:W-:-:S05]  /*cf80*/  IADD3 R2, P0, R2, R5, RZ ;  /* 0x0000000502027210 */ /* 0x001fca0007f1e0ff */
[----:B-1----:R-:W-:-:S05]  /*cf90*/  IMAD.X R3, RZ, RZ, R3, P0 ;  /* 0x000000ffff037224 */ /* 0x002fca00000e0603 */
[----:B------:R-:W-:Y:S04]  /*cfa0*/  LDGSTS.E.BYPASS.LTC128B.128 [R7+0x1b400], desc[UR36][R2.64], !P4 ;  /* 0x1b40000002077fae */ /* 0x000fe8000e101d64 */
[----:B------:R0:W-:Y:S04]  /*cfb0*/  LDGSTS.E.BYPASS.LTC128B.128 [R7+0x1f400], desc[UR36][R2.64+0x80], !P3 ;  /* 0x1f40008002077fae */ /* 0x0001e8000d901d64 */
[----:B0--3--:R0:W1:Y:S02]  /*cfc0*/  SHFL.IDX PT, R2, R8, 0x7, 0x181f ;  /* 0x00f81f0008027f89 */ /* 0x00906400000e0000 */
.L_x_393:
[----:B-1----:R-:W-:-:S05]  /*cfd0*/  IADD3 R2, P0, R2, R5, RZ ;  /* 0x0000000502027210 */ /* 0x002fca0007f1e0ff */
        /* <DEDUP_REMOVED lines=8> */
.L_x_292:
[----:B------:R-:W-:Y:S02]  /*d060*/  PLOP3.LUT P3, PT, P3, P0, PT, 0xa2, 0x0 ;  /* 0x000000000000781c */ /* 0x000fe40001f61472 */
[----:B------:R-:W-:-:S08]  /*d070*/  @P0 R2UR P3, UR4, R6 ;  /* 0x00000000060402ca */ /* 0x000fd00000060000 */
[----:B------:R-:W-:-:S05]  /*d080*/  @P0 PLOP3.LUT P0, PT, P3, PT, PT, 0x80, 0x0 ;  /* 0x000000000000081c */ /* 0x000fca0001f0f070 */
[----:B------:R-:W-:Y:S01]  /*d090*/  @!P3 SYNCS.ARRIVE.TRANS64.RED.A0T1 RZ, [UR4+0x28830], RZ ;  /* 0x028830ffffffb9a7 */ /* 0x000fe20008200404 */
[----:B------:R-:W-:Y:S07]  /*d0a0*/  @!P3 ARRIVES.LDGSTSBAR.64.TRANSCNT [UR4+0x28830] ;  /* 0x02883000ff00b9b0 */ /* 0x000fee0008000a84 */
[----:B------:R-:W-:Y:S05]  /*d0b0*/  @P0 BRA.U.ANY `(.L_x_292) ;  /* 0xfffffffd00e80947 */ /* 0x000fea000393ffff */
[----:B------:R-:W-:Y:S01]  /*d0c0*/  NOP ;  /* 0x0000000000007918 */ /* 0x000fe20000000000 */
[----:B-1----:R-:W3:Y:S02]  /*d0d0*/  LDL R2, [R1+0x24] ;  /* 0x0000240001027983 */ /* 0x002ee40000100800 */
[----:B---3--:R-:W-:-:S13]  /*d0e0*/  ISETP.NE.AND P4, PT, R2, 0x3, PT ;  /* 0x000000030200780c */ /* 0x008fda0003f85270 */
[----:B------:R-:W-:Y:S05]  /*d0f0*/  @!P4 BRA `(.L_x_293) ;  /* 0x000000000004c947 */ /* 0x000fea0003800000 */
[----:B------:R-:W-:Y:S01]  /*d100*/  BPT.TRAP 0x1 ;  /* 0x000000040000795c */ /* 0x000fe20000300000 */
.L_x_293:
[----:B------:R1:W-:Y:S01]  /*d110*/  SYNCS.ARRIVE.TRANS64.A1T0 RZ, [R6+URZ+0x28830], RZ ;  /* 0x028830ff06ff79a7 */ /* 0x0003e2000810003f */
[----:B------:R-:W-:Y:S05]  /*d120*/  @!P4 BRA `(.L_x_294) ;  /* 0x000000000004c947 */ /* 0x000fea0003800000 */
[----:B------:R-:W-:Y:S01]  /*d130*/  BPT.TRAP 0x1 ;  /* 0x000000040000795c */ /* 0x000fe20000300000 */
.L_x_294:
[----:B------:R-:W-:Y:S01]  /*d140*/  SHF.L.U32 R3, R17, 0x1f, RZ ;  /* 0x0000001f11037819 */ /* 0x000fe200000006ff */
[----:B-1----:R-:W-:Y:S01]  /*d150*/  IMAD R6, R10, 0x8, R22 ;  /* 0x000000080a067824 */ /* 0x002fe200078e0216 */
[----:B------:R-:W-:Y:S03]  /*d160*/  BSSY B1, `(.L_x_295) ;  /* 0x0000003000017945 */ /* 0x000fe60003800000 */
[----:B------:R-:W1:Y:S02]  /*d170*/  SYNCS.PHASECHK.TRANS64.TRYWAIT P0, [R6+URZ+0x28860], R3 ;  /* 0x02886003060075a7 */ /* 0x000e64000800017f */
[----:B-1----:R-:W-:Y:S05]  /*d180*/  @!P0 BRA `(.L_x_296) ;  /* 0x0000004000388947 */ /* 0x002fea0003800000 */
.L_x_394:
[----:B------:R-:W-:Y:S05]  /*d190*/  BSYNC B1 ;  /* 0x0000000000017941 */ /* 0x000fea0003800000 */
.L_x_295:
[----:B------:R-:W3:Y:S01]  /*d1a0*/  S2R R2, SR_TID.X ;  /* 0x0000000000027919 */ /* 0x000ee20000002100 */
[----:B------:R-:W-:Y:S01]  /*d1b0*/  UMOV UR4, 0xffffffff ;  /* 0xffffffff00047882 */ /* 0x000fe20000000000 */
[----:B0-----:R-:W-:Y:S02]  /*d1c0*/  IMAD R8, R31, -0x80, R34 ;  /* 0xffffff801f087824 */ /* 0x001fe400078e0222 */
[----:B------:R-:W-:Y:S01]  /*d1d0*/  IMAD R7, R10, 0x4000, R33 ;  /* 0x000040000a077824 */ /* 0x000fe200078e0221 */
[----:B---3--:R-:W-:-:S04]  /*d1e0*/  LOP3.LUT R2, R2, 0x7f, RZ, 0xc0, !PT ;  /* 0x0000007f02027812 */ /* 0x008fc800078ec0ff */
[----:B------:R-:W-:-:S05]  /*d1f0*/  SHF.R.U32.HI R2, RZ, 0x3, R2 ;  /* 0x00000003ff027819 */ /* 0x000fca0000011602 */
[----:B------:R-:W-:Y:S01]  /*d200*/  IMAD.IADD R8, R8, 0x1, -R2 ;  /* 0x0000000108087824 */ /* 0x000fe200078e0a02 */
[----:B------:R-:W-:Y:S06]  /*d210*/  BRA.DIV UR4, `(.L_x_297) ;  /* 0x0000004204287947 */ /* 0x000fec000b800000 */
[----:B------:R-:W0:Y:S01]  /*d220*/  SHFL.IDX PT, R2, R18, RZ, 0x181f ;  /* 0x00181fff12027589 */ /* 0x000e2200000e0000 */
[----:B------:R-:W-:-:S03]  /*d230*/  IMAD R7, R7, 0x2, R22 ;  /* 0x0000000207077824 */ /* 0x000fc600078e0216 */
[----:B-1----:R-:W1:Y:S04]  /*d240*/  SHFL.IDX PT, R3, R23, RZ, 0x181f ;  /* 0x00181fff17037589 */ /* 0x002e6800000e0000 */
[----:B--2---:R-:W-:Y:S01]  /*d250*/  SHFL.IDX PT, R14, R18, 0x7, 0x181f ;  /* 0x00f81f00120e7f89 */ /* 0x004fe200000e0000 */
[----:B0-----:R-:W-:-:S05]  /*d260*/  IADD3 R2, P0, R2, R5, RZ ;  /* 0x0000000502027210 */ /* 0x001fca0007f1e0ff */
[----:B-1----:R-:W-:Y:S01]  /*d270*/  IMAD.X R3, RZ, RZ, R3, P0 ;  /* 0x000000ffff037224 */ /* 0x002fe200000e0603 */
[----:B------:R-:W-:-:S13]  /*d280*/  ISETP.LT.OR P0, PT, R8, 0x1, P2 ;  /* 0x000000010800780c */ /* 0x000fda0001701670 */
[----:B------:R-:W-:Y:S01]  /*d290*/  LDGSTS.E.BYPASS.LTC128B.128 [R7+0x400], desc[UR36][R2.64], !P0 ;  /* 0x0040000002077fae */ /* 0x000fe2000c101d64 */
[----:B------:R-:W-:-:S13]  /*d2a0*/  ISETP.LT.OR P0, PT, R8, 0x1, P1 ;  /* 0x000000010800780c */ /* 0x000fda0000f01670 */
[----:B------:R0:W-:Y:S04]  /*d2b0*/  LDGSTS.E.BYPASS.LTC128B.128 [R7+0x4400], desc[UR36][R2.64+0x80], !P0 ;  /* 0x0440008002077fae */ /* 0x0001e8000c101d64 */
[----:B0-----:R-:W0:Y:S04]  /*d2c0*/  SHFL.IDX PT, R2, R18, 0x1, 0x181f ;  /* 0x00381f0012027f89 */ /* 0x001e2800000e0000 */
[----:B------:R-:W1:Y:S01]  /*d2d0*/  SHFL.IDX PT, R3, R23, 0x1, 0x181f ;  /* 0x00381f0017037f89 */ /* 0x000e6200000e0000 */
        /* <DEDUP_REMOVED lines=39> */
[----:B------:R-:W1:Y:S04]  /*d550*/  SHFL.IDX PT, R3, R23, 0x6, 0x181f ;  /* 0x00d81f0017037f89 */ /* 0x000e6800000e0000 */
[----:B------:R-:W2:Y:S01]  /*d560*/  SHFL.IDX PT, R23, R23, 0x7, 0x181f ;  /* 0x00f81f0017177f89 */ /* 0x000ea200000e0000 */
[----:B0-----:R-:W-:-:S05]  /*d570*/  IADD3 R2, P0, R2, R5, RZ ;  /* 0x0000000502027210 */ /* 0x001fca0007f1e0ff */
[----:B-1----:R-:W-:Y:S01]  /*d580*/  IMAD.X R3, RZ, RZ, R3, P0 ;  /* 0x000000ffff037224 */ /* 0x002fe200000e0603 */
[----:B------:R-:W-:-:S13]  /*d590*/  ISETP.LT.OR P0, PT, R8, 0x61, P2 ;  /* 0x000000610800780c */ /* 0x000fda0001701670 */
[----:B------:R1:W-:Y:S01]  /*d5a0*/  LDGSTS.E.BYPASS.LTC128B.128 [R7+0x3400], desc[UR36][R2.64], !P0 ;  /* 0x0340000002077fae */ /* 0x0003e2000c101d64 */
[----:B------:R-:W-:-:S13]  /*d5b0*/  ISETP.LT.OR P0, PT, R8, 0x61, P1 ;  /* 0x000000610800780c */ /* 0x000fda0000f01670 */
[----:B--2---:R1:W-:Y:S02]  /*d5c0*/  LDGSTS.E.BYPASS.LTC128B.128 [R7+0x7400], desc[UR36][R2.64+0x80], !P0 ;  /* 0x0740008002077fae */ /* 0x0043e4000c101d64 */
.L_x_412:
[----:B01----:R-:W-:Y:S01]  /*d5d0*/  IADD3 R2, P0, R14, R5, RZ ;  /* 0x000000050e027210 */ /* 0x003fe20007f1e0ff */
[----:B------:R-:W-:Y:S01]  /*d5e0*/  ULDC.64 UR4, c[0x0][0x328] ;  /* 0x0000ca0000047ab9 */ /* 0x000fe20000000a00 */
[----:B------:R-:W-:Y:S01]  /*d5f0*/  ULDC.64 UR6, c[0x0][0x318] ;  /* 0x0000c60000067ab9 */ /* 0x000fe20000000a00 */
[----:B------:R-:W-:Y:S02]  /*d600*/  IMAD R5, R20, UR4, RZ ;  /* 0x0000000414057c24 */ /* 0x000fe4000f8e02ff */
[----:B------:R-:W-:Y:S01]  /*d610*/  IMAD.X R3, RZ, RZ, R23, P0 ;  /* 0x000000ffff037224 */ /* 0x000fe200000e0617 */
[----:B------:R-:W-:Y:S01]  /*d620*/  ISETP.LT.OR P0, PT, R8, 0x71, P2 ;  /* 0x000000710800780c */ /* 0x000fe20001701670 */
[----:B------:R-:W-:-:S12]  /*d630*/  IMAD R5, R4, UR5, R5 ;  /* 0x0000000504057c24 */ /* 0x000fd8000f8e0205 */
[----:B------:R-:W-:Y:S01]  /*d640*/  @!PT LDS RZ, [RZ] ;  /* 0x00000000fffff984 */ /* 0x000fe20000000800 */
[----:B------:R-:W-:Y:S01]  /*d650*/  @!PT LDS RZ, [RZ] ;  /* 0x00000000fffff984 */ /* 0x000fe20000000800 */
[----:B------:R-:W-:Y:S01]  /*d660*/  @!PT LDS RZ, [RZ] ;  /* 0x00000000fffff984 */ /* 0x000fe20000000800 */
[----:B------:R-:W-:Y:S01]  /*d670*/  LDGSTS.E.BYPASS.LTC128B.128 [R7+0x3c00], desc[UR36][R2.64], !P0 ;  /* 0x03c0000002077fae */ /* 0x000fe2000c101d64 */
[----:B------:R-:W-:-:S13]  /*d680*/  ISETP.LT.OR P0, PT, R8, 0x71, P1 ;  /* 0x000000710800780c */ /* 0x000fda0000f01670 */
[----:B------:R0:W-:Y:S02]  /*d690*/  LDGSTS.E.BYPASS.LTC128B.128 [R7+0x7c00], desc[UR36][R2.64+0x80], !P0 ;  /* 0x07c0008002077fae */ /* 0x0001e4000c101d64 */
[----:B0-----:R-:W-:Y:S01]  /*d6a0*/  IMAD.WIDE.U32 R2, R4, UR4, RZ ;  /* 0x0000000404027c25 */ /* 0x001fe2000f8e00ff */
[----:B------:R-:W-:-:S03]  /*d6b0*/  ULDC.64 UR4, c[0x0][0x338] ;  /* 0x0000ce0000047ab9 */ /* 0x000fc60000000a00 */
[----:B------:R-:W-:Y:S01]  /*d6c0*/  IMAD R21, R21, UR4, RZ ;  /* 0x0000000415157c24 */ /* 0x000fe2000f8e02ff */
[----:B------:R-:W-:-:S03]  /*d6d0*/  IADD3 R3, R3, R5, RZ ;  /* 0x0000000503037210 */ /* 0x000fc60007ffe0ff */
[C---:B------:R-:W-:Y:S02]  /*d6e0*/  IMAD R21, R0.reuse, UR5, R21 ;  /* 0x0000000500157c24 */ /* 0x040fe4000f8e0215 */
[----:B------:R-:W-:Y:S01]  /*d6f0*/  IMAD.WIDE.U32 R2, R0, UR4, R2 ;  /* 0x0000000400027c25 */ /* 0x000fe2000f8e0002 */
[----:B------:R-:W-:Y:S01]  /*d700*/  ULDC.64 UR4, c[0x0][0x330] ;  /* 0x0000cc0000047ab9 */ /* 0x000fe20000000a00 */
[----:B------:R-:W-:Y:S02]  /*d710*/  NOP ;  /* 0x0000000000007918 */ /* 0x000fe40000000000 */
[----:B------:R-:W-:Y:S02]  /*d720*/  IMAD.IADD R3, R3, 0x1, R21 ;  /* 0x0000000103037824 */ /* 0x000fe400078e0215 */
[----:B------:R-:W-:-:S04]  /*d730*/  IMAD.WIDE.U32 R2, R24, UR4, R2 ;  /* 0x0000000418027c25 */ /* 0x000fc8000f8e0002 */
[----:B------:R-:W-:Y:S01]  /*d740*/  IMAD R3, R24, UR5, R3 ;  /* 0x0000000518037c24 */ /* 0x000fe2000f8e0203 */
[----:B------:R-:W-:-:S04]  /*d750*/  LEA R18, P0, R2, UR6, 0x1 ;  /* 0x0000000602127c11 */ /* 0x000fc8000f8008ff */
[----:B------:R-:W-:Y:S02]  /*d760*/  LEA.HI.X R23, R2, UR7, R3, 0x1, P0 ;  /* 0x0000000702177c11 */ /* 0x000fe400080f0c03 */
[----:B------:R-:W-:-:S13]  /*d770*/  PLOP3.LUT P0, PT, PT, PT, PT, 0x80, 0x0 ;  /* 0x000000000000781c */ /* 0x000fda0003f0f070 */
.L_x_298:
        /* <DEDUP_REMOVED lines=11> */
.L_x_299:
[C---:B------:R-:W-:Y:S01]  /*d830*/  ISETP.GT.AND P0, PT, R26.reuse, R35, PT ;  /* 0x000000231a00720c */ /* 0x040fe20003f04270 */
[----:B------:R0:W-:Y:S01]  /*d840*/  SYNCS.ARRIVE.TRANS64.A1T0 RZ, [R6+URZ+0x28850], RZ ;  /* 0x028850ff06ff79a7 */ /* 0x0001e2000810003f */
[----:B------:R-:W-:Y:S02]  /*d850*/  IMAD.MOV.U32 R17, RZ, RZ, R28 ;  /* 0x000000ffff117224 */ /* 0x000fe400078e001c */
[----:B------:R-:W-:Y:S02]  /*d860*/  IMAD.MOV.U32 R10, RZ, RZ, R25 ;  /* 0x000000ffff0a7224 */ /* 0x000fe400078e0019 */
[----:B------:R-:W-:Y:S02]  /*d870*/  IMAD.MOV.U32 R31, RZ, RZ, R26 ;  /* 0x000000ffff1f7224 */ /* 0x000fe400078e001a */
[----:B0-----:R-:W-:-:S05]  /*d880*/  VIADD R6, R26, 0xffffffff ;  /* 0xffffffff1a067836 */ /* 0x001fca0000000000 */
[----:B------:R-:W-:Y:S05]  /*d890*/  @P0 BRA `(.L_x_300) ;  /* 0xfffffff000000947 */ /* 0x000fea000383ffff */
.L_x_287:
[----:B------:R-:W-:Y:S05]  /*d8a0*/  BSYNC B0 ;  /* 0x0000000000007941 */ /* 0x000fea0003800000 */
.L_x_286:
[----:B------:R-:W1:Y:S01]  /*d8b0*/  S2R R0, SR_TID.X ;  /* 0x0000000000007919 */ /* 0x000e620000002100 */
[----:B------:R-:W-:Y:S01]  /*d8c0*/  BSSY B0, `(.L_x_301) ;  /* 0x0000010000007945 */ /* 0x000fe20003800000 */
[----:B-1----:R-:W-:-:S04]  /*d8d0*/  LOP3.LUT R0, R0, 0x7f, RZ, 0xc0, !PT ;  /* 0x0000007f00007812 */ /* 0x002fc800078ec0ff */
[----:B------:R-:W-:-:S13]  /*d8e0*/  ISETP.NE.AND P0, PT, R0, RZ, PT ;  /* 0x000000ff0000720c */ /* 0x000fda0003f05270 */
[----:B------:R-:W-:Y:S05]  /*d8f0*/  @P0 BRA `(.L_x_302) ;  /* 0x0000000000300947 */ /* 0x000fea0003800000 */
[----:B------:R-:W1:Y:S01]  /*d900*/  S2R R5, SR_LANEID ;  /* 0x0000000000057919 */ /* 0x000e620000000000 */
[----:B------:R-:W-:Y:S01]  /*d910*/  VOTEU.ANY UR4, UPT, PT ;  /* 0x0000000000047886 */ /* 0x000fe200038e0100 */
[----:B0-----:R-:W0:Y:S01]  /*d920*/  LDC.64 R2, c[0x0][0xc60] ;  /* 0x00031800ff027b82 */ /* 0x001e220000000a00 */
[----:B------:R-:W1:Y:S02]  /*d930*/  FLO.U32 R0, UR4 ;  /* 0x0000000400007d00 */ /* 0x000e6400080e0000 */
[----:B-1----:R-:W-:-:S06]  /*d940*/  ISETP.EQ.U32.AND P0, PT, R0, R5, PT ;  /* 0x000000050000720c */ /* 0x002fcc0003f02070 */
[----:B------:R-:W0:Y:S07]  /*d950*/  POPC R5, UR4 ;  /* 0x0000000400057d09 */ /* 0x000e2e0008000000 */
[----:B0-----:R-:W3:Y:S01]  /*d960*/  @P0 ATOMG.E.ADD.STRONG.GPU PT, R3, desc[UR36][R2.64], R5 ;  /* 0x00000005020309a8 */ /* 0x001ee200081ee1e4 */
[----:B------:R-:W0:Y:S02]  /*d970*/  S2R R4, SR_LTMASK ;  /* 0x0000000000047919 */ /* 0x000e240000003900 */
[----:B0-----:R-:W-:-:S04]  /*d980*/  LOP3.LUT R4, R4, UR4, RZ, 0xc0, !PT ;  /* 0x0000000404047c12 */ /* 0x001fc8000f8ec0ff */
[----:B------:R-:W0:Y:S01]  /*d990*/  POPC R7, R4 ;  /* 0x0000000400077309 */ /* 0x000e220000000000 */
[----:B---3--:R-:W0:Y:S02]  /*d9a0*/  SHFL.IDX PT, R0, R3, R0, 0x1f ;  /* 0x00001f0003007589 */ /* 0x008e2400000e0000 */
[----:B0-----:R-:W-:-:S07]  /*d9b0*/  IADD3 R16, R0, UR38, R7 ;  /* 0x0000002600107c10 */ /* 0x001fce000fffe007 */
.L_x_302:
[----:B------:R-:W-:Y:S05]  /*d9c0*/  BSYNC B0 ;  /* 0x0000000000007941 */ /* 0x000fea0003800000 */
.L_x_301:
[----:B------:R-:W3:Y:S02]  /*d9d0*/  LDL R0, [R1+0x24] ;  /* 0x0000240001007983 */ /* 0x000ee40000100800 */
[----:B---3--:R-:W-:-:S13]  /*d9e0*/  ISETP.NE.AND P0, PT, R0, 0x3, PT ;  /* 0x000000030000780c */ /* 0x008fda0003f05270 */
[----:B------:R-:W-:Y:S05]  /*d9f0*/  @!P0 BRA `(.L_x_303) ;  /* 0x0000000000048947 */ /* 0x000fea0003800000 */
[----:B------:R-:W-:Y:S01]  /*da00*/  BPT.TRAP 0x1 ;  /* 0x000000040000795c */ /* 0x000fe20000300000 */
.L_x_303:
[----:B------:R-:W-:Y:S01]  /*da10*/  IMAD R0, R25, 0x8, R22 ;  /* 0x0000000819007824 */ /* 0x000fe200078e0216 */
[----:B0-----:R-:W-:Y:S01]  /*da20*/  SHF.L.U32 R3, R28, 0x1f, RZ ;  /* 0x0000001f1c037819 */ /* 0x001fe200000006ff */
[----:B------:R-:W-:Y:S01]  /*da30*/  BSSY B0, `(.L_x_304) ;  /* 0x0000004000007945 */ /* 0x000fe20003800000 */
[----:B------:R-:W-:Y:S02]  /*da40*/  IMAD R6, R26, -0x80, R34 ;  /* 0xffffff801a067824 */ /* 0x000fe400078e0222 */
[----:B------:R-:W0:Y:S02]  /*da50*/  SYNCS.PHASECHK.TRANS64.TRYWAIT P0, [R0+URZ+0x28860], R3 ;  /* 0x02886003000075a7 */ /* 0x000e24000800017f */
[----:B0-----:R-:W-:Y:S05]  /*da60*/  @!P0 BRA `(.L_x_305) ;  /* 0x00000040009c8947 */ /* 0x001fea0003800000 */
.L_x_413:
[----:B------:R-:W-:Y:S05]  /*da70*/  BSYNC B0 ;  /* 0x0000000000007941 */ /* 0x000fea0003800000 */
.L_x_304:
[----:B------:R-:W1:Y:S01]  /*da80*/  S2R R2, SR_TID.X ;  /* 0x0000000000027919 */ /* 0x000e620000002100 */
[----:B------:R-:W-:Y:S01]  /*da90*/  UMOV UR4, 0xffffffff ;  /* 0xffffffff00047882 */ /* 0x000fe20000000000 */
[----:B------:R-:W-:Y:S01]  /*daa0*/  IMAD R9, R25, 0x4000, R33 ;  /* 0x0000400019097824 */ /* 0x000fe200078e0221 */
[----:B-1----:R-:W-:-:S04]  /*dab0*/  LOP3.LUT R2, R2, 0x7f, RZ, 0xc0, !PT ;  /* 0x0000007f02027812 */ /* 0x002fc800078ec0ff */
[----:B------:R-:W-:-:S05]  /*dac0*/  SHF.R.U32.HI R2, RZ, 0x3, R2 ;  /* 0x00000003ff027819 */ /* 0x000fca0000011602 */
[----:B------:R-:W-:Y:S01]  /*dad0*/  IMAD.IADD R6, R6, 0x1, -R2 ;  /* 0x0000000106067824 */ /* 0x000fe200078e0a02 */
[----:B------:R-:W-:Y:S06]  /*dae0*/  BRA.DIV UR4, `(.L_x_306) ;  /* 0x0000004204907947 */ /* 0x000fec000b800000 */
[----:B--2---:R-:W1:Y:S01]  /*daf0*/  SHFL.IDX PT, R14, R18, RZ, 0x181f ;  /* 0x00181fff120e7589 */ /* 0x004e6200000e0000 */
[----:B------:R-:W-:Y:S01]  /*db00*/  ULDC UR4, c[0x0][0x2f4] ;  /* 0x0000bd0000047ab9 */ /* 0x000fe20000000800 */
[C---:B------:R-:W-:Y:S01]  /*db10*/  IMAD.SHL.U32 R5, R30.reuse, 0x2, RZ ;  /* 0x000000021e057824 */ /* 0x040fe200078e00ff */
[----:B------:R-:W-:Y:S01]  /*db20*/  ISETP.GE.AND P1, PT, R30, UR4, PT ;  /* 0x000000041e007c0c */ /* 0x000fe2000bf26270 */
[----:B0-----:R-:W0:Y:S01]  /*db30*/  SHFL.IDX PT, R3, R23, RZ, 0x181f ;  /* 0x00181fff17037589 */ /* 0x001e2200000e0000 */
[----:B------:R-:W-:Y:S01]  /*db40*/  ISETP.GE.AND P0, PT, R29, UR4, PT ;  /* 0x000000041d007c0c */ /* 0x000fe2000bf06270 */
[----:B------:R-:W-:Y:S01]  /*db50*/  IMAD R4, R9, 0x2, R22 ;  /* 0x0000000209047824 */ /* 0x000fe200078e0216 */
[C---:B------:R-:W-:Y:S01]  /*db60*/  ISETP.LT.OR P2, PT, R6.reuse, 0x1, P1 ;  /* 0x000000010600780c */ /* 0x040fe20000f41670 */
[----:B------:R-:W2:Y:S01]  /*db70*/  SHFL.IDX PT, R10, R18, 0x1, 0x181f ;  /* 0x00381f00120a7f89 */ /* 0x000ea200000e0000 */
[----:B------:R-:W-:-:S03]  /*db80*/  ISETP.LT.OR P3, PT, R6, 0x1, P0 ;  /* 0x000000010600780c */ /* 0x000fc60000761670 */
[----:B------:R-:W3:Y:S04]  /*db90*/  SHFL.IDX PT, R7, R23, 0x1, 0x181f ;  /* 0x00381f0017077f89 */ /* 0x000ee800000e0000 */
[----:B------:R-:W-:Y:S01]  /*dba0*/  SHFL.IDX PT, R8, R23, 0x2, 0x181f ;  /* 0x00581f0017087f89 */ /* 0x000fe200000e0000 */
[----:B-1----:R-:W-:-:S03]  /*dbb0*/  IADD3 R2, P4, R14, R5, RZ ;  /* 0x000000050e027210 */ /* 0x002fc60007f9e0ff */
[----:B------:R-:W1:Y:S02]  /*dbc0*/  SHFL.IDX PT, R14, R18, 0x2, 0x181f ;  /* 0x00581f00120e7f89 */ /* 0x000e6400000e0000 */
[----:B0-----:R-:W-:-:S05]  /*dbd0*/  IMAD.X R3, RZ, RZ, R3, P4 ;  /* 0x000000ffff037224 */ /* 0x001fca00020e0603 */
[----:B------:R-:W-:Y:S01]  /*dbe0*/  LDGSTS.E.BYPASS.LTC128B.128 [R4+0x400], desc[UR36][R2.64], !P2 ;  /* 0x0040000002047fae */ /* 0x000fe2000d101d64 */
[----:B------:R-:W-:-:S03]  /*dbf0*/  ISETP.LT.OR P2, PT, R6, 0x11, P1 ;  /* 0x000000110600780c */ /* 0x000fc60000f41670 */
[----:B------:R2:W-:Y:S01]  /*dc00*/  LDGSTS.E.BYPASS.LTC128B.128 [R4+0x4400], desc[UR36][R2.64+0x80], !P3 ;  /* 0x0440008002047fae */ /* 0x0005e2000d901d64 */
[----:B------:R-:W-:Y:S02]  /*dc10*/  ISETP.LT.OR P3, PT, R6, 0x11, P0 ;  /* 0x000000110600780c */ /* 0x000fe40000761670 */
[----:B--2---:R-:W-:Y:S02]  /*dc20*/  IADD3 R2, P4, R10, R5, RZ ;  /* 0x000000050a027210 */ /* 0x004fe40007f9e0ff */
[----:B------:R-:W-:Y:S03]  /*dc30*/  SHFL.IDX PT, R10, R18, 0x4, 0x181f ;  /* 0x00981f00120a7f89 */ /* 0x000fe600000e0000 */
[----:B---3--:R-:W-:Y:S02]  /*dc40*/  IMAD.X R3, RZ, RZ, R7, P4 ;  /* 0x000000ffff037224 */ /* 0x008fe400020e0607 */
[----:B------:R-:W-:Y:S04]  /*dc50*/  SHFL.IDX PT, R7, R23, 0x3, 0x181f ;  /* 0x00781f0017077f89 */ /* 0x000fe800000e0000 */
[----:B------:R-:W-:Y:S01]  /*dc60*/  LDGSTS.E.BYPASS.LTC128B.128 [R4+0xc00], desc[UR36][R2.64], !P2 ;  /* 0x00c0000002047fae */ /* 0x000fe2000d101d64 */
[----:B------:R-:W-:-:S03]  /*dc70*/  ISETP.LT.OR P2, PT, R6, 0x21, P1 ;  /* 0x000000210600780c */ /* 0x000fc60000f41670 */
[----:B------:R1:W-:Y:S01]  /*dc80*/  LDGSTS.E.BYPASS.LTC128B.128 [R4+0x4c00], desc[UR36][R2.64+0x80], !P3 ;  /* 0x04c0008002047fae */ /* 0x0003e2000d901d64 */
[----:B------:R-:W-:Y:S02]  /*dc90*/  ISETP.LT.OR P3, PT, R6, 0x21, P0 ;  /* 0x000000210600780c */ /* 0x000fe40000761670 */
[----:B-1----:R-:W-:Y:S02]  /*dca0*/  IADD3 R2, P4, R14, R5, RZ ;  /* 0x000000050e027210 */ /* 0x002fe40007f9e0ff */
[----:B------:R-:W0:Y:S03]  /*dcb0*/  SHFL.IDX PT, R14, R18, 0x3, 0x181f ;  /* 0x00781f00120e7f89 */ /* 0x000e2600000e0000 */
[----:B------:R-:W-:Y:S02]  /*dcc0*/  IMAD.X R3, RZ, RZ, R8, P4 ;  /* 0x000000ffff037224 */ /* 0x000fe400020e0608 */
[----:B------:R-:W1:Y:S04]  /*dcd0*/  SHFL.IDX PT, R8, R23, 0x4, 0x181f ;  /* 0x00981f0017087f89 */ /* 0x000e6800000e0000 */
[----:B------:R-:W-:Y:S01]  /*dce0*/  LDGSTS.E.BYPASS.LTC128B.128 [R4+0x1400], desc[UR36][R2.64], !P2 ;  /* 0x0140000002047fae */ /* 0x000fe2000d101d64 */
[----:B------:R-:W-:-:S03]  /*dcf0*/  ISETP.LT.OR P2, PT, R6, 0x31, P1 ;  /* 0x000000310600780c */ /* 0x000fc60000f41670 */
[----:B------:R0:W-:Y:S01]  /*dd00*/  LDGSTS.E.BYPASS.LTC128B.128 [R4+0x5400], desc[UR36][R2.64+0x80], !P3 ;  /* 0x0540008002047fae */ /* 0x0001e2000d901d64 */
[----:B------:R-:W-:Y:S02]  /*dd10*/  ISETP.LT.OR P3, PT, R6, 0x31, P0 ;  /* 0x000000310600780c */ /* 0x000fe40000761670 */
[----:B0-----:R-:W-:Y:S02]  /*dd20*/  IADD3 R2, P4, R14, R5, RZ ;  /* 0x000000050e027210 */ /* 0x001fe40007f9e0ff */
[----:B------:R-:W0:Y:S03]  /*dd30*/  SHFL.IDX PT, R14, R18, 0x5, 0x181f ;  /* 0x00b81f00120e7f89 */ /* 0x000e2600000e0000 */
[----:B------:R-:W-:Y:S02]  /*dd40*/  IMAD.X R3, RZ, RZ, R7, P4 ;  /* 0x000000ffff037224 */ /* 0x000fe400020e0607 */
[----:B------:R-:W2:Y:S04]  /*dd50*/  SHFL.IDX PT, R7, R23, 0x5, 0x181f ;  /* 0x00b81f0017077f89 */ /* 0x000ea800000e0000 */
[----:B------:R-:W-:Y:S01]  /*dd60*/  LDGSTS.E.BYPASS.LTC128B.128 [R4+0x1c00], desc[UR36][R2.64], !P2 ;  /* 0x01c0000002047fae */ /* 0x000fe2000d101d64 */
[----:B------:R-:W-:-:S03]  /*dd70*/  ISETP.LT.OR P2, PT, R6, 0x41, P1 ;  /* 0x000000410600780c */ /* 0x000fc60000f41670 */
[----:B------:R3:W-:Y:S01]  /*dd80*/  LDGSTS.E.BYPASS.LTC128B.128 [R4+0x5c00], desc[UR36][R2.64+0x80], !P3 ;  /* 0x05c0008002047fae */ /* 0x0007e2000d901d64 */
[----:B------:R-:W-:Y:S02]  /*dd90*/  ISETP.LT.OR P3, PT, R6, 0x41, P0 ;  /* 0x000000410600780c */ /* 0x000fe40000761670 */
[----:B---3--:R-:W-:Y:S02]  /*dda0*/  IADD3 R2, P4, R10, R5, RZ ;  /* 0x000000050a027210 */ /* 0x008fe40007f9e0ff */
[----:B------:R-:W3:Y:S03]  /*ddb0*/  SHFL.IDX PT, R10, R18, 0x6, 0x181f ;  /* 0x00d81f00120a7f89 */ /* 0x000ee600000e0000 */
[----:B-1----:R-:W-:Y:S02]  /*ddc0*/  IMAD.X R3, RZ, RZ, R8, P4 ;  /* 0x000000ffff037224 */ /* 0x002fe400020e0608 */
[----:B------:R-:W1:Y:S04]  /*ddd0*/  SHFL.IDX PT, R8, R23, 0x6, 0x181f ;  /* 0x00d81f0017087f89 */ /* 0x000e6800000e0000 */
[----:B------:R-:W-:Y:S01]  /*dde0*/  LDGSTS.E.BYPASS.LTC128B.128 [R4+0x2400], desc[UR36][R2.64], !P2 ;  /* 0x0240000002047fae */ /* 0x000fe2000d101d64 */
[----:B------:R-:W-:-:S03]  /*ddf0*/  ISETP.LT.OR P2, PT, R6, 0x51, P1 ;  /* 0x000000510600780c */ /* 0x000fc60000f41670 */
[----:B------:R0:W-:Y:S01]  /*de00*/  LDGSTS.E.BYPASS.LTC128B.128 [R4+0x6400], desc[UR36][R2.64+0x80], !P3 ;  /* 0x0640008002047fae */ /* 0x0001e2000d901d64 */
[----:B------:R-:W-:-:S03]  /*de10*/  ISETP.LT.OR P3, PT, R6, 0x51, P0 ;  /* 0x000000510600780c */ /* 0x000fc60000761670 */
[----:B------:R-:W4:Y:S01]  /*de20*/  SHFL.IDX PT, R23, R23, 0x7, 0x181f ;  /* 0x00f81f0017177f89 */ /* 0x000f2200000e0000 */
[----:B0-----:R-:W-:-:S03]  /*de30*/  IADD3 R2, P4, R14, R5, RZ ;  /* 0x000000050e027210 */ /* 0x001fc60007f9e0ff */
[----:B------:R0:W0:Y:S01]  /*de40*/  SHFL.IDX PT, R14, R18, 0x7, 0x181f ;  /* 0x00f81f00120e7f89 */ /* 0x00002200000e0000 */
[----:B--2---:R-:W-:-:S05]  /*de50*/  IADD3.X R3, RZ, R7, RZ, P4, !PT ;  /* 0x00000007ff037210 */ /* 0x004fca00027fe4ff */
[----:B------:R-:W-:Y:S01]  /*de60*/  LDGSTS.E.BYPASS.LTC128B.128 [R4+0x2c00], desc[UR36][R2.64], !P2 ;  /* 0x02c0000002047fae */ /* 0x000fe2000d101d64 */
[----:B------:R-:W-:-:S03]  /*de70*/  ISETP.LT.OR P2, PT, R6, 0x61, P1 ;  /* 0x000000610600780c */ /* 0x000fc60000f41670 */
[----:B------:R3:W-:Y:S01]  /*de80*/  LDGSTS.E.BYPASS.LTC128B.128 [R4+0x6c00], desc[UR36][R2.64+0x80], !P3 ;  /* 0x06c0008002047fae */ /* 0x0007e2000d901d64 */
[----:B------:R-:W-:Y:S02]  /*de90*/  ISETP.LT.OR P3, PT, R6, 0x61, P0 ;  /* 0x000000610600780c */ /* 0x000fe40000761670 */
[----:B---3--:R-:W-:-:S05]  /*dea0*/  IADD3 R2, P4, R10, R5, RZ ;  /* 0x000000050a027210 */ /* 0x008fca0007f9e0ff */
[----:B-1----:R-:W-:-:S05]  /*deb0*/  IMAD.X R3, RZ, RZ, R8, P4 ;  /* 0x000000ffff037224 */ /* 0x002fca00020e0608 */
[----:B------:R1:W-:Y:S04]  /*dec0*/  LDGSTS.E.BYPASS.LTC128B.128 [R4+0x3400], desc[UR36][R2.64], !P2 ;  /* 0x0340000002047fae */ /* 0x0003e8000d101d64 */
[----:B0---4-:R1:W-:Y:S02]  /*ded0*/  LDGSTS.E.BYPASS.LTC128B.128 [R4+0x7400], desc[UR36][R2.64+0x80], !P3 ;  /* 0x0740008002047fae */ /* 0x0113e4000d901d64 */
.L_x_431:
[C---:B------:R-:W-:Y:S02]  /*dee0*/  ISETP.LT.OR P1, PT, R6.reuse, 0x71, P1 ;  /* 0x000000710600780c */ /* 0x040fe40000f21670 */
[----:B------:R-:W-:Y:S02]  /*def0*/  ISETP.LT.OR P0, PT, R6, 0x71, P0 ;  /* 0x000000710600780c */ /* 0x000fe40000701670 */
[----:B-1----:R-:W-:-:S05]  /*df00*/  IADD3 R2, P2, R14, R5, RZ ;  /* 0x000000050e027210 */ /* 0x002fca0007f5e0ff */
[----:B------:R-:W-:-:S05]  /*df10*/  IMAD.X R3, RZ, RZ, R23, P2 ;  /* 0x000000ffff037224 */ /* 0x000fca00010e0617 */
[----:B------:R-:W-:Y:S01]  /*df20*/  @!PT LDS RZ, [RZ] ;  /* 0x00000000fffff984 */ /* 0x000fe20000000800 */
[----:B------:R-:W-:Y:S01]  /*df30*/  @!PT LDS RZ, [RZ] ;  /* 0x00000000fffff984 */ /* 0x000fe20000000800 */
[----:B------:R-:W-:Y:S01]  /*df40*/  @!PT LDS RZ, [RZ] ;  /* 0x00000000fffff984 */ /* 0x000fe20000000800 */
[----:B------:R0:W-:Y:S04]  /*df50*/  LDGSTS.E.BYPASS.LTC128B.128 [R4+0x3c00], desc[UR36][R2.64], !P1 ;  /* 0x03c0000002047fae */ /* 0x0001e8000c901d64 */
[----:B------:R0:W-:Y:S01]  /*df60*/  LDGSTS.E.BYPASS.LTC128B.128 [R4+0x7c00], desc[UR36][R2.64+0x80], !P0 ;  /* 0x07c0008002047fae */ /* 0x0001e2000c101d64 */
[----:B------:R-:W-:Y:S01]  /*df70*/  PLOP3.LUT P0, PT, PT, PT, PT, 0x80, 0x0 ;  /* 0x000000000000781c */ /* 0x000fe20003f0f070 */
[----:B------:R-:W-:-:S12]  /*df80*/  NOP ;  /* 0x0000000000007918 */ /* 0x000fd80000000000 */
.L_x_307:
[----:B------:R-:W-:Y:S02]  /*df90*/  PLOP3.LUT P1, PT, P1, P0, PT, 0xa2, 0x0 ;  /* 0x000000000000781c */ /* 0x000fe40000f21472 */
[----:B------:R-:W-:-:S08]  /*dfa0*/  @P0 R2UR P1, UR4, R0 ;  /* 0x00000000000402ca */ /* 0x000fd00000020000 */
[----:B------:R-:W-:-:S05]  /*dfb0*/  @P0 PLOP3.LUT P0, PT, P1, PT, PT, 0x80, 0x0 ;  /* 0x000000000000081c */ /* 0x000fca0000f0f070 */
[----:B------:R-:W-:Y:S01]  /*dfc0*/  @!P1 SYNCS.ARRIVE.TRANS64.RED.A0T1 RZ, [UR4+0x28850], RZ ;  /* 0x028850ffffff99a7 */ /* 0x000fe20008200404 */
[----:B------:R-:W-:Y:S07]  /*dfd0*/  @!P1 ARRIVES.LDGSTSBAR.64.TRANSCNT [UR4+0x28850] ;  /* 0x02885000ff0099b0 */ /* 0x000fee0008000a84 */
[----:B------:R-:W-:Y:S05]  /*dfe0*/  @P0 BRA.U.ANY `(.L_x_307) ;  /* 0xfffffffd00e80947 */ /* 0x000fea000393ffff */
[----:B------:R-:W-:Y:S01]  /*dff0*/  NOP ;  /* 0x0000000000007918 */ /* 0x000fe20000000000 */
[----:B0-----:R-:W2:Y:S02]  /*e000*/  LDL R2, [R1+0x24] ;  /* 0x0000240001027983 */ /* 0x001ea40000100800 */
[----:B--2---:R-:W-:-:S13]  /*e010*/  ISETP.NE.AND P2, PT, R2, 0x3, PT ;  /* 0x000000030200780c */ /* 0x004fda0003f45270 */
[----:B------:R-:W-:Y:S05]  /*e020*/  @!P2 BRA `(.L_x_308) ;  /* 0x000000000004a947 */ /* 0x000fea0003800000 */
[----:B------:R-:W-:Y:S01]  /*e030*/  BPT.TRAP 0x1 ;  /* 0x000000040000795c */ /* 0x000fe20000300000 */
.L_x_308:
[----:B------:R0:W-:Y:S01]  /*e040*/  SYNCS.ARRIVE.TRANS64.A1T0 RZ, [R0+URZ+0x28850], RZ ;  /* 0x028850ff00ff79a7 */ /* 0x0001e2000810003f */
[----:B------:R-:W-:-:S05]  /*e050*/  VIADD R25, R25, 0x1 ;  /* 0x0000000119197836 */ /* 0x000fca0000000000 */
[----:B------:R-:W-:-:S04]  /*e060*/  ISETP.NE.AND P0, PT, R25, 0x2, PT ;  /* 0x000000021900780c */ /* 0x000fc80003f05270 */
[----:B------:R-:W-:Y:S02]  /*e070*/  SEL R3, RZ, 0x1, P0 ;  /* 0x00000001ff037807 */ /* 0x000fe40000000000 */
[----:B------:R-:W-:Y:S02]  /*e080*/  SEL R25, R25, RZ, P0 ;  /* 0x000000ff19197207 */ /* 0x000fe40000000000 */
[----:B0-----:R-:W-:-:S07]  /*e090*/  LOP3.LUT R28, R28, R3, RZ, 0x3c, !PT ;  /* 0x000000031c1c7212 */ /* 0x001fce00078e3cff */
.L_x_265:
[----:B------:R-:W-:Y:S05]  /*e0a0*/  BSYNC B7 ;  /* 0x0000000000077941 */ /* 0x000fea0003800000 */
.L_x_263:
[----:B------:R-:W-:-:S13]  /*e0b0*/  LOP3.LUT P0, RZ, R27, 0x20, RZ, 0xc0, !PT ;  /* 0x000000201bff7812 */ /* 0x000fda000780c0ff */
[----:B------:R-:W-:Y:S05]  /*e0c0*/  @!P0 BRA `(.L_x_309) ;  /* 0x0000000000248947 */ /* 0x000fea0003800000 */
[----:B------:R-:W-:Y:S05]  /*e0d0*/  WARPSYNC.ALL ;  /* 0x0000000000007948 */ /* 0x000fea0003800000 */
[----:B------:R-:W0:Y:S08]  /*e0e0*/  S2UR UR5, SR_CgaCtaId ;  /* 0x00000000000579c3 */ /* 0x000e300000008800 */
[----:B------:R-:W-:Y:S06]  /*e0f0*/  BAR.SYNC.DEFER_BLOCKING 0x5, 0x180 ;  /* 0x0146000000007b1d */ /* 0x000fec0000010000 */
[----:B------:R-:W-:-:S02]  /*e100*/  UMOV UR4, 0x400 ;  /* 0x0000040000047882 */ /* 0x000fc40000000000 */
[----:B0-----:R-:W-:-:S06]  /*e110*/  ULEA UR4, UR5, UR4, 0x18 ;  /* 0x0000000405047291 */ /* 0x001fcc000f8ec03f */
[----:B------:R-:W-:-:S05]  /*e120*/  IMAD.U32 R22, RZ, RZ, UR4 ;  /* 0x00000004ff167e24 */ /* 0x000fca000f8e00ff */
[----:B------:R2:W3:Y:S01]  /*e130*/  LDS.128 R16, [R22+0x288d0] ;  /* 0x0288d00016107984 */ /* 0x0004e20000000c00 */
[----:B------:R-:W-:Y:S06]  /*e140*/  BAR.ARV 0x4, 0x180 ;  /* 0x0106000000007b1d */ /* 0x000fec0000002000 */
[----:B------:R-:W-:Y:S05]  /*e150*/  BRA `(.L_x_310) ;  /* 0x0000000800d07947 */ /* 0x000fea0003800000 */
.L_x_309:
[----:B------:R-:W0:Y:S01]  /*e160*/  S2R R0, SR_TID.X ;  /* 0x0000000000007919 */ /* 0x000e220000002100 */
[----:B------:R-:W-:Y:S01]  /*e170*/  UMOV UR4, 0xffffffff ;  /* 0xffffffff00047882 */ /* 0x000fe20000000000 */
[----:B0-----:R-:W-:-:S04]  /*e180*/  LOP3.LUT R9, R0, 0x1f, RZ, 0xc0, !PT ;  /* 0x0000001f00097812 */ /* 0x001fc800078ec0ff */
[----:B------:R-:W-:Y:S01]  /*e190*/  ISETP.NE.AND P0, PT, R9, 0x1f, PT ;  /* 0x0000001f0900780c */ /* 0x000fe20003f05270 */
[----:B------:R-:W-:-:S12]  /*e1a0*/  BRA.DIV UR4, `(.L_x_311) ;  /* 0x00000046045c7947 */ /* 0x000fd8000b800000 */
[----:B------:R-:W-:Y:S01]  /*e1b0*/  IMAD.IADD R7, R19, 0x1, R9 ;  /* 0x0000000113077824 */ /* 0x000fe200078e0209 */
[----:B------:R-:W-:-:S04]  /*e1c0*/  ULDC UR4, c[0x0][0xc3c] ;  /* 0x00030f0000047ab9 */ /* 0x000fc80000000800 */
[----:B------:R-:W-:-:S13]  /*e1d0*/  ISETP.GE.OR P1, PT, R7, UR4, !P0 ;  /* 0x0000000407007c0c */ /* 0x000fda000c726670 */
[----:B------:R-:W0:Y:S08]  /*e1e0*/  @!P1 LDC.64 R2, c[0x0][0xc80] ;  /* 0x00032000ff029b82 */ /* 0x000e300000000a00 */
[----:B------:R-:W1:Y:S01]  /*e1f0*/  @!P1 LDC.64 R4, c[0x0][0xc78] ;  /* 0x00031e00ff049b82 */ /* 0x000e620000000a00 */
[----:B0-----:R-:W-:-:S05]  /*e200*/  @!P1 IMAD.WIDE R2, R7, 0x4, R2 ;  /* 0x0000000407029825 */ /* 0x001fca00078e0202 */
[----:B------:R1:W2:Y:S02]  /*e210*/  @!P1 LDG.E R6, desc[UR36][R2.64] ;  /* 0x0000002402069981 */ /* 0x0002a4000c1e1900 */
[----:B-1----:R-:W-:-:S05]  /*e220*/  @!P1 IMAD.WIDE R2, R7, 0x4, R4 ;  /* 0x0000000407029825 */ /* 0x002fca00078e0204 */
[----:B------:R-:W3:Y:S01]  /*e230*/  @!P1 LDG.E R5, desc[UR36][R2.64] ;  /* 0x0000002402059981 */ /* 0x000ee2000c1e1900 */
[----:B------:R-:W-:Y:S01]  /*e240*/  IMAD.MOV.U32 R7, RZ, RZ, RZ ;  /* 0x000000ffff077224 */ /* 0x000fe200078e00ff */
[C---:B------:R-:W-:Y:S01]  /*e250*/  ISETP.GE.U32.AND P2, PT, R9.reuse, 0x2, PT ;  /* 0x000000020900780c */ /* 0x040fe20003f46070 */
[----:B------:R-:W-:Y:S01]  /*e260*/  IMAD.MOV.U32 R4, RZ, RZ, RZ ;  /* 0x000000ffff047224 */ /* 0x000fe200078e00ff */
[C---:B------:R-:W-:Y:S01]  /*e270*/  ISETP.GE.U32.AND P3, PT, R9.reuse, 0x4, PT ;  /* 0x000000040900780c */ /* 0x040fe20003f66070 */
[----:B------:R-:W-:Y:S01]  /*e280*/  SHFL.IDX PT, R0, R16, RZ, 0x1f ;  /* 0x00001fff10007589 */ /* 0x000fe200000e0000 */
[C---:B------:R-:W-:Y:S02]  /*e290*/  ISETP.GE.U32.AND P4, PT, R9.reuse, 0x8, PT ;  /* 0x000000080900780c */ /* 0x040fe40003f86070 */
[----:B------:R-:W-:Y:S01]  /*e2a0*/  ISETP.GE.U32.AND P5, PT, R9, 0x10, PT ;  /* 0x000000100900780c */ /* 0x000fe20003fa6070 */
[----:B------:R-:W-:Y:S01]  /*e2b0*/  SHFL.IDX PT, R8, R16, 0x1, 0x1f ;  /* 0x00201f0010087f89 */ /* 0x000fe200000e0000 */
[----:B--2---:R-:W-:-:S02]  /*e2c0*/  @!P1 IMAD.MOV.U32 R7, RZ, RZ, R6 ;  /* 0x000000ffff079224 */ /* 0x004fc400078e0006 */
[----:B------:R-:W-:Y:S02]  /*e2d0*/  IMAD.MOV.U32 R6, RZ, RZ, RZ ;  /* 0x000000ffff067224 */ /* 0x000fe400078e00ff */
[----:B---3--:R-:W-:Y:S01]  /*e2e0*/  @!P1 IMAD.MOV.U32 R4, RZ, RZ, R5 ;  /* 0x000000ffff049224 */ /* 0x008fe200078e0005 */
[----:B------:R-:W-:-:S03]  /*e2f0*/  ISETP.NE.AND P1, PT, R9, RZ, PT ;  /* 0x000000ff0900720c */ /* 0x000fc60003f25270 */
[----:B------:R-:W-:-:S05]  /*e300*/  IMAD R13, R4, R7, RZ ;  /* 0x00000007040d7224 */ /* 0x000fca00078e02ff */
        /* <DEDUP_REMOVED lines=15> */
[----:B------:R0:W1:Y:S02]  /*e400*/  SHFL.IDX PT, R14, R2, 0x1f, 0x1f ;  /* 0x03e01f00020e7f89 */ /* 0x00006400000e0000 */
.L_x_441:
[----:B------:R-:W-:Y:S02]  /*e410*/  ULDC UR4, c[0x0][0xc38] ;  /* 0x00030e0000047ab9 */ /* 0x000fe40000000800 */
[----:B------:R-:W-:-:S05]  /*e420*/  MOV R5, UR4 ;  /* 0x0000000400057c02 */ /* 0x000fca0008000f00 */
[----:B-1----:R-:W-:-:S04]  /*e430*/  IMAD R14, R14, R5, RZ ;  /* 0x000000050e0e7224 */ /* 0x002fc800078e02ff */
[----:B------:R-:W-:-:S05]  /*e440*/  IMAD.IADD R9, R8, 0x1, R14 ;  /* 0x0000000108097824 */ /* 0x000fca00078e020e */
[----:B------:R-:W-:-:S13]  /*e450*/  ISETP.GT.AND P6, PT, R9, R0, PT ;  /* 0x000000000900720c */ /* 0x000fda0003fc4270 */
[----:B------:R-:W-:Y:S05]  /*e460*/  @P6 BRA `(.L_x_312) ;  /* 0x0000000000a46947 */ /* 0x000fea0003800000 */
.L_x_315:
[----:B0-----:R-:W0:Y:S01]  /*e470*/  LDC R2, c[0x0][0xc3c] ;  /* 0x00030f00ff027b82 */ /* 0x001e220000000800 */
[----:B------:R-:W-:-:S05]  /*e480*/  VIADD R19, R19, 0x1f ;  /* 0x0000001f13137836 */ /* 0x000fca0000000000 */
[----:B0-----:R-:W-:-:S13]  /*e490*/  ISETP.GE.AND P6, PT, R19, R2, PT ;  /* 0x000000021300720c */ /* 0x001fda0003fc6270 */
[----:B------:R-:W-:Y:S05]  /*e4a0*/  @P6 BRA `(.L_x_313) ;  /* 0x0000000400b86947 */ /* 0x000fea0003800000 */
[----:B------:R-:W0:Y:S01]  /*e4b0*/  S2R R3, SR_TID.X ;  /* 0x0000000000037919 */ /* 0x000e220000002100 */
[----:B------:R-:W-:Y:S01]  /*e4c0*/  IMAD.MOV.U32 R7, RZ, RZ, RZ ;  /* 0x000000ffff077224 */ /* 0x000fe200078e00ff */
[----:B0-----:R-:W-:-:S05]  /*e4d0*/  LOP3.LUT R3, R3, 0x1f, RZ, 0xc0, !PT ;  /* 0x0000001f03037812 */ /* 0x001fca00078ec0ff */
[----:B------:R-:W-:-:S05]  /*e4e0*/  IMAD.IADD R11, R19, 0x1, R3 ;  /* 0x00000001130b7824 */ /* 0x000fca00078e0203 */
[----:B------:R-:W-:-:S13]  /*e4f0*/  ISETP.GE.OR P6, PT, R11, R2, !P0 ;  /* 0x000000020b00720c */ /* 0x000fda00047c6670 */
[----:B------:R-:W0:Y:S08]  /*e500*/  @!P6 LDC.64 R2, c[0x0][0xc80] ;  /* 0x00032000ff02eb82 */ /* 0x000e300000000a00 */
[----:B------:R-:W1:Y:S01]  /*e510*/  @!P6 LDC.64 R4, c[0x0][0xc78] ;  /* 0x00031e00ff04eb82 */ /* 0x000e620000000a00 */
[----:B0-----:R-:W-:-:S05]  /*e520*/  @!P6 IMAD.WIDE R2, R11, 0x4, R2 ;  /* 0x000000040b02e825 */ /* 0x001fca00078e0202 */
[----:B------:R1:W2:Y:S02]  /*e530*/  @!P6 LDG.E R7, desc[UR36][R2.64] ;  /* 0x000000240207e981 */ /* 0x0002a4000c1e1900 */
[----:B-1----:R-:W-:-:S04]  /*e540*/  @!P6 IMAD.WIDE R2, R11, 0x4, R4 ;  /* 0x000000040b02e825 */ /* 0x002fc800078e0204 */
[----:B------:R-:W-:-:S06]  /*e550*/  IMAD.MOV.U32 R4, RZ, RZ, RZ ;  /* 0x000000ffff047224 */ /* 0x000fcc00078e00ff */
[----:B------:R-:W2:Y:S01]  /*e560*/  @!P6 LDG.E R4, desc[UR36][R2.64] ;  /* 0x000000240204e981 */ /* 0x000ea2000c1e1900 */
[----:B------:R-:W-:Y:S01]  /*e570*/  UMOV UR4, 0xffffffff ;  /* 0xffffffff00047882 */ /* 0x000fe20000000000 */
[----:B--2---:R-:W-:Y:S02]  /*e580*/  IMAD R13, R4, R7, RZ ;  /* 0x00000007040d7224 */ /* 0x004fe400078e02ff */
[----:B------:R-:W-:Y:S05]  /*e590*/  BRA.DIV UR4, `(.L_x_314) ;  /* 0x00000046049c7947 */ /* 0x000fea000b800000 */
        /* <DEDUP_REMOVED lines=16> */
.L_x_449:
[----:B------:R-:W-:Y:S02]  /*e6a0*/  ULDC UR4, c[0x0][0xc38] ;  /* 0x00030e0000047ab9 */ /* 0x000fe40000000800 */
[----:B------:R-:W-:-:S04]  /*e6b0*/  IMAD.U32 R5, RZ, RZ, UR4 ;  /* 0x00000004ff057e24 */ /* 0x000fc8000f8e00ff */
[----:B-1----:R-:W-:-:S04]  /*e6c0*/  IMAD R14, R14, R5, RZ ;  /* 0x000000050e0e7224 */ /* 0x002fc800078e02ff */
[----:B------:R-:W-:-:S05]  /*e6d0*/  IMAD.IADD R9, R14, 0x1, R9 ;  /* 0x000000010e097824 */ /* 0x000fca00078e0209 */
[----:B------:R-:W-:-:S13]  /*e6e0*/  ISETP.GT.AND P6, PT, R9, R0, PT ;  /* 0x000000000900720c */ /* 0x000fda0003fc4270 */
[----:B------:R-:W-:Y:S05]  /*e6f0*/  @!P6 BRA `(.L_x_315) ;  /* 0xfffffffc005ce947 */ /* 0x000fea000383ffff */
.L_x_312:
[----:B------:R-:W-:Y:S01]  /*e700*/  IMAD.IADD R9, R9, 0x1, -R14 ;  /* 0x0000000109097824 */ /* 0x000fe200078e0a0e */
[----:B------:R-:W-:-:S03]  /*e710*/  UMOV UR4, 0xffffffff ;  /* 0xffffffff00047882 */ /* 0x000fc60000000000 */
[----:B------:R-:W-:-:S05]  /*e720*/  IMAD R3, R2, R5, R9 ;  /* 0x0000000502037224 */ /* 0x000fca00078e0209 */
[----:B------:R-:W-:Y:S01]  /*e730*/  ISETP.GT.AND P6, PT, R3, R0, PT ;  /* 0x000000000300720c */ /* 0x000fe20003fc4270 */
[----:B------:R-:W-:-:S12]  /*e740*/  BRA.DIV UR4, `(.L_x_316) ;  /* 0x0000004604e87947 */ /* 0x000fd8000b800000 */
[----:B------:R-:W-:-:S04]  /*e750*/  VOTE.ANY R3, PT, !P6 ;  /* 0x0000000000037806 */ /* 0x000fc800070e0100 */
[----:B------:R-:W1:Y:S02]  /*e760*/  POPC R8, R3 ;  /* 0x0000000300087309 */ /* 0x000e640000000000 */
[----:B-1----:R1:W2:Y:S04]  /*e770*/  SHFL.IDX PT, R7, R7, R8, 0x1f ;  /* 0x00001f0807077589 */ /* 0x0022a800000e0000 */
[----:B------:R1:W3:Y:S02]  /*e780*/  SHFL.IDX PT, R4, R4, R8, 0x1f ;  /* 0x00001f0804047589 */ /* 0x0002e400000e0000 */
.L_x_454:
[----:B------:R-:W-:-:S13]  /*e790*/  ISETP.NE.AND P0, PT, R3, RZ, PT ;  /* 0x000000ff0300720c */ /* 0x000fda0003f05270 */
[----:B------:R-:W-:Y:S05]  /*e7a0*/  @!P0 BRA `(.L_x_317) ;  /* 0x0000000000108947 */ /* 0x000fea0003800000 */
[----:B------:R-:W-:Y:S01]  /*e7b0*/  UMOV UR4, 0xffffffff ;  /* 0xffffffff00047882 */ /* 0x000fe20000000000 */
[----:B------:R-:W-:Y:S02]  /*e7c0*/  VIADD R12, R8, 0xffffffff ;  /* 0xffffffff080c7836 */ /* 0x000fe40000000000 */
[----:B------:R-:W-:Y:S05]  /*e7d0*/  BRA.DIV UR4, `(.L_x_318) ;  /* 0x0000004a04207947 */ /* 0x000fea000b800000 */
[----:B------:R4:W0:Y:S02]  /*e7e0*/  SHFL.IDX PT, R6, R2, R12, 0x1f ;  /* 0x00001f0c02067589 */ /* 0x00082400000e0000 */
.L_x_317:
[----:B--2---:R-:W-:Y:S01]  /*e7f0*/  IABS R10, R7 ;  /* 0x00000007000a7213 */ /* 0x004fe20000000000 */
[----:B0-----:R-:W-:Y:S01]  /*e800*/  IMAD R16, R6, R5, R9 ;  /* 0x0000000506107224 */ /* 0x001fe200078e0209 */
[----:B---3--:R-:W-:Y:S01]  /*e810*/  IABS R5, R4 ;  /* 0x0000000400057213 */ /* 0x008fe20000000000 */
[----:B------:R-:W-:Y:S01]  /*e820*/  IMAD.IADD R19, R8, 0x1, R19 ;  /* 0x0000000108137824 */ /* 0x000fe200078e0213 */
[----:B------:R-:W0:Y:S01]  /*e830*/  I2F.RP R11, R10 ;  /* 0x0000000a000b7306 */ /* 0x000e220000209400 */
[----:B------:R-:W-:-:S07]  /*e840*/  IMAD.IADD R0, R0, 0x1, -R16 ;  /* 0x0000000100007824 */ /* 0x000fce00078e0a10 */
[----:B----4-:R-:W2:Y:S08]  /*e850*/  I2F.RP R12, R5 ;  /* 0x00000005000c7306 */ /* 0x010eb00000209400 */
[----:B0-----:R-:W0:Y:S08]  /*e860*/  MUFU.RCP R11, R11 ;  /* 0x0000000b000b7308 */ /* 0x001e300000001000 */
[----:B--2---:R-:W-:Y:S01]  /*e870*/  MUFU.RCP R12, R12 ;  /* 0x0000000c000c7308 */ /* 0x004fe20000001000 */
[----:B0-----:R-:W-:-:S07]  /*e880*/  VIADD R2, R11, 0xffffffe ;  /* 0x0ffffffe0b027836 */ /* 0x001fce0000000000 */
[----:B------:R0:W2:Y:S02]  /*e890*/  F2I.FTZ.U32.TRUNC.NTZ R3, R2 ;  /* 0x0000000200037305 */ /* 0x0000a4000021f000 */
[----:B0-----:R-:W-:Y:S01]  /*e8a0*/  IMAD.MOV.U32 R2, RZ, RZ, RZ ;  /* 0x000000ffff027224 */ /* 0x001fe200078e00ff */
[----:B--2---:R-:W-:-:S05]  /*e8b0*/  IADD3 R9, RZ, -R3, RZ ;  /* 0x80000003ff097210 */ /* 0x004fca0007ffe0ff */
[----:B------:R-:W-:-:S04]  /*e8c0*/  IMAD R9, R9, R10, RZ ;  /* 0x0000000a09097224 */ /* 0x000fc800078e02ff */
[----:B------:R-:W-:Y:S01]  /*e8d0*/  IMAD.HI.U32 R3, R3, R9, R2 ;  /* 0x0000000903037227 */ /* 0x000fe200078e0002 */
[----:B------:R-:W-:Y:S02]  /*e8e0*/  IABS R2, R7 ;  /* 0x0000000700027213 */ /* 0x000fe40000000000 */
[----:B------:R-:W-:-:S03]  /*e8f0*/  IABS R9, R0 ;  /* 0x0000000000097213 */ /* 0x000fc60000000000 */
[----:B------:R-:W-:Y:S02]  /*e900*/  IMAD.MOV R2, RZ, RZ, -R2 ;  /* 0x000000ffff027224 */ /* 0x000fe400078e0a02 */
[----:B------:R-:W-:-:S04]  /*e910*/  IMAD.HI.U32 R6, R3, R9, RZ ;  /* 0x0000000903067227 */ /* 0x000fc800078e00ff */
[----:B------:R-:W-:Y:S02]  /*e920*/  VIADD R3, R12, 0xffffffe ;  /* 0x0ffffffe0c037836 */ /* 0x000fe40000000000 */
[----:B------:R-:W-:-:S04]  /*e930*/  IMAD R9, R6, R2, R9 ;  /* 0x0000000206097224 */ /* 0x000fc800078e0209 */
[----:B------:R-:W0:Y:S01]  /*e940*/  F2I.FTZ.U32.TRUNC.NTZ R3, R3 ;  /* 0x0000000300037305 */ /* 0x000e22000021f000 */
[----:B------:R-:W-:-:S13]  /*e950*/  ISETP.GT.U32.AND P1, PT, R10, R9, PT ;  /* 0x000000090a00720c */ /* 0x000fda0003f24070 */
[----:B------:R-:W-:Y:S02]  /*e960*/  @!P1 IMAD.IADD R9, R9, 0x1, -R10 ;  /* 0x0000000109099824 */ /* 0x000fe400078e0a0a */
[----:B0-----:R-:W-:Y:S02]  /*e970*/  IMAD.MOV R2, RZ, RZ, -R3 ;  /* 0x000000ffff027224 */ /* 0x001fe400078e0a03 */
[----:B------:R-:W-:Y:S01]  /*e980*/  @!P1 VIADD R6, R6, 0x1 ;  /* 0x0000000106069836 */ /* 0x000fe20000000000 */
[----:B------:R-:W-:Y:S01]  /*e990*/  ISETP.GE.U32.AND P0, PT, R9, R10, PT ;  /* 0x0000000a0900720c */ /* 0x000fe20003f06070 */
[----:B------:R-:W-:Y:S01]  /*e9a0*/  IMAD R9, R2, R5, RZ ;  /* 0x0000000502097224 */ /* 0x000fe200078e02ff */
[----:B------:R-:W-:Y:S01]  /*e9b0*/  ISETP.NE.AND P1, PT, R7, RZ, PT ;  /* 0x000000ff0700720c */ /* 0x000fe20003f25270 */
[----:B------:R-:W-:-:S04]  /*e9c0*/  IMAD.MOV.U32 R2, RZ, RZ, RZ ;  /* 0x000000ffff027224 */ /* 0x000fc800078e00ff */
[----:B------:R-:W-:Y:S01]  /*e9d0*/  IMAD.HI.U32 R9, R3, R9, R2 ;  /* 0x0000000903097227 */ /* 0x000fe200078e0002 */
[----:B------:R-:W-:Y:S02]  /*e9e0*/  LOP3.LUT R2, R0, R7, RZ, 0x3c, !PT ;  /* 0x0000000700027212 */ /* 0x000fe400078e3cff */
[----:B------:R-:W-:Y:S02]  /*e9f0*/  IABS R3, R4 ;  /* 0x0000000400037213 */ /* 0x000fe40000000000 */
[----:B------:R-:W-:Y:S01]  /*ea00*/  ISETP.GE.AND P2, PT, R2, RZ, PT ;  /* 0x000000ff0200720c */ /* 0x000fe20003f46270 */
[----:B------:R-:W-:Y:S02]  /*ea10*/  @P0 VIADD R6, R6, 0x1 ;  /* 0x0000000106060836 */ /* 0x000fe40000000000 */
[----:B------:R-:W-:-:S10]  /*ea20*/  IMAD.MOV R3, RZ, RZ, -R3 ;  /* 0x000000ffff037224 */ /* 0x000fd400078e0a03 */
[----:B------:R-:W-:Y:S01]  /*ea30*/  @!P2 IMAD.MOV R6, RZ, RZ, -R6 ;  /* 0x000000ffff06a224 */ /* 0x000fe200078e0a06 */
[----:B------:R-:W-:-:S04]  /*ea40*/  @!P1 LOP3.LUT R6, RZ, R7, RZ, 0x33, !PT ;  /* 0x00000007ff069212 */ /* 0x000fc800078e33ff */
[-C--:B------:R-:W-:Y:S01]  /*ea50*/  IABS R2, R6.reuse ;  /* 0x0000000600027213 */ /* 0x080fe20000000000 */
[----:B------:R-:W-:-:S04]  /*ea60*/  IMAD R7, R7, R6, RZ ;  /* 0x0000000607077224 */ /* 0x000fc800078e02ff */
[----:B------:R-:W-:-:S04]  /*ea70*/  IMAD.HI.U32 R9, R9, R2, RZ ;  /* 0x0000000209097227 */ /* 0x000fc800078e00ff */
[----:B------:R-:W-:Y:S02]  /*ea80*/  IMAD R2, R9, R3, R2 ;  /* 0x0000000309027224 */ /* 0x000fe400078e0202 */
[----:B------:R-:W-:-:S03]  /*ea90*/  IMAD.IADD R17, R0, 0x1, -R7 ;  /* 0x0000000100117824 */ /* 0x000fc600078e0a07 */
[----:B------:R-:W-:-:S13]  /*eaa0*/  ISETP.GT.U32.AND P1, PT, R5, R2, PT ;  /* 0x000000020500720c */ /* 0x000fda0003f24070 */
[----:B------:R-:W-:Y:S02]  /*eab0*/  @!P1 IMAD.IADD R2, R2, 0x1, -R5 ;  /* 0x0000000102029824 */ /* 0x000fe400078e0a05 */
[----:B------:R-:W-:Y:S01]  /*eac0*/  @!P1 VIADD R9, R9, 0x1 ;  /* 0x0000000109099836 */ /* 0x000fe20000000000 */
[----:B------:R-:W-:Y:S02]  /*ead0*/  ISETP.NE.AND P1, PT, R4, RZ, PT ;  /* 0x000000ff0400720c */ /* 0x000fe40003f25270 */
[----:B------:R-:W-:Y:S02]  /*eae0*/  ISETP.GE.U32.AND P0, PT, R2, R5, PT ;  /* 0x000000050200720c */ /* 0x000fe40003f06070 */
[----:B------:R-:W-:-:S04]  /*eaf0*/  LOP3.LUT R2, R6, R4, RZ, 0x3c, !PT ;  /* 0x0000000406027212 */ /* 0x000fc800078e3cff */
[----:B------:R-:W-:-:S07]  /*eb00*/  ISETP.GE.AND P2, PT, R2, RZ, PT ;  /* 0x000000ff0200720c */ /* 0x000fce0003f46270 */
[----:B------:R-:W-:-:S06]  /*eb10*/  @P0 VIADD R9, R9, 0x1 ;  /* 0x0000000109090836 */ /* 0x000fcc0000000000 */
[----:B------:R-:W-:Y:S01]  /*eb20*/  @!P2 IMAD.MOV R9, RZ, RZ, -R9 ;  /* 0x000000ffff09a224 */ /* 0x000fe200078e0a09 */
[----:B------:R-:W-:-:S04]  /*eb30*/  @!P1 LOP3.LUT R9, RZ, R4, RZ, 0x33, !PT ;  /* 0x00000004ff099212 */ /* 0x000fc800078e33ff */
[----:B------:R-:W-:Y:S01]  /*eb40*/  IADD3 R3, -R9, RZ, RZ ;  /* 0x000000ff09037210 */ /* 0x000fe20007ffe1ff */
[----:B------:R-:W-:-:S04]  /*eb50*/  IMAD R9, R4, 0x1000000, R9 ;  /* 0x0100000004097824 */ /* 0x000fc800078e0209 */
[----:B------:R-:W-:-:S04]  /*eb60*/  IMAD R18, R4, R3, R6 ;  /* 0x0000000304127224 */ /* 0x000fc800078e0206 */
[----:B------:R-:W-:Y:S01]  /*eb70*/  IMAD R18, R18, 0x10000, R9 ;  /* 0x0001000012127824 */ /* 0x000fe200078e0209 */
[----:B------:R-:W-:Y:S06]  /*eb80*/  BRA `(.L_x_319) ;  /* 0x00000000001c7947 */ /* 0x000fec0003800000 */
.L_x_313:
[----:B------:R-:W-:Y:S01]  /*eb90*/  UMOV UR4, URZ ;  /* 0x0000003f00047c82 */ /* 0x000fe20008000000 */
[----:B------:R-:W-:Y:S01]  /*eba0*/  UMOV UR5, URZ ;  /* 0x0000003f00057c82 */ /* 0x000fe20008000000 */
[----:B------:R-:W-:Y:S01]  /*ebb0*/  ULDC UR6, c[0x0][0xc3c] ;  /* 0x00030f0000067ab9 */ /* 0x000fe20000000800 */
[----:B------:R-:W-:Y:S02]  /*ebc0*/  IMAD.MOV.U32 R16, RZ, RZ, R0 ;  /* 0x000000ffff107224 */ /* 0x000fe400078e0000 */
[----:B------:R-:W-:Y:S02]  /*ebd0*/  IMAD.U32 R17, RZ, RZ, UR4 ;  /* 0x00000004ff117e24 */ /* 0x000fe4000f8e00ff */
[----:B------:R-:W-:Y:S02]  /*ebe0*/  IMAD.U32 R18, RZ, RZ, UR5 ;  /* 0x00000005ff127e24 */ /* 0x000fe4000f8e00ff */
[----:B------:R-:W-:-:S07]  /*ebf0*/  IMAD.U32 R19, RZ, RZ, UR6 ;  /* 0x00000006ff137e24 */ /* 0x000fce000f8e00ff */
.L_x_319:
[----:B------:R-:W0:Y:S01]  /*ec00*/  S2R R0, SR_TID.X ;  /* 0x0000000000007919 */ /* 0x000e220000002100 */
[----:B------:R-:W-:Y:S05]  /*ec10*/  WARPSYNC.ALL ;  /* 0x0000000000007948 */ /* 0x000fea0003800000 */
[----:B------:R-:W-:Y:S01]  /*ec20*/  BAR.SYNC.DEFER_BLOCKING 0x4, 0x180 ;  /* 0x0106000000007b1d */ /* 0x000fe20000010000 */
[----:B0-----:R-:W-:-:S04]  /*ec30*/  LOP3.LUT R0, R0, 0x1f, RZ, 0xc0, !PT ;  /* 0x0000001f00007812 */ /* 0x001fc800078ec0ff */
[----:B------:R-:W-:-:S13]  /*ec40*/  ISETP.NE.AND P0, PT, R0, RZ, PT ;  /* 0x000000ff0000720c */ /* 0x000fda0003f05270 */
[----:B------:R-:W0:Y:S01]  /*ec50*/  @!P0 S2R R3, SR_CgaCtaId ;  /* 0x0000000000038919 */ /* 0x000e220000008800 */
[----:B------:R-:W-:-:S04]  /*ec60*/  @!P0 MOV R0, 0x400 ;  /* 0x0000040000008802 */ /* 0x000fc80000000f00 */
[----:B0-----:R-:W-:-:S05]  /*ec70*/  @!P0 LEA R22, R3, R0, 0x18 ;  /* 0x0000000003168211 */ /* 0x001fca00078ec0ff */
[----:B------:R0:W-:Y:S01]  /*ec80*/  @!P0 STS.128 [R22+0x288d0], R16 ;  /* 0x0288d01016008388 */ /* 0x0001e20000000c00 */
[----:B------:R-:W-:Y:S06]  /*ec90*/  BAR.ARV 0x5, 0x180 ;  /* 0x0146000000007b1d */ /* 0x000fec0000002000 */
.L_x_310:
[----:B------:R-:W-:Y:S02]  /*eca0*/  ULDC UR4, c[0x0][0xc3c] ;  /* 0x00030f0000047ab9 */ /* 0x000fe40000000800 */
[----:B---3--:R-:W-:-:S13]  /*ecb0*/  ISETP.GE.AND P0, PT, R19, UR4, PT ;  /* 0x0000000413007c0c */ /* 0x008fda000bf06270 */
[----:B------:R-:W-:Y:S05]  /*ecc0*/  @!P0 BRA `(.L_x_320) ;  /* 0xffffffb400888947 */ /* 0x000fea000383ffff */
[----:B------:R-:W-:Y:S05]  /*ecd0*/  BSYNC B8 ;  /* 0x0000000000087941 */ /* 0x000fea0003800000 */
.L_x_257:
[----:B0-----:R-:W3:Y:S01]  /*ece0*/  LDL.LU R0, [R1+0x20] ;  /* 0x0000200001007983 */ /* 0x001ee20000300800 */
[----:B------:R-:W-:Y:S01]  /*ecf0*/  BSSY B0, `(.L_x_321) ;  /* 0x000000b000007945 */ /* 0x000fe20003800000 */
[----:B------:R-:W0:Y:S01]  /*ed00*/  S2R R5, SR_CgaCtaId ;  /* 0x0000000000057919 */ /* 0x000e220000008800 */
[----:B---3--:R-:W-:-:S05]  /*ed10*/  VIADD R0, R0, 0x1 ;  /* 0x0000000100007836 */ /* 0x008fca0000000000 */
[----:B------:R-:W-:-:S04]  /*ed20*/  LEA.HI R2, R0, R0, RZ, 0x1 ;  /* 0x0000000000027211 */ /* 0x000fc800078f08ff */
[----:B------:R-:W-:Y:S02]  /*ed30*/  LOP3.LUT R3, R2, 0xfffffffe, RZ, 0xc0, !PT ;  /* 0xfffffffe02037812 */ /* 0x000fe400078ec0ff */
[----:B------:R-:W-:-:S03]  /*ed40*/  MOV R2, 0x400 ;  /* 0x0000040000027802 */ /* 0x000fc60000000f00 */
[----:B------:R-:W-:Y:S01]  /*ed50*/  IMAD.IADD R0, R0, 0x1, -R3 ;  /* 0x0000000100007824 */ /* 0x000fe200078e0a03 */
[----:B0-----:R-:W-:-:S04]  /*ed60*/  LEA R4, R5, R2, 0x18 ;  /* 0x0000000205047211 */ /* 0x001fc800078ec0ff */
[----:B------:R-:W-:-:S04]  /*ed70*/  SHF.L.U32 R0, R0, 0x1f, RZ ;  /* 0x0000001f00007819 */ /* 0x000fc800000006ff */
[----:B------:R-:W0:Y:S02]  /*ed80*/  SYNCS.PHASECHK.TRANS64.TRYWAIT P0, [R4+URZ+0x28820], R0 ;  /* 0x02882000040075a7 */ /* 0x000e24000800017f */
[----:B0-----:R-:W-:Y:S05]  /*ed90*/  @!P0 BRA `(.L_x_322) ;  /* 0x0000004000d88947 */ /* 0x001fea0003800000 */
.L_x_457:
[----:B------:R-:W-:Y:S05]  /*eda0*/  BSYNC B0 ;  /* 0x0000000000007941 */ /* 0x000fea0003800000 */
.L_x_321:
[----:B------:R-:W-:-:S03]  /*edb0*/  UMOV UR4, 0xffffffff ;  /* 0xffffffff00047882 */ /* 0x000fc60000000000 */
[----:B------:R-:W-:Y:S05]  /*edc0*/  BRA.DIV UR4, `(.L_x_323) ;  /* 0x0000004204e07947 */ /* 0x000fea000b800000 */
[----:B0-----:R-:W0:Y:S02]  /*edd0*/  S2R R0, SR_TID.X ;  /* 0x0000000000007919 */ /* 0x001e240000002100 */
[----:B0-----:R-:W-:-:S04]  /*ede0*/  SHF.R.U32.HI R0, RZ, 0x5, R0 ;  /* 0x00000005ff007819 */ /* 0x001fc80000011600 */
[----:B------:R-:W-:-:S05]  /*edf0*/  LOP3.LUT R0, R0, 0x3, RZ, 0xc0, !PT ;  /* 0x0000000300007812 */ /* 0x000fca00078ec0ff */
[----:B------:R0:W3:Y:S02]  /*ee00*/  SHFL.IDX PT, R14, R0, RZ, 0x1f ;  /* 0x00001fff000e7589 */ /* 0x0000e400000e0000 */
.L_x_460:
[----:B---3--:R-:W-:Y:S01]  /*ee10*/  ISETP.NE.AND P0, PT, R14, RZ, PT ;  /* 0x000000ff0e00720c */ /* 0x008fe20003f05270 */
[----:B------:R-:W-:-:S12]  /*ee20*/  BSSY B0, `(.L_x_324) ;  /* 0x0000024000007945 */ /* 0x000fd80003800000 */
[----:B------:R-:W-:Y:S05]  /*ee30*/  @P0 BRA `(.L_x_325) ;  /* 0x0000000000880947 */ /* 0x000fea0003800000 */
[----:B------:R-:W-:-:S03]  /*ee40*/  UMOV UR4, 0xffffffff ;  /* 0xffffffff00047882 */ /* 0x000fc60000000000 */
[----:B------:R-:W-:Y:S05]  /*ee50*/  BRA.DIV UR4, `(.L_x_326) ;  /* 0x0000004204f07947 */ /* 0x000fea000b800000 */
[----:B------:R-:W-:-:S13]  /*ee60*/  ELECT P6, URZ, PT ;  /* 0x00000000003f782f */ /* 0x000fda00038c0000 */
.L_x_463:
[----:B------:R-:W-:Y:S05]  /*ee70*/  @!P6 BRA `(.L_x_325) ;  /* 0x000000000078e947 */ /* 0x000fea0003800000 */
[----:B0-----:R-:W3:Y:S02]  /*ee80*/  LDL.LU R0, [R1+0x4] ;  /* 0x0000040001007983 */ /* 0x001ee40000300800 */
[----:B---3--:R-:W-:-:S04]  /*ee90*/  LOP3.LUT R0, R0, 0x2, RZ, 0xfc, !PT ;  /* 0x0000000200007812 */ /* 0x008fc800078efcff */
[----:B------:R-:W-:-:S13]  /*eea0*/  ISETP.NE.AND P0, PT, R0, 0x3, PT ;  /* 0x000000030000780c */ /* 0x000fda0003f05270 */
[----:B------:R-:W-:Y:S05]  /*eeb0*/  @!P0 BRA `(.L_x_327) ;  /* 0x0000000000048947 */ /* 0x000fea0003800000 */
[----:B------:R-:W-:Y:S01]  /*eec0*/  BPT.TRAP 0x1 ;  /* 0x000000040000795c */ /* 0x000fe20000300000 */
.L_x_327:
[C---:B------:R-:W-:Y:S01]  /*eed0*/  IMAD R5, R25.reuse, 0x8, R4 ;  /* 0x0000000819057824 */ /* 0x040fe200078e0204 */
[----:B------:R-:W-:Y:S01]  /*eee0*/  SHF.L.U32 R0, R28, 0x1f, RZ ;  /* 0x0000001f1c007819 */ /* 0x000fe200000006ff */
[----:B------:R-:W-:-:S03]  /*eef0*/  VIADD R25, R25, 0x1 ;  /* 0x0000000119197836 */ /* 0x000fc60000000000 */
[----:B------:R-:W0:Y:S02]  /*ef00*/  SYNCS.PHASECHK.TRANS64.TRYWAIT P1, [R5+URZ+0x28840], R0 ;  /* 0x02884000050075a7 */ /* 0x000e24000802017f */
[----:B------:R-:W-:-:S04]  /*ef10*/  ISETP.NE.AND P2, PT, R25, 0x2, PT ;  /* 0x000000021900780c */ /* 0x000fc80003f45270 */
[----:B------:R-:W-:Y:S01]  /*ef20*/  SEL R3, RZ, 0x1, P2 ;  /* 0x00000001ff037807 */ /* 0x000fe20001000000 */
[----:B0-----:R-:W-:Y:S08]  /*ef30*/  @!P1 BRA `(.L_x_328) ;  /* 0x0000004000d89947 */ /* 0x001ff00003800000 */
.L_x_464:
[----:B------:R-:W-:Y:S02]  /*ef40*/  SEL R25, R25, RZ, P2 ;  /* 0x000000ff19197207 */ /* 0x000fe40001000000 */
[----:B------:R-:W-:Y:S01]  /*ef50*/  LOP3.LUT R2, R28, R3, RZ, 0x3c, !PT ;  /* 0x000000031c027212 */ /* 0x000fe200078e3cff */
[----:B------:R-:W-:Y:S06]  /*ef60*/  @!P0 BRA `(.L_x_329) ;  /* 0x0000000000048947 */ /* 0x000fec0003800000 */
[----:B------:R-:W-:Y:S01]  /*ef70*/  BPT.TRAP 0x1 ;  /* 0x000000040000795c */ /* 0x000fe20000300000 */
.L_x_329:
[----:B------:R-:W-:Y:S01]  /*ef80*/  IMAD R25, R25, 0x8, R4 ;  /* 0x0000000819197824 */ /* 0x000fe200078e0204 */
[----:B------:R-:W-:-:S04]  /*ef90*/  SHF.L.U32 R2, R2, 0x1f, RZ ;  /* 0x0000001f02027819 */ /* 0x000fc800000006ff */
[----:B------:R-:W3:Y:S02]  /*efa0*/  SYNCS.PHASECHK.TRANS64.TRYWAIT P1, [R25+URZ+0x28840], R2 ;  /* 0x02884002190075a7 */ /* 0x000ee4000802017f */
[----:B---3--:R-:W-:Y:S05]  /*efb0*/  @!P1 BRA `(.L_x_330) ;  /* 0x0000004000cc9947 */ /* 0x008fea0003800000 */
.L_x_465:
[----:B------:R-:W-:Y:S05]  /*efc0*/  @!P0 BRA `(.L_x_331) ;  /* 0x0000000000048947 */ /* 0x000fea0003800000 */
[----:B------:R-:W-:Y:S01]  /*efd0*/  BPT.TRAP 0x1 ;  /* 0x000000040000795c */ /* 0x000fe20000300000 */
.L_x_331:
[----:B------:R-:W4:Y:S02]  /*efe0*/  SYNCS.PHASECHK.TRANS64.TRYWAIT P1, [R5+URZ+0x28860], R0 ;  /* 0x02886000050075a7 */ /* 0x000f24000802017f */
[----:B----4-:R-:W-:Y:S05]  /*eff0*/  @!P1 BRA `(.L_x_332) ;  /* 0x0000004000d09947 */ /* 0x010fea0003800000 */
.L_x_466:
[----:B------:R-:W-:Y:S05]  /*f000*/  @!P0 BRA `(.L_x_333) ;  /* 0x0000000000048947 */ /* 0x000fea0003800000 */
[----:B------:R-:W-:Y:S01]  /*f010*/  BPT.TRAP 0x1 ;  /* 0x000000040000795c */ /* 0x000fe20000300000 */
.L_x_333:
[----:B------:R0:W0:Y:S02]  /*f020*/  SYNCS.PHASECHK.TRANS64.TRYWAIT P0, [R25+URZ+0x28860], R2 ;  /* 0x02886002190075a7 */ /* 0x000024000800017f */
[----:B0-----:R-:W-:Y:S05]  /*f030*/  @!P0 NANOSLEEP.SYNCS 0x989680 ;  /* 0x009896800000895d */ /* 0x001fea0003900000 */
[----:B------:R-:W0:Y:S02]  /*f040*/  @!P0 SYNCS.PHASECHK.TRANS64 P0, [R25+URZ+0x28860], R2 ;  /* 0x02886002190085a7 */ /* 0x000e24000800007f */
[----:B0-----:R-:W-:Y:S05]  /*f050*/  @!P0 BRA `(.L_x_333) ;  /* 0xfffffffc00f08947 */ /* 0x001fea000383ffff */
.L_x_325:
[----:B------:R-:W-:Y:S05]  /*f060*/  BSYNC B0 ;  /* 0x0000000000007941 */ /* 0x000fea0003800000 */
.L_x_324:
[----:B------:R-:W-:Y:S05]  /*f070*/  EXIT ;  /* 0x000000000000794d */ /* 0x000fea0003800000 */
.L_x_204:
[----:B0-----:R-:W-:-:S04]  /*f080*/  IMAD.U32 R3, RZ, RZ, UR42 ;  /* 0x0000002aff037e24 */ /* 0x001fc8000f8e00ff */
[----:B------:R0:W1:Y:S03]  /*f090*/  SYNCS.PHASECHK.TRANS64.TRYWAIT P1, [R3+URZ+0x28800], R0 ;  /* 0x02880000030075a7 */ /* 0x000066000802017f */
[----:B-1----:R-:W-:Y:S05]  /*f0a0*/  @!P1 NANOSLEEP.SYNCS 0x989680 ;  /* 0x009896800000995d */ /* 0x002fea0003900000 */
[----:B------:R-:W1:Y:S02]  /*f0b0*/  @!P1 SYNCS.PHASECHK.TRANS64 P1, [R3+URZ+0x28800], R0 ;  /* 0x02880000030095a7 */ /* 0x000e64000802007f */
[----:B-1----:R-:W-:Y:S05]  /*f0c0*/  @!P1 BRA `(.L_x_204) ;  /* 0xfffffffc00ec9947 */ /* 0x002fea000383ffff */
[----:B------:R-:W-:Y:S05]  /*f0d0*/  BRA `(.L_x_334) ;  /* 0xffffff2800047947 */ /* 0x000fea000383ffff */
.L_x_208:
[----:B-1----:R1:W2:Y:S02]  /*f0e0*/  SYNCS.PHASECHK.TRANS64.TRYWAIT P1, [R4+URZ+0x28830], R3 ;  /* 0x02883003040075a7 */ /* 0x0022a4000802017f */
[----:B--2---:R-:W-:Y:S05]  /*f0f0*/  @!P1 NANOSLEEP.SYNCS 0x989680 ;  /* 0x009896800000995d */ /* 0x004fea0003900000 */
[----:B------:R-:W2:Y:S02]  /*f100*/  @!P1 SYNCS.PHASECHK.TRANS64 P1, [R4+URZ+0x28830], R3 ;  /* 0x02883003040095a7 */ /* 0x000ea4000802007f */
[----:B--2---:R-:W-:Y:S05]  /*f110*/  @!P1 BRA `(.L_x_208) ;  /* 0xfffffffc00f09947 */ /* 0x004fea000383ffff */
[----:B------:R-:W-:Y:S05]  /*f120*/  BRA `(.L_x_207) ;  /* 0xffffff2800247947 */ /* 0x000fea000383ffff */
.L_x_214:
[----:B-1----:R-:W-:-:S04]  /*f130*/  IMAD.U32 R3, RZ, RZ, UR6 ;  /* 0x00000006ff037e24 */ /* 0x002fc8000f8e00ff */
[----:B------:R1:W2:Y:S03]  /*f140*/  SYNCS.PHASECHK.TRANS64.TRYWAIT P1, [R3+URZ+0x28830], R0 ;  /* 0x02883000030075a7 */ /* 0x0002a6000802017f */
[----:B--2---:R-:W-:Y:S05]  /*f150*/  @!P1 NANOSLEEP.SYNCS 0x989680 ;  /* 0x009896800000995d */ /* 0x004fea0003900000 */
[----:B------:R-:W2:Y:S02]  /*f160*/  @!P1 SYNCS.PHASECHK.TRANS64 P1, [R3+URZ+0x28830], R0 ;  /* 0x02883000030095a7 */ /* 0x000ea4000802007f */
[----:B--2---:R-:W-:Y:S05]  /*f170*/  @!P1 BRA `(.L_x_214) ;  /* 0xfffffffc00ec9947 */ /* 0x004fea000383ffff */
[----:B------:R-:W-:Y:S05]  /*f180*/  BRA `(.L_x_211) ;  /* 0xffffff4c00747947 */ /* 0x000fea000383ffff */
.L_x_218:
[----:B-1----:R-:W-:-:S04]  /*f190*/  MOV R3, UR6 ;  /* 0x0000000600037c02 */ /* 0x002fc80008000f00 */
[----:B------:R1:W2:Y:S03]  /*f1a0*/  SYNCS.PHASECHK.TRANS64.TRYWAIT P1, [R3+URZ+0x28850], R0 ;  /* 0x02885000030075a7 */ /* 0x0002a6000802017f */
[----:B--2---:R-:W-:Y:S05]  /*f1b0*/  @!P1 NANOSLEEP.SYNCS 0x989680 ;  /* 0x009896800000995d */ /* 0x004fea0003900000 */
[----:B------:R-:W2:Y:S02]  /*f1c0*/  @!P1 SYNCS.PHASECHK.TRANS64 P1, [R3+URZ+0x28850], R0 ;  /* 0x02885000030095a7 */ /* 0x000ea4000802007f */
[----:B--2---:R-:W-:Y:S05]  /*f1d0*/  @!P1 BRA `(.L_x_218) ;  /* 0xfffffffc00ec9947 */ /* 0x004fea000383ffff */
[----:B------:R-:W-:Y:S05]  /*f1e0*/  BRA `(.L_x_215) ;  /* 0xffffff5000547947 */ /* 0x000fea000383ffff */
.L_x_225:
[----:B-1----:R-:W-:-:S04]  /*f1f0*/  IMAD.U32 R9, RZ, RZ, UR5 ;  /* 0x00000005ff097e24 */ /* 0x002fc8000f8e00ff */
[----:B------:R1:W2:Y:S03]  /*f200*/  SYNCS.PHASECHK.TRANS64.TRYWAIT P1, [R9+URZ+0x28850], R6 ;  /* 0x02885006090075a7 */ /* 0x0002a6000802017f */
[----:B--2---:R-:W-:Y:S05]  /*f210*/  @!P1 NANOSLEEP.SYNCS 0x989680 ;  /* 0x009896800000995d */ /* 0x004fea0003900000 */
[----:B------:R-:W2:Y:S02]  /*f220*/  @!P1 SYNCS.PHASECHK.TRANS64 P1, [R9+URZ+0x28850], R6 ;  /* 0x02885006090095a7 */ /* 0x000ea4000802007f */
[----:B--2---:R-:W-:Y:S05]  /*f230*/  @!P1 BRA `(.L_x_225) ;  /* 0xfffffffc00ec9947 */ /* 0x004fea000383ffff */
[----:B------:R-:W-:Y:S05]  /*f240*/  BRA `(.L_x_224) ;  /* 0xffffff6c005c7947 */ /* 0x000fea000383ffff */
.L_x_271:
[----:B------:R-:W0:Y:S01]  /*f250*/  S2R R20, SR_TID.X ;  /* 0x0000000000147919 */ /* 0x000e220000002100 */
[----:B------:R-:W-:Y:S01]  /*f260*/  BSSY B0, `(.L_x_335) ;  /* 0x000000a000007945 */ /* 0x000fe20003800000 */
[----:B------:R-:W-:Y:S02]  /*f270*/  IMAD.MOV.U32 R12, RZ, RZ, RZ ;  /* 0x000000ffff0c7224 */ /* 0x000fe400078e00ff */
[----:B------:R-:W-:Y:S02]  /*f280*/  IMAD.MOV.U32 R11, RZ, RZ, 0x1f ;  /* 0x0000001fff0b7424 */ /* 0x000fe400078e00ff */
[----:B------:R-:W-:Y:S01]  /*f290*/  IMAD.MOV.U32 R15, RZ, RZ, -0x1 ;  /* 0xffffffffff0f7424 */ /* 0x000fe200078e00ff */
[----:B0-----:R-:W-:-:S04]  /*f2a0*/  SHF.R.U32.HI R10, RZ, 0x5, R20 ;  /* 0x00000005ff0a7819 */ /* 0x001fc80000011614 */
[----:B------:R-:W-:-:S05]  /*f2b0*/  LOP3.LUT R10, R10, 0x3, RZ, 0xc0, !PT ;  /* 0x000000030a0a7812 */ /* 0x000fca00078ec0ff */
[----:B------:R-:W-:-:S07]  /*f2c0*/  IMAD.MOV.U32 R13, RZ, RZ, R10 ;  /* 0x000000ffff0d7224 */ /* 0x000fce00078e000a */
[----:B-----5:R-:W-:Y:S05]  /*f2d0*/  WARPSYNC.COLLECTIVE R15, `(.L_x_336) ;  /* 0x000000000f087348 */ /* 0x020fea0003c00000 */
[----:B------:R0:W1:Y:S02]  /*f2e0*/  SHFL.IDX P6, R14, R13, R12, R11 ;  /* 0x0000000c0d0e7389 */ /* 0x00006400000c000b */
[----:B01---5:R-:W-:Y:S01]  /*f2f0*/  ENDCOLLECTIVE ;  /* 0x000000000000791b */ /* 0x023fe20003800000 */
.L_x_336:
[----:B------:R-:W-:Y:S05]  /*f300*/  BSYNC B0 ;  /* 0x0000000000007941 */ /* 0x000fea0003800000 */
.L_x_335:
[----:B------:R-:W-:Y:S05]  /*f310*/  BRA `(.L_x_337) ;  /* 0xffffffbc00c47947 */ /* 0x000fea000383ffff */
.L_x_274:
[----:B0-----:R0:W1:Y:S02]  /*f320*/  SYNCS.PHASECHK.TRANS64.TRYWAIT P0, [R7+URZ+0x28840], R2 ;  /* 0x02884002070075a7 */ /* 0x001064000800017f */
[----:B-1----:R-:W-:Y:S05]  /*f330*/  @!P0 NANOSLEEP.SYNCS 0x989680 ;  /* 0x009896800000895d */ /* 0x002fea0003900000 */
[----:B------:R-:W1:Y:S02]  /*f340*/  @!P0 SYNCS.PHASECHK.TRANS64 P0, [R7+URZ+0x28840], R2 ;  /* 0x02884002070085a7 */ /* 0x000e64000800007f */
[----:B-1----:R-:W-:Y:S05]  /*f350*/  @!P0 BRA `(.L_x_274) ;  /* 0xfffffffc00f08947 */ /* 0x002fea000383ffff */
[----:B------:R-:W-:Y:S05]  /*f360*/  BRA `(.L_x_338) ;  /* 0xffffffc000187947 */ /* 0x000fea000383ffff */
.L_x_275:
[----:B------:R-:W-:Y:S01]  /*f370*/  BSSY B0, `(.L_x_339) ;  /* 0x0000008000007945 */ /* 0x000fe20003800000 */
[----:B------:R-:W-:Y:S02]  /*f380*/  IMAD.MOV.U32 R13, RZ, RZ, R0 ;  /* 0x000000ffff0d7224 */ /* 0x000fe400078e0000 */
[----:B------:R-:W-:Y:S02]  /*f390*/  IMAD.MOV.U32 R12, RZ, RZ, RZ ;  /* 0x000000ffff0c7224 */ /* 0x000fe400078e00ff */
[----:B------:R-:W-:Y:S02]  /*f3a0*/  IMAD.MOV.U32 R11, RZ, RZ, 0x181f ;  /* 0x0000181fff0b7424 */ /* 0x000fe400078e00ff */
[----:B------:R-:W-:-:S07]  /*f3b0*/  IMAD.MOV.U32 R15, RZ, RZ, -0x1 ;  /* 0xffffffffff0f7424 */ /* 0x000fce00078e00ff */
[----:B------:R-:W-:Y:S05]  /*f3c0*/  WARPSYNC.COLLECTIVE R15, `(.L_x_340) ;  /* 0x000000000f087348 */ /* 0x000fea0003c00000 */
[----:B------:R0:W1:Y:S02]  /*f3d0*/  SHFL.IDX P6, R14, R13, R12, R11 ;  /* 0x0000000c0d0e7389 */ /* 0x00006400000c000b */
[----:B01----:R-:W-:Y:S01]  /*f3e0*/  ENDCOLLECTIVE ;  /* 0x000000000000791b */ /* 0x003fe20003800000 */
.L_x_340:
[----:B------:R-:W-:Y:S05]  /*f3f0*/  BSYNC B0 ;  /* 0x0000000000007941 */ /* 0x000fea0003800000 */
.L_x_339:
[----:B------:R-:W-:Y:S02]  /*f400*/  IMAD.MOV.U32 R13, RZ, RZ, R4 ;  /* 0x000000ffff0d7224 */ /* 0x000fe400078e0004 */
[----:B------:R-:W-:Y:S02]  /*f410*/  IMAD.MOV.U32 R12, RZ, RZ, RZ ;  /* 0x000000ffff0c7224 */ /* 0x000fe400078e00ff */
[----:B------:R-:W-:Y:S02]  /*f420*/  IMAD.MOV.U32 R11, RZ, RZ, 0x181f ;  /* 0x0000181fff0b7424 */ /* 0x000fe400078e00ff */
[----:B------:R-:W-:Y:S02]  /*f430*/  IMAD.MOV.U32 R15, RZ, RZ, -0x1 ;  /* 0xffffffffff0f7424 */ /* 0x000fe400078e00ff */
[----:B------:R-:W-:Y:S02]  /*f440*/  IMAD.MOV.U32 R2, RZ, RZ, R14 ;  /* 0x000000ffff027224 */ /* 0x000fe400078e000e */
[----:B------:R-:W-:-:S07]  /*f450*/  @P0 IMAD R8, R5, 0x2, R22 ;  /* 0x0000000205080824 */ /* 0x000fce00078e0216 */
[----:B------:R-:W-:Y:S05]  /*f460*/  WARPSYNC.COLLECTIVE R15, `(.L_x_341) ;  /* 0x000000000f087348 */ /* 0x000fea0003c00000 */
[----:B------:R0:W1:Y:S02]  /*f470*/  SHFL.IDX P6, R14, R13, R12, R11 ;  /* 0x0000000c0d0e7389 */ /* 0x00006400000c000b */
[----:B01----:R-:W-:Y:S01]  /*f480*/  ENDCOLLECTIVE ;  /* 0x000000000000791b */ /* 0x003fe20003800000 */
.L_x_341:
[----:B------:R-:W-:Y:S02]  /*f490*/  IMAD.MOV.U32 R13, RZ, RZ, R0 ;  /* 0x000000ffff0d7224 */ /* 0x000fe400078e0000 */
[----:B------:R-:W-:Y:S02]  /*f4a0*/  IMAD.MOV.U32 R12, RZ, RZ, 0x1 ;  /* 0x00000001ff0c7424 */ /* 0x000fe400078e00ff */
[----:B------:R-:W-:-:S07]  /*f4b0*/  IMAD.MOV.U32 R3, RZ, RZ, R14 ;  /* 0x000000ffff037224 */ /* 0x000fce00078e000e */
[----:B------:R-:W-:Y:S05]  /*f4c0*/  WARPSYNC.COLLECTIVE R15, `(.L_x_342) ;  /* 0x000000000f087348 */ /* 0x000fea0003c00000 */
[----:B------:R0:W1:Y:S02]  /*f4d0*/  SHFL.IDX P6, R14, R13, R12, R11 ;  /* 0x0000000c0d0e7389 */ /* 0x00006400000c000b */
[----:B01----:R-:W-:Y:S01]  /*f4e0*/  ENDCOLLECTIVE ;  /* 0x000000000000791b */ /* 0x003fe20003800000 */
.L_x_342:
[----:B------:R-:W-:-:S04]  /*f4f0*/  @P0 LEA R3, P1, R30, R3, 0x1 ;  /* 0x000000031e030211 */ /* 0x000fc800078208ff */
[----:B------:R-:W-:Y:S02]  /*f500*/  @P0 IADD3.X R2, RZ, R2, RZ, P1, !PT ;  /* 0x00000002ff020210 */ /* 0x000fe40000ffe4ff */
[----:B------:R-:W-:Y:S02]  /*f510*/  ISETP.GE.AND P1, PT, R6, 0x11, PT ;  /* 0x000000110600780c */ /* 0x000fe40003f26270 */
[----:B------:R-:W-:Y:S01]  /*f520*/  @P0 LOP3.LUT R3, R3, R2, RZ, 0x3c, !PT ;  /* 0x0000000203030212 */ /* 0x000fe200078e3cff */
[----:B------:R-:W-:-:S03]  /*f530*/  IMAD.MOV.U32 R13, RZ, RZ, R4 ;  /* 0x000000ffff0d7224 */ /* 0x000fc600078e0004 */
[----:B------:R-:W-:-:S04]  /*f540*/  @P0 LOP3.LUT R2, R3, R2, RZ, 0x3c, !PT ;  /* 0x0000000203020212 */ /* 0x000fc800078e3cff */
[----:B------:R-:W-:-:S05]  /*f550*/  @P0 LOP3.LUT R3, R3, R2, RZ, 0x3c, !PT ;  /* 0x0000000203030212 */ /* 0x000fca00078e3cff */
[----:B------:R-:W-:Y:S01]  /*f560*/  @!PT LDS RZ, [RZ] ;  /* 0x00000000fffff984 */ /* 0x000fe20000000800 */
[----:B------:R-:W-:Y:S01]  /*f570*/  @!PT LDS RZ, [RZ] ;  /* 0x00000000fffff984 */ /* 0x000fe20000000800 */
[----:B------:R-:W-:Y:S01]  /*f580*/  @!PT LDS RZ, [RZ] ;  /* 0x00000000fffff984 */ /* 0x000fe20000000800 */
[----:B------:R-:W-:Y:S04]  /*f590*/  @P0 LDGSTS.E.BYPASS.LTC128B.128 [R8+0x18400], desc[UR36][R2.64], !P3 ;  /* 0x1840000002080fae */ /* 0x000fe8000d901d64 */
[----:B------:R0:W-:Y:S02]  /*f5a0*/  @P0 LDGSTS.E.BYPASS.LTC128B.128 [R8+0x1c400], desc[UR36][R2.64+0x80], !P2 ;  /* 0x1c40008002080fae */ /* 0x0001e4000d101d64 */
[----:B0-----:R-:W-:-:S07]  /*f5b0*/  IMAD.MOV.U32 R2, RZ, RZ, R14 ;  /* 0x000000ffff027224 */ /* 0x001fce00078e000e */
[----:B------:R-:W-:Y:S05]  /*f5c0*/  WARPSYNC.COLLECTIVE R15, `(.L_x_343) ;  /* 0x000000000f087348 */ /* 0x000fea0003c00000 */
[----:B------:R0:W1:Y:S02]  /*f5d0*/  SHFL.IDX P6, R14, R13, R12, R11 ;  /* 0x0000000c0d0e7389 */ /* 0x00006400000c000b */
[----:B01----:R-:W-:Y:S01]  /*f5e0*/  ENDCOLLECTIVE ;  /* 0x000000000000791b */ /* 0x003fe20003800000 */
.L_x_343:
[----:B------:R-:W-:Y:S02]  /*f5f0*/  @P1 IMAD R8, R5, 0x2, R22 ;  /* 0x0000000205081824 */ /* 0x000fe400078e0216 */
[----:B------:R-:W-:Y:S02]  /*f600*/  IMAD.MOV.U32 R13, RZ, RZ, R0 ;  /* 0x000000ffff0d7224 */ /* 0x000fe400078e0000 */
[----:B------:R-:W-:Y:S02]  /*f610*/  IMAD.MOV.U32 R12, RZ, RZ, 0x2 ;  /* 0x00000002ff0c7424 */ /* 0x000fe400078e00ff */
[----:B------:R-:W-:-:S07]  /*f620*/  IMAD.MOV.U32 R3, RZ, RZ, R14 ;  /* 0x000000ffff037224 */ /* 0x000fce00078e000e */
[----:B------:R-:W-:Y:S05]  /*f630*/  WARPSYNC.COLLECTIVE R15, `(.L_x_344) ;  /* 0x000000000f087348 */ /* 0x000fea0003c00000 */
[----:B------:R0:W1:Y:S02]  /*f640*/  SHFL.IDX P6, R14, R13, R12, R11 ;  /* 0x0000000c0d0e7389 */ /* 0x00006400000c000b */
[----:B01----:R-:W-:Y:S01]  /*f650*/  ENDCOLLECTIVE ;  /* 0x000000000000791b */ /* 0x003fe20003800000 */
.L_x_344:
[----:B------:R-:W-:-:S05]  /*f660*/  @P1 LEA R3, P0, R30, R3, 0x1 ;  /* 0x000000031e031211 */ /* 0x000fca00078008ff */
[----:B------:R-:W-:-:S05]  /*f670*/  @P1 IMAD.X R2, RZ, RZ, R2, P0 ;  /* 0x000000ffff021224 */ /* 0x000fca00000e0602 */
        /* <DEDUP_REMOVED lines=8> */
[----:B------:R0:W-:Y:S01]  /*f700*/  @P1 LDGSTS.E.BYPASS.LTC128B.128 [R8+0x1cc00], desc[UR36][R2.64+0x80], !P2 ;  /* 0x1cc0008002081fae */ /* 0x0001e2000d101d64 */
[----:B------:R-:W-:Y:S01]  /*f710*/  ISETP.GE.AND P1, PT, R6, 0x21, PT ;  /* 0x000000210600780c */ /* 0x000fe20003f26270 */
[----:B0-----:R-:W-:-:S12]  /*f720*/  IMAD.MOV.U32 R2, RZ, RZ, R14 ;  /* 0x000000ffff027224 */ /* 0x001fd800078e000e */
[----:B------:R-:W-:Y:S05]  /*f730*/  WARPSYNC.COLLECTIVE R15, `(.L_x_345) ;  /* 0x000000000f087348 */ /* 0x000fea0003c00000 */
[----:B------:R0:W1:Y:S02]  /*f740*/  SHFL.IDX P6, R14, R13, R12, R11 ;  /* 0x0000000c0d0e7389 */ /* 0x00006400000c000b */
[----:B01----:R-:W-:Y:S01]  /*f750*/  ENDCOLLECTIVE ;  /* 0x000000000000791b */ /* 0x003fe20003800000 */
.L_x_345:
[----:B------:R-:W-:Y:S01]  /*f760*/  @P1 IMAD R8, R5, 0x2, R22 ;  /* 0x0000000205081824 */ /* 0x000fe200078e0216 */
[----:B------:R-:W-:Y:S01]  /*f770*/  MOV R13, R0 ;  /* 0x00000000000d7202 */ /* 0x000fe20000000f00 */
[----:B------:R-:W-:Y:S02]  /*f780*/  IMAD.MOV.U32 R12, RZ, RZ, 0x3 ;  /* 0x00000003ff0c7424 */ /* 0x000fe400078e00ff */
[----:B------:R-:W-:-:S07]  /*f790*/  IMAD.MOV.U32 R3, RZ, RZ, R14 ;  /* 0x000000ffff037224 */ /* 0x000fce00078e000e */
[----:B------:R-:W-:Y:S05]  /*f7a0*/  WARPSYNC.COLLECTIVE R15, `(.L_x_346) ;  /* 0x000000000f087348 */ /* 0x000fea0003c00000 */
[----:B------:R0:W1:Y:S02]  /*f7b0*/  SHFL.IDX P6, R14, R13, R12, R11 ;  /* 0x0000000c0d0e7389 */ /* 0x00006400000c000b */
[----:B01----:R-:W-:Y:S01]  /*f7c0*/  ENDCOLLECTIVE ;  /* 0x000000000000791b */ /* 0x003fe20003800000 */
.L_x_346:
        /* <DEDUP_REMOVED lines=16> */
.L_x_347:
[----:B------:R-:W-:Y:S02]  /*f8d0*/  @P1 IMAD R8, R5, 0x2, R22 ;  /* 0x0000000205081824 */ /* 0x000fe400078e0216 */
[----:B------:R-:W-:Y:S02]  /*f8e0*/  IMAD.MOV.U32 R13, RZ, RZ, R0 ;  /* 0x000000ffff0d7224 */ /* 0x000fe400078e0000 */
[----:B------:R-:W-:Y:S02]  /*f8f0*/  IMAD.MOV.U32 R12, RZ, RZ, 0x4 ;  /* 0x00000004ff0c7424 */ /* 0x000fe400078e00ff */
[----:B------:R-:W-:-:S07]  /*f900*/  IMAD.MOV.U32 R3, RZ, RZ, R14 ;  /* 0x000000ffff037224 */ /* 0x000fce00078e000e */
[----:B------:R-:W-:Y:S05]  /*f910*/  WARPSYNC.COLLECTIVE R15, `(.L_x_348) ;  /* 0x000000000f087348 */ /* 0x000fea0003c00000 */
[----:B------:R0:W1:Y:S02]  /*f920*/  SHFL.IDX P6, R14, R13, R12, R11 ;  /* 0x0000000c0d0e7389 */ /* 0x00006400000c000b */
[----:B01----:R-:W-:Y:S01]  /*f930*/  ENDCOLLECTIVE ;  /* 0x000000000000791b */ /* 0x003fe20003800000 */
.L_x_348:
        /* <DEDUP_REMOVED lines=16> */
.L_x_349:
[----:B------:R-:W-:Y:S02]  /*fa40*/  @P1 IMAD R8, R5, 0x2, R22 ;  /* 0x0000000205081824 */ /* 0x000fe400078e0216 */
[----:B------:R-:W-:Y:S02]  /*fa50*/  IMAD.MOV.U32 R13, RZ, RZ, R0 ;  /* 0x000000ffff0d7224 */ /* 0x000fe400078e0000 */
[----:B------:R-:W-:Y:S02]  /*fa60*/  IMAD.MOV.U32 R12, RZ, RZ, 0x5 ;  /* 0x00000005ff0c7424 */ /* 0x000fe400078e00ff */
[----:B------:R-:W-:-:S07]  /*fa70*/  IMAD.MOV.U32 R3, RZ, RZ, R14 ;  /* 0x000000ffff037224 */ /* 0x000fce00078e000e */
[----:B------:R-:W-:Y:S05]  /*fa80*/  WARPSYNC.COLLECTIVE R15, `(.L_x_350) ;  /* 0x000000000f087348 */ /* 0x000fea0003c00000 */
[----:B------:R0:W1:Y:S02]  /*fa90*/  SHFL.IDX P6, R14, R13, R12, R11 ;  /* 0x0000000c0d0e7389 */ /* 0x00006400000c000b */
[----:B01----:R-:W-:Y:S01]  /*faa0*/  ENDCOLLECTIVE ;  /* 0x000000000000791b */ /* 0x003fe20003800000 */
.L_x_350:
        /* <DEDUP_REMOVED lines=11> */
[----:B------:R-:W-:Y:S02]  /*fb60*/  ISETP.GE.AND P1, PT, R6, 0x51, PT ;  /* 0x000000510600780c */ /* 0x000fe40003f26270 */
[----:B0-----:R-:W-:-:S11]  /*fb70*/  MOV R2, R14 ;  /* 0x0000000e00027202 */ /* 0x001fd60000000f00 */
[----:B------:R-:W-:Y:S05]  /*fb80*/  WARPSYNC.COLLECTIVE R15, `(.L_x_351) ;  /* 0x000000000f087348 */ /* 0x000fea0003c00000 */
[----:B------:R0:W1:Y:S02]  /*fb90*/  SHFL.IDX P6, R14, R13, R12, R11 ;  /* 0x0000000c0d0e7389 */ /* 0x00006400000c000b */
[----:B01----:R-:W-:Y:S01]  /*fba0*/  ENDCOLLECTIVE ;  /* 0x000000000000791b */ /* 0x003fe20003800000 */
.L_x_351:
[----:B------:R-:W-:Y:S02]  /*fbb0*/  @P1 IMAD R8, R5, 0x2, R22 ;  /* 0x0000000205081824 */ /* 0x000fe400078e0216 */
[----:B------:R-:W-:Y:S02]  /*fbc0*/  IMAD.MOV.U32 R13, RZ, RZ, R0 ;  /* 0x000000ffff0d7224 */ /* 0x000fe400078e0000 */
[----:B------:R-:W-:Y:S02]  /*fbd0*/  IMAD.MOV.U32 R12, RZ, RZ, 0x6 ;  /* 0x00000006ff0c7424 */ /* 0x000fe400078e00ff */
[----:B------:R-:W-:-:S07]  /*fbe0*/  IMAD.MOV.U32 R3, RZ, RZ, R14 ;  /* 0x000000ffff037224 */ /* 0x000fce00078e000e */
[----:B------:R-:W-:Y:S05]  /*fbf0*/  WARPSYNC.COLLECTIVE R15, `(.L_x_352) ;  /* 0x000000000f087348 */ /* 0x000fea0003c00000 */
[----:B------:R0:W1:Y:S02]  /*fc00*/  SHFL.IDX P6, R14, R13, R12, R11 ;  /* 0x0000000c0d0e7389 */ /* 0x00006400000c000b */
[----:B01----:R-:W-:Y:S01]  /*fc10*/  ENDCOLLECTIVE ;  /* 0x000000000000791b */ /* 0x003fe20003800000 */
.L_x_352:
        /* <DEDUP_REMOVED lines=16> */
.L_x_353:
[----:B------:R-:W-:Y:S02]  /*fd20*/  @P1 IMAD R8, R5, 0x2, R22 ;  /* 0x0000000205081824 */ /* 0x000fe400078e0216 */
[----:B------:R-:W-:Y:S02]  /*fd30*/  IMAD.MOV.U32 R13, RZ, RZ, R0 ;  /* 0x000000ffff0d7224 */ /* 0x000fe400078e0000 */
[----:B------:R-:W-:Y:S02]  /*fd40*/  IMAD.MOV.U32 R12, RZ, RZ, 0x7 ;  /* 0x00000007ff0c7424 */ /* 0x000fe400078e00ff */
[----:B------:R-:W-:-:S07]  /*fd50*/  IMAD.MOV.U32 R3, RZ, RZ, R14 ;  /* 0x000000ffff037224 */ /* 0x000fce00078e000e */
[----:B------:R-:W-:Y:S05]  /*fd60*/  WARPSYNC.COLLECTIVE R15, `(.L_x_354) ;  /* 0x000000000f087348 */ /* 0x000fea0003c00000 */
[----:B------:R0:W1:Y:S02]  /*fd70*/  SHFL.IDX P6, R14, R13, R12, R11 ;  /* 0x0000000c0d0e7389 */ /* 0x00006400000c000b */
[----:B01----:R-:W-:Y:S01]  /*fd80*/  ENDCOLLECTIVE ;  /* 0x000000000000791b */ /* 0x003fe20003800000 */
.L_x_354:
[----:B------:R-:W-:-:S05]  /*fd90*/  @P1 LEA R3, P0, R30, R3, 0x1 ;  /* 0x000000031e031211 */ /* 0x000fca00078008ff */
[----:B------:R-:W-:-:S05]  /*fda0*/  @P1 IMAD.X R2, RZ, RZ, R2, P0 ;  /* 0x000000ffff021224 */ /* 0x000fca00000e0602 */
[----:B------:R-:W-:Y:S01]  /*fdb0*/  @P1 LOP3.LUT R3, R3, R2, RZ, 0x3c, !PT ;  /* 0x0000000203031212 */ /* 0x000fe200078e3cff */
[----:B------:R-:W-:-:S03]  /*fdc0*/  IMAD.MOV.U32 R13, RZ, RZ, R4 ;  /* 0x000000ffff0d7224 */ /* 0x000fc600078e0004 */
[----:B------:R-:W-:-:S04]  /*fdd0*/  @P1 LOP3.LUT R2, R3, R2, RZ, 0x3c, !PT ;  /* 0x0000000203021212 */ /* 0x000fc800078e3cff */
[----:B------:R-:W-:Y:S01]  /*fde0*/  @P1 LOP3.LUT R3, R3, R2, RZ, 0x3c, !PT ;  /* 0x0000000203031212 */ /* 0x000fe200078e3cff */
[----:B------:R-:W-:-:S07]  /*fdf0*/  IMAD.MOV.U32 R0, RZ, RZ, R14 ;  /* 0x000000ffff007224 */ /* 0x000fce00078e000e */
[----:B------:R-:W-:Y:S05]  /*fe00*/  WARPSYNC.COLLECTIVE R15, `(.L_x_355) ;  /* 0x000000000f087348 */ /* 0x000fea0003c00000 */
[----:B------:R0:W1:Y:S02]  /*fe10*/  SHFL.IDX P6, R14, R13, R12, R11 ;  /* 0x0000000c0d0e7389 */ /* 0x00006400000c000b */
[----:B01----:R-:W-:Y:S01]  /*fe20*/  ENDCOLLECTIVE ;  /* 0x000000000000791b */ /* 0x003fe20003800000 */
.L_x_355:
[----:B------:R-:W-:Y:S01]  /*fe30*/  @!PT LDS RZ, [RZ] ;  /* 0x00000000fffff984 */ /* 0x000fe20000000800 */
[----:B------:R-:W-:Y:S01]  /*fe40*/  @!PT LDS RZ, [RZ] ;  /* 0x00000000fffff984 */ /* 0x000fe20000000800 */
[----:B------:R-:W-:Y:S01]  /*fe50*/  @!PT LDS RZ, [RZ] ;  /* 0x00000000fffff984 */ /* 0x000fe20000000800 */
[----:B------:R-:W-:Y:S04]  /*fe60*/  @P1 LDGSTS.E.BYPASS.LTC128B.128 [R8+0x1b400], desc[UR36][R2.64], !P3 ;  /* 0x1b40000002081fae */ /* 0x000fe8000d901d64 */
[----:B------:R0:W-:Y:S02]  /*fe70*/  @P1 LDGSTS.E.BYPASS.LTC128B.128 [R8+0x1f400], desc[UR36][R2.64+0x80], !P2 ;  /* 0x1f40008002081fae */ /* 0x0001e4000d101d64 */
[----:B0-----:R-:W-:Y:S01]  /*fe80*/  MOV R2, R14 ;  /* 0x0000000e00027202 */ /* 0x001fe20000000f00 */
[----:B------:R-:W-:Y:S06]  /*fe90*/  BRA `(.L_x_356) ;  /* 0xffffffb800f47947 */ /* 0x000fec000383ffff */
.L_x_280:
[----:B------:R-:W-:Y:S02]  /*fea0*/  IMAD.MOV.U32 R13, RZ, RZ, R5 ;  /* 0x000000ffff0d7224 */ /* 0x000fe400078e0005 */
[----:B------:R-:W-:Y:S02]  /*feb0*/  IMAD.MOV.U32 R12, RZ, RZ, RZ ;  /* 0x000000ffff0c7224 */ /* 0x000fe400078e00ff */
[----:B------:R-:W-:Y:S02]  /*fec0*/  IMAD.MOV.U32 R11, RZ, RZ, 0x181f ;  /* 0x0000181fff0b7424 */ /* 0x000fe400078e00ff */
[----:B------:R-:W-:Y:S02]  /*fed0*/  IMAD.MOV.U32 R15, RZ, RZ, -0x1 ;  /* 0xffffffffff0f7424 */ /* 0x000fe400078e00ff */
[----:B-----5:R-:W-:Y:S02]  /*fee0*/  IMAD R6, R20, R6, RZ ;  /* 0x0000000614067224 */ /* 0x020fe400078e02ff */
[----:B------:R-:W-:-:S07]  /*fef0*/  IMAD.IADD R4, R10, 0x1, R4 ;  /* 0x000000010a047824 */ /* 0x000fce00078e0204 */
[----:B------:R-:W-:Y:S05]  /*ff00*/  WARPSYNC.COLLECTIVE R15, `(.L_x_357) ;  /* 0x000000000f087348 */ /* 0x000fea0003c00000 */
[----:B------:R0:W1:Y:S02]  /*ff10*/  SHFL.IDX P6, R14, R13, R12, R11 ;  /* 0x0000000c0d0e7389 */ /* 0x00006400000c000b */
[----:B01----:R-:W-:Y:S01]  /*ff20*/  ENDCOLLECTIVE ;  /* 0x000000000000791b */ /* 0x003fe20003800000 */
.L_x_357:
[C---:B------:R-:W-:Y:S01]  /*ff30*/  VIADD R7, R4.reuse, 0x10 ;  /* 0x0000001004077836 */ /* 0x040fe20000000000 */
[----:B------:R-:W-:Y:S01]  /*ff40*/  ISETP.GE.AND P2, PT, R4, R6, PT ;  /* 0x000000060400720c */ /* 0x000fe20003f46270 */
[----:B------:R-:W-:Y:S02]  /*ff50*/  IMAD.MOV.U32 R13, RZ, RZ, R0 ;  /* 0x000000ffff0d7224 */ /* 0x000fe400078e0000 */
[----:B------:R-:W-:-:S10]  /*ff60*/  IMAD.MOV.U32 R2, RZ, RZ, R14 ;  /* 0x000000ffff027224 */ /* 0x000fd400078e000e */
[----:B------:R-:W-:Y:S05]  /*ff70*/  WARPSYNC.COLLECTIVE R15, `(.L_x_358) ;  /* 0x000000000f087348 */ /* 0x000fea0003c00000 */
[----:B------:R0:W1:Y:S02]  /*ff80*/  SHFL.IDX P6, R14, R13, R12, R11 ;  /* 0x0000000c0d0e7389 */ /* 0x00006400000c000b */
[----:B01----:R-:W-:Y:S01]  /*ff90*/  ENDCOLLECTIVE ;  /* 0x000000000000791b */ /* 0x003fe20003800000 */
.L_x_358:
[----:B------:R-:W-:Y:S02]  /*ffa0*/  IMAD.MOV.U32 R13, RZ, RZ, R5 ;  /* 0x000000ffff0d7224 */ /* 0x000fe400078e0005 */
[----:B------:R-:W-:Y:S01]  /*ffb0*/  IMAD.MOV.U32 R12, RZ, RZ, 0x1 ;  /* 0x00000001ff0c7424 */ /* 0x000fe200078e00ff */
[----:B------:R-:W-:-:S05]  /*ffc0*/  @!P2 LEA R14, P3, R30, R14, 0x1 ;  /* 0x0000000e1e0ea211 */ /* 0x000fca00078608ff */
[----:B------:R-:W-:Y:S02]  /*ffd0*/  @!P2 IMAD.X R3, RZ, RZ, R2, P3 ;  /* 0x000000ffff03a224 */ /* 0x000fe400018e0602 */
[----:B------:R-:W-:-:S07]  /*ffe0*/  @!P2 IMAD.MOV.U32 R2, RZ, RZ, R14 ;  /* 0x000000ffff02a224 */ /* 0x000fce00078e000e */
[----:B------:R-:W-:Y:S05]  /*fff0*/  WARPSYNC.COLLECTIVE R15, `(.L_x_359) ;  /* 0x000000000f087348 */ /* 0x000fea0003c00000 */
[----:B------:R0:W1:Y:S02]  /*10000*/  SHFL.IDX P6, R14, R13, R12, R11 ;  /* 0x0000000c0d0e7389 */ /* 0x00006400000c000b */
[----:B01----:R-:W-:Y:S01]  /*10010*/  ENDCOLLECTIVE ;  /* 0x000000000000791b */ /* 0x003fe20003800000 */
.L_x_359:
[----:B------:R-:W-:Y:S01]  /*10020*/  @!PT LDS RZ, [RZ] ;  /* 0x00000000fffff984 */ /* 0x000fe20000000800 */
[----:B------:R-:W-:Y:S01]  /*10030*/  @!PT LDS RZ, [RZ] ;  /* 0x00000000fffff984 */ /* 0x000fe20000000800 */
[----:B------:R-:W-:Y:S01]  /*10040*/  @!PT LDS RZ, [RZ] ;  /* 0x00000000fffff984 */ /* 0x000fe20000000800 */
[----:B------:R-:W-:Y:S04]  /*10050*/  @!P2 LDGSTS.E.BYPASS.LTC128B.128 [R9+0x10400], desc[UR36][R2.64], !P0 ;  /* 0x104000000209afae */ /* 0x000fe8000c101d64 */
[----:B------:R0:W-:Y:S01]  /*10060*/  @!P2 LDGSTS.E.BYPASS.LTC128B.128 [R9+0x14400], desc[UR36][R2.64+0x80], !P1 ;  /* 0x144000800209afae */ /* 0x0001e2000c901d64 */
[----:B------:R-:W-:Y:S01]  /*10070*/  ISETP.GE.AND P2, PT, R7, R6, PT ;  /* 0x000000060700720c */ /* 0x000fe20003f46270 */
[----:B------:R-:W-:Y:S02]  /*10080*/  IMAD.MOV.U32 R13, RZ, RZ, R0 ;  /* 0x000000ffff0d7224 */ /* 0x000fe400078e0000 */
[----:B0-----:R-:W-:-:S10]  /*10090*/  IMAD.MOV.U32 R2, RZ, RZ, R14 ;  /* 0x000000ffff027224 */ /* 0x001fd400078e000e */
[----:B------:R-:W-:Y:S05]  /*100a0*/  WARPSYNC.COLLECTIVE R15, `(.L_x_360) ;  /* 0x000000000f087348 */ /* 0x000fea0003c00000 */
[----:B------:R0:W1:Y:S02]  /*100b0*/  SHFL.IDX P6, R14, R13, R12, R11 ;  /* 0x0000000c0d0e7389 */ /* 0x00006400000c000b */
[----:B01----:R-:W-:Y:S01]  /*100c0*/  ENDCOLLECTIVE ;  /* 0x000000000000791b */ /* 0x003fe20003800000 */
.L_x_360:
[----:B------:R-:W-:Y:S02]  /*100d0*/  IMAD.MOV.U32 R13, RZ, RZ, R5 ;  /* 0x000000ffff0d7224 */ /* 0x000fe400078e0005 */
[----:B------:R-:W-:Y:S01]  /*100e0*/  IMAD.MOV.U32 R12, RZ, RZ, 0x2 ;  /* 0x00000002ff0c7424 */ /* 0x000fe200078e00ff */
[----:B------:R-:W-:-:S05]  /*100f0*/  @!P2 LEA R14, P3, R30, R14, 0x1 ;  /* 0x0000000e1e0ea211 */ /* 0x000fca00078608ff */
[----:B------:R-:W-:Y:S01]  /*10100*/  @!P2 IMAD.X R7, RZ, RZ, R2, P3 ;  /* 0x000000ffff07a224 */ /* 0x000fe200018e0602 */
[----:B------:R-:W-:-:S07]  /*10110*/  @!P2 MOV R2, R14 ;  /* 0x0000000e0002a202 */ /* 0x000fce0000000f00 */
[----:B------:R-:W-:Y:S05]  /*10120*/  WARPSYNC.COLLECTIVE R15, `(.L_x_361) ;  /* 0x000000000f087348 */ /* 0x000fea0003c00000 */
[----:B------:R0:W1:Y:S02]  /*10130*/  SHFL.IDX P6, R14, R13, R12, R11 ;  /* 0x0000000c0d0e7389 */ /* 0x00006400000c000b */
[----:B01----:R-:W-:Y:S01]  /*10140*/  ENDCOLLECTIVE ;  /* 0x000000000000791b */ /* 0x003fe20003800000 */
.L_x_361:
[----:B------:R-:W-:Y:S02]  /*10150*/  @!P2 IMAD.MOV.U32 R3, RZ, RZ, R7 ;  /* 0x000000ffff03a224 */ /* 0x000fe400078e0007 */
[----:B------:R-:W-:-:S03]  /*10160*/  VIADD R7, R4, 0x20 ;  /* 0x0000002004077836 */ /* 0x000fc60000000000 */
        /* <DEDUP_REMOVED lines=11> */
.L_x_362:
        /* <DEDUP_REMOVED lines=8> */
.L_x_363:
        /* <DEDUP_REMOVED lines=13> */
.L_x_364:
        /* <DEDUP_REMOVED lines=8> */
.L_x_365:
        /* <DEDUP_REMOVED lines=13> */
.L_x_366:
        /* <DEDUP_REMOVED lines=8> */
.L_x_367:
        /* <DEDUP_REMOVED lines=13> */
.L_x_368:
        /* <DEDUP_REMOVED lines=8> */
.L_x_369:
        /* <DEDUP_REMOVED lines=13> */
.L_x_370:
        /* <DEDUP_REMOVED lines=8> */
.L_x_371:
[----:B------:R-:W-:-:S05]  /*107e0*/  @!P2 IMAD.MOV.U32 R3, RZ, RZ, R7 ;  /* 0x000000ffff03a224 */ /* 0x000fca00078e0007 */
[----:B------:R-:W-:Y:S01]  /*107f0*/  @!PT LDS RZ, [RZ] ;  /* 0x00000000fffff984 */ /* 0x000fe20000000800 */
[----:B------:R-:W-:Y:S01]  /*10800*/  @!PT LDS RZ, [RZ] ;  /* 0x00000000fffff984 */ /* 0x000fe20000000800 */
[----:B------:R-:W-:Y:S01]  /*10810*/  @!PT LDS RZ, [RZ] ;  /* 0x00000000fffff984 */ /* 0x000fe20000000800 */
[----:B------:R0:W-:Y:S04]  /*10820*/  @!P2 LDGSTS.E.BYPASS.LTC128B.128 [R9+0x13400], desc[UR36][R2.64], !P0 ;  /* 0x134000000209afae */ /* 0x0001e8000c101d64 */
[----:B------:R0:W-:Y:S01]  /*10830*/  @!P2 LDGSTS.E.BYPASS.LTC128B.128 [R9+0x17400], desc[UR36][R2.64+0x80], !P1 ;  /* 0x174000800209afae */ /* 0x0001e2000c901d64 */
[----:B------:R-:W-:Y:S02]  /*10840*/  IMAD.MOV.U32 R13, RZ, RZ, R0 ;  /* 0x000000ffff0d7224 */ /* 0x000fe400078e0000 */
[----:B------:R-:W-:-:S07]  /*10850*/  IMAD.MOV.U32 R5, RZ, RZ, R14 ;  /* 0x000000ffff057224 */ /* 0x000fce00078e000e */
[----:B0-----:R-:W-:Y:S05]  /*10860*/  WARPSYNC.COLLECTIVE R15, `(.L_x_372) ;  /* 0x000000000f087348 */ /* 0x001fea0003c00000 */
[----:B------:R1:W2:Y:S02]  /*10870*/  SHFL.IDX P6, R14, R13, R12, R11 ;  /* 0x0000000c0d0e7389 */ /* 0x0002a400000c000b */
[----:B012---:R-:W-:Y:S01]  /*10880*/  ENDCOLLECTIVE ;  /* 0x000000000000791b */ /* 0x007fe20003800000 */
.L_x_372:
[----:B------:R-:W-:Y:S05]  /*10890*/  BRA `(.L_x_373) ;  /* 0xffffffbc00507947 */ /* 0x000fea000383ffff */
.L_x_285:
[----:B0-----:R0:W1:Y:S02]  /*108a0*/  SYNCS.PHASECHK.TRANS64.TRYWAIT P1, [R22+URZ+0x28820], R3 ;  /* 0x02882003160075a7 */ /* 0x001064000802017f */
[----:B-1----:R-:W-:Y:S05]  /*108b0*/  @!P1 NANOSLEEP.SYNCS 0x989680 ;  /* 0x009896800000995d */ /* 0x002fea0003900000 */
[----:B------:R-:W1:Y:S02]  /*108c0*/  @!P1 SYNCS.PHASECHK.TRANS64 P1, [R22+URZ+0x28820], R3 ;  /* 0x02882003160095a7 */ /* 0x000e64000802007f */
[----:B-1----:R-:W-:Y:S05]  /*108d0*/  @!P1 BRA `(.L_x_285) ;  /* 0xfffffffc00f09947 */ /* 0x002fea000383ffff */
[----:B------:R-:W-:Y:S05]  /*108e0*/  BRA `(.L_x_374) ;  /* 0xffffffbc00c87947 */ /* 0x000fea000383ffff */
.L_x_290:
[----:B0-----:R0:W1:Y:S02]  /*108f0*/  SYNCS.PHASECHK.TRANS64.TRYWAIT P0, [R6+URZ+0x28840], R3 ;  /* 0x02884003060075a7 */ /* 0x001064000800017f */
[----:B-1----:R-:W-:Y:S05]  /*10900*/  @!P0 NANOSLEEP.SYNCS 0x989680 ;  /* 0x009896800000895d */ /* 0x002fea0003900000 */
[----:B------:R-:W1:Y:S02]  /*10910*/  @!P0 SYNCS.PHASECHK.TRANS64 P0, [R6+URZ+0x28840], R3 ;  /* 0x02884003060085a7 */ /* 0x000e64000800007f */
[----:B-1----:R-:W-:Y:S05]  /*10920*/  @!P0 BRA `(.L_x_290) ;  /* 0xfffffffc00f08947 */ /* 0x002fea000383ffff */
[----:B------:R-:W-:Y:S05]  /*10930*/  BRA `(.L_x_375) ;  /* 0xffffffc0008c7947 */ /* 0x000fea000383ffff */
.L_x_291:
[----:B------:R-:W-:Y:S01]  /*10940*/  BSSY B1, `(.L_x_376) ;  /* 0x0000008000017945 */ /* 0x000fe20003800000 */
[----:B------:R-:W-:Y:S01]  /*10950*/  IMAD.MOV.U32 R13, RZ, RZ, R9 ;  /* 0x000000ffff0d7224 */ /* 0x000fe200078e0009 */
[----:B------:R-:W-:Y:S01]  /*10960*/  MOV R11, 0x181f ;  /* 0x0000181f000b7802 */ /* 0x000fe20000000f00 */
[----:B------:R-:W-:Y:S02]  /*10970*/  IMAD.MOV.U32 R12, RZ, RZ, RZ ;  /* 0x000000ffff0c7224 */ /* 0x000fe400078e00ff */
[----:B------:R-:W-:-:S07]  /*10980*/  IMAD.MOV.U32 R15, RZ, RZ, -0x1 ;  /* 0xffffffffff0f7424 */ /* 0x000fce00078e00ff */
[----:B--2---:R-:W-:Y:S05]  /*10990*/  WARPSYNC.COLLECTIVE R15, `(.L_x_377) ;  /* 0x000000000f087348 */ /* 0x004fea0003c00000 */
[----:B--2---:R0:W1:Y:S02]  /*109a0*/  SHFL.IDX P6, R14, R13, R12, R11 ;  /* 0x0000000c0d0e7389 */ /* 0x00406400000c000b */
[----:B01----:R-:W-:Y:S01]  /*109b0*/  ENDCOLLECTIVE ;  /* 0x000000000000791b */ /* 0x003fe20003800000 */
.L_x_377:
[----:B------:R-:W-:Y:S05]  /*109c0*/  BSYNC B1 ;  /* 0x0000000000017941 */ /* 0x000fea0003800000 */
.L_x_376:
[----:B------:R-:W-:Y:S02]  /*109d0*/  IMAD.MOV.U32 R13, RZ, RZ, R8 ;  /* 0x000000ffff0d7224 */ /* 0x000fe400078e0008 */
[----:B------:R-:W-:Y:S02]  /*109e0*/  IMAD.MOV.U32 R12, RZ, RZ, RZ ;  /* 0x000000ffff0c7224 */ /* 0x000fe400078e00ff */
[----:B------:R-:W-:Y:S02]  /*109f0*/  IMAD.MOV.U32 R11, RZ, RZ, 0x181f ;  /* 0x0000181fff0b7424 */ /* 0x000fe400078e00ff */
[----:B------:R-:W-:Y:S02]  /*10a00*/  IMAD.MOV.U32 R15, RZ, RZ, -0x1 ;  /* 0xffffffffff0f7424 */ /* 0x000fe400078e00ff */
[----:B------:R-:W-:Y:S02]  /*10a10*/  IMAD.MOV.U32 R3, RZ, RZ, R14 ;  /* 0x000000ffff037224 */ /* 0x000fe400078e000e */
[----:B------:R-:W-:-:S07]  /*10a20*/  IMAD.SHL.U32 R5, R30, 0x2, RZ ;  /* 0x000000021e057824 */ /* 0x000fce00078e00ff */
[----:B------:R-:W-:Y:S05]  /*10a30*/  WARPSYNC.COLLECTIVE R15, `(.L_x_378) ;  /* 0x000000000f087348 */ /* 0x000fea0003c00000 */
[----:B------:R0:W1:Y:S02]  /*10a40*/  SHFL.IDX P6, R14, R13, R12, R11 ;  /* 0x0000000c0d0e7389 */ /* 0x00006400000c000b */
[----:B01----:R-:W-:Y:S01]  /*10a50*/  ENDCOLLECTIVE ;  /* 0x000000000000791b */ /* 0x003fe20003800000 */
.L_x_378:
[----:B------:R-:W-:Y:S02]  /*10a60*/  IMAD R7, R7, 0x2, R22 ;  /* 0x0000000207077824 */ /* 0x000fe400078e0216 */
[----:B------:R-:W-:Y:S02]  /*10a70*/  IMAD.MOV.U32 R13, RZ, RZ, R9 ;  /* 0x000000ffff0d7224 */ /* 0x000fe400078e0009 */
[----:B------:R-:W-:Y:S02]  /*10a80*/  IMAD.MOV.U32 R12, RZ, RZ, 0x1 ;  /* 0x00000001ff0c7424 */ /* 0x000fe400078e00ff */
[----:B------:R-:W-:-:S07]  /*10a90*/  IMAD.MOV.U32 R2, RZ, RZ, R14 ;  /* 0x000000ffff027224 */ /* 0x000fce00078e000e */
[----:B------:R-:W-:Y:S05]  /*10aa0*/  WARPSYNC.COLLECTIVE R15, `(.L_x_379) ;  /* 0x000000000f087348 */ /* 0x000fea0003c00000 */
[----:B------:R0:W1:Y:S02]  /*10ab0*/  SHFL.IDX P6, R14, R13, R12, R11 ;  /* 0x0000000c0d0e7389 */ /* 0x00006400000c000b */
[----:B01----:R-:W-:Y:S01]  /*10ac0*/  ENDCOLLECTIVE ;  /* 0x000000000000791b */ /* 0x003fe20003800000 */
.L_x_379:
[----:B------:R-:W-:-:S05]  /*10ad0*/  IADD3 R2, P0, R2, R5, RZ ;  /* 0x0000000502027210 */ /* 0x000fca0007f1e0ff */
[----:B------:R-:W-:-:S05]  /*10ae0*/  IMAD.X R3, RZ, RZ, R3, P0 ;  /* 0x000000ffff037224 */ /* 0x000fca00000e0603 */
[----:B------:R-:W-:Y:S01]  /*10af0*/  @!PT LDS RZ, [RZ] ;  /* 0x00000000fffff984 */ /* 0x000fe20000000800 */
[----:B------:R-:W-:Y:S01]  /*10b00*/  @!PT LDS RZ, [RZ] ;  /* 0x00000000fffff984 */ /* 0x000fe20000000800 */
[----:B------:R-:W-:Y:S01]  /*10b10*/  @!PT LDS RZ, [RZ] ;  /* 0x00000000fffff984 */ /* 0x000fe20000000800 */
[----:B------:R-:W-:Y:S01]  /*10b20*/  LDGSTS.E.BYPASS.LTC128B.128 [R7+0x18400], desc[UR36][R2.64], !P4 ;  /* 0x1840000002077fae */ /* 0x000fe2000e101d64 */
[----:B------:R-:W-:-:S03]  /*10b30*/  IMAD.MOV.U32 R13, RZ, RZ, R8 ;  /* 0x000000ffff0d7224 */ /* 0x000fc600078e0008 */
[----:B------:R0:W-:Y:S02]  /*10b40*/  LDGSTS.E.BYPASS.LTC128B.128 [R7+0x1c400], desc[UR36][R2.64+0x80], !P3 ;  /* 0x1c40008002077fae */ /* 0x0001e4000d901d64 */
[----:B0-----:R-:W-:-:S07]  /*10b50*/  IMAD.MOV.U32 R3, RZ, RZ, R14 ;  /* 0x000000ffff037224 */ /* 0x001fce00078e000e */
[----:B------:R-:W-:Y:S05]  /*10b60*/  WARPSYNC.COLLECTIVE R15, `(.L_x_380) ;  /* 0x000000000f087348 */ /* 0x000fea0003c00000 */
[----:B------:R0:W1:Y:S02]  /*10b70*/  SHFL.IDX P6, R14, R13, R12, R11 ;  /* 0x0000000c0d0e7389 */ /* 0x00006400000c000b */
[----:B01----:R-:W-:Y:S01]  /*10b80*/  ENDCOLLECTIVE ;  /* 0x000000000000791b */ /* 0x003fe20003800000 */
.L_x_380:
[----:B------:R-:W-:Y:S02]  /*10b90*/  IMAD.MOV.U32 R13, RZ, RZ, R9 ;  /* 0x000000ffff0d7224 */ /* 0x000fe400078e0009 */
[----:B------:R-:W-:Y:S01]  /*10ba0*/  IMAD.MOV.U32 R12, RZ, RZ, 0x2 ;  /* 0x00000002ff0c7424 */ /* 0x000fe200078e00ff */
[----:B------:R-:W-:-:S07]  /*10bb0*/  MOV R2, R14 ;  /* 0x0000000e00027202 */ /* 0x000fce0000000f00 */
[----:B------:R-:W-:Y:S05]  /*10bc0*/  WARPSYNC.COLLECTIVE R15, `(.L_x_381) ;  /* 0x000000000f087348 */ /* 0x000fea0003c00000 */
[----:B------:R0:W1:Y:S02]  /*10bd0*/  SHFL.IDX P6, R14, R13, R12, R11 ;  /* 0x0000000c0d0e7389 */ /* 0x00006400000c000b */
[----:B01----:R-:W-:Y:S01]  /*10be0*/  ENDCOLLECTIVE ;  /* 0x000000000000791b */ /* 0x003fe20003800000 */
.L_x_381:
        /* <DEDUP_REMOVED lines=12> */
.L_x_382:
[----:B------:R-:W-:Y:S02]  /*10cb0*/  IMAD.MOV.U32 R13, RZ, RZ, R9 ;  /* 0x000000ffff0d7224 */ /* 0x000fe400078e0009 */
[----:B------:R-:W-:Y:S02]  /*10cc0*/  IMAD.MOV.U32 R12, RZ, RZ, 0x3 ;  /* 0x00000003ff0c7424 */ /* 0x000fe400078e00ff */
[----:B------:R-:W-:-:S07]  /*10cd0*/  IMAD.MOV.U32 R2, RZ, RZ, R14 ;  /* 0x000000ffff027224 */ /* 0x000fce00078e000e */
[----:B------:R-:W-:Y:S05]  /*10ce0*/  WARPSYNC.COLLECTIVE R15, `(.L_x_383) ;  /* 0x000000000f087348 */ /* 0x000fea0003c00000 */
[----:B------:R0:W1:Y:S02]  /*10cf0*/  SHFL.IDX P6, R14, R13, R12, R11 ;  /* 0x0000000c0d0e7389 */ /* 0x00006400000c000b */
[----:B01----:R-:W-:Y:S01]  /*10d00*/  ENDCOLLECTIVE ;  /* 0x000000000000791b */ /* 0x003fe20003800000 */
.L_x_383:
        /* <DEDUP_REMOVED lines=12> */
.L_x_384:
[----:B------:R-:W-:Y:S01]  /*10dd0*/  IMAD.MOV.U32 R13, RZ, RZ, R9 ;  /* 0x000000ffff0d7224 */ /* 0x000fe200078e0009 */
[----:B------:R-:W-:Y:S01]  /*10de0*/  MOV R12, 0x4 ;  /* 0x00000004000c7802 */ /* 0x000fe20000000f00 */
[----:B------:R-:W-:-:S07]  /*10df0*/  IMAD.MOV.U32 R2, RZ, RZ, R14 ;  /* 0x000000ffff027224 */ /* 0x000fce00078e000e */
[----:B------:R-:W-:Y:S05]  /*10e00*/  WARPSYNC.COLLECTIVE R15, `(.L_x_385) ;  /* 0x000000000f087348 */ /* 0x000fea0003c00000 */
[----:B------:R0:W1:Y:S02]  /*10e10*/  SHFL.IDX P6, R14, R13, R12, R11 ;  /* 0x0000000c0d0e7389 */ /* 0x00006400000c000b */
[----:B01----:R-:W-:Y:S01]  /*10e20*/  ENDCOLLECTIVE ;  /* 0x000000000000791b */ /* 0x003fe20003800000 */
.L_x_385:
        /* <DEDUP_REMOVED lines=12> */
.L_x_386:
[----:B------:R-:W-:Y:S02]  /*10ef0*/  IMAD.MOV.U32 R13, RZ, RZ, R9 ;  /* 0x000000ffff0d7224 */ /* 0x000fe400078e0009 */
[----:B------:R-:W-:Y:S02]  /*10f00*/  IMAD.MOV.U32 R12, RZ, RZ, 0x5 ;  /* 0x00000005ff0c7424 */ /* 0x000fe400078e00ff */
[----:B------:R-:W-:-:S07]  /*10f10*/  IMAD.MOV.U32 R2, RZ, RZ, R14 ;  /* 0x000000ffff027224 */ /* 0x000fce00078e000e */
[----:B------:R-:W-:Y:S05]  /*10f20*/  WARPSYNC.COLLECTIVE R15, `(.L_x_387) ;  /* 0x000000000f087348 */ /* 0x000fea0003c00000 */
[----:B------:R0:W1:Y:S02]  /*10f30*/  SHFL.IDX P6, R14, R13, R12, R11 ;  /* 0x0000000c0d0e7389 */ /* 0x00006400000c000b */
[----:B01----:R-:W-:Y:S01]  /*10f40*/  ENDCOLLECTIVE ;  /* 0x000000000000791b */ /* 0x003fe20003800000 */
.L_x_387:
        /* <DEDUP_REMOVED lines=12> */
.L_x_388:
[----:B------:R-:W-:Y:S02]  /*11010*/  IMAD.MOV.U32 R13, RZ, RZ, R9 ;  /* 0x000000ffff0d7224 */ /* 0x000fe400078e0009 */
[----:B------:R-:W-:Y:S02]  /*11020*/  IMAD.MOV.U32 R12, RZ, RZ, 0x6 ;  /* 0x00000006ff0c7424 */ /* 0x000fe400078e00ff */
[----:B------:R-:W-:-:S07]  /*11030*/  IMAD.MOV.U32 R2, RZ, RZ, R14 ;  /* 0x000000ffff027224 */ /* 0x000fce00078e000e */
[----:B------:R-:W-:Y:S05]  /*11040*/  WARPSYNC.COLLECTIVE R15, `(.L_x_389) ;  /* 0x000000000f087348 */ /* 0x000fea0003c00000 */
[----:B------:R0:W1:Y:S02]  /*11050*/  SHFL.IDX P6, R14, R13, R12, R11 ;  /* 0x0000000c0d0e7389 */ /* 0x00006400000c000b */
[----:B01----:R-:W-:Y:S01]  /*11060*/  ENDCOLLECTIVE ;  /* 0x000000000000791b */ /* 0x003fe20003800000 */
.L_x_389:
        /* <DEDUP_REMOVED lines=12> */
.L_x_390:
[----:B------:R-:W-:Y:S02]  /*11130*/  IMAD.MOV.U32 R13, RZ, RZ, R9 ;  /* 0x000000ffff0d7224 */ /* 0x000fe400078e0009 */
[----:B------:R-:W-:Y:S01]  /*11140*/  IMAD.MOV.U32 R12, RZ, RZ, 0x7 ;  /* 0x00000007ff0c7424 */ /* 0x000fe200078e00ff */
[----:B------:R-:W-:-:S07]  /*11150*/  MOV R2, R14 ;  /* 0x0000000e00027202 */ /* 0x000fce0000000f00 */
[----:B------:R-:W-:Y:S05]  /*11160*/  WARPSYNC.COLLECTIVE R15, `(.L_x_391) ;  /* 0x000000000f087348 */ /* 0x000fea0003c00000 */
[----:B------:R0:W1:Y:S02]  /*11170*/  SHFL.IDX P6, R14, R13, R12, R11 ;  /* 0x0000000c0d0e7389 */ /* 0x00006400000c000b */
[----:B01----:R-:W-:Y:S01]  /*11180*/  ENDCOLLECTIVE ;  /* 0x000000000000791b */ /* 0x003fe20003800000 */
.L_x_391:
[----:B------:R-:W-:-:S05]  /*11190*/  IADD3 R2, P0, R2, R5, RZ ;  /* 0x0000000502027210 */ /* 0x000fca0007f1e0ff */
[----:B------:R-:W-:-:S05]  /*111a0*/  IMAD.X R3, RZ, RZ, R3, P0 ;  /* 0x000000ffff037224 */ /* 0x000fca00000e0603 */
[----:B------:R-:W-:Y:S01]  /*111b0*/  @!PT LDS RZ, [RZ] ;  /* 0x00000000fffff984 */ /* 0x000fe20000000800 */
[----:B------:R-:W-:Y:S01]  /*111c0*/  @!PT LDS RZ, [RZ] ;  /* 0x00000000fffff984 */ /* 0x000fe20000000800 */
[----:B------:R-:W-:Y:S01]  /*111d0*/  @!PT LDS RZ, [RZ] ;  /* 0x00000000fffff984 */ /* 0x000fe20000000800 */
[----:B------:R0:W-:Y:S01]  /*111e0*/  LDGSTS.E.BYPASS.LTC128B.128 [R7+0x1b400], desc[UR36][R2.64], !P4 ;  /* 0x1b40000002077fae */ /* 0x0001e2000e101d64 */
[----:B------:R-:W-:-:S03]  /*111f0*/  IMAD.MOV.U32 R13, RZ, RZ, R8 ;  /* 0x000000ffff0d7224 */ /* 0x000fc600078e0008 */
[----:B------:R0:W-:Y:S01]  /*11200*/  LDGSTS.E.BYPASS.LTC128B.128 [R7+0x1f400], desc[UR36][R2.64+0x80], !P3 ;  /* 0x1f40008002077fae */ /* 0x0001e2000d901d64 */
[----:B------:R-:W-:-:S07]  /*11210*/  IMAD.MOV.U32 R9, RZ, RZ, R14 ;  /* 0x000000ffff097224 */ /* 0x000fce00078e000e */
[----:B0-----:R-:W-:Y:S05]  /*11220*/  WARPSYNC.COLLECTIVE R15, `(.L_x_392) ;  /* 0x000000000f087348 */ /* 0x001fea0003c00000 */
[----:B------:R1:W2:Y:S02]  /*11230*/  SHFL.IDX P6, R14, R13, R12, R11 ;  /* 0x0000000c0d0e7389 */ /* 0x0002a400000c000b */
[----:B012---:R-:W-:Y:S01]  /*11240*/  ENDCOLLECTIVE ;  /* 0x000000000000791b */ /* 0x007fe20003800000 */
.L_x_392:
[----:B------:R-:W-:Y:S01]  /*11250*/  IMAD.MOV.U32 R2, RZ, RZ, R14 ;  /* 0x000000ffff027224 */ /* 0x000fe200078e000e */
[----:B------:R-:W-:Y:S06]  /*11260*/  BRA `(.L_x_393) ;  /* 0xffffffbc00587947 */ /* 0x000fec000383ffff */
.L_x_296:
[----:B-1----:R1:W3:Y:S02]  /*11270*/  SYNCS.PHASECHK.TRANS64.TRYWAIT P0, [R6+URZ+0x28860], R3 ;  /* 0x02886003060075a7 */ /* 0x0022e4000800017f */
[----:B---3--:R-:W-:Y:S05]  /*11280*/  @!P0 NANOSLEEP.SYNCS 0x989680 ;  /* 0x009896800000895d */ /* 0x008fea0003900000 */
[----:B------:R-:W3:Y:S02]  /*11290*/  @!P0 SYNCS.PHASECHK.TRANS64 P0, [R6+URZ+0x28860], R3 ;  /* 0x02886003060085a7 */ /* 0x000ee4000800007f */
[----:B---3--:R-:W-:Y:S05]  /*112a0*/  @!P0 BRA `(.L_x_296) ;  /* 0xfffffffc00f08947 */ /* 0x008fea000383ffff */
[----:B------:R-:W-:Y:S05]  /*112b0*/  BRA `(.L_x_394) ;  /* 0xffffffbc00b47947 */ /* 0x000fea000383ffff */
.L_x_297:
[----:B------:R-:W-:Y:S01]  /*112c0*/  BSSY B1, `(.L_x_395) ;  /* 0x0000008000017945 */ /* 0x000fe20003800000 */
[----:B------:R-:W-:Y:S02]  /*112d0*/  IMAD.MOV.U32 R13, RZ, RZ, R23 ;  /* 0x000000ffff0d7224 */ /* 0x000fe400078e0017 */
[----:B------:R-:W-:Y:S02]  /*112e0*/  IMAD.MOV.U32 R12, RZ, RZ, RZ ;  /* 0x000000ffff0c7224 */ /* 0x000fe400078e00ff */
[----:B------:R-:W-:Y:S02]  /*112f0*/  IMAD.MOV.U32 R11, RZ, RZ, 0x181f ;  /* 0x0000181fff0b7424 */ /* 0x000fe400078e00ff */
[----:B------:R-:W-:-:S07]  /*11300*/  IMAD.MOV.U32 R15, RZ, RZ, -0x1 ;  /* 0xffffffffff0f7424 */ /* 0x000fce00078e00ff */
[----:B-12---:R-:W-:Y:S05]  /*11310*/  WARPSYNC.COLLECTIVE R15, `(.L_x_396) ;  /* 0x000000000f087348 */ /* 0x006fea0003c00000 */
[----:B--2---:R0:W2:Y:S02]  /*11320*/  SHFL.IDX P6, R14, R13, R12, R11 ;  /* 0x0000000c0d0e7389 */ /* 0x0040a400000c000b */
[----:B012---:R-:W-:Y:S01]  /*11330*/  ENDCOLLECTIVE ;  /* 0x000000000000791b */ /* 0x007fe20003800000 */
.L_x_396:
[----:B------:R-:W-:Y:S05]  /*11340*/  BSYNC B1 ;  /* 0x0000000000017941 */ /* 0x000fea0003800000 */
.L_x_395:
[----:B------:R-:W-:Y:S01]  /*11350*/  IMAD.MOV.U32 R13, RZ, RZ, R18 ;  /* 0x000000ffff0d7224 */ /* 0x000fe200078e0012 */
[----:B------:R-:W-:Y:S01]  /*11360*/  MOV R15, 0xffffffff ;  /* 0xffffffff000f7802 */ /* 0x000fe20000000f00 */
[----:B------:R-:W-:Y:S02]  /*11370*/  IMAD.MOV.U32 R12, RZ, RZ, RZ ;  /* 0x000000ffff0c7224 */ /* 0x000fe400078e00ff */
[----:B------:R-:W-:Y:S02]  /*11380*/  IMAD.MOV.U32 R11, RZ, RZ, 0x181f ;  /* 0x0000181fff0b7424 */ /* 0x000fe400078e00ff */
[----:B------:R-:W-:Y:S02]  /*11390*/  IMAD.MOV.U32 R3, RZ, RZ, R14 ;  /* 0x000000ffff037224 */ /* 0x000fe400078e000e */
[----:B------:R-:W-:-:S07]  /*113a0*/  IMAD R7, R7, 0x2, R22 ;  /* 0x0000000207077824 */ /* 0x000fce00078e0216 */
[----:B------:R-:W-:Y:S05]  /*113b0*/  WARPSYNC.COLLECTIVE R15, `(.L_x_397) ;  /* 0x000000000f087348 */ /* 0x000fea0003c00000 */
[----:B------:R0:W1:Y:S02]  /*113c0*/  SHFL.IDX P6, R14, R13, R12, R11 ;  /* 0x0000000c0d0e7389 */ /* 0x00006400000c000b */
[----:B01----:R-:W-:Y:S01]  /*113d0*/  ENDCOLLECTIVE ;  /* 0x000000000000791b */ /* 0x003fe20003800000 */
.L_x_397:
[----:B------:R-:W-:Y:S02]  /*113e0*/  IMAD.MOV.U32 R13, RZ, RZ, R23 ;  /* 0x000000ffff0d7224 */ /* 0x000fe400078e0017 */
[----:B------:R-:W-:Y:S02]  /*113f0*/  IMAD.MOV.U32 R12, RZ, RZ, 0x1 ;  /* 0x00000001ff0c7424 */ /* 0x000fe400078e00ff */
[----:B------:R-:W-:-:S07]  /*11400*/  IMAD.MOV.U32 R2, RZ, RZ, R14 ;  /* 0x000000ffff027224 */ /* 0x000fce00078e000e */
[----:B------:R-:W-:Y:S05]  /*11410*/  WARPSYNC.COLLECTIVE R15, `(.L_x_398) ;  /* 0x000000000f087348 */ /* 0x000fea0003c00000 */
[----:B------:R0:W1:Y:S02]  /*11420*/  SHFL.IDX P6, R14, R13, R12, R11 ;  /* 0x0000000c0d0e7389 */ /* 0x00006400000c000b */
[----:B01----:R-:W-:Y:S01]  /*11430*/  ENDCOLLECTIVE ;  /* 0x000000000000791b */ /* 0x003fe20003800000 */
.L_x_398:
[----:B------:R-:W-:-:S05]  /*11440*/  IADD3 R2, P0, R2, R5, RZ ;  /* 0x0000000502027210 */ /* 0x000fca0007f1e0ff */
[----:B------:R-:W-:Y:S01]  /*11450*/  IMAD.X R3, RZ, RZ, R3, P0 ;  /* 0x000000ffff037224 */ /* 0x000fe200000e0603 */
[----:B------:R-:W-:Y:S01]  /*11460*/  ISETP.LT.OR P0, PT, R8, 0x1, P2 ;  /* 0x000000010800780c */ /* 0x000fe20001701670 */
[----:B------:R-:W-:-:S12]  /*11470*/  IMAD.MOV.U32 R13, RZ, RZ, R18 ;  /* 0x000000ffff0d7224 */ /* 0x000fd800078e0012 */
[----:B------:R-:W-:Y:S01]  /*11480*/  @!PT LDS RZ, [RZ] ;  /* 0x00000000fffff984 */ /* 0x000fe20000000800 */
[----:B------:R-:W-:Y:S01]  /*11490*/  @!PT LDS RZ, [RZ] ;  /* 0x00000000fffff984 */ /* 0x000fe20000000800 */
[----:B------:R-:W-:Y:S01]  /*114a0*/  @!PT LDS RZ, [RZ] ;  /* 0x00000000fffff984 */ /* 0x000fe20000000800 */
[----:B------:R-:W-:Y:S01]  /*114b0*/  LDGSTS.E.BYPASS.LTC128B.128 [R7+0x400], desc[UR36][R2.64], !P0 ;  /* 0x0040000002077fae */ /* 0x000fe2000c101d64 */
[----:B------:R-:W-:-:S13]  /*114c0*/  ISETP.LT.OR P0, PT, R8, 0x1, P1 ;  /* 0x000000010800780c */ /* 0x000fda0000f01670 */
[----:B------:R0:W-:Y:S02]  /*114d0*/  LDGSTS.E.BYPASS.LTC128B.128 [R7+0x4400], desc[UR36][R2.64+0x80], !P0 ;  /* 0x0440008002077fae */ /* 0x0001e4000c101d64 */
[----:B0-----:R-:W-:-:S07]  /*114e0*/  IMAD.MOV.U32 R3, RZ, RZ, R14 ;  /* 0x000000ffff037224 */ /* 0x001fce00078e000e */
[----:B------:R-:W-:Y:S05]  /*114f0*/  WARPSYNC.COLLECTIVE R15, `(.L_x_399) ;  /* 0x000000000f087348 */ /* 0x000fea0003c00000 */
[----:B------:R0:W1:Y:S02]  /*11500*/  SHFL.IDX P6, R14, R13, R12, R11 ;  /* 0x0000000c0d0e7389 */ /* 0x00006400000c000b */
[----:B01----:R-:W-:Y:S01]  /*11510*/  ENDCOLLECTIVE ;  /* 0x000000000000791b */ /* 0x003fe20003800000 */
.L_x_399:
[----:B------:R-:W-:Y:S02]  /*11520*/  IMAD.MOV.U32 R13, RZ, RZ, R23 ;  /* 0x000000ffff0d7224 */ /* 0x000fe400078e0017 */
[----:B------:R-:W-:Y:S02]  /*11530*/  IMAD.MOV.U32 R12, RZ, RZ, 0x2 ;  /* 0x00000002ff0c7424 */ /* 0x000fe400078e00ff */
[----:B------:R-:W-:-:S07]  /*11540*/  IMAD.MOV.U32 R2, RZ, RZ, R14 ;  /* 0x000000ffff027224 */ /* 0x000fce00078e000e */
[----:B------:R-:W-:Y:S05]  /*11550*/  WARPSYNC.COLLECTIVE R15, `(.L_x_400) ;  /* 0x000000000f087348 */ /* 0x000fea0003c00000 */
[----:B------:R0:W1:Y:S02]  /*11560*/  SHFL.IDX P6, R14, R13, R12, R11 ;  /* 0x0000000c0d0e7389 */ /* 0x00006400000c000b */
[----:B01----:R-:W-:Y:S01]  /*11570*/  ENDCOLLECTIVE ;  /* 0x000000000000791b */ /* 0x003fe20003800000 */
.L_x_400:
        /* <DEDUP_REMOVED lines=14> */
.L_x_401:
[----:B------:R-:W-:Y:S02]  /*11660*/  IMAD.MOV.U32 R13, RZ, RZ, R23 ;  /* 0x000000ffff0d7224 */ /* 0x000fe400078e0017 */
[----:B------:R-:W-:Y:S02]  /*11670*/  IMAD.MOV.U32 R12, RZ, RZ, 0x3 ;  /* 0x00000003ff0c7424 */ /* 0x000fe400078e00ff */
[----:B------:R-:W-:-:S07]  /*11680*/  IMAD.MOV.U32 R2, RZ, RZ, R14 ;  /* 0x000000ffff027224 */ /* 0x000fce00078e000e */
[----:B------:R-:W-:Y:S05]  /*11690*/  WARPSYNC.COLLECTIVE R15, `(.L_x_402) ;  /* 0x000000000f087348 */ /* 0x000fea0003c00000 */
[----:B------:R0:W1:Y:S02]  /*116a0*/  SHFL.IDX P6, R14, R13, R12, R11 ;  /* 0x0000000c0d0e7389 */ /* 0x00006400000c000b */
[----:B01----:R-:W-:Y:S01]  /*116b0*/  ENDCOLLECTIVE ;  /* 0x000000000000791b */ /* 0x003fe20003800000 */
.L_x_402:
[----:B------:R-:W-:-:S04]  /*116c0*/  IADD3 R2, P0, R2, R5, RZ ;  /* 0x0000000502027210 */ /* 0x000fc80007f1e0ff */
[----:B------:R-:W-:Y:S02]  /*116d0*/  IADD3.X R3, RZ, R3, RZ, P0, !PT ;  /* 0x00000003ff037210 */ /* 0x000fe400007fe4ff */
        /* <DEDUP_REMOVED lines=12> */
.L_x_403:
[----:B------:R-:W-:Y:S02]  /*117a0*/  IMAD.MOV.U32 R13, RZ, RZ, R23 ;  /* 0x000000ffff0d7224 */ /* 0x000fe400078e0017 */
[----:B------:R-:W-:Y:S02]  /*117b0*/  IMAD.MOV.U32 R12, RZ, RZ, 0x4 ;  /* 0x00000004ff0c7424 */ /* 0x000fe400078e00ff */
[----:B------:R-:W-:-:S07]  /*117c0*/  IMAD.MOV.U32 R2, RZ, RZ, R14 ;  /* 0x000000ffff027224 */ /* 0x000fce00078e000e */
[----:B------:R-:W-:Y:S05]  /*117d0*/  WARPSYNC.COLLECTIVE R15, `(.L_x_404) ;  /* 0x000000000f087348 */ /* 0x000fea0003c00000 */
[----:B------:R0:W1:Y:S02]  /*117e0*/  SHFL.IDX P6, R14, R13, R12, R11 ;  /* 0x0000000c0d0e7389 */ /* 0x00006400000c000b */
[----:B01----:R-:W-:Y:S01]  /*117f0*/  ENDCOLLECTIVE ;  /* 0x000000000000791b */ /* 0x003fe20003800000 */
.L_x_404:
        /* <DEDUP_REMOVED lines=14> */
.L_x_405:
[----:B------:R-:W-:Y:S02]  /*118e0*/  IMAD.MOV.U32 R13, RZ, RZ, R23 ;  /* 0x000000ffff0d7224 */ /* 0x000fe400078e0017 */
[----:B------:R-:W-:Y:S02]  /*118f0*/  IMAD.MOV.U32 R12, RZ, RZ, 0x5 ;  /* 0x00000005ff0c7424 */ /* 0x000fe400078e00ff */
[----:B------:R-:W-:-:S07]  /*11900*/  IMAD.MOV.U32 R2, RZ, RZ, R14 ;  /* 0x000000ffff027224 */ /* 0x000fce00078e000e */
[----:B------:R-:W-:Y:S05]  /*11910*/  WARPSYNC.COLLECTIVE R15, `(.L_x_406) ;  /* 0x000000000f087348 */ /* 0x000fea0003c00000 */
[----:B------:R0:W1:Y:S02]  /*11920*/  SHFL.IDX P6, R14, R13, R12, R11 ;  /* 0x0000000c0d0e7389 */ /* 0x00006400000c000b */
[----:B01----:R-:W-:Y:S01]  /*11930*/  ENDCOLLECTIVE ;  /* 0x000000000000791b */ /* 0x003fe20003800000 */
.L_x_406:
        /* <DEDUP_REMOVED lines=10> */
[----:B0-----:R-:W-:-:S07]  /*119e0*/  MOV R3, R14 ;  /* 0x0000000e00037202 */ /* 0x001fce0000000f00 */
[----:B------:R-:W-:Y:S05]  /*119f0*/  WARPSYNC.COLLECTIVE R15, `(.L_x_407) ;  /* 0x000000000f087348 */ /* 0x000fea0003c00000 */
[----:B------:R0:W1:Y:S02]  /*11a00*/  SHFL.IDX P6, R14, R13, R12, R11 ;  /* 0x0000000c0d0e7389 */ /* 0x00006400000c000b */
[----:B01----:R-:W-:Y:S01]  /*11a10*/  ENDCOLLECTIVE ;  /* 0x000000000000791b */ /* 0x003fe20003800000 */
.L_x_407:
[----:B------:R-:W-:Y:S02]  /*11a20*/  IMAD.MOV.U32 R13, RZ, RZ, R23 ;  /* 0x000000ffff0d7224 */ /* 0x000fe400078e0017 */
[----:B------:R-:W-:Y:S02]  /*11a30*/  IMAD.MOV.U32 R12, RZ, RZ, 0x6 ;  /* 0x00000006ff0c7424 */ /* 0x000fe400078e00ff */
[----:B------:R-:W-:-:S07]  /*11a40*/  IMAD.MOV.U32 R2, RZ, RZ, R14 ;  /* 0x000000ffff027224 */ /* 0x000fce00078e000e */
[----:B------:R-:W-:Y:S05]  /*11a50*/  WARPSYNC.COLLECTIVE R15, `(.L_x_408) ;  /* 0x000000000f087348 */ /* 0x000fea0003c00000 */
[----:B------:R0:W1:Y:S02]  /*11a60*/  SHFL.IDX P6, R14, R13, R12, R11 ;  /* 0x0000000c0d0e7389 */ /* 0x00006400000c000b */
[----:B01----:R-:W-:Y:S01]  /*11a70*/  ENDCOLLECTIVE ;  /* 0x000000000000791b */ /* 0x003fe20003800000 */
.L_x_408:
        /* <DEDUP_REMOVED lines=14> */
.L_x_409:
[----:B------:R-:W-:Y:S02]  /*11b60*/  IMAD.MOV.U32 R13, RZ, RZ, R23 ;  /* 0x000000ffff0d7224 */ /* 0x000fe400078e0017 */
[----:B------:R-:W-:Y:S02]  /*11b70*/  IMAD.MOV.U32 R12, RZ, RZ, 0x7 ;  /* 0x00000007ff0c7424 */ /* 0x000fe400078e00ff */
[----:B------:R-:W-:-:S07]  /*11b80*/  IMAD.MOV.U32 R2, RZ, RZ, R14 ;  /* 0x000000ffff027224 */ /* 0x000fce00078e000e */
[----:B------:R-:W-:Y:S05]  /*11b90*/  WARPSYNC.COLLECTIVE R15, `(.L_x_410) ;  /* 0x000000000f087348 */ /* 0x000fea0003c00000 */
[----:B------:R0:W1:Y:S02]  /*11ba0*/  SHFL.IDX P6, R14, R13, R12, R11 ;  /* 0x0000000c0d0e7389 */ /* 0x00006400000c000b */
[----:B01----:R-:W-:Y:S01]  /*11bb0*/  ENDCOLLECTIVE ;  /* 0x000000000000791b */ /* 0x003fe20003800000 */
.L_x_410:
[----:B------:R-:W-:-:S05]  /*11bc0*/  IADD3 R2, P0, R2, R5, RZ ;  /* 0x0000000502027210 */ /* 0x000fca0007f1e0ff */
        /* <DEDUP_REMOVED lines=12> */
.L_x_411:
[----:B------:R-:W-:Y:S01]  /*11c90*/  @!PT LDS RZ, [RZ] ;  /* 0x00000000fffff984 */ /* 0x000fe20000000800 */
[----:B------:R-:W-:Y:S01]  /*11ca0*/  @!PT LDS RZ, [RZ] ;  /* 0x00000000fffff984 */ /* 0x000fe20000000800 */
[----:B------:R-:W-:Y:S01]  /*11cb0*/  @!PT LDS RZ, [RZ] ;  /* 0x00000000fffff984 */ /* 0x000fe20000000800 */
[----:B------:R0:W-:Y:S01]  /*11cc0*/  LDGSTS.E.BYPASS.LTC128B.128 [R7+0x7400], desc[UR36][R2.64+0x80], !P0 ;  /* 0x0740008002077fae */ /* 0x0001e2000c101d64 */
[----:B------:R-:W-:Y:S05]  /*11cd0*/  BRA `(.L_x_412) ;  /* 0xffffffb8003c7947 */ /* 0x000fea000383ffff */
.L_x_305:
[----:B0-----:R0:W1:Y:S02]  /*11ce0*/  SYNCS.PHASECHK.TRANS64.TRYWAIT P0, [R0+URZ+0x28860], R3 ;  /* 0x02886003000075a7 */ /* 0x001064000800017f */
[----:B-1----:R-:W-:Y:S05]  /*11cf0*/  @!P0 NANOSLEEP.SYNCS 0x989680 ;  /* 0x009896800000895d */ /* 0x002fea0003900000 */
[----:B------:R-:W1:Y:S02]  /*11d00*/  @!P0 SYNCS.PHASECHK.TRANS64 P0, [R0+URZ+0x28860], R3 ;  /* 0x02886003000085a7 */ /* 0x000e64000800007f */
[----:B-1----:R-:W-:Y:S05]  /*11d10*/  @!P0 BRA `(.L_x_305) ;  /* 0xfffffffc00f08947 */ /* 0x002fea000383ffff */
[----:B------:R-:W-:Y:S05]  /*11d20*/  BRA `(.L_x_413) ;  /* 0xffffffbc00507947 */ /* 0x000fea000383ffff */
.L_x_306:
[----:B------:R-:W-:Y:S01]  /*11d30*/  BSSY B0, `(.L_x_414) ;  /* 0x0000008000007945 */ /* 0x000fe20003800000 */
[----:B------:R-:W-:Y:S01]  /*11d40*/  IMAD.MOV.U32 R13, RZ, RZ, R23 ;  /* 0x000000ffff0d7224 */ /* 0x000fe200078e0017 */
[----:B------:R-:W-:Y:S01]  /*11d50*/  MOV R12, RZ ;  /* 0x000000ff000c7202 */ /* 0x000fe20000000f00 */
[----:B------:R-:W-:Y:S02]  /*11d60*/  IMAD.MOV.U32 R11, RZ, RZ, 0x181f ;  /* 0x0000181fff0b7424 */ /* 0x000fe400078e00ff */
[----:B------:R-:W-:-:S07]  /*11d70*/  IMAD.MOV.U32 R15, RZ, RZ, -0x1 ;  /* 0xffffffffff0f7424 */ /* 0x000fce00078e00ff */
[----:B0-2---:R-:W-:Y:S05]  /*11d80*/  WARPSYNC.COLLECTIVE R15, `(.L_x_415) ;  /* 0x000000000f087348 */ /* 0x005fea0003c00000 */
[----:B--2---:R1:W2:Y:S02]  /*11d90*/  SHFL.IDX P6, R14, R13, R12, R11 ;  /* 0x0000000c0d0e7389 */ /* 0x0042a400000c000b */
[----:B012---:R-:W-:Y:S01]  /*11da0*/  ENDCOLLECTIVE ;  /* 0x000000000000791b */ /* 0x007fe20003800000 */
.L_x_415:
[----:B------:R-:W-:Y:S05]  /*11db0*/  BSYNC B0 ;  /* 0x0000000000007941 */ /* 0x000fea0003800000 */
.L_x_414:
        /* <DEDUP_REMOVED lines=9> */
.L_x_416:
[----:B------:R-:W-:Y:S01]  /*11e50*/  ULDC UR4, c[0x0][0x2f4] ;  /* 0x0000bd0000047ab9 */ /* 0x000fe20000000800 */
[----:B------:R-:W-:Y:S01]  /*11e60*/  IMAD R4, R9, 0x2, R22 ;  /* 0x0000000209047824 */ /* 0x000fe200078e0216 */
[----:B------:R-:W-:Y:S02]  /*11e70*/  ISETP.GE.AND P1, PT, R30, UR4, PT ;  /* 0x000000041e007c0c */ /* 0x000fe4000bf26270 */
[----:B------:R-:W-:Y:S02]  /*11e80*/  ISETP.GE.AND P0, PT, R29, UR4, PT ;  /* 0x000000041d007c0c */ /* 0x000fe4000bf06270 */
[C---:B------:R-:W-:Y:S02]  /*11e90*/  ISETP.LT.OR P3, PT, R6.reuse, 0x1, P1 ;  /* 0x000000010600780c */ /* 0x040fe40000f61670 */
[----:B------:R-:W-:Y:S01]  /*11ea0*/  ISETP.LT.OR P4, PT, R6, 0x1, P0 ;  /* 0x000000010600780c */ /* 0x000fe20000781670 */
[----:B------:R-:W-:Y:S02]  /*11eb0*/  IMAD.MOV.U32 R13, RZ, RZ, R23 ;  /* 0x000000ffff0d7224 */ /* 0x000fe400078e0017 */
[----:B------:R-:W-:Y:S01]  /*11ec0*/  IMAD.MOV.U32 R12, RZ, RZ, 0x1 ;  /* 0x00000001ff0c7424 */ /* 0x000fe200078e00ff */
[----:B------:R-:W-:-:S13]  /*11ed0*/  IADD3 R2, P2, R14, R5, RZ ;  /* 0x000000050e027210 */ /* 0x000fda0007f5e0ff */
[----:B------:R-:W-:Y:S05]  /*11ee0*/  WARPSYNC.COLLECTIVE R15, `(.L_x_417) ;  /* 0x000000000f087348 */ /* 0x000fea0003c00000 */
[----:B------:R0:W1:Y:S02]  /*11ef0*/  SHFL.IDX P6, R14, R13, R12, R11 ;  /* 0x0000000c0d0e7389 */ /* 0x00006400000c000b */
[----:B01----:R-:W-:Y:S01]  /*11f00*/  ENDCOLLECTIVE ;  /* 0x000000000000791b */ /* 0x003fe20003800000 */
.L_x_417:
[----:B------:R-:W-:-:S05]  /*11f10*/  IMAD.X R3, RZ, RZ, R3, P2 ;  /* 0x000000ffff037224 */ /* 0x000fca00010e0603 */
[----:B------:R-:W-:Y:S01]  /*11f20*/  @!PT LDS RZ, [RZ] ;  /* 0x00000000fffff984 */ /* 0x000fe20000000800 */
[----:B------:R-:W-:Y:S01]  /*11f30*/  @!PT LDS RZ, [RZ] ;  /* 0x00000000fffff984 */ /* 0x000fe20000000800 */
[----:B------:R-:W-:Y:S01]  /*11f40*/  @!PT LDS RZ, [RZ] ;  /* 0x00000000fffff984 */ /* 0x000fe20000000800 */
[----:B------:R0:W-:Y:S01]  /*11f50*/  LDGSTS.E.BYPASS.LTC128B.128 [R4+0x400], desc[UR36][R2.64], !P3 ;  /* 0x0040000002047fae */ /* 0x0001e2000d901d64 */
[----:B------:R-:W-:-:S03]  /*11f60*/  ISETP.LT.OR P3, PT, R6, 0x11, P1 ;  /* 0x000000110600780c */ /* 0x000fc60000f61670 */
[----:B------:R0:W-:Y:S01]  /*11f70*/  LDGSTS.E.BYPASS.LTC128B.128 [R4+0x4400], desc[UR36][R2.64+0x80], !P4 ;  /* 0x0440008002047fae */ /* 0x0001e2000e101d64 */
[----:B------:R-:W-:Y:S01]  /*11f80*/  ISETP.LT.OR P4, PT, R6, 0x11, P0 ;  /* 0x000000110600780c */ /* 0x000fe20000781670 */
[----:B------:R-:W-:Y:S02]  /*11f90*/  IMAD.MOV.U32 R13, RZ, RZ, R18 ;  /* 0x000000ffff0d7224 */ /* 0x000fe400078e0012 */
[----:B------:R-:W-:-:S10]  /*11fa0*/  IMAD.MOV.U32 R7, RZ, RZ, R14 ;  /* 0x000000ffff077224 */ /* 0x000fd400078e000e */
[----:B0-----:R-:W-:Y:S05]  /*11fb0*/  WARPSYNC.COLLECTIVE R15, `(.L_x_418) ;  /* 0x000000000f087348 */ /* 0x001fea0003c00000 */
[----:B------:R1:W2:Y:S02]  /*11fc0*/  SHFL.IDX P6, R14, R13, R12, R11 ;  /* 0x0000000c0d0e7389 */ /* 0x0002a400000c000b */
[----:B012---:R-:W-:Y:S01]  /*11fd0*/  ENDCOLLECTIVE ;  /* 0x000000000000791b */ /* 0x007fe20003800000 */
.L_x_418:
[----:B------:R-:W-:Y:S02]  /*11fe0*/  IMAD.MOV.U32 R13, RZ, RZ, R23 ;  /* 0x000000ffff0d7224 */ /* 0x000fe400078e0017 */
[----:B------:R-:W-:Y:S01]  /*11ff0*/  IMAD.MOV.U32 R12, RZ, RZ, 0x2 ;  /* 0x00000002ff0c7424 */ /* 0x000fe200078e00ff */
[----:B------:R-:W-:-:S07]  /*12000*/  MOV R10, R14 ;  /* 0x0000000e000a7202 */ /* 0x000fce0000000f00 */
[----:B------:R-:W-:Y:S05]  /*12010*/  WARPSYNC.COLLECTIVE R15, `(.L_x_419) ;  /* 0x000000000f087348 */ /* 0x000fea0003c00000 */
[----:B------:R0:W1:Y:S02]  /*12020*/  SHFL.IDX P6, R14, R13, R12, R11 ;  /* 0x0000000c0d0e7389 */ /* 0x00006400000c000b */
[----:B01----:R-:W-:Y:S01]  /*12030*/  ENDCOLLECTIVE ;  /* 0x000000000000791b */ /* 0x003fe20003800000 */
.L_x_419:
[----:B------:R-:W-:-:S05]  /*12040*/  IADD3 R2, P2, R10, R5, RZ ;  /* 0x000000050a027210 */ /* 0x000fca0007f5e0ff */
[----:B------:R-:W-:-:S05]  /*12050*/  IMAD.X R3, RZ, RZ, R7, P2 ;  /* 0x000000ffff037224 */ /* 0x000fca00010e0607 */
[----:B------:R-:W-:Y:S01]  /*12060*/  @!PT LDS RZ, [RZ] ;  /* 0x00000000fffff984 */ /* 0x000fe20000000800 */
[----:B------:R-:W-:Y:S01]  /*12070*/  @!PT LDS RZ, [RZ] ;  /* 0x00000000fffff984 */ /* 0x000fe20000000800 */
[----:B------:R-:W-:Y:S01]  /*12080*/  @!PT LDS RZ, [RZ] ;  /* 0x00000000fffff984 */ /* 0x000fe20000000800 */
[----:B------:R0:W-:Y:S01]  /*12090*/  LDGSTS.E.BYPASS.LTC128B.128 [R4+0xc00], desc[UR36][R2.64], !P3 ;  /* 0x00c0000002047fae */ /* 0x0001e2000d901d64 */
[C---:B------:R-:W-:Y:S01]  /*120a0*/  ISETP.LT.OR P3, PT, R6.reuse, 0x21, P1 ;  /* 0x000000210600780c */ /* 0x040fe20000f61670 */
[----:B------:R-:W-:Y:S02]  /*120b0*/  IMAD.MOV.U32 R13, RZ, RZ, R18 ;  /* 0x000000ffff0d7224 */ /* 0x000fe400078e0012 */
[----:B------:R0:W-:Y:S01]  /*120c0*/  LDGSTS.E.BYPASS.LTC128B.128 [R4+0x4c00], desc[UR36][R2.64+0x80], !P4 ;  /* 0x04c0008002047fae */ /* 0x0001e2000e101d64 */
[----:B------:R-:W-:Y:S01]  /*120d0*/  ISETP.LT.OR P4, PT, R6, 0x21, P0 ;  /* 0x000000210600780c */ /* 0x000fe20000781670 */
[----:B------:R-:W-:-:S12]  /*120e0*/  IMAD.MOV.U32 R8, RZ, RZ, R14 ;  /* 0x000000ffff087224 */ /* 0x000fd800078e000e */
[----:B0-----:R-:W-:Y:S05]  /*120f0*/  WARPSYNC.COLLECTIVE R15, `(.L_x_420) ;  /* 0x000000000f087348 */ /* 0x001fea0003c00000 */
[----:B------:R1:W2:Y:S02]  /*12100*/  SHFL.IDX P6, R14, R13, R12, R11 ;  /* 0x0000000c0d0e7389 */ /* 0x0002a400000c000b */
[----:B012---:R-:W-:Y:S01]  /*12110*/  ENDCOLLECTIVE ;  /* 0x000000000000791b */ /* 0x007fe20003800000 */
.L_x_420:
[----:B------:R-:W-:Y:S02]  /*12120*/  IMAD.MOV.U32 R13, RZ, RZ, R23 ;  /* 0x000000ffff0d7224 */ /* 0x000fe400078e0017 */
[----:B------:R-:W-:Y:S01]  /*12130*/  IMAD.MOV.U32 R12, RZ, RZ, 0x3 ;  /* 0x00000003ff0c7424 */ /* 0x000fe200078e00ff */
[----:B------:R-:W-:-:S13]  /*12140*/  IADD3 R2, P2, R14, R5, RZ ;  /* 0x000000050e027210 */ /* 0x000fda0007f5e0ff */
[----:B------:R-:W-:Y:S05]  /*12150*/  WARPSYNC.COLLECTIVE R15, `(.L_x_421) ;  /* 0x000000000f087348 */ /* 0x000fea0003c00000 */
[----:B------:R0:W1:Y:S02]  /*12160*/  SHFL.IDX P6, R14, R13, R12, R11 ;  /* 0x0000000c0d0e7389 */ /* 0x00006400000c000b */
[----:B01----:R-:W-:Y:S01]  /*12170*/  ENDCOLLECTIVE ;  /* 0x000000000000791b */ /* 0x003fe20003800000 */
.L_x_421:
        /* <DEDUP_REMOVED lines=13> */
.L_x_422:
[----:B------:R-:W-:Y:S02]  /*12250*/  IMAD.MOV.U32 R13, RZ, RZ, R23 ;  /* 0x000000ffff0d7224 */ /* 0x000fe400078e0017 */
[----:B------:R-:W-:Y:S01]  /*12260*/  IMAD.MOV.U32 R12, RZ, RZ, 0x4 ;  /* 0x00000004ff0c7424 */ /* 0x000fe200078e00ff */
[----:B------:R-:W-:-:S13]  /*12270*/  IADD3 R2, P2, R14, R5, RZ ;  /* 0x000000050e027210 */ /* 0x000fda0007f5e0ff */
[----:B------:R-:W-:Y:S05]  /*12280*/  WARPSYNC.COLLECTIVE R15, `(.L_x_423) ;  /* 0x000000000f087348 */ /* 0x000fea0003c00000 */
[----:B------:R0:W1:Y:S02]  /*12290*/  SHFL.IDX P6, R14, R13, R12, R11 ;  /* 0x0000000c0d0e7389 */ /* 0x00006400000c000b */
[----:B01----:R-:W-:Y:S01]  /*122a0*/  ENDCOLLECTIVE ;  /* 0x000000000000791b */ /* 0x003fe20003800000 */
.L_x_423:
[----:B------:R-:W-:-:S05]  /*122b0*/  IMAD.X R3, RZ, RZ, R7, P2 ;  /* 0x000000ffff037224 */ /* 0x000fca00010e0607 */
        /* <DEDUP_REMOVED lines=12> */
.L_x_424:
[----:B------:R-:W-:Y:S02]  /*12380*/  IMAD.MOV.U32 R13, RZ, RZ, R23 ;  /* 0x000000ffff0d7224 */ /* 0x000fe400078e0017 */
[----:B------:R-:W-:Y:S02]  /*12390*/  IMAD.MOV.U32 R12, RZ, RZ, 0x5 ;  /* 0x00000005ff0c7424 */ /* 0x000fe400078e00ff */
[----:B------:R-:W-:-:S07]  /*123a0*/  IMAD.MOV.U32 R10, RZ, RZ, R14 ;  /* 0x000000ffff0a7224 */ /* 0x000fce00078e000e */
[----:B------:R-:W-:Y:S05]  /*123b0*/  WARPSYNC.COLLECTIVE R15, `(.L_x_425) ;  /* 0x000000000f087348 */ /* 0x000fea0003c00000 */
[----:B------:R0:W1:Y:S02]  /*123c0*/  SHFL.IDX P6, R14, R13, R12, R11 ;  /* 0x0000000c0d0e7389 */ /* 0x00006400000c000b */
[----:B01----:R-:W-:Y:S01]  /*123d0*/  ENDCOLLECTIVE ;  /* 0x000000000000791b */ /* 0x003fe20003800000 */
.L_x_425:
[----:B------:R-:W-:-:S05]  /*123e0*/  IADD3 R2, P2, R10, R5, RZ ;  /* 0x000000050a027210 */ /* 0x000fca0007f5e0ff */
[----:B------:R-:W-:-:S05]  /*123f0*/  IMAD.X R3, RZ, RZ, R8, P2 ;  /* 0x000000ffff037224 */ /* 0x000fca00010e0608 */
        /* <DEDUP_REMOVED lines=12> */
.L_x_426:
[----:B------:R-:W-:Y:S02]  /*124c0*/  IMAD.MOV.U32 R13, RZ, RZ, R23 ;  /* 0x000000ffff0d7224 */ /* 0x000fe400078e0017 */
[----:B------:R-:W-:Y:S01]  /*124d0*/  IMAD.MOV.U32 R12, RZ, RZ, 0x6 ;  /* 0x00000006ff0c7424 */ /* 0x000fe200078e00ff */
[----:B------:R-:W-:-:S13]  /*124e0*/  IADD3 R2, P2, R14, R5, RZ ;  /* 0x000000050e027210 */ /* 0x000fda0007f5e0ff */
[----:B------:R-:W-:Y:S05]  /*124f0*/  WARPSYNC.COLLECTIVE R15, `(.L_x_427) ;  /* 0x000000000f087348 */ /* 0x000fea0003c00000 */
[----:B------:R0:W1:Y:S02]  /*12500*/  SHFL.IDX P6, R14, R13, R12, R11 ;  /* 0x0000000c0d0e7389 */ /* 0x00006400000c000b */
[----:B01----:R-:W-:Y:S01]  /*12510*/  ENDCOLLECTIVE ;  /* 0x000000000000791b */ /* 0x003fe20003800000 */
.L_x_427:
        /* <DEDUP_REMOVED lines=13> */
.L_x_428:
[----:B------:R-:W-:Y:S01]  /*125f0*/  IMAD.MOV.U32 R13, RZ, RZ, R23 ;  /* 0x000000ffff0d7224 */ /* 0x000fe200078e0017 */
[----:B------:R-:W-:Y:S01]  /*12600*/  MOV R12, 0x7 ;  /* 0x00000007000c7802 */ /* 0x000fe20000000f00 */
[----:B------:R-:W-:-:S07]  /*12610*/  IMAD.MOV.U32 R10, RZ, RZ, R14 ;  /* 0x000000ffff0a7224 */ /* 0x000fce00078e000e */
[----:B------:R-:W-:Y:S05]  /*12620*/  WARPSYNC.COLLECTIVE R15, `(.L_x_429) ;  /* 0x000000000f087348 */ /* 0x000fea0003c00000 */
[----:B------:R0:W1:Y:S02]  /*12630*/  SHFL.IDX P6, R14, R13, R12, R11 ;  /* 0x0000000c0d0e7389 */ /* 0x00006400000c000b */
[----:B01----:R-:W-:Y:S01]  /*12640*/  ENDCOLLECTIVE ;  /* 0x000000000000791b */ /* 0x003fe20003800000 */
.L_x_429:
        /* <DEDUP_REMOVED lines=12> */
.L_x_430:
[----:B------:R-:W-:Y:S05]  /*12710*/  BRA `(.L_x_431) ;  /* 0xffffffb400f07947 */ /* 0x000fea000383ffff */
.L_x_311:
        /* <DEDUP_REMOVED lines=8> */
.L_x_433:
[----:B------:R-:W-:Y:S05]  /*127a0*/  BSYNC B0 ;  /* 0x0000000000007941 */ /* 0x000fea0003800000 */
.L_x_432:
[----:B------:R-:W-:Y:S02]  /*127b0*/  IMAD.MOV.U32 R13, RZ, RZ, R16 ;  /* 0x000000ffff0d7224 */ /* 0x000fe400078e0010 */
[----:B------:R-:W-:Y:S02]  /*127c0*/  IMAD.MOV.U32 R12, RZ, RZ, 0x1 ;  /* 0x00000001ff0c7424 */ /* 0x000fe400078e00ff */
[----:B------:R-:W-:Y:S02]  /*127d0*/  IMAD.MOV.U32 R11, RZ, RZ, 0x1f ;  /* 0x0000001fff0b7424 */ /* 0x000fe400078e00ff */
[----:B------:R-:W-:Y:S02]  /*127e0*/  IMAD.MOV.U32 R15, RZ, RZ, -0x1 ;  /* 0xffffffffff0f7424 */ /* 0x000fe400078e00ff */
[----:B------:R-:W-:Y:S02]  /*127f0*/  IMAD.IADD R7, R19, 0x1, R9 ;  /* 0x0000000113077824 */ /* 0x000fe400078e0209 */
[----:B------:R-:W-:-:S07]  /*12800*/  IMAD.MOV.U32 R0, RZ, RZ, R14 ;  /* 0x000000ffff007224 */ /* 0x000fce00078e000e */
[----:B------:R-:W-:Y:S05]  /*12810*/  WARPSYNC.COLLECTIVE R15, `(.L_x_434) ;  /* 0x000000000f087348 */ /* 0x000fea0003c00000 */
[----:B------:R0:W1:Y:S02]  /*12820*/  SHFL.IDX P6, R14, R13, R12, R11 ;  /* 0x0000000c0d0e7389 */ /* 0x00006400000c000b */
[----:B01----:R-:W-:Y:S01]  /*12830*/  ENDCOLLECTIVE ;  /* 0x000000000000791b */ /* 0x003fe20003800000 */
.L_x_434:
[----:B------:R-:W-:Y:S02]  /*12840*/  ULDC UR4, c[0x0][0xc3c] ;  /* 0x00030f0000047ab9 */ /* 0x000fe40000000800 */
[----:B------:R-:W-:-:S13]  /*12850*/  ISETP.GE.OR P1, PT, R7, UR4, !P0 ;  /* 0x0000000407007c0c */ /* 0x000fda000c726670 */
[----:B------:R-:W0:Y:S08]  /*12860*/  @!P1 LDC.64 R2, c[0x0][0xc80] ;  /* 0x00032000ff029b82 */ /* 0x000e300000000a00 */
[----:B------:R-:W1:Y:S01]  /*12870*/  @!P1 LDC.64 R4, c[0x0][0xc78] ;  /* 0x00031e00ff049b82 */ /* 0x000e620000000a00 */
[----:B------:R-:W-:Y:S02]  /*12880*/  IMAD.MOV.U32 R11, RZ, RZ, RZ ;  /* 0x000000ffff0b7224 */ /* 0x000fe400078e00ff */
[----:B------:R-:W-:-:S02]  /*12890*/  IMAD.MOV.U32 R8, RZ, RZ, R14 ;  /* 0x000000ffff087224 */ /* 0x000fc400078e000e */
[----:B0-----:R-:W-:-:S05]  /*128a0*/  @!P1 IMAD.WIDE R2, R7, 0x4, R2 ;  /* 0x0000000407029825 */ /* 0x001fca00078e0202 */
[----:B------:R1:W2:Y:S02]  /*128b0*/  @!P1 LDG.E R6, desc[UR36][R2.64] ;  /* 0x0000002402069981 */ /* 0x0002a4000c1e1900 */
[----:B-1----:R-:W-:-:S05]  /*128c0*/  @!P1 IMAD.WIDE R2, R7, 0x4, R4 ;  /* 0x0000000407029825 */ /* 0x002fca00078e0204 */
[----:B------:R-:W3:Y:S01]  /*128d0*/  @!P1 LDG.E R5, desc[UR36][R2.64] ;  /* 0x0000002402059981 */ /* 0x000ee2000c1e1900 */
[----:B------:R-:W-:Y:S01]  /*128e0*/  IMAD.MOV.U32 R7, RZ, RZ, RZ ;  /* 0x000000ffff077224 */ /* 0x000fe200078e00ff */
[C---:B------:R-:W-:Y:S01]  /*128f0*/  ISETP.GE.U32.AND P2, PT, R9.reuse, 0x2, PT ;  /* 0x000000020900780c */ /* 0x040fe20003f46070 */
[----:B------:R-:W-:Y:S01]  /*12900*/  IMAD.MOV.U32 R4, RZ, RZ, RZ ;  /* 0x000000ffff047224 */ /* 0x000fe200078e00ff */
[C---:B------:R-:W-:Y:S02]  /*12910*/  ISETP.GE.U32.AND P3, PT, R9.reuse, 0x4, PT ;  /* 0x000000040900780c */ /* 0x040fe40003f66070 */
[C---:B------:R-:W-:Y:S02]  /*12920*/  ISETP.GE.U32.AND P4, PT, R9.reuse, 0x8, PT ;  /* 0x000000080900780c */ /* 0x040fe40003f86070 */
[----:B------:R-:W-:Y:S02]  /*12930*/  ISETP.GE.U32.AND P5, PT, R9, 0x10, PT ;  /* 0x000000100900780c */ /* 0x000fe40003fa6070 */
[----:B--2---:R-:W-:Y:S01]  /*12940*/  @!P1 MOV R7, R6 ;  /* 0x0000000600079202 */ /* 0x004fe20000000f00 */
[----:B------:R-:W-:-:S02]  /*12950*/  IMAD.MOV.U32 R6, RZ, RZ, RZ ;  /* 0x000000ffff067224 */ /* 0x000fc400078e00ff */
[----:B---3--:R-:W-:Y:S01]  /*12960*/  @!P1 IMAD.MOV.U32 R4, RZ, RZ, R5 ;  /* 0x000000ffff049224 */ /* 0x008fe200078e0005 */
[----:B------:R-:W-:-:S03]  /*12970*/  ISETP.NE.AND P1, PT, R9, RZ, PT ;  /* 0x000000ff0900720c */ /* 0x000fc60003f25270 */
[----:B------:R-:W-:-:S10]  /*12980*/  IMAD R13, R4, R7, RZ ;  /* 0x00000007040d7224 */ /* 0x000fd400078e02ff */
[----:B------:R-:W-:Y:S05]  /*12990*/  WARPSYNC.COLLECTIVE R15, `(.L_x_435) ;  /* 0x000000000f087348 */ /* 0x000fea0003c00000 */
[----:B------:R0:W1:Y:S02]  /*129a0*/  SHFL.UP P6, R14, R13, R12, R11 ;  /* 0x0400000c0d0e7389 */ /* 0x00006400000c000b */
[----:B01----:R-:W-:Y:S01]  /*129b0*/  ENDCOLLECTIVE ;  /* 0x000000000000791b */ /* 0x003fe20003800000 */
.L_x_435:
[----:B------:R-:W-:Y:S01]  /*129c0*/  IMAD.MOV.U32 R12, RZ, RZ, 0x2 ;  /* 0x00000002ff0c7424 */ /* 0x000fe200078e00ff */
[----:B------:R-:W-:-:S05]  /*129d0*/  SEL R14, R14, RZ, P1 ;  /* 0x000000ff0e0e7207 */ /* 0x000fca0000800000 */
[----:B------:R-:W-:-:S04]  /*129e0*/  IMAD.IADD R5, R13, 0x1, R14 ;  /* 0x000000010d057824 */ /* 0x000fc800078e020e */
[----:B------:R-:W-:-:S07]  /*129f0*/  IMAD.MOV.U32 R13, RZ, RZ, R5 ;  /* 0x000000ffff0d7224 */ /* 0x000fce00078e0005 */
[----:B------:R-:W-:Y:S05]  /*12a00*/  WARPSYNC.COLLECTIVE R15, `(.L_x_436) ;  /* 0x000000000f087348 */ /* 0x000fea0003c00000 */
[----:B------:R0:W1:Y:S02]  /*12a10*/  SHFL.UP P6, R14, R13, R12, R11 ;  /* 0x0400000c0d0e7389 */ /* 0x00006400000c000b */
[----:B01----:R-:W-:Y:S01]  /*12a20*/  ENDCOLLECTIVE ;  /* 0x000000000000791b */ /* 0x003fe20003800000 */
.L_x_436:
[----:B------:R-:W-:Y:S01]  /*12a30*/  IMAD.MOV.U32 R12, RZ, RZ, 0x4 ;  /* 0x00000004ff0c7424 */ /* 0x000fe200078e00ff */
[----:B------:R-:W-:-:S05]  /*12a40*/  SEL R2, R14, RZ, P2 ;  /* 0x000000ff0e027207 */ /* 0x000fca0001000000 */
[----:B------:R-:W-:-:S04]  /*12a50*/  IMAD.IADD R2, R5, 0x1, R2 ;  /* 0x0000000105027824 */ /* 0x000fc800078e0202 */
[----:B------:R-:W-:-:S07]  /*12a60*/  IMAD.MOV.U32 R13, RZ, RZ, R2 ;  /* 0x000000ffff0d7224 */ /* 0x000fce00078e0002 */
[----:B------:R-:W-:Y:S05]  /*12a70*/  WARPSYNC.COLLECTIVE R15, `(.L_x_437) ;  /* 0x000000000f087348 */ /* 0x000fea0003c00000 */
[----:B------:R0:W1:Y:S02]  /*12a80*/  SHFL.UP P6, R14, R13, R12, R11 ;  /* 0x0400000c0d0e7389 */ /* 0x00006400000c000b */
[----:B01----:R-:W-:Y:S01]  /*12a90*/  ENDCOLLECTIVE ;  /* 0x000000000000791b */ /* 0x003fe20003800000 */
.L_x_437:
[----:B------:R-:W-:Y:S01]  /*12aa0*/  IMAD.MOV.U32 R12, RZ, RZ, 0x8 ;  /* 0x00000008ff0c7424 */ /* 0x000fe200078e00ff */
[----:B------:R-:W-:-:S05]  /*12ab0*/  SEL R3, R14, RZ, P3 ;  /* 0x000000ff0e037207 */ /* 0x000fca0001800000 */
[----:B------:R-:W-:-:S04]  /*12ac0*/  IMAD.IADD R3, R2, 0x1, R3 ;  /* 0x0000000102037824 */ /* 0x000fc800078e0203 */
[----:B------:R-:W-:-:S07]  /*12ad0*/  IMAD.MOV.U32 R13, RZ, RZ, R3 ;  /* 0x000000ffff0d7224 */ /* 0x000fce00078e0003 */
[----:B------:R-:W-:Y:S05]  /*12ae0*/  WARPSYNC.COLLECTIVE R15, `(.L_x_438) ;  /* 0x000000000f087348 */ /* 0x000fea0003c00000 */
[----:B------:R0:W1:Y:S02]  /*12af0*/  SHFL.UP P6, R14, R13, R12, R11 ;  /* 0x0400000c0d0e7389 */ /* 0x00006400000c000b */
[----:B01----:R-:W-:Y:S01]  /*12b00*/  ENDCOLLECTIVE ;  /* 0x000000000000791b */ /* 0x003fe20003800000 */
.L_x_438:
[----:B------:R-:W-:Y:S02]  /*12b10*/  MOV R12, 0x10 ;  /* 0x00000010000c7802 */ /* 0x000fe40000000f00 */
[----:B------:R-:W-:-:S05]  /*12b20*/  SEL R14, R14, RZ, P4 ;  /* 0x000000ff0e0e7207 */ /* 0x000fca0002000000 */
[----:B------:R-:W-:-:S04]  /*12b30*/  IMAD.IADD R5, R3, 0x1, R14 ;  /* 0x0000000103057824 */ /* 0x000fc800078e020e */
[----:B------:R-:W-:-:S07]  /*12b40*/  IMAD.MOV.U32 R13, RZ, RZ, R5 ;  /* 0x000000ffff0d7224 */ /* 0x000fce00078e0005 */
[----:B------:R-:W-:Y:S05]  /*12b50*/  WARPSYNC.COLLECTIVE R15, `(.L_x_439) ;  /* 0x000000000f087348 */ /* 0x000fea0003c00000 */
[----:B------:R0:W1:Y:S02]  /*12b60*/  SHFL.UP P6, R14, R13, R12, R11 ;  /* 0x0400000c0d0e7389 */ /* 0x00006400000c000b */
[----:B01----:R-:W-:Y:S01]  /*12b70*/  ENDCOLLECTIVE ;  /* 0x000000000000791b */ /* 0x003fe20003800000 */
.L_x_439:
[----:B------:R-:W-:Y:S02]  /*12b80*/  IMAD.MOV.U32 R12, RZ, RZ, 0x1f ;  /* 0x0000001fff0c7424 */ /* 0x000fe400078e00ff */
[----:B------:R-:W-:Y:S01]  /*12b90*/  IMAD.MOV.U32 R11, RZ, RZ, 0x1f ;  /* 0x0000001fff0b7424 */ /* 0x000fe200078e00ff */
[----:B------:R-:W-:-:S05]  /*12ba0*/  SEL R2, R14, RZ, P5 ;  /* 0x000000ff0e027207 */ /* 0x000fca0002800000 */
[----:B------:R-:W-:-:S04]  /*12bb0*/  IMAD.IADD R2, R5, 0x1, R2 ;  /* 0x0000000105027824 */ /* 0x000fc800078e0202 */
[----:B------:R-:W-:-:S07]  /*12bc0*/  IMAD.MOV.U32 R13, RZ, RZ, R2 ;  /* 0x000000ffff0d7224 */ /* 0x000fce00078e0002 */
[----:B------:R-:W-:Y:S05]  /*12bd0*/  WARPSYNC.COLLECTIVE R15, `(.L_x_440) ;  /* 0x000000000f087348 */ /* 0x000fea0003c00000 */
[----:B------:R0:W1:Y:S02]  /*12be0*/  SHFL.IDX P6, R14, R13, R12, R11 ;  /* 0x0000000c0d0e7389 */ /* 0x00006400000c000b */
[----:B01----:R-:W-:Y:S01]  /*12bf0*/  ENDCOLLECTIVE ;  /* 0x000000000000791b */ /* 0x003fe20003800000 */
.L_x_440:
[----:B------:R-:W-:Y:S05]  /*12c00*/  BRA `(.L_x_441) ;  /* 0xffffffb800007947 */ /* 0x000fea000383ffff */
.L_x_314:
[----:B------:R-:W-:Y:S01]  /*12c10*/  BSSY B0, `(.L_x_442) ;  /* 0x0000007000007945 */ /* 0x000fe20003800000 */
[----:B------:R-:W-:Y:S02]  /*12c20*/  IMAD.MOV.U32 R12, RZ, RZ, 0x1 ;  /* 0x00000001ff0c7424 */ /* 0x000fe400078e00ff */
[----:B------:R-:W-:Y:S02]  /*12c30*/  IMAD.MOV.U32 R11, RZ, RZ, RZ ;  /* 0x000000ffff0b7224 */ /* 0x000fe400078e00ff */
[----:B------:R-:W-:-:S07]  /*12c40*/  IMAD.MOV.U32 R15, RZ, RZ, -0x1 ;  /* 0xffffffffff0f7424 */ /* 0x000fce00078e00ff */
[----:B------:R-:W-:Y:S05]  /*12c50*/  WARPSYNC.COLLECTIVE R15, `(.L_x_443) ;  /* 0x000000000f087348 */ /* 0x000fea0003c00000 */
[----:B------:R0:W1:Y:S02]  /*12c60*/  SHFL.UP P6, R14, R13, R12, R11 ;  /* 0x0400000c0d0e7389 */ /* 0x00006400000c000b */
[----:B01----:R-:W-:Y:S01]  /*12c70*/  ENDCOLLECTIVE ;  /* 0x000000000000791b */ /* 0x003fe20003800000 */
.L_x_443:
[----:B------:R-:W-:Y:S05]  /*12c80*/  BSYNC B0 ;  /* 0x0000000000007941 */ /* 0x000fea0003800000 */
.L_x_442:
[----:B------:R-:W-:Y:S01]  /*12c90*/  SEL R14, R14, RZ, P1 ;  /* 0x000000ff0e0e7207 */ /* 0x000fe20000800000 */
[----:B------:R-:W-:Y:S02]  /*12ca0*/  IMAD.MOV.U32 R12, RZ, RZ, 0x2 ;  /* 0x00000002ff0c7424 */ /* 0x000fe400078e00ff */
[----:B------:R-:W-:Y:S02]  /*12cb0*/  IMAD.MOV.U32 R11, RZ, RZ, RZ ;  /* 0x000000ffff0b7224 */ /* 0x000fe400078e00ff */
[----:B------:R-:W-:Y:S02]  /*12cc0*/  IMAD.IADD R13, R13, 0x1, R14 ;  /* 0x000000010d0d7824 */ /* 0x000fe400078e020e */
[----:B------:R-:W-:-:S07]  /*12cd0*/  IMAD.MOV.U32 R15, RZ, RZ, -0x1 ;  /* 0xffffffffff0f7424 */ /* 0x000fce00078e00ff */
[----:B------:R-:W-:Y:S05]  /*12ce0*/  WARPSYNC.COLLECTIVE R15, `(.L_x_444) ;  /* 0x000000000f087348 */ /* 0x000fea0003c00000 */
[----:B------:R0:W1:Y:S02]  /*12cf0*/  SHFL.UP P6, R14, R13, R12, R11 ;  /* 0x0400000c0d0e7389 */ /* 0x00006400000c000b */
[----:B01----:R-:W-:Y:S01]  /*12d00*/  ENDCOLLECTIVE ;  /* 0x000000000000791b */ /* 0x003fe20003800000 */
.L_x_444:
[----:B------:R-:W-:Y:S02]  /*12d10*/  MOV R12, 0x4 ;  /* 0x00000004000c7802 */ /* 0x000fe40000000f00 */
[----:B------:R-:W-:-:S05]  /*12d20*/  SEL R2, R14, RZ, P2 ;  /* 0x000000ff0e027207 */ /* 0x000fca0001000000 */
[----:B------:R-:W-:-:S04]  /*12d30*/  IMAD.IADD R2, R13, 0x1, R2 ;  /* 0x000000010d027824 */ /* 0x000fc800078e0202 */
[----:B------:R-:W-:-:S07]  /*12d40*/  IMAD.MOV.U32 R13, RZ, RZ, R2 ;  /* 0x000000ffff0d7224 */ /* 0x000fce00078e0002 */
[----:B------:R-:W-:Y:S05]  /*12d50*/  WARPSYNC.COLLECTIVE R15, `(.L_x_445) ;  /* 0x000000000f087348 */ /* 0x000fea0003c00000 */
[----:B------:R0:W1:Y:S02]  /*12d60*/  SHFL.UP P6, R14, R13, R12, R11 ;  /* 0x0400000c0d0e7389 */ /* 0x00006400000c000b */
[----:B01----:R-:W-:Y:S01]  /*12d70*/  ENDCOLLECTIVE ;  /* 0x000000000000791b */ /* 0x003fe20003800000 */
.L_x_445:
[----:B------:R-:W-:Y:S01]  /*12d80*/  IMAD.MOV.U32 R12, RZ, RZ, 0x8 ;  /* 0x00000008ff0c7424 */ /* 0x000fe200078e00ff */
[----:B------:R-:W-:-:S05]  /*12d90*/  SEL R3, R14, RZ, P3 ;  /* 0x000000ff0e037207 */ /* 0x000fca0001800000 */
[----:B------:R-:W-:-:S04]  /*12da0*/  IMAD.IADD R3, R2, 0x1, R3 ;  /* 0x0000000102037824 */ /* 0x000fc800078e0203 */
[----:B------:R-:W-:-:S07]  /*12db0*/  IMAD.MOV.U32 R13, RZ, RZ, R3 ;  /* 0x000000ffff0d7224 */ /* 0x000fce00078e0003 */
[----:B------:R-:W-:Y:S05]  /*12dc0*/  WARPSYNC.COLLECTIVE R15, `(.L_x_446) ;  /* 0x000000000f087348 */ /* 0x000fea0003c00000 */
[----:B------:R0:W1:Y:S02]  /*12dd0*/  SHFL.UP P6, R14, R13, R12, R11 ;  /* 0x0400000c0d0e7389 */ /* 0x00006400000c000b */
[----:B01----:R-:W-:Y:S01]  /*12de0*/  ENDCOLLECTIVE ;  /* 0x000000000000791b */ /* 0x003fe20003800000 */
.L_x_446:
[----:B------:R-:W-:Y:S01]  /*12df0*/  IMAD.MOV.U32 R12, RZ, RZ, 0x10 ;  /* 0x00000010ff0c7424 */ /* 0x000fe200078e00ff */
[----:B------:R-:W-:-:S05]  /*12e00*/  SEL R14, R14, RZ, P4 ;  /* 0x000000ff0e0e7207 */ /* 0x000fca0002000000 */
[----:B------:R-:W-:-:S04]  /*12e10*/  IMAD.IADD R5, R3, 0x1, R14 ;  /* 0x0000000103057824 */ /* 0x000fc800078e020e */
[----:B------:R-:W-:-:S07]  /*12e20*/  IMAD.MOV.U32 R13, RZ, RZ, R5 ;  /* 0x000000ffff0d7224 */ /* 0x000fce00078e0005 */
[----:B------:R-:W-:Y:S05]  /*12e30*/  WARPSYNC.COLLECTIVE R15, `(.L_x_447) ;  /* 0x000000000f087348 */ /* 0x000fea0003c00000 */
[----:B------:R0:W1:Y:S02]  /*12e40*/  SHFL.UP P6, R14, R13, R12, R11 ;  /* 0x0400000c0d0e7389 */ /* 0x00006400000c000b */
[----:B01----:R-:W-:Y:S01]  /*12e50*/  ENDCOLLECTIVE ;  /* 0x000000000000791b */ /* 0x003fe20003800000 */
.L_x_447:
        /* <DEDUP_REMOVED lines=8> */
.L_x_448:
[----:B------:R-:W-:Y:S05]  /*12ee0*/  BRA `(.L_x_449) ;  /* 0xffffffb400ec7947 */ /* 0x000fea000383ffff */
.L_x_316:
[----:B------:R-:W-:Y:S01]  /*12ef0*/  BSSY B0, `(.L_x_450) ;  /* 0x0000006000007945 */ /* 0x000fe20003800000 */
[----:B------:R-:W-:Y:S01]  /*12f00*/  PLOP3.LUT P6, PT, P6, PT, PT, 0x8, 0x0 ;  /* 0x000000000000781c */ /* 0x000fe200037ce170 */
[----:B------:R-:W-:-:S12]  /*12f10*/  IMAD.MOV.U32 R15, RZ, RZ, -0x1 ;  /* 0xffffffffff0f7424 */ /* 0x000fd800078e00ff */
[----:B0-----:R-:W-:Y:S05]  /*12f20*/  WARPSYNC.COLLECTIVE R15, `(.L_x_451) ;  /* 0x000000000f087348 */ /* 0x001fea0003c00000 */
[----:B------:R-:W-:Y:S01]  /*12f30*/  VOTE.ANY R14, PT, P6 ;  /* 0x00000000000e7806 */ /* 0x000fe200030e0100 */
[----:B0-----:R-:W-:Y:S06]  /*12f40*/  ENDCOLLECTIVE ;  /* 0x000000000000791b */ /* 0x001fec0003800000 */
.L_x_451:
[----:B------:R-:W-:Y:S05]  /*12f50*/  BSYNC B0 ;  /* 0x0000000000007941 */ /* 0x000fea0003800000 */
.L_x_450:
[----:B------:R-:W-:Y:S01]  /*12f60*/  IMAD.MOV.U32 R3, RZ, RZ, R14 ;  /* 0x000000ffff037224 */ /* 0x000fe200078e000e */
[----:B------:R-:W-:Y:S01]  /*12f70*/  MOV R11, 0x1f ;  /* 0x0000001f000b7802 */ /* 0x000fe20000000f00 */
[----:B------:R-:W-:Y:S02]  /*12f80*/  IMAD.MOV.U32 R13, RZ, RZ, R7 ;  /* 0x000000ffff0d7224 */ /* 0x000fe400078e0007 */
[----:B------:R-:W0:Y:S01]  /*12f90*/  POPC R8, R3 ;  /* 0x0000000300087309 */ /* 0x000e220000000000 */
[----:B------:R-:W-:Y:S02]  /*12fa0*/  IMAD.MOV.U32 R15, RZ, RZ, -0x1 ;  /* 0xffffffffff0f7424 */ /* 0x000fe400078e00ff */
[----:B0-----:R-:W-:-:S07]  /*12fb0*/  IMAD.MOV.U32 R12, RZ, RZ, R8 ;  /* 0x000000ffff0c7224 */ /* 0x001fce00078e0008 */
[----:B------:R-:W-:Y:S05]  /*12fc0*/  WARPSYNC.COLLECTIVE R15, `(.L_x_452) ;  /* 0x000000000f087348 */ /* 0x000fea0003c00000 */
[----:B------:R0:W1:Y:S02]  /*12fd0*/  SHFL.IDX P6, R14, R13, R12, R11 ;  /* 0x0000000c0d0e7389 */ /* 0x00006400000c000b */
[----:B01----:R-:W-:Y:S01]  /*12fe0*/  ENDCOLLECTIVE ;  /* 0x000000000000791b */ /* 0x003fe20003800000 */
.L_x_452:
[----:B------:R-:W-:Y:S02]  /*12ff0*/  IMAD.MOV.U32 R13, RZ, RZ, R4 ;  /* 0x000000ffff0d7224 */ /* 0x000fe400078e0004 */
[----:B------:R-:W-:-:S07]  /*13000*/  IMAD.MOV.U32 R7, RZ, RZ, R14 ;  /* 0x000000ffff077224 */ /* 0x000fce00078e000e */
[----:B------:R-:W-:Y:S05]  /*13010*/  WARPSYNC.COLLECTIVE R15, `(.L_x_453) ;  /* 0x000000000f087348 */ /* 0x000fea0003c00000 */
[----:B------:R0:W1:Y:S02]  /*13020*/  SHFL.IDX P6, R14, R13, R12, R11 ;  /* 0x0000000c0d0e7389 */ /* 0x00006400000c000b */
[----:B01----:R-:W-:Y:S01]  /*13030*/  ENDCOLLECTIVE ;  /* 0x000000000000791b */ /* 0x003fe20003800000 */
.L_x_453:
[----:B------:R-:W-:Y:S01]  /*13040*/  IMAD.MOV.U32 R4, RZ, RZ, R14 ;  /* 0x000000ffff047224 */ /* 0x000fe200078e000e */
[----:B------:R-:W-:Y:S06]  /*13050*/  BRA `(.L_x_454) ;  /* 0xffffffb400cc7947 */ /* 0x000fec000383ffff */
.L_x_318:
[----:B------:R-:W-:Y:S01]  /*13060*/  BSSY B0, `(.L_x_455) ;  /* 0x0000007000007945 */ /* 0x000fe20003800000 */
[----:B------:R-:W-:Y:S02]  /*13070*/  IMAD.MOV.U32 R13, RZ, RZ, R2 ;  /* 0x000000ffff0d7224 */ /* 0x000fe400078e0002 */
[----:B------:R-:W-:Y:S02]  /*13080*/  IMAD.MOV.U32 R11, RZ, RZ, 0x1f ;  /* 0x0000001fff0b7424 */ /* 0x000fe400078e00ff */
[----:B------:R-:W-:-:S07]  /*13090*/  IMAD.MOV.U32 R15, RZ, RZ, -0x1 ;  /* 0xffffffffff0f7424 */ /* 0x000fce00078e00ff */
[----:B0123--:R-:W-:Y:S05]  /*130a0*/  WARPSYNC.COLLECTIVE R15, `(.L_x_456) ;  /* 0x000000000f087348 */ /* 0x00ffea0003c00000 */
[----:B------:R4:W0:Y:S02]  /*130b0*/  SHFL.IDX P6, R14, R13, R12, R11 ;  /* 0x0000000c0d0e7389 */ /* 0x00082400000c000b */
[----:B01234-:R-:W-:Y:S01]  /*130c0*/  ENDCOLLECTIVE ;  /* 0x000000000000791b */ /* 0x01ffe20003800000 */
.L_x_456:
[----:B------:R-:W-:Y:S05]  /*130d0*/  BSYNC B0 ;  /* 0x0000000000007941 */ /* 0x000fea0003800000 */
.L_x_455:
[----:B------:R-:W-:Y:S01]  /*130e0*/  IMAD.MOV.U32 R6, RZ, RZ, R14 ;  /* 0x000000ffff067224 */ /* 0x000fe200078e000e */
[----:B------:R-:W-:Y:S06]  /*130f0*/  BRA `(.L_x_317) ;  /* 0xffffffb400bc7947 */ /* 0x000fec000383ffff */
.L_x_322:
[----:B0-----:R0:W3:Y:S02]  /*13100*/  SYNCS.PHASECHK.TRANS64.TRYWAIT P0, [R4+URZ+0x28820], R0 ;  /* 0x02882000040075a7 */ /* 0x0010e4000800017f */
[----:B---3--:R-:W-:Y:S05]  /*13110*/  @!P0 NANOSLEEP.SYNCS 0x989680 ;  /* 0x009896800000895d */ /* 0x008fea0003900000 */
[----:B------:R-:W3:Y:S02]  /*13120*/  @!P0 SYNCS.PHASECHK.TRANS64 P0, [R4+URZ+0x28820], R0 ;  /* 0x02882000040085a7 */ /* 0x000ee4000800007f */
[----:B---3--:R-:W-:Y:S05]  /*13130*/  @!P0 BRA `(.L_x_322) ;  /* 0xfffffffc00f08947 */ /* 0x008fea000383ffff */
[----:B------:R-:W-:Y:S05]  /*13140*/  BRA `(.L_x_457) ;  /* 0xffffffbc00147947 */ /* 0x000fea000383ffff */
.L_x_323:
[----:B------:R-:W3:Y:S01]  /*13150*/  S2R R2, SR_TID.X ;  /* 0x0000000000027919 */ /* 0x000ee20000002100 */
[----:B------:R-:W-:Y:S01]  /*13160*/  BSSY B0, `(.L_x_458) ;  /* 0x000000a000007945 */ /* 0x000fe20003800000 */
[----:B------:R-:W-:Y:S02]  /*13170*/  IMAD.MOV.U32 R12, RZ, RZ, RZ ;  /* 0x000000ffff0c7224 */ /* 0x000fe400078e00ff */
[----:B------:R-:W-:Y:S02]  /*13180*/  IMAD.MOV.U32 R11, RZ, RZ, 0x1f ;  /* 0x0000001fff0b7424 */ /* 0x000fe400078e00ff */
[----:B------:R-:W-:Y:S01]  /*13190*/  IMAD.MOV.U32 R15, RZ, RZ, -0x1 ;  /* 0xffffffffff0f7424 */ /* 0x000fe200078e00ff */
[----:B---3--:R-:W-:-:S04]  /*131a0*/  SHF.R.U32.HI R2, RZ, 0x5, R2 ;  /* 0x00000005ff027819 */ /* 0x008fc80000011602 */
[----:B------:R-:W-:-:S05]  /*131b0*/  LOP3.LUT R2, R2, 0x3, RZ, 0xc0, !PT ;  /* 0x0000000302027812 */ /* 0x000fca00078ec0ff */
[----:B------:R-:W-:-:S07]  /*131c0*/  IMAD.MOV.U32 R13, RZ, RZ, R2 ;  /* 0x000000ffff0d7224 */ /* 0x000fce00078e0002 */
[----:B012---:R-:W-:Y:S05]  /*131d0*/  WARPSYNC.COLLECTIVE R15, `(.L_x_459) ;  /* 0x000000000f087348 */ /* 0x007fea0003c00000 */
[----:B------:R3:W4:Y:S02]  /*131e0*/  SHFL.IDX P6, R14, R13, R12, R11 ;  /* 0x0000000c0d0e7389 */ /* 0x00072400000c000b */
[----:B01234-:R-:W-:Y:S01]  /*131f0*/  ENDCOLLECTIVE ;  /* 0x000000000000791b */ /* 0x01ffe20003800000 */
.L_x_459:
[----:B------:R-:W-:Y:S05]  /*13200*/  BSYNC B0 ;  /* 0x0000000000007941 */ /* 0x000fea0003800000 */
.L_x_458:
[----:B------:R-:W-:Y:S05]  /*13210*/  BRA `(.L_x_460) ;  /* 0xffffffb800fc7947 */ /* 0x000fea000383ffff */
.L_x_326:
[----:B------:R-:W-:Y:S01]  /*13220*/  BSSY B1, `(.L_x_461) ;  /* 0x0000006000017945 */ /* 0x000fe20003800000 */
[----:B------:R-:W-:-:S07]  /*13230*/  IMAD.MOV.U32 R15, RZ, RZ, -0x1 ;  /* 0xffffffffff0f7424 */ /* 0x000fce00078e00ff */
[----:B012---:R-:W-:Y:S05]  /*13240*/  WARPSYNC.COLLECTIVE R15, `(.L_x_462) ;  /* 0x000000000f0c7348 */ /* 0x007fea0003c00000 */
[----:B------:R-:W-:Y:S02]  /*13250*/  ELECT P6, UR62, PT ;  /* 0x00000000003e782f */ /* 0x000fe400038c0000 */
[----:B------:R-:W-:Y:S01]  /*13260*/  MOV R14, UR62 ;  /* 0x0000003e000e7c02 */ /* 0x000fe20008000f00 */
[----:B012---:R-:W-:Y:S10]  /*13270*/  ENDCOLLECTIVE ;  /* 0x000000000000791b */ /* 0x007ff40003800000 */
.L_x_462:
[----:B------:R-:W-:Y:S05]  /*13280*/  BSYNC B1 ;  /* 0x0000000000017941 */ /* 0x000fea0003800000 */
.L_x_461:
[----:B------:R-:W-:Y:S05]  /*13290*/  BRA `(.L_x_463) ;  /* 0xffffffb800f47947 */ /* 0x000fea000383ffff */
.L_x_328:
[----:B0-----:R0:W3:Y:S02]  /*132a0*/  SYNCS.PHASECHK.TRANS64.TRYWAIT P1, [R5+URZ+0x28840], R0 ;  /* 0x02884000050075a7 */ /* 0x0010e4000802017f */
[----:B---3--:R-:W-:Y:S05]  /*132b0*/  @!P1 NANOSLEEP.SYNCS 0x989680 ;  /* 0x009896800000995d */ /* 0x008fea0003900000 */
[----:B------:R-:W3:Y:S02]  /*132c0*/  @!P1 SYNCS.PHASECHK.TRANS64 P1, [R5+URZ+0x28840], R0 ;  /* 0x02884000050095a7 */ /* 0x000ee4000802007f */
[----:B---3--:R-:W-:Y:S05]  /*132d0*/  @!P1 BRA `(.L_x_328) ;  /* 0xfffffffc00f09947 */ /* 0x008fea000383ffff */
[----:B------:R-:W-:Y:S05]  /*132e0*/  BRA `(.L_x_464) ;  /* 0xffffffbc00147947 */ /* 0x000fea000383ffff */
.L_x_330:
[----:B---3--:R3:W4:Y:S02]  /*132f0*/  SYNCS.PHASECHK.TRANS64.TRYWAIT P1, [R25+URZ+0x28840], R2 ;  /* 0x02884002190075a7 */ /* 0x008724000802017f */
[----:B----4-:R-:W-:Y:S05]  /*13300*/  @!P1 NANOSLEEP.SYNCS 0x989680 ;  /* 0x009896800000995d */ /* 0x010fea0003900000 */
[----:B------:R-:W4:Y:S02]  /*13310*/  @!P1 SYNCS.PHASECHK.TRANS64 P1, [R25+URZ+0x28840], R2 ;  /* 0x02884002190095a7 */ /* 0x000f24000802007f */
[----:B----4-:R-:W-:Y:S05]  /*13320*/  @!P1 BRA `(.L_x_330) ;  /* 0xfffffffc00f09947 */ /* 0x010fea000383ffff */
[----:B------:R-:W-:Y:S05]  /*13330*/  BRA `(.L_x_465) ;  /* 0xffffffbc00207947 */ /* 0x000fea000383ffff */
.L_x_332:
[----:B----4-:R4:W0:Y:S02]  /*13340*/  SYNCS.PHASECHK.TRANS64.TRYWAIT P1, [R5+URZ+0x28860], R0 ;  /* 0x02886000050075a7 */ /* 0x010824000802017f */
[----:B0-----:R-:W-:Y:S05]  /*13350*/  @!P1 NANOSLEEP.SYNCS 0x989680 ;  /* 0x009896800000995d */ /* 0x001fea0003900000 */
[----:B------:R-:W0:Y:S02]  /*13360*/  @!P1 SYNCS.PHASECHK.TRANS64 P1, [R5+URZ+0x28860], R0 ;  /* 0x02886000050095a7 */ /* 0x000e24000802007f */
[----:B0-----:R-:W-:Y:S05]  /*13370*/  @!P1 BRA `(.L_x_332) ;  /* 0xfffffffc00f09947 */ /* 0x001fea000383ffff */
[----:B------:R-:W-:Y:S05]  /*13380*/  BRA `(.L_x_466) ;  /* 0xffffffbc001c7947 */ /* 0x000fea000383ffff */
.L_x_467:
        /* <DEDUP_REMOVED lines=15> */
.L_x_3543:


//--------------------- .text._ZN7cutlass13device_kernelIN5flash11enable_sm90INS1_16FlashAttnFwdSm90INS1_25CollectiveMainloopFwdSm90ILi2EN4cute5tupleIJNS5_1CILi1EEES8_S8_EEENS6_IJNS7_ILi128EEESA_SA_EEELi128ENS_6half_tEfNS_4arch4Sm90ELb0ELb0ELb0ELb1ELb1ELb1ELb0ELb1ELb1ELb1ELb1ELb0EEENS1_21CollectiveEpilogueFwdISB_S9_SC_SE_Li256ELb1ELb1ELb1ELb0EEENS1_36VarlenDynamicPersistentTileSchedulerILi128ELi128ELi256ELi128ELb1ELb1ELb1ELb0ELb1ELb1EEEEEEEEEvNT_6ParamsE --------------------------
	.section	.text._ZN7cutlass13device_kernelIN5flash11enable_sm90INS1_16FlashAttnFwdSm90INS1_25CollectiveMainloopFwdSm90ILi2EN4cute5tupleIJNS5_1CILi1EEES8_S8_EEENS6_IJNS7_ILi128EEESA_SA_EEELi128ENS_6half_tEfNS_4arch4Sm90ELb0ELb0ELb0ELb1ELb1ELb1ELb0ELb1ELb1ELb1ELb1ELb0EEENS1_21CollectiveEpilogueFwdISB_S9_SC_SE_Li256ELb1ELb1ELb1ELb0EEENS1_36VarlenDynamicPersistentTileSchedulerILi128ELi128ELi256ELi128ELb1ELb1ELb1ELb0ELb1ELb1EEEEEEEEEvNT_6ParamsE,"ax",@progbits
	.align	128
.text._ZN7cutlass13device_kernelIN5flash11enable_sm90INS1_16FlashAttnFwdSm90INS1_25CollectiveMainloopFwdSm90ILi2EN4cute5tupleIJNS5_1CILi1EEES8_S8_EEENS6_IJNS7_ILi128EEESA_SA_EEELi128ENS_6half_tEfNS_4arch4Sm90ELb0ELb0ELb0ELb1ELb1ELb1ELb0ELb1ELb1ELb1ELb1ELb0EEENS1_21CollectiveEpilogueFwdISB_S9_SC_SE_Li256ELb1ELb1ELb1ELb0EEENS1_36VarlenDynamicPersistentTileSchedulerILi128ELi128ELi256ELi128ELb1ELb1ELb1ELb0ELb1ELb1EEEEEEEEEvNT_6ParamsE:
        .type           _ZN7cutlass13device_kernelIN5flash11enable_sm90INS1_16FlashAttnFwdSm90INS1_25CollectiveMainloopFwdSm90ILi2EN4cute5tupleIJNS5_1CILi1EEES8_S8_EEENS6_IJNS7_ILi128EEESA_SA_EEELi128ENS_6half_tEfNS_4arch4Sm90ELb0ELb0ELb0ELb1ELb1ELb1ELb0ELb1ELb1ELb1ELb1ELb0EEENS1_21CollectiveEpilogueFwdISB_S9_SC_SE_Li256ELb1ELb1ELb1ELb0EEENS1_36VarlenDynamicPersistentTileSchedulerILi128ELi128ELi256ELi128ELb1ELb1ELb1ELb0ELb1ELb1EEEEEEEEEvNT_6ParamsE,@function
        .size           _ZN7cutlass13device_kernelIN5flash11enable_sm90INS1_16FlashAttnFwdSm90INS1_25CollectiveMainloopFwdSm90ILi2EN4cute5tupleIJNS5_1CILi1EEES8_S8_EEENS6_IJNS7_ILi128EEESA_SA_EEELi128ENS_6half_tEfNS_4arch4Sm90ELb0ELb0ELb0ELb1ELb1ELb1ELb0ELb1ELb1ELb1ELb1ELb0EEENS1_21CollectiveEpilogueFwdISB_S9_SC_SE_Li256ELb1ELb1ELb1ELb0EEENS1_36VarlenDynamicPersistentTileSchedulerILi128ELi128ELi256ELi128ELb1ELb1ELb1ELb0ELb1ELb1EEEEEEEEEvNT_6ParamsE,(.L_x_3544 - _ZN7cutlass13device_kernelIN5flash11enable_sm90INS1_16FlashAttnFwdSm90INS1_25CollectiveMainloopFwdSm90ILi2EN4cute5tupleIJNS5_1CILi1EEES8_S8_EEENS6_IJNS7_ILi128EEESA_SA_EEELi128ENS_6half_tEfNS_4arch4Sm90ELb0ELb0ELb0ELb1ELb1ELb1ELb0ELb1ELb1ELb1ELb1ELb0EEENS1_21CollectiveEpilogueFwdISB_S9_SC_SE_Li256ELb1ELb1ELb1ELb0EEENS1_36VarlenDynamicPersistentTileSchedulerILi128ELi128ELi256ELi128ELb1ELb1ELb1ELb0ELb1ELb1EEEEEEEEEvNT_6ParamsE)
        .other          _ZN7cutlass13device_kernelIN5flash11enable_sm90INS1_16FlashAttnFwdSm90INS1_25CollectiveMainloopFwdSm90ILi2EN4cute5tupleIJNS5_1CILi1EEES8_S8_EEENS6_IJNS7_ILi128EEESA_SA_EEELi128ENS_6half_tEfNS_4arch4Sm90ELb0ELb0ELb0ELb1ELb1ELb1ELb0ELb1ELb1ELb1ELb1ELb0EEENS1_21CollectiveEpilogueFwdISB_S9_SC_SE_Li256ELb1ELb1ELb1ELb0EEENS1_36VarlenDynamicPersistentTileSchedulerILi128ELi128ELi256ELi128ELb1ELb1ELb1ELb0ELb1ELb1EEEEEEEEEvNT_6ParamsE,@"STO_CUDA_ENTRY STV_DEFAULT"
_ZN7cutlass13device_kernelIN5flash11enable_sm90INS1_16FlashAttnFwdSm90INS1_25CollectiveMainloopFwdSm90ILi2EN4cute5tupleIJNS5_1CILi1EEES8_S8_EEENS6_IJNS7_ILi128EEESA_SA_EEELi128ENS_6half_tEfNS_4arch4Sm90ELb0ELb0ELb0ELb1ELb1ELb1ELb0ELb1ELb1ELb1ELb1ELb0EEENS1_21CollectiveEpilogueFwdISB_S9_SC_SE_Li256ELb1ELb1ELb1ELb0EEENS1_36VarlenDynamicPersistentTileSchedulerILi128ELi128ELi256ELi128ELb1ELb1ELb1ELb0ELb1ELb1EEEEEEEEEvNT_6ParamsE:
[----:B------:R-:W0:Y:S02]  /*0000*/  LDC R1, c[0x0][0x28] ;  /* 0x00000a00ff017b82 */ /* 0x000e240000000800 */
[----:B0-----:R-:W-:Y:S01]  /*0010*/  VIADD R1, R1, 0xffffffd8 ;  /* 0xffffffd801017836 */ /* 0x001fe20000000000 */
[----:B------:R-:W0:Y:S01]  /*0020*/  S2R R0, SR_TID.X ;  /* 0x0000000000007919 */ /* 0x000e220000002100 */
[----:B------:R-:W-:Y:S01]  /*0030*/  ELECT P0, URZ, PT ;  /* 0x00000000003f782f */ /* 0x000fe20003800000 */
[----:B------:R-:W-:Y:S01]  /*0040*/  BSSY B0, `(.L_x_468) ;  /* 0x000000e000007945 */ /* 0x000fe20003800000 */
[--C-:B0-----:R-:W-:Y:S02]  /*0050*/  SHF.R.U32.HI R2, RZ, 0x5, R0.reuse ;  /* 0x00000005ff027819 */ /* 0x101fe40000011600 */
[----:B------:R-:W-:-:S03]  /*0060*/  SHF.R.U32.HI R4, RZ, 0x7, R0 ;  /* 0x00000007ff047819 */ /* 0x000fc60000011600 */
[----:B------:R-:W0:Y:S02]  /*0070*/  SHFL.IDX PT, R3, R2, RZ, 0x1f ;  /* 0x00001fff02037589 */ /* 0x000e2400000e0000 */
[----:B0-----:R-:W-:-:S13]  /*0080*/  ISETP.EQ.AND P0, PT, R3, RZ, P0 ;  /* 0x000000ff0300720c */ /* 0x001fda0000702270 */
[----:B------:R-:W-:Y:S05]  /*0090*/  @!P0 BRA `(.L_x_469) ;  /* 0x0000000000208947 */ /* 0x000fea0003800000 */
[----:B------:R-:W-:Y:S02]  /*00a0*/  ULDC.64 UR4, c[0x0][0x198] ;  /* 0x0000660000047ab9 */ /* 0x000fe40000000a00 */
[----:B------:R-:W-:Y:S02]  /*00b0*/  UIADD3 UR6, UP0, UR4, 0x570, URZ ;  /* 0x0000057004067890 */ /* 0x000fe4000ff1e03f */
[----:B------:R-:W-:Y:S02]  /*00c0*/  UIADD3 UR4, UP1, UR4, 0x670, URZ ;  /* 0x0000067004047890 */ /* 0x000fe4000ff3e03f */
[----:B------:R-:W-:Y:S02]  /*00d0*/  UIADD3.X UR7, URZ, UR5, URZ, UP0, !UPT ;  /* 0x000000053f077290 */ /* 0x000fe400087fe43f */
[----:B------:R-:W-:-:S07]  /*00e0*/  UIADD3.X UR5, URZ, UR5, URZ, UP1, !UPT ;  /* 0x000000053f057290 */ /* 0x000fce0008ffe43f */
[----:B------:R0:W-:Y:S02]  /*00f0*/  UTMACCTL.PF [UR6] ;  /* 0x00000000060079b9 */ /* 0x0001e40008040000 */
[----:B------:R0:W-:Y:S02]  /*0100*/  UTMACCTL.PF [UR4] ;  /* 0x00000000040079b9 */ /* 0x0001e40008040000 */
[----:B0-----:R-:W-:Y:S01]  /*0110*/  NOP ;  /* 0x0000000000007918 */ /* 0x001fe20000000000 */
.L_x_469:
[----:B------:R-:W-:Y:S05]  /*0120*/  BSYNC B0 ;  /* 0x0000000000007941 */ /* 0x000fea0003800000 */
.L_x_468:
[----:B------:R-:W-:Y:S01]  /*0130*/  VOTEU.ANY UP0, P0 ;  /* 0x00000000003f7886 */ /* 0x000fe20000000100 */
[----:B------:R-:W0:Y:S01]  /*0140*/  SHFL.IDX PT, R4, R4, RZ, 0x1f ;  /* 0x00001fff04047589 */ /* 0x000e2200000e0000 */
[----:B------:R-:W-:Y:S01]  /*0150*/  UMOV UR4, 0x80 ;  /* 0x0000008000047882 */ /* 0x000fe20000000000 */
[----:B------:R-:W-:Y:S01]  /*0160*/  UMOV UR7, 0x100 ;  /* 0x0000010000077882 */ /* 0x000fe20000000000 */
[----:B------:R-:W-:Y:S01]  /*0170*/  VOTEU.ANY UP1, P0 ;  /* 0x00000000003f7886 */ /* 0x000fe20000020100 */
[----:B------:R-:W1:Y:S01]  /*0180*/  @UP0 S2UR UR8, SR_CgaCtaId ;  /* 0x00000000000809c3 */ /* 0x000e620000008800 */
[----:B------:R-:W2:Y:S01]  /*0190*/  SHFL.IDX PT, R3, R2, RZ, 0x1f ;  /* 0x00001fff02037589 */ /* 0x000ea200000e0000 */
[----:B------:R-:W-:Y:S01]  /*01a0*/  @UP0 UMOV UR6, 0x400 ;  /* 0x0000040000060882 */ /* 0x000fe20000000000 */
[----:B------:R-:W-:-:S04]  /*01b0*/  @UP0 UIADD3 UR4, -UR4, 0x100000, URZ ;  /* 0x0010000004040890 */ /* 0x000fc8000fffe13f */
[----:B------:R-:W-:Y:S02]  /*01c0*/  @UP0 USHF.L.U32 UR5, UR4, 0xb, URZ ;  /* 0x0000000b04050899 */ /* 0x000fe4000800063f */
[----:B------:R-:W-:Y:S01]  /*01d0*/  @UP0 USHF.L.U32 UR4, UR4, 0x1, URZ ;  /* 0x0000000104040899 */ /* 0x000fe2000800063f */
[----:B------:R-:W-:Y:S01]  /*01e0*/  VOTEU.ANY UP2, P0 ;  /* 0x00000000003f7886 */ /* 0x000fe20000040100 */
[----:B0-----:R-:W-:Y:S01]  /*01f0*/  R2UR UR9, R4 ;  /* 0x00000000040972ca */ /* 0x001fe200000e0000 */
[----:B-1----:R-:W-:Y:S01]  /*0200*/  @UP0 ULEA UR8, UR8, UR6, 0x18 ;  /* 0x0000000608080291 */ /* 0x002fe2000f8ec03f */
[----:B--2---:R-:W-:Y:S01]  /*0210*/  ISETP.NE.AND P1, PT, R3, RZ, PT ;  /* 0x000000ff0300720c */ /* 0x004fe20003f25270 */
[----:B------:R-:W-:-:S04]  /*0220*/  @UP0 UIADD3 UR6, -UR7, 0x100000, URZ ;  /* 0x0010000007060890 */ /* 0x000fc8000fffe13f */
[----:B------:R-:W-:Y:S02]  /*0230*/  @UP0 USHF.L.U32 UR7, UR6, 0xb, URZ ;  /* 0x0000000b06070899 */ /* 0x000fe4000800063f */
[----:B------:R-:W-:-:S04]  /*0240*/  @UP0 USHF.L.U32 UR6, UR6, 0x1, URZ ;  /* 0x0000000106060899 */ /* 0x000fc8000800063f */
[----:B------:R-:W-:Y:S01]  /*0250*/  UISETP.NE.AND UP0, UPT, UR9, URZ, UPT ;  /* 0x0000003f0900728c */ /* 0x000fe2000bf05270 */
[----:B------:R-:W0:Y:S02]  /*0260*/  FENCE.VIEW.ASYNC.S ;  /* 0x00000000000073c6 */ /* 0x000e240000000000 */
[----:B0-----:R0:W1:Y:S05]  /*0270*/  @UP1 SYNCS.EXCH.64 URZ, [UR8+0x28800], UR4 ;  /* 0x02880004083f15b2 */ /* 0x00106a0008000100 */
[----:B------:R0:W2:Y:S01]  /*0280*/  @UP2 SYNCS.EXCH.64 URZ, [UR8+0x28820], UR6 ;  /* 0x02882006083f25b2 */ /* 0x0000a20008000100 */
        /* <DEDUP_REMOVED lines=14> */
[----:B0-----:R3:W4:Y:S08]  /*0370*/  SYNCS.EXCH.64 URZ, [UR8+0x28830], UR4 ;  /* 0x02883004083f75b2 */ /* 0x0017300008000100 */
[----:B------:R3:W0:Y:S01]  /*0380*/  SYNCS.EXCH.64 URZ, [UR8+0x28840], UR6 ;  /* 0x02884006083f75b2 */ /* 0x0006220008000100 */
[----:B------:R3:W0:Y:S01]  /*0390*/  SYNCS.EXCH.64 URZ, [UR8+0x28838], UR4 ;  /* 0x02883804083f75b2 */ /* 0x0006220008000100 */
[----:B------:R3:W0:Y:S02]  /*03a0*/  SYNCS.EXCH.64 URZ, [UR8+0x28848], UR6 ;  /* 0x02884806083f75b2 */ /* 0x0006240008000100 */
[----:B---3--:R-:W-:Y:S01]  /*03b0*/  NOP ;  /* 0x0000000000007918 */ /* 0x008fe20000000000 */
.L_x_470:
[----:B------:R-:W3:Y:S01]  /*03c0*/  SHFL.IDX PT, R3, R2, RZ, 0x1f ;  /* 0x00001fff02037589 */ /* 0x000ee200000e0000 */
[----:B------:R-:W-:Y:S01]  /*03d0*/  NOP ;  /* 0x0000000000007918 */ /* 0x000fe20000000000 */
[----:B---3--:R-:W-:-:S13]  /*03e0*/  ISETP.NE.AND P0, PT, R3, RZ, PT ;  /* 0x000000ff0300720c */ /* 0x008fda0003f05270 */
        /* <DEDUP_REMOVED lines=17> */
[----:B------:R3:W0:Y:S02]  /*0500*/  SYNCS.EXCH.64 URZ, [UR8+0x28868], UR6 ;  /* 0x02886806083f75b2 */ /* 0x0006240008000100 */
[----:B---3--:R-:W-:Y:S01]  /*0510*/  NOP ;  /* 0x0000000000007918 */ /* 0x008fe20000000000 */
.L_x_471:
[----:B------:R-:W3:Y:S01]  /*0520*/  SHFL.IDX PT, R3, R2, RZ, 0x1f ;  /* 0x00001fff02037589 */ /* 0x000ee200000e0000 */
[----:B------:R-:W-:Y:S01]  /*0530*/  NOP ;  /* 0x0000000000007918 */ /* 0x000fe20000000000 */
[----:B---3--:R-:W-:-:S13]  /*0540*/  ISETP.NE.AND P0, PT, R3, RZ, PT ;  /* 0x000000ff0300720c */ /* 0x008fda0003f05270 */
        /* <DEDUP_REMOVED lines=13> */
[----:B------:R3:W0:Y:S02]  /*0620*/  SYNCS.EXCH.64 URZ, [UR6+0x28888], UR4 ;  /* 0x02888804063f75b2 */ /* 0x0006240008000100 */
[----:B---3--:R-:W-:Y:S01]  /*0630*/  NOP ;  /* 0x0000000000007918 */ /* 0x008fe20000000000 */
.L_x_472:
        /* <DEDUP_REMOVED lines=22> */
.L_x_473:
        /* <DEDUP_REMOVED lines=22> */
.L_x_474:
[----:B------:R-:W-:Y:S01]  /*0900*/  PLOP3.LUT P0, PT, PT, PT, UP0, 0x80, 0x0 ;  /* 0x000000000000781c */ /* 0x000fe20003f0f008 */
[----:B------:R-:W-:Y:S01]  /*0910*/  UMOV UR36, 0x1 ;  /* 0x0000000100247882 */ /* 0x000fe20000000000 */
[----:B------:R-:W-:Y:S01]  /*0920*/  NOP ;  /* 0x0000000000007918 */ /* 0x000fe20000000000 */
[----:B------:R-:W-:Y:S01]  /*0930*/  USEL UR36, UR36, 0x2, !UP0 ;  /* 0x0000000224247887 */ /* 0x000fe2000c000000 */
[----:B------:R-:W-:Y:S01]  /*0940*/  BSSY B9, `(.L_x_475) ;  /* 0x0001add000097945 */ /* 0x000fe20003800000 */
[----:B------:R-:W-:Y:S01]  /*0950*/  ULDC.64 UR42, c[0x0][0x208] ;  /* 0x00008200002a7ab9 */ /* 0x000fe20000000a00 */
[----:B012-4-:R-:W-:Y:S07]  /*0960*/  BAR.SYNC.DEFER_BLOCKING 0x0 ;  /* 0x0000000000007b1d */ /* 0x017fee0000010000 */
[----:B------:R-:W-:Y:S05]  /*0970*/  @!P0 BRA `(.L_x_476) ;  /* 0x0000013c00a08947 */ /* 0x000fea0003800000 */
.L_x_477:
[----:B------:R-:W-:-:S08]  /*0980*/  NOP ;  /* 0x0000000000007918 */ /* 0x000fd00000000000 */
[----:B------:R-:W0:Y:S02]  /*0990*/  USETMAXREG.TRY_ALLOC.CTAPOOL UP0, 0xe8 ;  /* 0x000000e8000079c8 */ /* 0x000e240008000600 */
[----:B0-----:R-:W-:-:S13]  /*09a0*/  PLOP3.LUT P0, PT, PT, PT, UP0, 0x80, 0x0 ;  /* 0x000000000000781c */ /* 0x001fda0003f0f008 */
[----:B------:R-:W-:Y:S05]  /*09b0*/  @!P0 BRA `(.L_x_477) ;  /* 0xfffffffc00f08947 */ /* 0x000fea000383ffff */
[----:B------:R-:W-:Y:S01]  /*09c0*/  SHF.R.U32.HI R2, RZ, 0x7, R0 ;  /* 0x00000007ff027819 */ /* 0x000fe20000011600 */
[----:B------:R-:W0:Y:S08]  /*09d0*/  S2UR UR38, SR_CgaCtaId ;  /* 0x00000000002679c3 */ /* 0x000e300000008800 */
[----:B------:R-:W-:Y:S06]  /*09e0*/  BAR.ARV 0x8, 0x180 ;  /* 0x0206000000007b1d */ /* 0x000fec0000002000 */
[----:B------:R-:W-:Y:S01]  /*09f0*/  ISETP.NE.AND P0, PT, R2, 0x1, PT ;  /* 0x000000010200780c */ /* 0x000fe20003f05270 */
[----:B------:R-:W-:-:S12]  /*0a00*/  UMOV UR4, 0x400 ;  /* 0x0000040000047882 */ /* 0x000fd80000000000 */
[----:B------:R-:W-:Y:S06]  /*0a10*/  @!P0 BAR.ARV 0x9, 0x100 ;  /* 0x0244000000008b1d */ /* 0x000fec0000002000 */
[----:B0-----:R-:W-:Y:S02]  /*0a20*/  ULEA UR4, UR38, UR4, 0x18 ;  /* 0x0000000426047291 */ /* 0x001fe4000f8ec03f */
[----:B------:R-:W-:Y:S04]  /*0a30*/  BAR.SYNC.DEFER_BLOCKING 0x5, 0x180 ;  /* 0x0146000000007b1d */ /* 0x000fe80000010000 */
[----:B------:R-:W-:-:S02]  /*0a40*/  IMAD.U32 R156, RZ, RZ, UR4 ;  /* 0x00000004ff9c7e24 */ /* 0x000fc4000f8e00ff */
[----:B------:R-:W-:-:S03]  /*0a50*/  ULDC UR4, c[0x0][0xc3c] ;  /* 0x00030f0000047ab9 */ /* 0x000fc60000000800 */
[----:B------:R-:W0:Y:S01]  /*0a60*/  LDS.128 R28, [R156+0x288d0] ;  /* 0x0288d0009c1c7984 */ /* 0x000e220000000c00 */
[----:B------:R-:W-:Y:S06]  /*0a70*/  BAR.ARV 0x4, 0x180 ;  /* 0x0106000000007b1d */ /* 0x000fec0000002000 */
[----:B0-----:R-:W-:-:S13]  /*0a80*/  ISETP.GE.AND P0, PT, R31, UR4, PT ;  /* 0x000000041f007c0c */ /* 0x001fda000bf06270 */
[----:B------:R-:W-:Y:S05]  /*0a90*/  @P0 BRA `(.L_x_478) ;  /* 0x000001ac001c0947 */ /* 0x000fea0003800000 */
[----:B------:R-:W-:Y:S01]  /*0aa0*/  VIADD R12, R0, 0xffffff80 ;  /* 0xffffff80000c7836 */ /* 0x000fe20000000000 */
[----:B------:R-:W-:Y:S02]  /*0ab0*/  R2UR UR40, R156 ;  /* 0x000000009c2872ca */ /* 0x000fe400000e0000 */
[----:B------:R-:W-:Y:S02]  /*0ac0*/  CS2R R154, SRZ ;  /* 0x00000000009a7805 */ /* 0x000fe4000001ff00 */
[----:B------:R-:W-:Y:S01]  /*0ad0*/  MOV R158, RZ ;  /* 0x000000ff009e7202 */ /* 0x000fe20000000f00 */
[----:B------:R-:W-:Y:S01]  /*0ae0*/  IMAD.MOV.U32 R157, RZ, RZ, RZ ;  /* 0x000000ffff9d7224 */ /* 0x000fe200078e00ff */
[----:B------:R-:W-:Y:S01]  /*0af0*/  SHF.R.S32.HI R0, RZ, 0x1f, R12 ;  /* 0x0000001fff007819 */ /* 0x000fe2000001140c */
[----:B------:R-:W-:Y:S01]  /*0b00*/  ULOP3.LUT UR41, UR36, 0x1, URZ, 0xfc, !UPT ;  /* 0x0000000124297892 */ /* 0x000fe2000f8efc3f */
[----:B------:R-:W-:Y:S02]  /*0b10*/  UMOV UR39, URZ ;  /* 0x0000003f00277c82 */ /* 0x000fe40008000000 */
[----:B------:R-:W-:-:S02]  /*0b20*/  LEA.HI R2, R0, R12, RZ, 0x7 ;  /* 0x0000000c00027211 */ /* 0x000fc400078f38ff */
[-C--:B------:R-:W-:Y:S02]  /*0b30*/  LEA.HI R4, R0, R12.reuse, RZ, 0x5 ;  /* 0x0000000c00047211 */ /* 0x080fe400078f28ff */
[----:B------:R-:W-:Y:S01]  /*0b40*/  LOP3.LUT R218, R2, 0xffffff80, RZ, 0xc0, !PT ;  /* 0xffffff8002da7812 */ /* 0x000fe200078ec0ff */
[----:B------:R-:W-:Y:S01]  /*0b50*/  UIADD3 UR40, UR40, 0x10400, URZ ;  /* 0x0001040028287890 */ /* 0x000fe2000fffe03f */
[----:B------:R-:W-:Y:S01]  /*0b60*/  LEA.HI R3, R0, R12, RZ, 0x4 ;  /* 0x0000000c00037211 */ /* 0x000fe200078f20ff */
[----:B------:R-:W-:Y:S01]  /*0b70*/  IMAD.SHL.U32 R5, R4, 0x20, RZ ;  /* 0x0000002004057824 */ /* 0x000fe200078e00ff */
[----:B------:R-:W-:Y:S02]  /*0b80*/  IADD3 R218, R12, -R218, RZ ;  /* 0x800000da0cda7210 */ /* 0x000fe40007ffe0ff */
[----:B------:R-:W-:Y:S02]  /*0b90*/  LOP3.LUT R4, R3, 0x3fffff0, RZ, 0xc0, !PT ;  /* 0x03fffff003047812 */ /* 0x000fe400078ec0ff */
[----:B------:R-:W-:-:S02]  /*0ba0*/  SHF.R.S32.HI R7, RZ, 0x1f, R218 ;  /* 0x0000001fff077819 */ /* 0x000fc400000114da */
[----:B------:R-:W-:Y:S01]  /*0bb0*/  LOP3.LUT R5, R5, 0xfffffc00, RZ, 0xc0, !PT ;  /* 0xfffffc0005057812 */ /* 0x000fe200078ec0ff */
[----:B------:R-:W-:Y:S01]  /*0bc0*/  IMAD.IADD R4, R12, 0x1, -R4 ;  /* 0x000000010c047824 */ /* 0x000fe200078e0a04 */
[CC--:B------:R-:W-:Y:S02]  /*0bd0*/  LEA.HI R8, R7.reuse, R218.reuse, RZ, 0x2 ;  /* 0x000000da07087211 */ /* 0x0c0fe400078f10ff */
[----:B------:R-:W-:Y:S02]  /*0be0*/  LEA.HI R7, R7, R218, RZ, 0x5 ;  /* 0x000000da07077211 */ /* 0x000fe400078f28ff */
[--C-:B------:R-:W-:Y:S02]  /*0bf0*/  SHF.R.S32.HI R9, RZ, 0x2, R8.reuse ;  /* 0x00000002ff097819 */ /* 0x100fe40000011408 */
[----:B------:R-:W-:Y:S02]  /*0c00*/  SHF.R.S32.HI R6, RZ, 0x1f, R8 ;  /* 0x0000001fff067819 */ /* 0x000fe40000011408 */
[----:B------:R-:W-:-:S02]  /*0c10*/  LEA.HI R153, R0, R12, RZ, 0x3 ;  /* 0x0000000c00997211 */ /* 0x000fc400078f18ff */
[----:B------:R-:W-:Y:S02]  /*0c20*/  LEA.HI R6, R6, R9, RZ, 0x3 ;  /* 0x0000000906067211 */ /* 0x000fe400078f18ff */
[----:B------:R-:W-:Y:S02]  /*0c30*/  LEA.HI R11, R0, R12, RZ, 0x2 ;  /* 0x0000000c000b7211 */ /* 0x000fe400078f10ff */
[----:B------:R-:W-:Y:S01]  /*0c40*/  LOP3.LUT R10, R6, 0xfffffff8, RZ, 0xc0, !PT ;  /* 0xfffffff8060a7812 */ /* 0x000fe200078ec0ff */
[----:B------:R-:W-:Y:S01]  /*0c50*/  IMAD R6, R4, 0x40, R5 ;  /* 0x0000004004067824 */ /* 0x000fe200078e0205 */
[----:B------:R-:W-:Y:S02]  /*0c60*/  SHF.R.S32.HI R7, RZ, 0x5, R7 ;  /* 0x00000005ff077819 */ /* 0x000fe40000011407 */
[----:B------:R-:W-:Y:S02]  /*0c70*/  IADD3 R10, R9, -R10, RZ ;  /* 0x8000000a090a7210 */ /* 0x000fe40007ffe0ff */
[----:B------:R-:W-:-:S02]  /*0c80*/  LEA.HI R0, R0, R12, RZ, 0x6 ;  /* 0x0000000c00007211 */ /* 0x000fc400078f30ff */
[----:B------:R-:W-:Y:S01]  /*0c90*/  LOP3.LUT R203, R153, 0xfffffff8, RZ, 0xc0, !PT ;  /* 0xfffffff899cb7812 */ /* 0x000fe200078ec0ff */
[----:B------:R-:W-:Y:S01]  /*0ca0*/  IMAD R7, R7, 0x10, R10 ;  /* 0x0000001007077824 */ /* 0x000fe200078e020a */
[----:B------:R-:W-:Y:S01]  /*0cb0*/  SHF.R.S32.HI R153, RZ, 0x3, R153 ;  /* 0x00000003ff997819 */ /* 0x000fe20000011499 */
[----:B------:R-:W-:Y:S01]  /*0cc0*/  IMAD.SHL.U32 R0, R0, 0x8, RZ ;  /* 0x0000000800007824 */ /* 0x000fe200078e00ff */
[----:B------:R-:W-:Y:S01]  /*0cd0*/  SHF.R.S32.HI R4, RZ, 0x4, R3 ;  /* 0x00000004ff047819 */ /* 0x000fe20000011403 */
[C---:B------:R-:W-:Y:S01]  /*0ce0*/  IMAD.IADD R203, R12.reuse, 0x1, -R203 ;  /* 0x000000010ccb7824 */ /* 0x040fe200078e0acb */
[----:B------:R-:W-:Y:S01]  /*0cf0*/  LOP3.LUT R11, R11, 0xfffffffc, RZ, 0xc0, !PT ;  /* 0xfffffffc0b0b7812 */ /* 0x000fe200078ec0ff */
[----:B------:R-:W-:Y:S01]  /*0d00*/  VIADD R10, R153, 0x20 ;  /* 0x00000020990a7836 */ /* 0x000fe20000000000 */
[----:B------:R-:W-:Y:S02]  /*0d10*/  SHF.R.S32.HI R13, RZ, 0x7, R2 ;  /* 0x00000007ff0d7819 */ /* 0x000fe40000011402 */
[----:B------:R-:W-:Y:S01]  /*0d20*/  LEA.HI R3, R3, R4, RZ, 0x1 ;  /* 0x0000000403037211 */ /* 0x000fe200078f08ff */
[----:B------:R-:W-:Y:S01]  /*0d30*/  IMAD.IADD R11, R12, 0x1, -R11 ;  /* 0x000000010c0b7824 */ /* 0x000fe200078e0a0b */
[----:B------:R-:W-:Y:S01]  /*0d40*/  LEA.HI R2, R2, R13, RZ, 0x1 ;  /* 0x0000000d02027211 */ /* 0x000fe200078f08ff */
[----:B------:R-:W-:Y:S01]  /*0d50*/  IMAD.SHL.U32 R193, R10, 0x40, RZ ;  /* 0x000000400ac17824 */ /* 0x000fe200078e00ff */
[----:B------:R-:W-:-:S02]  /*0d60*/  LOP3.LUT R3, R3, 0x1ffffffe, RZ, 0xc0, !PT ;  /* 0x1ffffffe03037812 */ /* 0x000fc400078ec0ff */
[----:B------:R-:W-:Y:S02]  /*0d70*/  LOP3.LUT R201, R0, 0xfffffe00, RZ, 0xc0, !PT ;  /* 0xfffffe0000c97812 */ /* 0x000fe400078ec0ff */
[----:B------:R-:W-:Y:S01]  /*0d80*/  SHF.R.S32.HI R0, RZ, 0x1f, R10 ;  /* 0x0000001fff007819 */ /* 0x000fe2000001140a */
[----:B------:R-:W-:Y:S01]  /*0d90*/  IMAD.IADD R3, R4, 0x1, -R3 ;  /* 0x0000000104037824 */ /* 0x000fe200078e0a03 */
[----:B------:R-:W-:Y:S02]  /*0da0*/  LEA.HI R5, R11, R11, RZ, 0x1 ;  /* 0x0000000b0b057211 */ /* 0x000fe400078f08ff */
[----:B------:R-:W-:Y:S01]  /*0db0*/  LOP3.LUT R2, R2, 0x3fffffe, RZ, 0xc0, !PT ;  /* 0x03fffffe02027812 */ /* 0x000fe200078ec0ff */
[----:B------:R-:W-:Y:S01]  /*0dc0*/  IMAD R3, R3, 0x8, R6 ;  /* 0x0000000803037824 */ /* 0x000fe200078e0206 */
[----:B------:R-:W-:Y:S01]  /*0dd0*/  LEA.HI R0, R0, R10, RZ, 0x3 ;  /* 0x0000000a00007211 */ /* 0x000fe200078f18ff */
[----:B------:R-:W-:Y:S01]  /*0de0*/  VIADD R6, R153, 0x60 ;  /* 0x0000006099067836 */ /* 0x000fe20000000000 */
[----:B------:R-:W-:-:S02]  /*0df0*/  LOP3.LUT R4, R5, 0x1ffffffe, RZ, 0xc0, !PT ;  /* 0x1ffffffe05047812 */ /* 0x000fc400078ec0ff */
[----:B------:R-:W-:Y:S01]  /*0e00*/  IADD3 R2, R13, -R2, RZ ;  /* 0x800000020d027210 */ /* 0x000fe20007ffe0ff */
[----:B------:R-:W-:Y:S01]  /*0e10*/  IMAD.SHL.U32 R0, R0, 0x40, RZ ;  /* 0x0000004000007824 */ /* 0x000fe200078e00ff */
[----:B------:R0:W-:Y:S01]  /*0e20*/  STL [R1+0x1c], R3 ;  /* 0x00001c0301007387 */ /* 0x0001e20000100800 */
[----:B------:R-:W-:Y:S01]  /*0e30*/  IMAD.IADD R4, R11, 0x1, -R4 ;  /* 0x000000010b047824 */ /* 0x000fe200078e0a04 */
[----:B------:R-:W-:Y:S01]  /*0e40*/  SHF.L.U32 R16, R203, 0x3, RZ ;  /* 0x00000003cb107819 */ /* 0x000fe200000006ff */
[----:B------:R-:W-:Y:S01]  /*0e50*/  IMAD R9, R2, 0x40, R7 ;  /* 0x0000004002097824 */ /* 0x000fe200078e0207 */
[C---:B------:R-:W-:Y:S01]  /*0e60*/  SHF.L.U32 R2, R153.reuse, 0x6, RZ ;  /* 0x0000000699027819 */ /* 0x040fe200000006ff */
[----:B------:R-:W-:Y:S01]  /*0e70*/  VIADD R7, R153, 0x40 ;  /* 0x0000004099077836 */ /* 0x000fe20000000000 */
[----:B------:R-:W-:Y:S01]  /*0e80*/  LOP3.LUT R199, R0, 0xfffffe00, RZ, 0xc0, !PT ;  /* 0xfffffe0000c77812 */ /* 0x000fe200078ec0ff */
[----:B------:R-:W-:Y:S01]  /*0e90*/  IMAD.SHL.U32 R159, R6, 0x40, RZ ;  /* 0x00000040069f7824 */ /* 0x000fe200078e00ff */
[----:B------:R-:W-:Y:S01]  /*0ea0*/  LEA R0, R4, R9, 0x3 ;  /* 0x0000000904007211 */ /* 0x000fe200078e18ff */
[----:B------:R1:W-:Y:S01]  /*0eb0*/  STL [R1+0x14], R9 ;  /* 0x0000140901007387 */ /* 0x0003e20000100800 */
[----:B0-----:R-:W-:Y:S01]  /*0ec0*/  LOP3.LUT R3, R2, 0x1c0, RZ, 0xc0, !PT ;  /* 0x000001c002037812 */ /* 0x001fe200078ec0ff */
[----:B------:R-:W-:Y:S01]  /*0ed0*/  IMAD.SHL.U32 R192, R7, 0x40, RZ ;  /* 0x0000004007c07824 */ /* 0x000fe200078e00ff */
[----:B------:R-:W-:Y:S01]  /*0ee0*/  SHF.R.S32.HI R5, RZ, 0x1f, R6 ;  /* 0x0000001fff057819 */ /* 0x000fe20000011406 */
[----:B------:R1:W-:Y:S01]  /*0ef0*/  STL [R1+0x18], R0 ;  /* 0x0000180001007387 */ /* 0x0003e20000100800 */
[----:B------:R-:W-:Y:S01]  /*0f00*/  SHF.R.U32.HI R200, RZ, 0x3, R3 ;  /* 0x00000003ffc87819 */ /* 0x000fe20000011603 */
[----:B------:R-:W-:Y:S01]  /*0f10*/  VIADD R23, R16, 0x40 ;  /* 0x0000004010177836 */ /* 0x000fe20000000000 */
[----:B------:R-:W-:-:S02]  /*0f20*/  LOP3.LUT R196, R3, 0x38, R16, 0xf8, !PT ;  /* 0x0000003803c47812 */ /* 0x000fc400078ef810 */
[----:B------:R-:W-:Y:S02]  /*0f30*/  SHF.R.S32.HI R2, RZ, 0x1f, R7 ;  /* 0x0000001fff027819 */ /* 0x000fe40000011407 */
[----:B------:R-:W-:Y:S02]  /*0f40*/  LOP3.LUT R3, R8, 0x7ffffffc, RZ, 0xc0, !PT ;  /* 0x7ffffffc08037812 */ /* 0x000fe400078ec0ff */
[----:B------:R-:W-:Y:S02]  /*0f50*/  LEA.HI R5, R5, R6, RZ, 0x3 ;  /* 0x0000000605057211 */ /* 0x000fe400078f18ff */
[----:B------:R-:W-:Y:S01]  /*0f60*/  LEA.HI R2, R2, R7, RZ, 0x3 ;  /* 0x0000000702027211 */ /* 0x000fe200078f18ff */
[----:B------:R-:W-:Y:S01]  /*0f70*/  IMAD.IADD R3, R218, 0x1, -R3 ;  /* 0x00000001da037824 */ /* 0x000fe200078e0a03 */
[----:B------:R-:W-:Y:S01]  /*0f80*/  SHF.L.U32 R18, R203, 0x2, RZ ;  /* 0x00000002cb127819 */ /* 0x000fe200000006ff */
[----:B------:R-:W-:Y:S01]  /*0f90*/  IMAD.SHL.U32 R5, R5, 0x40, RZ ;  /* 0x0000004005057824 */ /* 0x000fe200078e00ff */
[----:B------:R-:W-:-:S02]  /*0fa0*/  LOP3.LUT R193, R193, 0x1c0, RZ, 0xc0, !PT ;  /* 0x000001c0c1c17812 */ /* 0x000fc400078ec0ff */
[----:B------:R-:W-:Y:S01]  /*0fb0*/  LOP3.LUT R192, R192, 0x1c0, RZ, 0xc0, !PT ;  /* 0x000001c0c0c07812 */ /* 0x000fe200078ec0ff */
[----:B------:R-:W-:Y:S01]  /*0fc0*/  VIADD R152, R18, 0x20 ;  /* 0x0000002012987836 */ /* 0x000fe20000000000 */
[----:B------:R-:W-:Y:S02]  /*0fd0*/  LOP3.LUT R159, R159, 0x1c0, RZ, 0xc0, !PT ;  /* 0x000001c09f9f7812 */ /* 0x000fe400078ec0ff */
[----:B------:R-:W-:Y:S01]  /*0fe0*/  SHF.L.U32 R2, R2, 0x6, RZ ;  /* 0x0000000602027819 */ /* 0x000fe200000006ff */
[----:B------:R-:W-:Y:S01]  /*0ff0*/  IMAD.SHL.U32 R220, R152, 0x2, RZ ;  /* 0x0000000298dc7824 */ /* 0x000fe200078e00ff */
[----:B------:R-:W-:Y:S02]  /*1000*/  SHF.L.U32 R202, R3, 0x1, RZ ;  /* 0x0000000103ca7819 */ /* 0x000fe400000006ff */
[----:B------:R-:W-:Y:S02]  /*1010*/  SHF.R.U32.HI R12, RZ, 0x3, R193 ;  /* 0x00000003ff0c7819 */ /* 0x000fe400000116c1 */
[----:B------:R-:W-:Y:S01]  /*1020*/  LOP3.LUT R6, R193, 0x38, R16, 0xf8, !PT ;  /* 0x00000038c1067812 */ /* 0x000fe200078ef810 */
[C---:B------:R-:W-:Y:S01]  /*1030*/  VIADD R216, R202.reuse, 0x50 ;  /* 0x00000050cad87836 */ /* 0x040fe20000000000 */
[----:B------:R-:W-:Y:S01]  /*1040*/  SHF.R.U32.HI R11, RZ, 0x3, R192 ;  /* 0x00000003ff0b7819 */ /* 0x000fe200000116c0 */
[----:B------:R-:W-:Y:S01]  /*1050*/  VIADD R215, R202, 0x58 ;  /* 0x00000058cad77836 */ /* 0x000fe20000000000 */
[--C-:B------:R-:W-:Y:S01]  /*1060*/  LOP3.LUT R7, R192, 0x38, R16.reuse, 0xf8, !PT ;  /* 0x00000038c0077812 */ /* 0x100fe200078ef810 */
[C---:B------:R-:W-:Y:S01]  /*1070*/  VIADD R213, R202.reuse, 0x68 ;  /* 0x00000068cad57836 */ /* 0x040fe20000000000 */
[----:B------:R-:W-:Y:S01]  /*1080*/  SHF.R.U32.HI R10, RZ, 0x3, R159 ;  /* 0x00000003ff0a7819 */ /* 0x000fe2000001169f */
[C---:B------:R-:W-:Y:S01]  /*1090*/  VIADD R212, R202.reuse, 0x70 ;  /* 0x00000070cad47836 */ /* 0x040fe20000000000 */
[----:B------:R-:W-:Y:S01]  /*10a0*/  LOP3.LUT R8, R159, 0x38, R16, 0xf8, !PT ;  /* 0x000000389f087812 */ /* 0x000fe200078ef810 */
[----:B------:R-:W-:Y:S01]  /*10b0*/  VIADD R211, R202, 0x78 ;  /* 0x00000078cad37836 */ /* 0x000fe20000000000 */
[----:B------:R-:W-:Y:S01]  /*10c0*/  LOP3.LUT R198, R2, 0xfffffe00, RZ, 0xc0, !PT ;  /* 0xfffffe0002c67812 */ /* 0x000fe200078ec0ff */
[----:B------:R-:W-:Y:S01]  /*10d0*/  VIADD R210, R202, 0x48 ;  /* 0x00000048cad27836 */ /* 0x000fe20000000000 */
[----:B------:R-:W-:-:S02]  /*10e0*/  LOP3.LUT R197, R5, 0xfffffe00, RZ, 0xc0, !PT ;  /* 0xfffffe0005c57812 */ /* 0x000fc400078ec0ff */
[----:B------:R-:W-:Y:S02]  /*10f0*/  SHF.R.S32.HI R219, RZ, 0x1f, R152 ;  /* 0x0000001fffdb7819 */ /* 0x000fe40000011498 */
[----:B------:R-:W-:Y:S02]  /*1100*/  LOP3.LUT R6, R199, R6, R12, 0xf6, !PT ;  /* 0x00000006c7067212 */ /* 0x000fe400078ef60c */
[----:B------:R-:W-:Y:S02]  /*1110*/  LOP3.LUT R7, R198, R7, R11, 0xf6, !PT ;  /* 0x00000007c6077212 */ /* 0x000fe400078ef60b */
[----:B------:R-:W-:Y:S02]  /*1120*/  LOP3.LUT R8, R197, R8, R10, 0xf6, !PT ;  /* 0x00000008c5087212 */ /* 0x000fe400078ef60a */
[----:B------:R-:W-:Y:S02]  /*1130*/  IADD3 R214, R202, 0x60, RZ ;  /* 0x00000060cad67810 */ /* 0x000fe40007ffe0ff */
[----:B------:R-:W-:-:S02]  /*1140*/  SHF.R.S32.HI R19, RZ, 0x1f, R18 ;  /* 0x0000001fff137819 */ /* 0x000fc40000011412 */
[----:B------:R-:W-:Y:S02]  /*1150*/  SHF.R.S32.HI R17, RZ, 0x1f, R16 ;  /* 0x0000001fff117819 */ /* 0x000fe40000011410 */
[----:B------:R-:W-:Y:S02]  /*1160*/  LOP3.LUT R196, R201, R196, R200, 0xf6, !PT ;  /* 0x000000c4c9c47212 */ /* 0x000fe400078ef6c8 */
[----:B------:R-:W-:Y:S02]  /*1170*/  SHF.R.S32.HI R22, RZ, 0x1f, R23 ;  /* 0x0000001fff167819 */ /* 0x000fe40000011417 */
[----:B------:R-:W-:Y:S02]  /*1180*/  SHF.L.U64.HI R219, R152, 0x1, R219 ;  /* 0x0000000198db7819 */ /* 0x000fe400000102db */
[----:B------:R-:W-:Y:S02]  /*1190*/  LEA R229, R6, UR40, 0x1 ;  /* 0x0000002806e57c11 */ /* 0x000fe4000f8e08ff */
[----:B------:R-:W-:-:S02]  /*11a0*/  LEA R228, R7, UR40, 0x1 ;  /* 0x0000002807e47c11 */ /* 0x000fc4000f8e08ff */
[----:B------:R-:W-:Y:S02]  /*11b0*/  LEA R227, R8, UR40, 0x1 ;  /* 0x0000002808e37c11 */ /* 0x000fe4000f8e08ff */
[----:B------:R-:W-:Y:S02]  /*11c0*/  SHF.R.S32.HI R226, RZ, 0x1f, R216 ;  /* 0x0000001fffe27819 */ /* 0x000fe400000114d8 */
[----:B------:R-:W-:Y:S02]  /*11d0*/  SHF.R.S32.HI R225, RZ, 0x1f, R215 ;  /* 0x0000001fffe17819 */ /* 0x000fe400000114d7 */
[----:B------:R-:W-:Y:S02]  /*11e0*/  SHF.R.S32.HI R224, RZ, 0x1f, R214 ;  /* 0x0000001fffe07819 */ /* 0x000fe400000114d6 */
[----:B------:R-:W-:Y:S02]  /*11f0*/  SHF.R.S32.HI R223, RZ, 0x1f, R213 ;  /* 0x0000001fffdf7819 */ /* 0x000fe400000114d5 */
[----:B------:R-:W-:-:S02]  /*1200*/  SHF.R.S32.HI R222, RZ, 0x1f, R212 ;  /* 0x0000001fffde7819 */ /* 0x000fc400000114d4 */
[----:B-1----:R-:W-:-:S07]  /*1210*/  SHF.R.S32.HI R221, RZ, 0x1f, R211 ;  /* 0x0000001fffdd7819 */ /* 0x002fce00000114d3 */
.L_x_687:
[----:B0--34-:R-:W0:Y:S02]  /*1220*/  LDC.64 R2, c[0x0][0xc88] ;  /* 0x00032200ff027b82 */ /* 0x019e240000000a00 */
[----:B0-----:R-:W-:-:S05]  /*1230*/  IMAD.WIDE R2, R31, 0x4, R2 ;  /* 0x000000041f027825 */ /* 0x001fca00078e0202 */
[----:B--2---:R-:W2:Y:S01]  /*1240*/  LDG.E R205, desc[UR42][R2.64] ;  /* 0x0000002a02cd7981 */ /* 0x004ea2000c1e1900 */
[----:B------:R-:W-:Y:S05]  /*1250*/  YIELD ;  /* 0x0000000000007946 */ /* 0x000fea0003800000 */
[----:B------:R-:W-:Y:S01]  /*1260*/  ULDC.64 UR4, c[0x0][0xa28] ;  /* 0x00028a0000047ab9 */ /* 0x000fe20000000a00 */
[----:B------:R-:W-:Y:S01]  /*1270*/  ULDC.64 UR8, c[0x0][0xa18] ;  /* 0x0002860000087ab9 */ /* 0x000fe20000000a00 */
[----:B------:R-:W-:Y:S01]  /*1280*/  ISETP.NE.U32.AND P1, PT, RZ, UR4, PT ;  /* 0x00000004ff007c0c */ /* 0x000fe2000bf25070 */
[----:B------:R-:W-:Y:S01]  /*1290*/  ULDC.64 UR6, c[0x0][0xa08] ;  /* 0x0002820000067ab9 */ /* 0x000fe20000000a00 */
[----:B------:R-:W-:Y:S01]  /*12a0*/  IMAD.MOV.U32 R9, RZ, RZ, RZ ;  /* 0x000000ffff097224 */ /* 0x000fe200078e00ff */
[----:B------:R-:W-:Y:S01]  /*12b0*/  ISETP.NE.U32.AND P0, PT, RZ, UR6, PT ;  /* 0x00000006ff007c0c */ /* 0x000fe2000bf05070 */
[----:B------:R-:W-:Y:S01]  /*12c0*/  IMAD.MOV.U32 R31, RZ, RZ, RZ ;  /* 0x000000ffff1f7224 */ /* 0x000fe200078e00ff */
[----:B------:R-:W-:-:S02]  /*12d0*/  ISETP.NE.AND.EX P1, PT, RZ, UR5, PT, P1 ;  /* 0x00000005ff007c0c */ /* 0x000fc4000bf25310 */
[----:B------:R-:W-:Y:S02]  /*12e0*/  ISETP.NE.AND.EX P0, PT, RZ, UR7, PT, P0 ;  /* 0x00000007ff007c0c */ /* 0x000fe4000bf05300 */
[----:B--2---:R-:W-:Y:S01]  /*12f0*/  SHF.R.S32.HI R217, RZ, 0x1f, R205 ;  /* 0x0000001fffd97819 */ /* 0x004fe200000114cd */
[----:B------:R-:W-:-:S08]  /*1300*/  IMAD.SHL.U32 R206, R205, 0x4, RZ ;  /* 0x00000004cdce7824 */ /* 0x000fd000078e00ff */
[C---:B------:R-:W-:Y:S02]  /*1310*/  @P1 LEA R4, P2, R205.reuse, UR4, 0x2 ;  /* 0x00000004cd041c11 */ /* 0x040fe4000f8410ff */
[C-C-:B------:R-:W-:Y:S02]  /*1320*/  SHF.L.U64.HI R207, R205.reuse, 0x2, R217.reuse ;  /* 0x00000002cdcf7819 */ /* 0x140fe400000102d9 */
[----:B------:R-:W-:Y:S02]  /*1330*/  @P1 LEA.HI.X R5, R205, UR5, R217, 0x2, P2 ;  /* 0x00000005cd051c11 */ /* 0x000fe400090f14d9 */
[----:B------:R-:W-:Y:S01]  /*1340*/  ISETP.NE.U32.AND P2, PT, RZ, UR8, PT ;  /* 0x00000008ff007c0c */ /* 0x000fe2000bf45070 */
[----:B------:R-:W-:Y:S01]  /*1350*/  ULDC UR4, c[0x0][0x288] ;  /* 0x0000a20000047ab9 */ /* 0x000fe20000000800 */
[----:B------:R-:W-:Y:S01]  /*1360*/  IADD3 R6, P3, R206, UR6, RZ ;  /* 0x00000006ce067c10 */ /* 0x000fe2000ff7e0ff */
[----:B------:R0:W5:Y:S01]  /*1370*/  @P1 LDG.E R9, desc[UR42][R4.64] ;  /* 0x0000002a04091981 */ /* 0x000162000c1e1900 */
[----:B------:R-:W-:-:S02]  /*1380*/  ISETP.NE.AND.EX P2, PT, RZ, UR9, PT, P2 ;  /* 0x00000009ff007c0c */ /* 0x000fc4000bf45320 */
[----:B------:R-:W-:Y:S01]  /*1390*/  MOV R94, UR4 ;  /* 0x00000004005e7c02 */ /* 0x000fe20008000f00 */
[----:B------:R-:W-:Y:S01]  /*13a0*/  ULDC.64 UR4, c[0x0][0x418] ;  /* 0x0001060000047ab9 */ /* 0x000fe20000000a00 */
[----:B------:R-:W-:-:S05]  /*13b0*/  IADD3.X R7, R207, UR7, RZ, P3, !PT ;  /* 0x00000007cf077c10 */ /* 0x000fca0009ffe4ff */
[----:B------:R0:W5:Y:S04]  /*13c0*/  @P0 LDG.E R31, desc[UR42][R6.64] ;  /* 0x0000002a061f0981 */ /* 0x000168000c1e1900 */
[----:B------:R-:W-:-:S04]  /*13d0*/  @P2 IADD3 R2, P1, R206, UR8, RZ ;  /* 0x00000008ce022c10 */ /* 0x000fc8000ff3e0ff */
[----:B------:R-:W-:-:S05]  /*13e0*/  @P2 IADD3.X R3, R207, UR9, RZ, P1, !PT ;  /* 0x00000009cf032c10 */ /* 0x000fca0008ffe4ff */
[----:B------:R0:W5:Y:S01]  /*13f0*/  @P2 LDG.E R94, desc[UR42][R2.64] ;  /* 0x0000002a025e2981 */ /* 0x000162000c1e1900 */
[----:B------:R-:W-:-:S03]  /*1400*/  UISETP.NE.U32.AND UP0, UPT, UR4, URZ, UPT ;  /* 0x0000003f0400728c */ /* 0x000fc6000bf05070 */
[----:B------:R-:W-:Y:S01]  /*1410*/  ULDC UR4, c[0x0][0x424] ;  /* 0x0001090000047ab9 */ /* 0x000fe20000000800 */
[----:B------:R-:W-:-:S03]  /*1420*/  UISETP.NE.AND.EX UP0, UPT, UR5, URZ, UPT, UP0 ;  /* 0x0000003f0500728c */ /* 0x000fc6000bf05300 */
[----:B------:R-:W-:Y:S01]  /*1430*/  ULDC UR5, c[0x0][0x2f0] ;  /* 0x0000bc0000057ab9 */ /* 0x000fe20000000800 */
[----:B------:R-:W-:-:S04]  /*1440*/  USEL UR4, UR4, 0x1, UP0 ;  /* 0x0000000104047887 */ /* 0x000fc80008000000 */
[----:B------:R-:W-:-:S03]  /*1450*/  UIMAD UR4, UR4, UR5, URZ ;  /* 0x00000005040472a4 */ /* 0x000fc6000f8e023f */
[----:B------:R-:W-:Y:S02]  /*1460*/  ULDC UR5, c[0x0][0x348] ;  /* 0x0000d20000057ab9 */ /* 0x000fe40000000800 */
[----:B------:R-:W-:Y:S02]  /*1470*/  IMAD.U32 R25, RZ, RZ, UR5 ;  /* 0x00000005ff197e24 */ /* 0x000fe4000f8e00ff */
[----:B------:R-:W-:Y:S01]  /*1480*/  IMAD.U32 R28, RZ, RZ, UR4 ;  /* 0x00000004ff1c7e24 */ /* 0x000fe2000f8e00ff */
[----:B0-----:R-:W-:Y:S06]  /*1490*/  @P2 BRA `(.L_x_479) ;  /* 0x0000000000242947 */ /* 0x001fec0003800000 */
[----:B------:R-:W-:Y:S02]  /*14a0*/  ULDC.64 UR4, c[0x0][0xa00] ;  /* 0x0002800000047ab9 */ /* 0x000fe40000000a00 */
[----:B------:R-:W-:-:S04]  /*14b0*/  ISETP.NE.U32.AND P1, PT, RZ, UR4, PT ;  /* 0x00000004ff007c0c */ /* 0x000fc8000bf25070 */
[----:B------:R-:W-:-:S13]  /*14c0*/  ISETP.NE.AND.EX P1, PT, RZ, UR5, PT, P1 ;  /* 0x00000005ff007c0c */ /* 0x000fda000bf25310 */
[----:B------:R-:W-:Y:S05]  /*14d0*/  @!P1 BRA `(.L_x_479) ;  /* 0x0000000000149947 */ /* 0x000fea0003800000 */
[----:B------:R-:W0:Y:S02]  /*14e0*/  LDC.64 R2, c[0x0][0xa00] ;  /* 0x00028000ff027b82 */ /* 0x000e240000000a00 */
[----:B0-----:R-:W-:-:S05]  /*14f0*/  IMAD.WIDE R2, R205, 0x4, R2 ;  /* 0x00000004cd027825 */ /* 0x001fca00078e0202 */
[----:B-----5:R-:W2:Y:S04]  /*1500*/  LDG.E R94, desc[UR42][R2.64] ;  /* 0x0000002a025e7981 */ /* 0x020ea8000c1e1900 */
[----:B------:R-:W2:Y:S02]  /*1510*/  LDG.E R5, desc[UR42][R2.64+0x4] ;  /* 0x0000042a02057981 */ /* 0x000ea4000c1e1900 */
[----:B--2---:R-:W-:-:S07]  /*1520*/  IMAD.IADD R94, R5, 0x1, -R94 ;  /* 0x00000001055e7824 */ /* 0x004fce00078e0a5e */
.L_x_479:
[----:B------:R-:W-:Y:S01]  /*1530*/  ULDC.64 UR4, c[0x0][0xa20] ;  /* 0x0002880000047ab9 */ /* 0x000fe20000000a00 */
[C---:B------:R-:W-:Y:S02]  /*1540*/  LOP3.LUT R2, R30.reuse, 0xff000000, RZ, 0xc0, !PT ;  /* 0xff0000001e027812 */ /* 0x040fe400078ec0ff */
[----:B------:R-:W-:Y:S02]  /*1550*/  ISETP.NE.U32.AND P1, PT, RZ, UR4, PT ;  /* 0x00000004ff007c0c */ /* 0x000fe4000bf25070 */
[C---:B------:R-:W-:Y:S02]  /*1560*/  LOP3.LUT R0, R30.reuse, 0xff0000, RZ, 0xc0, !PT ;  /* 0x00ff00001e007812 */ /* 0x040fe400078ec0ff */
[----:B------:R-:W-:Y:S02]  /*1570*/  ISETP.NE.AND.EX P1, PT, RZ, UR5, PT, P1 ;  /* 0x00000005ff007c0c */ /* 0x000fe4000bf25310 */
[----:B------:R-:W-:Y:S02]  /*1580*/  SHF.R.U32.HI R3, RZ, 0x8, R2 ;  /* 0x00000008ff037819 */ /* 0x000fe40000011602 */
[----:B------:R-:W-:-:S02]  /*1590*/  LOP3.LUT R2, R30, 0xffff, RZ, 0xc0, !PT ;  /* 0x0000ffff1e027812 */ /* 0x000fc400078ec0ff */
[----:B------:R-:W-:Y:S02]  /*15a0*/  LEA.HI R204, R0, R3, RZ, 0x10 ;  /* 0x0000000300cc7211 */ /* 0x000fe400078f80ff */
[----:B------:R-:W-:-:S05]  /*15b0*/  MOV R208, R29 ;  /* 0x0000001d00d07202 */ /* 0x000fca0000000f00 */
[----:B------:R-:W-:Y:S05]  /*15c0*/  @!P1 BRA `(.L_x_480) ;  /* 0x0000000000109947 */ /* 0x000fea0003800000 */
[----:B------:R-:W-:-:S04]  /*15d0*/  IADD3 R4, P0, R206, UR4, RZ ;  /* 0x00000004ce047c10 */ /* 0x000fc8000ff1e0ff */
[----:B------:R-:W-:-:S05]  /*15e0*/  IADD3.X R5, R207, UR5, RZ, P0, !PT ;  /* 0x00000005cf057c10 */ /* 0x000fca00087fe4ff */
[----:B------:R0:W5:Y:S01]  /*15f0*/  LDG.E R28, desc[UR42][R4.64] ;  /* 0x0000002a041c7981 */ /* 0x000162000c1e1900 */
[----:B------:R-:W-:Y:S05]  /*1600*/  BRA `(.L_x_481) ;  /* 0x0000000000107947 */ /* 0x000fea0003800000 */
.L_x_480:
[----:B------:R-:W-:Y:S05]  /*1610*/  @!P0 BRA `(.L_x_481) ;  /* 0x00000000000c8947 */ /* 0x000fea0003800000 */
[----:B------:R-:W2:Y:S04]  /*1620*/  LDG.E R3, desc[UR42][R6.64] ;  /* 0x0000002a06037981 */ /* 0x000ea8000c1e1900 */
[----:B------:R-:W2:Y:S02]  /*1630*/  LDG.E R28, desc[UR42][R6.64+0x4] ;  /* 0x0000042a061c7981 */ /* 0x000ea4000c1e1900 */
[----:B--2---:R-:W-:-:S07]  /*1640*/  IMAD.IADD R28, R28, 0x1, -R3 ;  /* 0x000000011c1c7824 */ /* 0x004fce00078e0a03 */
.L_x_481:
[----:B------:R-:W-:Y:S02]  /*1650*/  ULDC.64 UR4, c[0x0][0xa10] ;  /* 0x0002840000047ab9 */ /* 0x000fe40000000a00 */
[----:B------:R-:W-:-:S04]  /*1660*/  ISETP.NE.U32.AND P0, PT, RZ, UR4, PT ;  /* 0x00000004ff007c0c */ /* 0x000fc8000bf05070 */
[----:B------:R-:W-:Y:S01]  /*1670*/  ISETP.NE.AND.EX P0, PT, RZ, UR5, PT, P0 ;  /* 0x00000005ff007c0c */ /* 0x000fe2000bf05300 */
[----:B------:R-:W-:Y:S02]  /*1680*/  ULDC.64 UR4, c[0x0][0xa30] ;  /* 0x00028c0000047ab9 */ /* 0x000fe40000000a00 */
[----:B------:R-:W-:-:S10]  /*1690*/  ISETP.NE.U32.AND P1, PT, RZ, UR4, PT ;  /* 0x00000004ff007c0c */ /* 0x000fd4000bf25070 */
[----:B0-----:R-:W0:Y:S01]  /*16a0*/  @P0 LDC.64 R4, c[0x0][0xa10] ;  /* 0x00028400ff040b82 */ /* 0x001e220000000a00 */
[----:B------:R-:W-:Y:S01]  /*16b0*/  ISETP.NE.AND.EX P1, PT, RZ, UR5, PT, P1 ;  /* 0x00000005ff007c0c */ /* 0x000fe2000bf25310 */
[----:B0-----:R-:W-:-:S05]  /*16c0*/  @P0 IMAD.WIDE R4, R205, 0x4, R4 ;  /* 0x00000004cd040825 */ /* 0x001fca00078e0204 */
[----:B------:R-:W2:Y:S04]  /*16d0*/  @P0 LDG.E R0, desc[UR42][R4.64] ;  /* 0x0000002a04000981 */ /* 0x000ea8000c1e1900 */
[----:B------:R-:W2:Y:S03]  /*16e0*/  @P0 LDG.E R3, desc[UR42][R4.64+0x4] ;  /* 0x0000042a04030981 */ /* 0x000ea6000c1e1900 */
[----:B------:R-:W-:Y:S01]  /*16f0*/  @P1 IADD3 R6, P2, R206, UR4, RZ ;  /* 0x00000004ce061c10 */ /* 0x000fe2000ff5e0ff */
[----:B-----5:R-:W-:-:S03]  /*1700*/  IMAD.MOV.U32 R24, RZ, RZ, R28 ;  /* 0x000000ffff187224 */ /* 0x020fc600078e001c */
[----:B------:R-:W-:-:S05]  /*1710*/  @P1 IADD3.X R7, R207, UR5, RZ, P2, !PT ;  /* 0x00000005cf071c10 */ /* 0x000fca00097fe4ff */
[----:B------:R0:W5:Y:S01]  /*1720*/  @P1 LDG.E R24, desc[UR42][R6.64] ;  /* 0x0000002a06181981 */ /* 0x000162000c1e1900 */
[----:B------:R-:W-:Y:S01]  /*1730*/  IMAD.IADD R10, R28, 0x1, -R9 ;  /* 0x000000011c0a7824 */ /* 0x000fe200078e0a09 */
[----:B------:R-:W-:Y:S01]  /*1740*/  BSSY B0, `(.L_x_482) ;  /* 0x000002a000007945 */ /* 0x000fe20003800000 */
[----:B------:R-:W-:Y:S02]  /*1750*/  LOP3.LUT R209, R204, 0xff, RZ, 0xc0, !PT ;  /* 0x000000ffccd17812 */ /* 0x000fe400078ec0ff */
[----:B------:R-:W-:Y:S02]  /*1760*/  SHF.R.U32.HI R204, RZ, 0x10, R204 ;  /* 0x00000010ffcc7819 */ /* 0x000fe400000116cc */
[----:B--2---:R-:W-:-:S05]  /*1770*/  @P0 IADD3 R25, -R0, R3, RZ ;  /* 0x0000000300190210 */ /* 0x004fca0007ffe1ff */
[----:B------:R-:W-:-:S04]  /*1780*/  IMAD.IADD R96, R10, 0x1, R25 ;  /* 0x000000010a607824 */ /* 0x000fc800078e0219 */
[C---:B------:R-:W-:Y:S01]  /*1790*/  VIADD R0, R96.reuse, 0x7f ;  /* 0x0000007f60007836 */ /* 0x040fe20000000000 */
[----:B------:R-:W-:-:S04]  /*17a0*/  ISETP.GE.AND P3, PT, R96, 0x1, PT ;  /* 0x000000016000780c */ /* 0x000fc80003f66270 */
[----:B------:R-:W-:Y:S02]  /*17b0*/  SHF.R.S32.HI R3, RZ, 0x1f, R0 ;  /* 0x0000001fff037819 */ /* 0x000fe40000011400 */
[----:B------:R-:W-:Y:S02]  /*17c0*/  P2R R97, PR, RZ, 0x8 ;  /* 0x00000008ff617803 */ /* 0x000fe40000000000 */
[----:B------:R-:W-:Y:S01]  /*17d0*/  LEA.HI R3, R3, R0, RZ, 0x7 ;  /* 0x0000000003037211 */ /* 0x000fe200078f38ff */
[----:B------:R-:W-:-:S03]  /*17e0*/  IMAD.MOV.U32 R0, RZ, RZ, RZ ;  /* 0x000000ffff007224 */ /* 0x000fc600078e00ff */
[----:B------:R-:W-:Y:S01]  /*17f0*/  SHF.R.S32.HI R93, RZ, 0x7, R3 ;  /* 0x00000007ff5d7819 */ /* 0x000fe20000011403 */
[----:B0-----:R-:W-:Y:S06]  /*1800*/  @!P3 BRA `(.L_x_483) ;  /* 0x000000000074b947 */ /* 0x001fec0003800000 */
[----:B------:R-:W-:Y:S01]  /*1810*/  ISETP.NE.AND P0, PT, R204, RZ, PT ;  /* 0x000000ffcc00720c */ /* 0x000fe20003f05270 */
[----:B------:R-:W-:-:S03]  /*1820*/  ULDC UR4, c[0x0][0x9f0] ;  /* 0x00027c0000047ab9 */ /* 0x000fc60000000800 */
[----:B------:R-:W-:-:S04]  /*1830*/  SEL R9, R204, UR4, P0 ;  /* 0x00000004cc097c07 */ /* 0x000fc80008000000 */
[-C--:B------:R-:W-:Y:S02]  /*1840*/  IABS R6, R9.reuse ;  /* 0x0000000900067213 */ /* 0x080fe40000000000 */
[----:B------:R-:W-:Y:S02]  /*1850*/  IADD3 R0, R93, -0x1, R9 ;  /* 0xffffffff5d007810 */ /* 0x000fe40007ffe009 */
[----:B------:R-:W0:Y:S01]  /*1860*/  I2F.RP R3, R6 ;  /* 0x0000000600037306 */ /* 0x000e220000209400 */
[-C--:B------:R-:W-:Y:S02]  /*1870*/  IABS R11, R9.reuse ;  /* 0x00000009000b7213 */ /* 0x080fe40000000000 */
[----:B------:R-:W-:Y:S02]  /*1880*/  IABS R8, R0 ;  /* 0x0000000000087213 */ /* 0x000fe40000000000 */
[----:B------:R-:W-:-:S04]  /*1890*/  LOP3.LUT R0, R0, R9, RZ, 0x3c, !PT ;  /* 0x0000000900007212 */ /* 0x000fc800078e3cff */
[----:B------:R-:W-:Y:S01]  /*18a0*/  ISETP.GE.AND P2, PT, R0, RZ, PT ;  /* 0x000000ff0000720c */ /* 0x000fe20003f46270 */
[----:B0-----:R-:W0:Y:S02]  /*18b0*/  MUFU.RCP R3, R3 ;  /* 0x0000000300037308 */ /* 0x001e240000001000 */
[----:B0-----:R-:W-:Y:S01]  /*18c0*/  IADD3 R4, R3, 0xffffffe, RZ ;  /* 0x0ffffffe03047810 */ /* 0x001fe20007ffe0ff */
[----:B------:R-:W-:-:S05]  /*18d0*/  IMAD.MOV R3, RZ, RZ, -R11 ;  /* 0x000000ffff037224 */ /* 0x000fca00078e0a0b */
[----:B------:R0:W1:Y:S02]  /*18e0*/  F2I.FTZ.U32.TRUNC.NTZ R5, R4 ;  /* 0x0000000400057305 */ /* 0x000064000021f000 */
[----:B0-----:R-:W-:Y:S02]  /*18f0*/  IMAD.MOV.U32 R4, RZ, RZ, RZ ;  /* 0x000000ffff047224 */ /* 0x001fe400078e00ff */
[----:B-1----:R-:W-:-:S04]  /*1900*/  IMAD.MOV R7, RZ, RZ, -R5 ;  /* 0x000000ffff077224 */ /* 0x002fc800078e0a05 */
[----:B------:R-:W-:-:S04]  /*1910*/  IMAD R7, R7, R6, RZ ;  /* 0x0000000607077224 */ /* 0x000fc800078e02ff */
[----:B------:R-:W-:-:S06]  /*1920*/  IMAD.HI.U32 R5, R5, R7, R4 ;  /* 0x0000000705057227 */ /* 0x000fcc00078e0004 */
[----:B------:R-:W-:-:S04]  /*1930*/  IMAD.HI.U32 R5, R5, R8, RZ ;  /* 0x0000000805057227 */ /* 0x000fc800078e00ff */
[----:B------:R-:W-:-:S05]  /*1940*/  IMAD R3, R5, R3, R8 ;  /* 0x0000000305037224 */ /* 0x000fca00078e0208 */
[----:B------:R-:W-:-:S13]  /*1950*/  ISETP.GT.U32.AND P1, PT, R6, R3, PT ;  /* 0x000000030600720c */ /* 0x000fda0003f24070 */
[-C--:B------:R-:W-:Y:S01]  /*1960*/  @!P1 IADD3 R3, R3, -R6.reuse, RZ ;  /* 0x8000000603039210 */ /* 0x080fe20007ffe0ff */
[----:B------:R-:W-:Y:S01]  /*1970*/  @!P1 VIADD R5, R5, 0x1 ;  /* 0x0000000105059836 */ /* 0x000fe20000000000 */
[----:B------:R-:W-:Y:S02]  /*1980*/  ISETP.NE.AND P1, PT, R9, RZ, PT ;  /* 0x000000ff0900720c */ /* 0x000fe40003f25270 */
[----:B------:R-:W-:-:S13]  /*1990*/  ISETP.GE.U32.AND P0, PT, R3, R6, PT ;  /* 0x000000060300720c */ /* 0x000fda0003f06070 */
[----:B------:R-:W-:-:S04]  /*19a0*/  @P0 VIADD R5, R5, 0x1 ;  /* 0x0000000105050836 */ /* 0x000fc80000000000 */
[----:B------:R-:W-:-:S05]  /*19b0*/  IMAD.MOV.U32 R0, RZ, RZ, R5 ;  /* 0x000000ffff007224 */ /* 0x000fca00078e0005 */
[----:B------:R-:W-:Y:S02]  /*19c0*/  @!P2 IADD3 R0, -R0, RZ, RZ ;  /* 0x000000ff0000a210 */ /* 0x000fe40007ffe1ff */
[----:B------:R-:W-:-:S07]  /*19d0*/  @!P1 LOP3.LUT R0, RZ, R9, RZ, 0x33, !PT ;  /* 0x00000009ff009212 */ /* 0x000fce00078e33ff */
.L_x_483:
[----:B------:R-:W-:Y:S05]  /*19e0*/  BSYNC B0 ;  /* 0x0000000000007941 */ /* 0x000fea0003800000 */
.L_x_482:
[----:B------:R-:W-:-:S05]  /*19f0*/  IMAD R3, R209, R0, RZ ;  /* 0x00000000d1037224 */ /* 0x000fca00078e02ff */
[C---:B------:R-:W-:Y:S01]  /*1a00*/  VIADDMNMX R0, R3.reuse, R0, R93, PT ;  /* 0x0000000003007246 */ /* 0x040fe2000380015d */
[----:B------:R-:W-:-:S04]  /*1a10*/  IMAD R3, R3, 0x80, -R10 ;  /* 0x0000008003037824 */ /* 0x000fc800078e0a0a */
[----:B------:R-:W-:Y:S01]  /*1a20*/  IMAD R0, R0, 0x80, -R10 ;  /* 0x0000008000007824 */ /* 0x000fe200078e0a0a */
[----:B------:R-:W-:-:S04]  /*1a30*/  VIMNMX R3, RZ, R3, !PT ;  /* 0x00000003ff037248 */ /* 0x000fc80007fe0100 */
[----:B------:R-:W-:Y:S02]  /*1a40*/  VIMNMX R0, R0, R25, PT ;  /* 0x0000001900007248 */ /* 0x000fe40003fe0100 */
[----:B------:R-:W-:Y:S02]  /*1a50*/  SHF.R.U32.HI R26, RZ, 0x7, R3 ;  /* 0x00000007ff1a7819 */ /* 0x000fe40000011603 */
[----:B------:R-:W-:Y:S02]  /*1a60*/  ISETP.GT.AND P0, PT, R0, R3, PT ;  /* 0x000000030000720c */ /* 0x000fe40003f04270 */
[----:B------:R-:W-:-:S11]  /*1a70*/  MOV R27, R26 ;  /* 0x0000001a001b7202 */ /* 0x000fd60000000f00 */
[----:B------:R-:W-:-:S05]  /*1a80*/  @P0 VIADD R0, R0, 0x7f ;  /* 0x0000007f00000836 */ /* 0x000fca0000000000 */
[----:B------:R-:W-:-:S04]  /*1a90*/  @P0 SHF.R.S32.HI R3, RZ, 0x1f, R0 ;  /* 0x0000001fff030819 */ /* 0x000fc80000011400 */
[----:B------:R-:W-:-:S04]  /*1aa0*/  @P0 LEA.HI R3, R3, R0, RZ, 0x7 ;  /* 0x0000000003030211 */ /* 0x000fc800078f38ff */
[----:B------:R-:W-:Y:S02]  /*1ab0*/  @P0 SHF.R.S32.HI R27, RZ, 0x7, R3 ;  /* 0x00000007ff1b0819 */ /* 0x000fe40000011403 */
[----:B------:R-:W-:Y:S02]  /*1ac0*/  PLOP3.LUT P0, PT, PT, PT, PT, 0x80, 0x0 ;  /* 0x000000000000781c */ /* 0x000fe40003f0f070 */
[----:B------:R-:W-:-:S13]  /*1ad0*/  ISETP.GT.AND P1, PT, R27, R26, PT ;  /* 0x0000001a1b00720c */ /* 0x000fda0003f24270 */
[----:B------:R-:W-:Y:S05]  /*1ae0*/  @!P1 BRA `(.L_x_484) ;  /* 0x0000006800749947 */ /* 0x000fea0003800000 */
[----:B------:R-:W-:Y:S01]  /*1af0*/  VIADD R0, R156, 0x18400 ;  /* 0x000184009c007836 */ /* 0x000fe20000000000 */
[----:B------:R-:W-:Y:S04]  /*1b00*/  BSSY B6, `(.L_x_485) ;  /* 0x0000013000067945 */ /* 0x000fe80003800000 */
[----:B------:R-:W-:-:S13]  /*1b10*/  LOP3.LUT P0, RZ, R0, 0x3ff, RZ, 0xc0, !PT ;  /* 0x000003ff00ff7812 */ /* 0x000fda000780c0ff */
        /* <DEDUP_REMOVED lines=17> */
.L_x_486:
[----:B------:R-:W-:Y:S05]  /*1c30*/  BSYNC B6 ;  /* 0x0000000000067941 */ /* 0x000fea0003800000 */
.L_x_485:
[----:B------:R-:W-:Y:S01]  /*1c40*/  VIADD R0, R156, 0x400 ;  /* 0x000004009c007836 */ /* 0x000fe20000000000 */
[----:B------:R-:W-:Y:S04]  /*1c50*/  BSSY B6, `(.L_x_487) ;  /* 0x0000013000067945 */ /* 0x000fe80003800000 */
[----:B------:R-:W-:-:S13]  /*1c60*/  LOP3.LUT P0, RZ, R0, 0x3ff, RZ, 0xc0, !PT ;  /* 0x000003ff00ff7812 */ /* 0x000fda000780c0ff */
[----:B------:R-:W-:Y:S05]  /*1c70*/  @!P0 BRA `(.L_x_488) ;  /* 0x0000000000408947 */ /* 0x000fea0003800000 */
[----:B------:R-:W-:Y:S01]  /*1c80*/  MOV R0, 0x0 ;  /* 0x0000000000007802 */ /* 0x000fe20000000f00 */
[----:B------:R-:W-:Y:S01]  /*1c90*/  ULDC.64 UR4, c[0x4][0x80] ;  /* 0x0100200000047ab9 */ /* 0x000fe20000000a00 */
[----:B------:R-:W-:Y:S01]  /*1ca0*/  ULDC.64 UR6, c[0x4][0x18] ;  /* 0x0100060000067ab9 */ /* 0x000fe20000000a00 */
[----:B------:R-:W-:Y:S01]  /*1cb0*/  MOV R4, UR4 ;  /* 0x0000000400047c02 */ /* 0x000fe20008000f00 */
[----:B------:R0:W1:Y:S01]  /*1cc0*/  LDC.64 R14, c[0x4][R0] ;  /* 0x01000000000e7b82 */ /* 0x0000620000000a00 */
[----:B------:R-:W-:Y:S01]  /*1cd0*/  IMAD.U32 R5, RZ, RZ, UR5 ;  /* 0x00000005ff057e24 */ /* 0x000fe2000f8e00ff */
[----:B------:R-:W-:Y:S01]  /*1ce0*/  ULDC.64 UR4, c[0x4][0x88] ;  /* 0x0100220000047ab9 */ /* 0x000fe20000000a00 */
[----:B------:R-:W-:Y:S01]  /*1cf0*/  MOV R10, UR6 ;  /* 0x00000006000a7c02 */ /* 0x000fe20008000f00 */
[----:B------:R-:W-:Y:S01]  /*1d00*/  IMAD.U32 R6, RZ, RZ, UR4 ;  /* 0x00000004ff067e24 */ /* 0x000fe2000f8e00ff */
[----:B------:R-:W-:Y:S01]  /*1d10*/  MOV R13, RZ ;  /* 0x000000ff000d7202 */ /* 0x000fe20000000f00 */
[----:B------:R-:W-:-:S02]  /*1d20*/  IMAD.U32 R7, RZ, RZ, UR5 ;  /* 0x00000005ff077e24 */ /* 0x000fc4000f8e00ff */
[----:B------:R-:W-:Y:S02]  /*1d30*/  IMAD.U32 R11, RZ, RZ, UR7 ;  /* 0x00000007ff0b7e24 */ /* 0x000fe4000f8e00ff */
[----:B------:R-:W-:Y:S02]  /*1d40*/  IMAD.MOV.U32 R8, RZ, RZ, 0x70 ;  /* 0x00000070ff087424 */ /* 0x000fe400078e00ff */
[----:B0-----:R-:W-:-:S07]  /*1d50*/  IMAD.MOV.U32 R12, RZ, RZ, 0x1 ;  /* 0x00000001ff0c7424 */ /* 0x001fce00078e00ff */
[----:B------:R-:W-:-:S07]  /*1d60*/  LEPC R20, `(.L_x_488) ;  /* 0x000000001014794e */ /* 0x000fce0000000000 */
[----:B-1---5:R-:W-:Y:S05]  /*1d70*/  CALL.ABS.NOINC R14 ;  /* 0x000000000e007343 */ /* 0x022fea0003c00000 */
.L_x_488:
[----:B------:R-:W-:Y:S05]  /*1d80*/  BSYNC B6 ;  /* 0x0000000000067941 */ /* 0x000fea0003800000 */
.L_x_487:
[----:B------:R-:W-:Y:S01]  /*1d90*/  ULDC.64 UR4, c[0x0][0x9f8] ;  /* 0x00027e0000047ab9 */ /* 0x000fe20000000a00 */
[----:B------:R-:W-:Y:S01]  /*1da0*/  IMAD.MOV.U32 R0, RZ, RZ, R205 ;  /* 0x000000ffff007224 */ /* 0x000fe200078e00cd */
[----:B------:R-:W-:Y:S01]  /*1db0*/  ISETP.NE.U32.AND P0, PT, RZ, UR4, PT ;  /* 0x00000004ff007c0c */ /* 0x000fe2000bf05070 */
[----:B------:R-:W0:Y:S03]  /*1dc0*/  LDC R37, c[0x0][0x3f4] ;  /* 0x0000fd00ff257b82 */ /* 0x000e260000000800 */
[----:B------:R-:W-:-:S05]  /*1dd0*/  ISETP.NE.AND.EX P0, PT, RZ, UR5, PT, P0 ;  /* 0x00000005ff007c0c */ /* 0x000fca000bf05300 */
[----:B------:R-:W1:Y:S08]  /*1de0*/  LDC.64 R14, c[0x0][0x3f8] ;  /* 0x0000fe00ff0e7b82 */ /* 0x000e700000000a00 */
[----:B------:R-:W-:Y:S01]  /*1df0*/  @P0 IADD3 R4, P1, R206, UR4, RZ ;  /* 0x00000004ce040c10 */ /* 0x000fe2000ff3e0ff */
[----:B------:R-:W2:Y:S03]  /*1e00*/  LDC.64 R12, c[0x0][0x408] ;  /* 0x00010200ff0c7b82 */ /* 0x000ea60000000a00 */
[----:B------:R-:W-:-:S05]  /*1e10*/  @P0 IADD3.X R5, R207, UR5, RZ, P1, !PT ;  /* 0x00000005cf050c10 */ /* 0x000fca0008ffe4ff */
[----:B------:R3:W4:Y:S01]  /*1e20*/  @P0 LDG.E R0, desc[UR42][R4.64] ;  /* 0x0000002a04000981 */ /* 0x000722000c1e1900 */
[----:B0-----:R-:W-:Y:S01]  /*1e30*/  ISETP.GE.AND P0, PT, R16, R37, PT ;  /* 0x000000251000720c */ /* 0x001fe20003f06270 */
[----:B------:R-:W-:Y:S01]  /*1e40*/  IMAD.SHL.U32 R33, R153, 0x40, RZ ;  /* 0x0000004099217824 */ /* 0x000fe200078e00ff */
[----:B------:R-:W-:Y:S01]  /*1e50*/  SHF.R.S32.HI R9, RZ, 0x1f, R153 ;  /* 0x0000001fff097819 */ /* 0x000fe20000011499 */
[----:B------:R-:W0:Y:S01]  /*1e60*/  S2R R38, SR_TID.X ;  /* 0x0000000000267919 */ /* 0x000e220000002100 */
[----:B-----5:R-:W-:Y:S01]  /*1e70*/  SHF.R.S32.HI R11, RZ, 0x1f, R24 ;  /* 0x0000001fff0b7819 */ /* 0x020fe20000011418 */
[----:B------:R-:W-:Y:S01]  /*1e80*/  IMAD.IADD R3, R31, 0x1, R28 ;  /* 0x000000011f037824 */ /* 0x000fe200078e021c */
[----:B------:R-:W-:Y:S01]  /*1e90*/  SHF.R.U32.HI R32, RZ, 0x3, R193 ;  /* 0x00000003ff207819 */ /* 0x000fe200000116c1 */
[-C--:B-1----:R-:W-:Y:S01]  /*1ea0*/  IMAD R6, R9, R14.reuse, RZ ;  /* 0x0000000e09067224 */ /* 0x082fe200078e02ff */
[----:B------:R-:W-:Y:S01]  /*1eb0*/  SHF.R.U32.HI R30, RZ, 0x3, R192 ;  /* 0x00000003ff1e7819 */ /* 0x000fe200000116c0 */
[----:B------:R-:W-:Y:S01]  /*1ec0*/  IMAD.WIDE.U32 R82, R153, R14, R18 ;  /* 0x0000000e99527225 */ /* 0x000fe200078e0012 */
[----:B---3--:R-:W-:-:S02]  /*1ed0*/  SEL R5, R37, RZ, P0 ;  /* 0x000000ff25057207 */ /* 0x008fc40000000000 */
[----:B------:R-:W-:Y:S01]  /*1ee0*/  SHF.R.U32.HI R21, RZ, 0x3, R159 ;  /* 0x00000003ff157819 */ /* 0x000fe2000001169f */
[----:B------:R-:W-:Y:S02]  /*1ef0*/  IMAD R85, R153, R15, R6 ;  /* 0x0000000f99557224 */ /* 0x000fe400078e0206 */
[----:B--2---:R-:W-:Y:S01]  /*1f00*/  IMAD R4, R9, R12, RZ ;  /* 0x0000000c09047224 */ /* 0x004fe200078e02ff */
[----:B------:R-:W-:Y:S01]  /*1f10*/  SHF.L.U64.HI R31, R12, 0x6, R13 ;  /* 0x000000060c1f7819 */ /* 0x000fe2000001020d */
[----:B------:R-:W-:Y:S01]  /*1f20*/  IMAD.IADD R5, R16, 0x1, R5 ;  /* 0x0000000110057824 */ /* 0x000fe200078e0205 */
[----:B------:R-:W-:Y:S01]  /*1f30*/  SHF.L.U32 R35, R12, 0x7, RZ ;  /* 0x000000070c237819 */ /* 0x000fe200000006ff */
[C---:B------:R-:W-:Y:S02]  /*1f40*/  IMAD R9, R153.reuse, R13, R4 ;  /* 0x0000000d99097224 */ /* 0x040fe400078e0204 */
[----:B------:R-:W-:Y:S01]  /*1f50*/  IMAD.WIDE.U32 R6, R153, R14, R16 ;  /* 0x0000000e99067225 */ /* 0x000fe200078e0010 */
[----:B------:R-:W-:-:S03]  /*1f60*/  SHF.R.S32.HI R4, RZ, 0x1f, R5 ;  /* 0x0000001fff047819 */ /* 0x000fc60000011405 */
[----:B------:R-:W-:Y:S01]  /*1f70*/  IMAD.MOV.U32 R84, RZ, RZ, R6 ;  /* 0x000000ffff547224 */ /* 0x000fe200078e0006 */
[CC--:B------:R-:W-:Y:S01]  /*1f80*/  LEA.HI R40, R4.reuse, R5.reuse, RZ, 0x3 ;  /* 0x0000000504287211 */ /* 0x0c0fe200078f18ff */
[CC--:B------:R-:W-:Y:S01]  /*1f90*/  IMAD.WIDE.U32 R88, R153.reuse, R12.reuse, R16 ;  /* 0x0000000c99587225 */ /* 0x0c0fe200078e0010 */
[----:B------:R-:W-:Y:S02]  /*1fa0*/  LEA.HI R6, R4, R5, RZ, 0x6 ;  /* 0x0000000504067211 */ /* 0x000fe400078f30ff */
[----:B------:R-:W-:Y:S01]  /*1fb0*/  LOP3.LUT R4, R40, 0x38, RZ, 0xc0, !PT ;  /* 0x0000003828047812 */ /* 0x000fe200078ec0ff */
[----:B------:R-:W-:Y:S01]  /*1fc0*/  IMAD.WIDE.U32 R86, R153, R12, R18 ;  /* 0x0000000c99567225 */ /* 0x000fe200078e0012 */
[----:B------:R-:W-:Y:S02]  /*1fd0*/  IADD3 R89, R9, R89, RZ ;  /* 0x0000005909597210 */ /* 0x000fe40007ffe0ff */
[----:B------:R-:W-:Y:S01]  /*1fe0*/  LOP3.LUT R10, R159, 0x38, R40, 0xf8, !PT ;  /* 0x000000389f0a7812 */ /* 0x000fe200078ef828 */
[----:B------:R-:W-:Y:S01]  /*1ff0*/  IMAD.IADD R83, R83, 0x1, R85 ;  /* 0x0000000153537824 */ /* 0x000fe200078e0255 */
[----:B0-----:R-:W-:Y:S01]  /*2000*/  SHF.R.U32.HI R38, RZ, 0x7, R38 ;  /* 0x00000007ff267819 */ /* 0x001fe20000011626 */
[----:B------:R-:W-:Y:S01]  /*2010*/  IMAD.SHL.U32 R6, R6, 0x80, RZ ;  /* 0x0000008006067824 */ /* 0x000fe200078e00ff */
[----:B------:R-:W-:Y:S01]  /*2020*/  IADD3 R85, R85, R7, RZ ;  /* 0x0000000755557210 */ /* 0x000fe20007ffe0ff */
[----:B------:R-:W-:Y:S01]  /*2030*/  IMAD.IADD R87, R87, 0x1, R9 ;  /* 0x0000000157577824 */ /* 0x000fe200078e0209 */
[----:B------:R-:W-:Y:S01]  /*2040*/  ISETP.NE.AND P6, PT, R38, 0x1, PT ;  /* 0x000000012600780c */ /* 0x000fe20003fc5270 */
[----:B------:R-:W-:Y:S01]  /*2050*/  IMAD R20, R11, R14, RZ ;  /* 0x0000000e0b147224 */ /* 0x000fe200078e02ff */
[--C-:B------:R-:W-:Y:S01]  /*2060*/  LOP3.LUT R7, R193, 0x38, R40.reuse, 0xf8, !PT ;  /* 0x00000038c1077812 */ /* 0x100fe200078ef828 */
[----:B------:R-:W-:Y:S01]  /*2070*/  IMAD R11, R11, R12, RZ ;  /* 0x0000000c0b0b7224 */ /* 0x000fe200078e02ff */
[----:B------:R-:W-:Y:S01]  /*2080*/  LOP3.LUT R9, R192, 0x38, R40, 0xf8, !PT ;  /* 0x00000038c0097812 */ /* 0x000fe200078ef828 */
[----:B------:R-:W-:Y:S01]  /*2090*/  IMAD R39, R24, R15, R20 ;  /* 0x0000000f18277224 */ /* 0x000fe200078e0214 */
[----:B------:R-:W-:Y:S01]  /*20a0*/  LOP3.LUT R5, R4, 0x1c0, R33, 0xf8, !PT ;  /* 0x000001c004057812 */ /* 0x000fe200078ef821 */
[----:B------:R-:W-:Y:S01]  /*20b0*/  IMAD.WIDE.U32 R82, R24, R14, R82 ;  /* 0x0000000e18527225 */ /* 0x000fe200078e0052 */
[----:B------:R-:W-:-:S02]  /*20c0*/  LOP3.LUT R8, R6, 0xffffe000, RZ, 0xc0, !PT ;  /* 0xffffe00006087812 */ /* 0x000fc400078ec0ff */
[----:B------:R-:W-:Y:S01]  /*20d0*/  LOP3.LUT R4, R7, R32, RZ, 0x3c, !PT ;  /* 0x0000002007047212 */ /* 0x000fe200078e3cff */
[----:B------:R-:W-:Y:S01]  /*20e0*/  IMAD.WIDE.U32 R84, R24, R14, R84 ;  /* 0x0000000e18547225 */ /* 0x000fe200078e0054 */
[----:B------:R-:W-:Y:S01]  /*20f0*/  LOP3.LUT R9, R9, R30, RZ, 0x3c, !PT ;  /* 0x0000001e09097212 */ /* 0x000fe200078e3cff */
[----:B------:R-:W-:Y:S05]  /*2100*/  @!P6 WARPSYNC.ALL ;  /* 0x000000000000e948 */ /* 0x000fea0003800000 */
[----:B------:R-:W-:Y:S01]  /*2110*/  LOP3.LUT R6, R10, R21, RZ, 0x3c, !PT ;  /* 0x000000150a067212 */ /* 0x000fe200078e3cff */
[C---:B------:R-:W-:Y:S01]  /*2120*/  IMAD R11, R24.reuse, R13, R11 ;  /* 0x0000000d180b7224 */ /* 0x040fe200078e020b */
[----:B------:R-:W-:Y:S01]  /*2130*/  LOP3.LUT R7, R5, R200, RZ, 0x3c, !PT ;  /* 0x000000c805077212 */ /* 0x000fe200078e3cff */
[----:B------:R-:W-:Y:S01]  /*2140*/  IMAD.WIDE.U32 R86, R24, R12, R86 ;  /* 0x0000000c18567225 */ /* 0x000fe200078e0056 */
[----:B------:R-:W-:Y:S01]  /*2150*/  LOP3.LUT R77, R40, 0xfffffff8, RZ, 0xc0, !PT ;  /* 0xfffffff8284d7812 */ /* 0x000fe200078ec0ff */
[----:B------:R-:W-:Y:S01]  /*2160*/  ULDC UR4, c[0x0][0x2f4] ;  /* 0x0000bd0000047ab9 */ /* 0x000fe20000000800 */
[----:B------:R-:W-:Y:S01]  /*2170*/  IADD3 R4, R4, R8, R199 ;  /* 0x0000000804047210 */ /* 0x000fe20007ffe0c7 */
[----:B------:R-:W-:Y:S01]  /*2180*/  IMAD.WIDE.U32 R88, R24, R12, R88 ;  /* 0x0000000c18587225 */ /* 0x000fe200078e0058 */
[----:B------:R-:W-:-:S02]  /*2190*/  IADD3 R5, R9, R8, R198 ;  /* 0x0000000809057210 */ /* 0x000fc40007ffe0c6 */
[-C--:B------:R-:W-:Y:S01]  /*21a0*/  IADD3 R6, R6, R8.reuse, R197 ;  /* 0x0000000806067210 */ /* 0x080fe20007ffe0c5 */
[----:B------:R-:W-:Y:S01]  /*21b0*/  VIADD R95, R38, 0x8 ;  /* 0x00000008265f7836 */ /* 0x000fe20000000000 */
[----:B------:R-:W-:Y:S01]  /*21c0*/  IADD3 R7, R7, R8, R201 ;  /* 0x0000000807077210 */ /* 0x000fe20007ffe0c9 */
[C---:B------:R-:W-:Y:S01]  /*21d0*/  IMAD.SHL.U32 R20, R14.reuse, 0x20, RZ ;  /* 0x000000200e147824 */ /* 0x040fe200078e00ff */
[----:B------:R-:W-:Y:S01]  /*21e0*/  IADD3 R38, R83, R39, RZ ;  /* 0x0000002753267210 */ /* 0x000fe20007ffe0ff */
[C---:B------:R-:W-:Y:S01]  /*21f0*/  IMAD.SHL.U32 R28, R14.reuse, 0x80, RZ ;  /* 0x000000800e1c7824 */ /* 0x040fe200078e00ff */
[--C-:B------:R-:W-:Y:S01]  /*2200*/  SHF.L.U64.HI R8, R14, 0x5, R15.reuse ;  /* 0x000000050e087819 */ /* 0x100fe2000001020f */
[----:B------:R-:W-:Y:S01]  /*2210*/  IMAD.SHL.U32 R33, R12, 0x20, RZ ;  /* 0x000000200c217824 */ /* 0x000fe200078e00ff */
[--C-:B------:R-:W-:Y:S01]  /*2220*/  SHF.L.U64.HI R9, R14, 0x6, R15.reuse ;  /* 0x000000060e097819 */ /* 0x100fe2000001020f */
[----:B------:R-:W-:Y:S01]  /*2230*/  IMAD.SHL.U32 R34, R12, 0x40, RZ ;  /* 0x000000400c227824 */ /* 0x000fe200078e00ff */
[C---:B------:R-:W-:Y:S01]  /*2240*/  SHF.L.U64.HI R10, R14.reuse, 0x7, R15 ;  /* 0x000000070e0a7819 */ /* 0x040fe2000001020f */
[----:B------:R-:W-:Y:S01]  /*2250*/  IMAD R36, R203, 0x20, R153 ;  /* 0x00000020cb247824 */ /* 0x000fe200078e0299 */
[----:B------:R-:W-:Y:S01]  /*2260*/  SHF.L.U32 R21, R14, 0x6, RZ ;  /* 0x000000060e157819 */ /* 0x000fe200000006ff */
[----:B------:R-:W-:Y:S01]  /*2270*/  IMAD.SHL.U32 R37, R37, 0x2, RZ ;  /* 0x0000000225257824 */ /* 0x000fe200078e00ff */
[C---:B------:R-:W-:Y:S01]  /*2280*/  SHF.L.U64.HI R30, R12.reuse, 0x5, R13 ;  /* 0x000000050c1e7819 */ /* 0x040fe2000001020d */
[----:B------:R-:W-:Y:S01]  /*2290*/  IMAD.IADD R39, R39, 0x1, R85 ;  /* 0x0000000127277824 */ /* 0x000fe200078e0255 */
[----:B------:R-:W-:Y:S01]  /*22a0*/  SHF.L.U64.HI R32, R12, 0x7, R13 ;  /* 0x000000070c207819 */ /* 0x000fe2000001020d */
[----:B------:R-:W-:Y:S01]  /*22b0*/  IMAD.IADD R76, R87, 0x1, R11 ;  /* 0x00000001574c7824 */ /* 0x000fe200078e020b */
[----:B------:R-:W-:Y:S01]  /*22c0*/  @!P6 BAR.SYNC.DEFER_BLOCKING 0x9, 0x100 ;  /* 0x024400000000eb1d */ /* 0x000fe20000010000 */
[----:B------:R-:W-:Y:S01]  /*22d0*/  ISETP.GE.AND P1, PT, R16, UR4, PT ;  /* 0x0000000410007c0c */ /* 0x000fe2000bf26270 */
[----:B------:R-:W-:Y:S01]  /*22e0*/  IMAD.IADD R78, R11, 0x1, R89 ;  /* 0x000000010b4e7824 */ /* 0x000fe200078e0259 */
[----:B------:R-:W-:-:S02]  /*22f0*/  ISETP.GE.AND P2, PT, R23, UR4, PT ;  /* 0x0000000417007c0c */ /* 0x000fc4000bf46270 */
[----:B------:R-:W-:Y:S02]  /*2300*/  SHF.R.S32.HI R79, RZ, 0x3, R40 ;  /* 0x00000003ff4f7819 */ /* 0x000fe40000011428 */
[----:B------:R-:W-:Y:S02]  /*2310*/  SHF.R.S32.HI R81, RZ, 0x1f, R77 ;  /* 0x0000001fff517819 */ /* 0x000fe4000001144d */
[----:B----4-:R-:W-:-:S07]  /*2320*/  SHF.R.S32.HI R80, RZ, 0x1f, R0 ;  /* 0x0000001fff507819 */ /* 0x010fce0000011400 */
.L_x_586:
[----:B0-----:R-:W0:Y:S01]  /*2330*/  LDC R101, c[0x0][0x430] ;  /* 0x00010c00ff657b82 */ /* 0x001e220000000800 */
[----:B------:R-:W-:Y:S01]  /*2340*/  IADD3 R27, R27, -0x1, RZ ;  /* 0xffffffff1b1b7810 */ /* 0x000fe20007ffe0ff */
[----:B------:R-:W-:-:S04]  /*2350*/  IMAD.MOV.U32 R102, RZ, RZ, RZ ;  /* 0x000000ffff667224 */ /* 0x000fc800078e00ff */
[----:B------:R-:W-:Y:S02]  /*2360*/  IMAD R12, R27, 0x80, R36 ;  /* 0x000000801b0c7824 */ /* 0x000fe400078e0224 */
[----:B-1----:R-:W1:Y:S02]  /*2370*/  LDC R104, c[0x0][0x3f4] ;  /* 0x0000fd00ff687b82 */ /* 0x002e640000000800 */
[----:B------:R-:W-:Y:S01]  /*2380*/  IMAD.IADD R44, R3, 0x1, R12 ;  /* 0x00000001032c7824 */ /* 0x000fe200078e020c */
[----:B------:R-:W-:-:S03]  /*2390*/  ISETP.GE.AND P3, PT, R12, R25, PT ;  /* 0x000000190c00720c */ /* 0x000fc60003f66270 */
[----:B------:R-:W-:Y:S01]  /*23a0*/  IMAD.MOV.U32 R40, RZ, RZ, R44 ;  /* 0x000000ffff287224 */ /* 0x000fe200078e002c */
[----:B------:R-:W-:Y:S02]  /*23b0*/  ISETP.GT.OR P3, PT, R36, 0x7f, P3 ;  /* 0x0000007f2400780c */ /* 0x000fe40001f64670 */
[----:B0-----:R-:W-:-:S11]  /*23c0*/  ISETP.NE.AND P4, PT, R101, 0x1, PT ;  /* 0x000000016500780c */ /* 0x001fd60003f85270 */
[----:B------:R-:W0:Y:S08]  /*23d0*/  @!P3 LDC.64 R14, c[0x0][0x428] ;  /* 0x00010a00ff0ebb82 */ /* 0x000e300000000a00 */
[----:B--2---:R-:W2:Y:S08]  /*23e0*/  @!P3 LDC.64 R12, c[0x0][0x418] ;  /* 0x00010600ff0cbb82 */ /* 0x004eb00000000a00 */
[----:B------:R-:W3:Y:S08]  /*23f0*/  @P4 LDC R11, c[0x0][0x434] ;  /* 0x00010d00ff0b4b82 */ /* 0x000ef00000000800 */
[----:B----4-:R-:W4:Y:S01]  /*2400*/  @P4 LDC R42, c[0x0][0x438] ;  /* 0x00010e00ff2a4b82 */ /* 0x010f220000000800 */
[----:B---3--:R-:W-:-:S05]  /*2410*/  @P4 IMAD.HI.U32 R11, R44, R11, RZ ;  /* 0x0000000b2c0b4227 */ /* 0x008fca00078e00ff */
[----:B----4-:R-:W-:Y:S01]  /*2420*/  @P4 SHF.R.U32.HI R40, RZ, R42, R11 ;  /* 0x0000002aff284219 */ /* 0x010fe2000001160b */
[----:B0-----:R-:W-:-:S03]  /*2430*/  @!P3 IMAD R11, R80, R14, RZ ;  /* 0x0000000e500bb224 */ /* 0x001fc600078e02ff */
[--C-:B------:R-:W-:Y:S01]  /*2440*/  @!P3 SHF.R.S32.HI R41, RZ, 0x1f, R40.reuse ;  /* 0x0000001fff29b819 */ /* 0x100fe20000011428 */
[C---:B------:R-:W-:Y:S02]  /*2450*/  @!P3 IMAD R11, R0.reuse, R15, R11 ;  /* 0x0000000f000bb224 */ /* 0x040fe400078e020b */
[----:B------:R-:W-:-:S05]  /*2460*/  @!P3 IMAD.WIDE.U32 R14, R0, R14, R40 ;  /* 0x0000000e000eb225 */ /* 0x000fca00078e0028 */
[----:B------:R-:W-:Y:S02]  /*2470*/  @!P3 IADD3 R11, R15, R11, RZ ;  /* 0x0000000b0f0bb210 */ /* 0x000fe40007ffe0ff */
[----:B--2---:R-:W-:-:S04]  /*2480*/  @!P3 LEA R12, P4, R14, R12, 0x2 ;  /* 0x0000000c0e0cb211 */ /* 0x004fc800078810ff */
[----:B------:R-:W-:-:S05]  /*2490*/  @!P3 LEA.HI.X R13, R14, R13, R11, 0x2, P4 ;  /* 0x0000000d0e0db211 */ /* 0x000fca00020f140b */
[----:B------:R0:W5:Y:S01]  /*24a0*/  @!P3 LDG.E R102, desc[UR42][R12.64] ;  /* 0x0000002a0c66b981 */ /* 0x000162000c1e1900 */
[----:B-1----:R-:W-:Y:S01]  /*24b0*/  ISETP.GE.AND P3, PT, R104, 0x1, PT ;  /* 0x000000016800780c */ /* 0x002fe20003f66270 */
[----:B------:R-:W-:Y:S01]  /*24c0*/  IMAD R11, R155, 0x4000, R196 ;  /* 0x000040009b0b7824 */ /* 0x000fe200078e02c4 */
[----:B------:R-:W-:Y:S01]  /*24d0*/  ISETP.GT.AND P4, PT, R27, R26, PT ;  /* 0x0000001a1b00720c */ /* 0x000fe20003f84270 */
[----:B------:R-:W-:Y:S01]  /*24e0*/  IMAD.MOV R14, RZ, RZ, -R40 ;  /* 0x000000ffff0e7224 */ /* 0x000fe200078e0a28 */
[----:B------:R-:W-:Y:S05]  /*24f0*/  YIELD ;  /* 0x0000000000007946 */ /* 0x000fea0003800000 */
[----:B------:R-:W-:Y:S01]  /*2500*/  BSSY B0, `(.L_x_489) ;  /* 0x000057d000007945 */ /* 0x000fe20003800000 */
[----:B------:R-:W-:Y:S01]  /*2510*/  IMAD R101, R101, R14, R44 ;  /* 0x0000000e65657224 */ /* 0x000fe200078e022c */
[----:B------:R-:W-:-:S02]  /*2520*/  LEA R92, R11, R156, 0x1 ;  /* 0x0000009c0b5c7211 */ /* 0x000fc400078e08ff */
[----:B------:R-:W-:Y:S01]  /*2530*/  P2R R91, PR, RZ, 0x10 ;  /* 0x00000010ff5b7803 */ /* 0x000fe20000000000 */
[----:B0-----:R-:W-:Y:S06]  /*2540*/  @!P3 BRA `(.L_x_490) ;  /* 0x00000050003cb947 */ /* 0x001fec0003800000 */
[----:B------:R-:W-:Y:S01]  /*2550*/  SHF.R.S32.HI R100, RZ, 0x1f, R101 ;  /* 0x0000001fff647819 */ /* 0x000fe20000011465 */
[----:B------:R-:W-:Y:S01]  /*2560*/  ULDC.64 UR4, c[0x0][0x300] ;  /* 0x0000c00000047ab9 */ /* 0x000fe20000000a00 */
[----:B-----5:R-:W-:Y:S01]  /*2570*/  SHF.R.S32.HI R99, RZ, 0x1f, R102 ;  /* 0x0000001fff637819 */ /* 0x020fe20000011466 */
[----:B------:R-:W-:-:S04]  /*2580*/  IMAD.WIDE.U32 R12, R101, UR4, RZ ;  /* 0x00000004650c7c25 */ /* 0x000fc8000f8e00ff */
[----:B------:R-:W-:Y:S02]  /*2590*/  IMAD R14, R100, UR4, RZ ;  /* 0x00000004640e7c24 */ /* 0x000fe4000f8e02ff */
[----:B------:R-:W-:Y:S02]  /*25a0*/  IMAD R98, R27, -0x80, R25 ;  /* 0xffffff801b627824 */ /* 0x000fe400078e0219 */
[----:B------:R-:W-:Y:S01]  /*25b0*/  IMAD R11, R101, UR5, R14 ;  /* 0x00000005650b7c24 */ /* 0x000fe2000f8e020e */
[----:B------:R-:W-:Y:S01]  /*25c0*/  ULDC.64 UR4, c[0x0][0x310] ;  /* 0x0000c40000047ab9 */ /* 0x000fe20000000a00 */
[----:B------:R-:W-:Y:S01]  /*25d0*/  IMAD R14, R32, R27, RZ ;  /* 0x0000001b200e7224 */ /* 0x000fe200078e02ff */
[----:B------:R-:W-:Y:S01]  /*25e0*/  VIMNMX R98, R98, 0x80, PT ;  /* 0x0000008062627848 */ /* 0x000fe20003fe0100 */
[----:B------:R-:W-:Y:S02]  /*25f0*/  IMAD R15, R99, UR4, RZ ;  /* 0x00000004630f7c24 */ /* 0x000fe4000f8e02ff */
[----:B------:R-:W-:Y:S01]  /*2600*/  IMAD.IADD R13, R13, 0x1, R11 ;  /* 0x000000010d0d7824 */ /* 0x000fe200078e020b */
[----:B------:R-:W-:Y:S01]  /*2610*/  SHF.R.S32.HI R11, RZ, 0x1f, R27 ;  /* 0x0000001fff0b7819 */ /* 0x000fe2000001141b */
[----:B------:R-:W-:-:S02]  /*2620*/  IMAD R15, R102, UR5, R15 ;  /* 0x00000005660f7c24 */ /* 0x000fc4000f8e020f */
[----:B------:R-:W-:Y:S01]  /*2630*/  IMAD.WIDE.U32 R12, R102, UR4, R12 ;  /* 0x00000004660c7c25 */ /* 0x000fe2000f8e000c */
[----:B------:R-:W-:-:S03]  /*2640*/  ULDC.64 UR4, c[0x0][0x308] ;  /* 0x0000c20000047ab9 */ /* 0x000fc60000000a00 */
[----:B------:R-:W-:Y:S02]  /*2650*/  IMAD.IADD R13, R13, 0x1, R15 ;  /* 0x000000010d0d7824 */ /* 0x000fe400078e020f */
[----:B------:R-:W-:-:S04]  /*2660*/  IMAD.WIDE.U32 R108, R2, UR4, R12 ;  /* 0x00000004026c7c25 */ /* 0x000fc8000f8e000c */
[----:B------:R-:W-:Y:S01]  /*2670*/  IMAD R13, R2, UR5, R109 ;  /* 0x00000005020d7c24 */ /* 0x000fe2000f8e026d */
[----:B------:R-:W-:Y:S01]  /*2680*/  ULDC.64 UR4, c[0x0][0x2e8] ;  /* 0x0000ba0000047ab9 */ /* 0x000fe20000000a00 */
[----:B------:R-:W-:Y:S01]  /*2690*/  IMAD R12, R10, R27, RZ ;  /* 0x0000001b0a0c7224 */ /* 0x000fe200078e02ff */
[C---:B------:R-:W-:Y:S01]  /*26a0*/  LEA R109, P3, R108.reuse, UR4, 0x1 ;  /* 0x000000046c6d7c11 */ /* 0x040fe2000f8608ff */
[----:B------:R-:W-:Y:S02]  /*26b0*/  ULDC.U8 UR4, c[0x0][0x410] ;  /* 0x0001040000047ab9 */ /* 0x000fe40000000000 */
[C---:B------:R-:W-:Y:S01]  /*26c0*/  IMAD R41, R11.reuse, R28, R12 ;  /* 0x0000001c0b297224 */ /* 0x040fe200078e020c */
[----:B------:R-:W-:Y:S01]  /*26d0*/  LEA.HI.X R108, R108, UR5, R13, 0x1, P3 ;  /* 0x000000056c6c7c11 */ /* 0x000fe200098f0c0d */
[----:B------:R-:W-:Y:S01]  /*26e0*/  IMAD R11, R11, R35, R14 ;  /* 0x000000230b0b7224 */ /* 0x000fe200078e020e */
[----:B------:R-:W-:Y:S01]  /*26f0*/  ISETP.NE.AND P3, PT, RZ, UR4, PT ;  /* 0x00000004ff007c0c */ /* 0x000fe2000bf65270 */
[----:B------:R-:W-:-:S04]  /*2700*/  IMAD.WIDE.U32 R12, R35, R27, RZ ;  /* 0x0000001b230c7225 */ /* 0x000fc800078e00ff */
[----:B------:R-:W-:Y:S01]  /*2710*/  IMAD.WIDE.U32 R14, R28, R27, RZ ;  /* 0x0000001b1c0e7225 */ /* 0x000fe200078e00ff */
[----:B------:R-:W-:-:S03]  /*2720*/  IADD3 R11, R13, R11, RZ ;  /* 0x0000000b0d0b7210 */ /* 0x000fc60007ffe0ff */
[----:B------:R-:W-:-:S04]  /*2730*/  IMAD.IADD R90, R15, 0x1, R41 ;  /* 0x000000010f5a7824 */ /* 0x000fc800078e0229 */
[----:B------:R-:W-:Y:S05]  /*2740*/  @!P3 BRA `(.L_x_491) ;  /* 0x0000002400a4b947 */ /* 0x000fea0003800000 */
[----:B------:R-:W-:Y:S01]  /*2750*/  ISETP.GE.AND P3, PT, R153, R98, PT ;  /* 0x000000629900720c */ /* 0x000fe20003f66270 */
[----:B------:R-:W-:Y:S01]  /*2760*/  BSSY B1, `(.L_x_492) ;  /* 0x000001c000017945 */ /* 0x000fe20003800000 */
[----:B------:R-:W-:Y:S02]  /*2770*/  CS2R R56, SRZ ;  /* 0x0000000000387805 */ /* 0x000fe4000001ff00 */
[----:B------:R-:W-:Y:S02]  /*2780*/  CS2R R64, SRZ ;  /* 0x0000000000407805 */ /* 0x000fe4000001ff00 */
[----:B------:R-:W-:Y:S02]  /*2790*/  CS2R R68, SRZ ;  /* 0x0000000000447805 */ /* 0x000fe4000001ff00 */
[----:B------:R-:W-:Y:S02]  /*27a0*/  P2R R124, PR, RZ, 0x8 ;  /* 0x00000008ff7c7803 */ /* 0x000fe40000000000 */
[----:B------:R-:W-:-:S02]  /*27b0*/  CS2R R66, SRZ ;  /* 0x0000000000427805 */ /* 0x000fc4000001ff00 */
[----:B------:R-:W-:Y:S01]  /*27c0*/  CS2R R70, SRZ ;  /* 0x0000000000467805 */ /* 0x000fe2000001ff00 */
[----:B------:R-:W-:Y:S06]  /*27d0*/  @P3 BRA `(.L_x_493) ;  /* 0x0000000000503947 */ /* 0x000fec0003800000 */
[----:B------:R-:W-:Y:S01]  /*27e0*/  IADD3 R41, P3, R82, R14, RZ ;  /* 0x0000000e52297210 */ /* 0x000fe20007f7e0ff */
[----:B------:R-:W-:Y:S01]  /*27f0*/  ULDC.64 UR4, c[0x0][0x3e8] ;  /* 0x0000fa0000047ab9 */ /* 0x000fe20000000a00 */
[----:B------:R-:W-:Y:S02]  /*2800*/  CS2R R68, SRZ ;  /* 0x0000000000447805 */ /* 0x000fe4000001ff00 */
[----:B------:R-:W-:Y:S01]  /*2810*/  CS2R R70, SRZ ;  /* 0x0000000000467805 */ /* 0x000fe2000001ff00 */
[----:B------:R-:W-:Y:S01]  /*2820*/  IMAD.X R42, R90, 0x1, R38, P3 ;  /* 0x000000015a2a7824 */ /* 0x000fe200018e0626 */
[----:B------:R-:W-:-:S05]  /*2830*/  IADD3 R43, P3, R86, R12, RZ ;  /* 0x0000000c562b7210 */ /* 0x000fca0007f7e0ff */
[----:B------:R-:W-:Y:S01]  /*2840*/  IMAD.X R44, R11, 0x1, R76, P3 ;  /* 0x000000010b2c7824 */ /* 0x000fe200018e064c */
[----:B------:R-:W-:-:S04]  /*2850*/  LEA R40, P3, R41, UR4, 0x1 ;  /* 0x0000000429287c11 */ /* 0x000fc8000f8608ff */
[----:B------:R-:W-:Y:S01]  /*2860*/  LEA.HI.X R41, R41, UR5, R42, 0x1, P3 ;  /* 0x0000000529297c11 */ /* 0x000fe200098f0c2a */
[----:B------:R-:W-:Y:S02]  /*2870*/  ULDC.64 UR4, c[0x0][0x400] ;  /* 0x0001000000047ab9 */ /* 0x000fe40000000a00 */
[----:B------:R-:W-:-:S04]  /*2880*/  LEA R42, P3, R43, UR4, 0x1 ;  /* 0x000000042b2a7c11 */ /* 0x000fc8000f8608ff */
[----:B------:R-:W-:Y:S02]  /*2890*/  LEA.HI.X R43, R43, UR5, R44, 0x1, P3 ;  /* 0x000000052b2b7c11 */ /* 0x000fe400098f0c2c */
[----:B------:R-:W-:Y:S02]  /*28a0*/  ISETP.GE.AND P3, PT, R18, R104, PT ;  /* 0x000000681200720c */ /* 0x000fe40003f66270 */
[----:B------:R-:W-:Y:S02]  /*28b0*/  CS2R R64, SRZ ;  /* 0x0000000000407805 */ /* 0x000fe4000001ff00 */
[----:B------:R-:W-:-:S09]  /*28c0*/  CS2R R66, SRZ ;  /* 0x0000000000427805 */ /* 0x000fd2000001ff00 */
[----:B------:R0:W5:Y:S04]  /*28d0*/  @!P3 LDG.E.64 R68, desc[UR42][R40.64] ;  /* 0x0000002a2844b981 */ /* 0x000168000c1e1b00 */
[----:B------:R0:W5:Y:S01]  /*28e0*/  @!P3 LDG.E.64 R70, desc[UR42][R42.64] ;  /* 0x0000002a2a46b981 */ /* 0x000162000c1e1b00 */
[----:B------:R-:W-:-:S13]  /*28f0*/  ISETP.GE.AND P3, PT, R152, R104, PT ;  /* 0x000000689800720c */ /* 0x000fda0003f66270 */
[----:B------:R0:W5:Y:S04]  /*2900*/  @!P3 LDG.E.64 R64, desc[UR42][R40.64+0x40] ;  /* 0x0000402a2840b981 */ /* 0x000168000c1e1b00 */
[----:B------:R0:W5:Y:S02]  /*2910*/  @!P3 LDG.E.64 R66, desc[UR42][R42.64+0x40] ;  /* 0x0000402a2a42b981 */ /* 0x000164000c1e1b00 */
.L_x_493:
[----:B------:R-:W-:Y:S05]  /*2920*/  BSYNC B1 ;  /* 0x0000000000017941 */ /* 0x000fea0003800000 */
.L_x_492:
[----:B------:R-:W-:Y:S01]  /*2930*/  VIADD R44, R153, 0x20 ;  /* 0x00000020992c7836 */ /* 0x000fe20000000000 */
[----:B0----5:R-:W-:Y:S01]  /*2940*/  MOV R41, R65 ;  /* 0x0000004100297202 */ /* 0x021fe20000000f00 */
[----:B------:R-:W-:Y:S01]  /*2950*/  IMAD.MOV.U32 R40, RZ, RZ, R64 ;  /* 0x000000ffff287224 */ /* 0x000fe200078e0040 */
[----:B------:R-:W-:Y:S01]  /*2960*/  BSSY B1, `(.L_x_494) ;  /* 0x0000027000017945 */ /* 0x000fe20003800000 */
[----:B------:R-:W-:Y:S01]  /*2970*/  IMAD.MOV.U32 R42, RZ, RZ, R68 ;  /* 0x000000ffff2a7224 */ /* 0x000fe200078e0044 */
[----:B------:R-:W-:Y:S01]  /*2980*/  ISETP.GE.AND P3, PT, R44, R98, PT ;  /* 0x000000622c00720c */ /* 0x000fe20003f66270 */
[----:B------:R-:W-:Y:S01]  /*2990*/  IMAD.MOV.U32 R43, RZ, RZ, R69 ;  /* 0x000000ffff2b7224 */ /* 0x000fe200078e0045 */
[----:B------:R-:W-:Y:S01]  /*29a0*/  PRMT R115, R40, 0x5410, R41 ;  /* 0x0000541028737816 */ /* 0x000fe20000000029 */
[----:B------:R-:W-:Y:S01]  /*29b0*/  IMAD.MOV.U32 R40, RZ, RZ, R66 ;  /* 0x000000ffff287224 */ /* 0x000fe200078e0042 */
[----:B------:R-:W-:Y:S01]  /*29c0*/  PRMT R123, R123, 0x5410, R42 ;  /* 0x000054107b7b7816 */ /* 0x000fe2000000002a */
[----:B------:R-:W-:Y:S01]  /*29d0*/  IMAD.MOV.U32 R42, RZ, RZ, R70 ;  /* 0x000000ffff2a7224 */ /* 0x000fe200078e0046 */
[----:B------:R-:W-:Y:S01]  /*29e0*/  PRMT R120, R43, 0x7610, R120 ;  /* 0x000076102b787816 */ /* 0x000fe20000000078 */
[----:B------:R-:W-:Y:S01]  /*29f0*/  IMAD.MOV.U32 R43, RZ, RZ, R71 ;  /* 0x000000ffff2b7224 */ /* 0x000fe200078e0047 */
[----:B------:R-:W-:-:S02]  /*2a00*/  MOV R41, R67 ;  /* 0x0000004300297202 */ /* 0x000fc40000000f00 */
[----:B------:R-:W-:Y:S02]  /*2a10*/  CS2R R60, SRZ ;  /* 0x00000000003c7805 */ /* 0x000fe4000001ff00 */
[----:B------:R-:W-:Y:S02]  /*2a20*/  PRMT R123, R42, 0x7610, R123 ;  /* 0x000076102a7b7816 */ /* 0x000fe4000000007b */
[----:B------:R-:W-:Y:S02]  /*2a30*/  CS2R R58, SRZ ;  /* 0x00000000003a7805 */ /* 0x000fe4000001ff00 */
[----:B------:R-:W-:Y:S02]  /*2a40*/  PRMT R116, R40, 0x5410, R41 ;  /* 0x0000541028747816 */ /* 0x000fe40000000029 */
[----:B------:R-:W-:Y:S02]  /*2a50*/  CS2R R62, SRZ ;  /* 0x00000000003e7805 */ /* 0x000fe4000001ff00 */
[----:B------:R-:W-:-:S02]  /*2a60*/  PRMT R122, R122, 0x5410, R43 ;  /* 0x000054107a7a7816 */ /* 0x000fc4000000002b */
[----:B------:R-:W-:Y:S01]  /*2a70*/  P2R R118, PR, RZ, 0x8 ;  /* 0x00000008ff767803 */ /* 0x000fe20000000000 */
[----:B------:R-:W-:Y:S06]  /*2a80*/  @P3 BRA `(.L_x_495) ;  /* 0x0000000000503947 */ /* 0x000fec0003800000 */
[----:B------:R-:W-:Y:S01]  /*2a90*/  IADD3 R41, P3, P4, R82, R14, R20 ;  /* 0x0000000e52297210 */ /* 0x000fe20007c7e014 */
[----:B------:R-:W-:Y:S01]  /*2aa0*/  ULDC.64 UR4, c[0x0][0x3e8] ;  /* 0x0000fa0000047ab9 */ /* 0x000fe20000000a00 */
[----:B------:R-:W-:Y:S02]  /*2ab0*/  CS2R R60, SRZ ;  /* 0x00000000003c7805 */ /* 0x000fe4000001ff00 */
[----:B------:R-:W-:Y:S02]  /*2ac0*/  CS2R R62, SRZ ;  /* 0x00000000003e7805 */ /* 0x000fe4000001ff00 */
[----:B------:R-:W-:Y:S02]  /*2ad0*/  IADD3.X R42, R38, R90, R8, P3, P4 ;  /* 0x0000005a262a7210 */ /* 0x000fe40001fe8408 */
[----:B------:R-:W-:-:S04]  /*2ae0*/  IADD3 R43, P3, P4, R86, R12, R33 ;  /* 0x0000000c562b7210 */ /* 0x000fc80007c7e021 */
[----:B------:R-:W-:Y:S02]  /*2af0*/  IADD3.X R44, R76, R11, R30, P3, P4 ;  /* 0x0000000b4c2c7210 */ /* 0x000fe40001fe841e */
        /* <DEDUP_REMOVED lines=13> */
.L_x_495:
[----:B------:R-:W-:Y:S05]  /*2bd0*/  BSYNC B1 ;  /* 0x0000000000017941 */ /* 0x000fea0003800000 */
.L_x_494:
[----:B------:R-:W-:Y:S01]  /*2be0*/  IADD3 R72, R153, 0x40, RZ ;  /* 0x0000004099487810 */ /* 0x000fe20007ffe0ff */
[----:B0----5:R-:W-:Y:S01]  /*2bf0*/  IMAD.MOV.U32 R41, RZ, RZ, R57 ;  /* 0x000000ffff297224 */ /* 0x021fe200078e0039 */
[----:B------:R-:W-:Y:S01]  /*2c00*/  MOV R40, R56 ;  /* 0x0000003800287202 */ /* 0x000fe20000000f00 */
[----:B------:R-:W-:Y:S01]  /*2c10*/  IMAD.MOV.U32 R42, RZ, RZ, R60 ;  /* 0x000000ffff2a7224 */ /* 0x000fe200078e003c */
[----:B------:R-:W-:Y:S01]  /*2c20*/  ISETP.GE.AND P3, PT, R72, R98, PT ;  /* 0x000000624800720c */ /* 0x000fe20003f66270 */
[----:B------:R-:W-:Y:S01]  /*2c30*/  IMAD.MOV.U32 R43, RZ, RZ, R61 ;  /* 0x000000ffff2b7224 */ /* 0x000fe200078e003d */
[----:B------:R-:W-:Y:S01]  /*2c40*/  PRMT R110, R41, 0x5410, R40 ;  /* 0x00005410296e7816 */ /* 0x000fe20000000028 */
[----:B------:R-:W-:Y:S01]  /*2c50*/  IMAD.MOV.U32 R41, RZ, RZ, R59 ;  /* 0x000000ffff297224 */ /* 0x000fe200078e003b */
[----:B------:R-:W-:Y:S01]  /*2c60*/  MOV R40, R58 ;  /* 0x0000003a00287202 */ /* 0x000fe20000000f00 */
[----:B------:R-:W-:Y:S01]  /*2c70*/  BSSY B1, `(.L_x_496) ;  /* 0x0000023000017945 */ /* 0x000fe20003800000 */
[----:B------:R-:W-:Y:S01]  /*2c80*/  PRMT R113, R42, 0x5410, R43 ;  /* 0x000054102a717816 */ /* 0x000fe2000000002b */
[----:B------:R-:W-:Y:S01]  /*2c90*/  IMAD.MOV.U32 R42, RZ, RZ, R62 ;  /* 0x000000ffff2a7224 */ /* 0x000fe200078e003e */
[----:B------:R-:W-:Y:S01]  /*2ca0*/  PRMT R107, R41, 0x5410, R40 ;  /* 0x00005410296b7816 */ /* 0x000fe20000000028 */
[----:B------:R-:W-:Y:S01]  /*2cb0*/  IMAD.MOV.U32 R43, RZ, RZ, R63 ;  /* 0x000000ffff2b7224 */ /* 0x000fe200078e003f */
[----:B------:R-:W-:-:S02]  /*2cc0*/  CS2R R40, SRZ ;  /* 0x0000000000287805 */ /* 0x000fc4000001ff00 */
[----:B------:R-:W-:Y:S02]  /*2cd0*/  CS2R R48, SRZ ;  /* 0x0000000000307805 */ /* 0x000fe4000001ff00 */
[----:B------:R-:W-:Y:S02]  /*2ce0*/  CS2R R52, SRZ ;  /* 0x0000000000347805 */ /* 0x000fe4000001ff00 */
[----:B------:R-:W-:Y:S02]  /*2cf0*/  CS2R R50, SRZ ;  /* 0x0000000000327805 */ /* 0x000fe4000001ff00 */
[----:B------:R-:W-:Y:S02]  /*2d00*/  PRMT R114, R42, 0x5410, R43 ;  /* 0x000054102a727816 */ /* 0x000fe4000000002b */
[----:B------:R-:W-:Y:S02]  /*2d10*/  CS2R R54, SRZ ;  /* 0x0000000000367805 */ /* 0x000fe4000001ff00 */
[----:B------:R-:W-:-:S02]  /*2d20*/  CS2R R44, SRZ ;  /* 0x00000000002c7805 */ /* 0x000fc4000001ff00 */
[----:B------:R-:W-:Y:S02]  /*2d30*/  CS2R R42, SRZ ;  /* 0x00000000002a7805 */ /* 0x000fe4000001ff00 */
[----:B------:R-:W-:Y:S01]  /*2d40*/  CS2R R46, SRZ ;  /* 0x00000000002e7805 */ /* 0x000fe2000001ff00 */
        /* <DEDUP_REMOVED lines=21> */
.L_x_497:
[----:B------:R-:W-:Y:S05]  /*2ea0*/  BSYNC B1 ;  /* 0x0000000000017941 */ /* 0x000fea0003800000 */
.L_x_496:
[----:B0-----:R-:W-:Y:S01]  /*2eb0*/  VIADD R72, R153, 0x60 ;  /* 0x0000006099487836 */ /* 0x001fe20000000000 */
[----:B------:R-:W-:Y:S04]  /*2ec0*/  BSSY B1, `(.L_x_498) ;  /* 0x000001f000017945 */ /* 0x000fe80003800000 */
[----:B------:R-:W-:-:S13]  /*2ed0*/  ISETP.GE.AND P4, PT, R72, R98, PT ;  /* 0x000000624800720c */ /* 0x000fda0003f86270 */
[----:B------:R-:W-:Y:S05]  /*2ee0*/  @P4 BRA `(.L_x_499) ;  /* 0x0000000000704947 */ /* 0x000fea0003800000 */
[----:B------:R-:W0:Y:S01]  /*2ef0*/  LDC.64 R40, c[0x0][0x3f8] ;  /* 0x0000fe00ff287b82 */ /* 0x000e220000000a00 */
[----:B------:R-:W-:Y:S01]  /*2f00*/  IMAD.MOV.U32 R15, RZ, RZ, R90 ;  /* 0x000000ffff0f7224 */ /* 0x000fe200078e005a */
[----:B------:R-:W-:Y:S01]  /*2f10*/  ULDC.64 UR4, c[0x0][0x3e8] ;  /* 0x0000fa0000047ab9 */ /* 0x000fe20000000a00 */
[----:B------:R-:W-:Y:S02]  /*2f20*/  CS2R R44, SRZ ;  /* 0x00000000002c7805 */ /* 0x000fe4000001ff00 */
[----:B------:R-:W-:Y:S01]  /*2f30*/  CS2R R46, SRZ ;  /* 0x00000000002e7805 */ /* 0x000fe2000001ff00 */
[----:B0-----:R-:W-:-:S04]  /*2f40*/  IMAD.WIDE.U32 R14, R40, 0x60, R14 ;  /* 0x00000060280e7825 */ /* 0x001fc800078e000e */
[----:B------:R-:W-:Y:S01]  /*2f50*/  IMAD R13, R41, 0x60, RZ ;  /* 0x00000060290d7824 */ /* 0x000fe200078e02ff */
[----:B------:R-:W-:-:S04]  /*2f60*/  IADD3 R41, P5, R82, R14, RZ ;  /* 0x0000000e52297210 */ /* 0x000fc80007fbe0ff */
[----:B------:R-:W-:Y:S01]  /*2f70*/  IADD3.X R42, R38, R15, R13, P5, !PT ;  /* 0x0000000f262a7210 */ /* 0x000fe20002ffe40d */
[----:B------:R-:W-:Y:S01]  /*2f80*/  IMAD.MOV.U32 R13, RZ, RZ, R11 ;  /* 0x000000ffff0d7224 */ /* 0x000fe200078e000b */
[----:B------:R-:W0:Y:S02]  /*2f90*/  LDC.64 R14, c[0x0][0x408] ;  /* 0x00010200ff0e7b82 */ /* 0x000e240000000a00 */
[----:B0-----:R-:W-:-:S04]  /*2fa0*/  IMAD.WIDE.U32 R12, R14, 0x60, R12 ;  /* 0x000000600e0c7825 */ /* 0x001fc800078e000c */
[----:B------:R-:W-:Y:S01]  /*2fb0*/  IMAD R15, R15, 0x60, RZ ;  /* 0x000000600f0f7824 */ /* 0x000fe200078e02ff */
[----:B------:R-:W-:-:S04]  /*2fc0*/  IADD3 R11, P5, R86, R12, RZ ;  /* 0x0000000c560b7210 */ /* 0x000fc80007fbe0ff */
[----:B------:R-:W-:Y:S02]  /*2fd0*/  IADD3.X R40, R76, R13, R15, P5, !PT ;  /* 0x0000000d4c287210 */ /* 0x000fe40002ffe40f */
        /* <DEDUP_REMOVED lines=13> */
.L_x_499:
[----:B------:R-:W-:Y:S05]  /*30b0*/  BSYNC B1 ;  /* 0x0000000000017941 */ /* 0x000fea0003800000 */
.L_x_498:
[----:B0----5:R-:W-:Y:S01]  /*30c0*/  IMAD.MOV.U32 R12, RZ, RZ, R49 ;  /* 0x000000ffff0c7224 */ /* 0x021fe200078e0031 */
[----:B------:R-:W-:Y:S01]  /*30d0*/  MOV R11, R48 ;  /* 0x00000030000b7202 */ /* 0x000fe20000000f00 */
[----:B------:R-:W-:Y:S01]  /*30e0*/  IMAD.MOV.U32 R13, RZ, RZ, R52 ;  /* 0x000000ffff0d7224 */ /* 0x000fe200078e0034 */
[----:B------:R-:W-:Y:S01]  /*30f0*/  UISETP.NE.AND UP0, UPT, UR41, 0x3, UPT ;  /* 0x000000032900788c */ /* 0x000fe2000bf05270 */
        /* <DEDUP_REMOVED lines=8> */
[----:B------:R-:W-:Y:S02]  /*3180*/  PLOP3.LUT P5, PT, PT, PT, UP0, 0x80, 0x0 ;  /* 0x000000000000781c */ /* 0x000fe40003faf008 */
[----:B------:R-:W-:Y:S01]  /*3190*/  PRMT R119, R11, 0x5410, R12 ;  /* 0x000054100b777816 */ /* 0x000fe2000000000c */
[----:B------:R-:W-:Y:S01]  /*31a0*/  IMAD.MOV.U32 R12, RZ, RZ, R41 ;  /* 0x000000ffff0c7224 */ /* 0x000fe200078e0029 */
[----:B------:R-:W-:Y:S01]  /*31b0*/  PRMT R121, R121, 0x5410, R13 ;  /* 0x0000541079797816 */ /* 0x000fe2000000000d */
[----:B------:R-:W-:Y:S01]  /*31c0*/  IMAD.MOV.U32 R13, RZ, RZ, R44 ;  /* 0x000000ffff0d7224 */ /* 0x000fe200078e002c */
[----:B------:R-:W-:Y:S01]  /*31d0*/  PRMT R122, R14, 0x7610, R122 ;  /* 0x000076100e7a7816 */ /* 0x000fe2000000007a */
[----:B------:R-:W-:Y:S01]  /*31e0*/  IMAD.MOV.U32 R14, RZ, RZ, R45 ;  /* 0x000000ffff0e7224 */ /* 0x000fe200078e002d */
[----:B------:R-:W-:-:S04]  /*31f0*/  MOV R11, R40 ;  /* 0x00000028000b7202 */ /* 0x000fc80000000f00 */
[----:B------:R-:W-:Y:S01]  /*3200*/  PRMT R105, R11, 0x5410, R12 ;  /* 0x000054100b697816 */ /* 0x000fe2000000000c */
[----:B------:R-:W-:Y:S01]  /*3210*/  IMAD.MOV.U32 R12, RZ, RZ, R43 ;  /* 0x000000ffff0c7224 */ /* 0x000fe200078e002b */
[----:B------:R-:W-:Y:S01]  /*3220*/  PRMT R112, R14, 0x5410, R13 ;  /* 0x000054100e707816 */ /* 0x000fe2000000000d */
[----:B------:R-:W-:Y:S01]  /*3230*/  IMAD.MOV.U32 R13, RZ, RZ, R46 ;  /* 0x000000ffff0d7224 */ /* 0x000fe200078e002e */
[----:B------:R-:W-:Y:S01]  /*3240*/  MOV R11, R42 ;  /* 0x0000002a000b7202 */ /* 0x000fe20000000f00 */
[----:B------:R-:W-:-:S03]  /*3250*/  IMAD.MOV.U32 R14, RZ, RZ, R47 ;  /* 0x000000ffff0e7224 */ /* 0x000fc600078e002f */
[----:B------:R-:W-:Y:S02]  /*3260*/  PRMT R106, R11, 0x5410, R12 ;  /* 0x000054100b6a7816 */ /* 0x000fe4000000000c */
[----:B------:R-:W-:Y:S01]  /*3270*/  PRMT R111, R14, 0x5410, R13 ;  /* 0x000054100e6f7816 */ /* 0x000fe2000000000d */
[----:B------:R-:W-:Y:S06]  /*3280*/  @!P5 BRA `(.L_x_500) ;  /* 0x000000000004d947 */ /* 0x000fec0003800000 */
[----:B------:R-:W-:Y:S01]  /*3290*/  BPT.TRAP 0x1 ;  /* 0x000000040000795c */ /* 0x000fe20000300000 */
.L_x_500:
[----:B------:R-:W-:Y:S01]  /*32a0*/  LEA R90, R155, R156, 0x3 ;  /* 0x0000009c9b5a7211 */ /* 0x000fe200078e18ff */
[----:B------:R-:W-:Y:S01]  /*32b0*/  BSSY B1, `(.L_x_501) ;  /* 0x0000004000017945 */ /* 0x000fe20003800000 */
[----:B------:R-:W-:-:S04]  /*32c0*/  SHF.L.U32 R103, R154, 0x1f, RZ ;  /* 0x0000001f9a677819 */ /* 0x000fc800000006ff */
[----:B------:R-:W0:Y:S02]  /*32d0*/  SYNCS.PHASECHK.TRANS64.TRYWAIT P6, [R90+URZ+0x28890], R103 ;  /* 0x028890675a0075a7 */ /* 0x000e2400080c017f */
[----:B0-----:R-:W-:Y:S05]  /*32e0*/  @!P6 BRA `(.L_x_502) ;  /* 0x000001840010e947 */ /* 0x001fea0003800000 */
.L_x_808:
[----:B------:R-:W-:Y:S05]  /*32f0*/  BSYNC B1 ;  /* 0x0000000000017941 */ /* 0x000fea0003800000 */
.L_x_501:
[----:B------:R-:W-:-:S03]  /*3300*/  UMOV UR4, 0xffffffff ;  /* 0xffffffff00047882 */ /* 0x000fc60000000000 */
[----:B------:R-:W-:Y:S05]  /*3310*/  BRA.DIV UR4, `(.L_x_503) ;  /* 0x0000018604187947 */ /* 0x000fea000b800000 */
[----:B------:R1:W2:Y:S04]  /*3320*/  SHFL.IDX PT, R75, R108, RZ, 0x181f ;  /* 0x00181fff6c4b7589 */ /* 0x0002a800000e0000 */
[----:B------:R1:W3:Y:S02]  /*3330*/  SHFL.IDX PT, R74, R109, RZ, 0x181f ;  /* 0x00181fff6d4a7589 */ /* 0x0002e400000e0000 */
.L_x_812:
[----:B------:R-:W-:Y:S01]  /*3340*/  ISETP.NE.AND P6, PT, R124, RZ, PT ;  /* 0x000000ff7c00720c */ /* 0x000fe20003fc5270 */
[----:B------:R-:W-:-:S12]  /*3350*/  BSSY B1, `(.L_x_504) ;  /* 0x0000066000017945 */ /* 0x000fd80003800000 */
[----:B------:R-:W-:Y:S05]  /*3360*/  @P6 BRA `(.L_x_505) ;  /* 0x0000000400906947 */ /* 0x000fea0003800000 */
[----:B------:R-:W-:Y:S04]  /*3370*/  BSSY B2, `(.L_x_506) ;  /* 0x0000032000027945 */ /* 0x000fe80003800000 */
[----:B------:R-:W-:Y:S05]  /*3380*/  @P1 BRA `(.L_x_507) ;  /* 0x0000000000c01947 */ /* 0x000fea0003800000 */
[----:B------:R4:W0:Y:S01]  /*3390*/  LDS.128 R12, [R92+0x18400] ;  /* 0x018400005c0c7984 */ /* 0x0008220000000c00 */
[C---:B---3--:R-:W-:Y:S01]  /*33a0*/  LEA R72, P6, R16.reuse, R74, 0x1 ;  /* 0x0000004a10487211 */ /* 0x048fe200078c08ff */
[----:B------:R-:W-:Y:S03]  /*33b0*/  BSSY B3, `(.L_x_508) ;  /* 0x000002c000037945 */ /* 0x000fe60003800000 */
[----:B--2---:R-:W-:Y:S02]  /*33c0*/  LEA.HI.X R73, R16, R75, R17, 0x1, P6 ;  /* 0x0000004b10497211 */ /* 0x004fe400030f0c11 */
[----:B------:R-:W-:-:S13]  /*33d0*/  ISETP.GE.AND P6, PT, R18, R104, PT ;  /* 0x000000681200720c */ /* 0x000fda0003fc6270 */
[----:B----4-:R-:W-:Y:S05]  /*33e0*/  @P6 BRA `(.L_x_509) ;  /* 0x0000000000a06947 */ /* 0x010fea0003800000 */
[----:B------:R-:W-:Y:S01]  /*33f0*/  SHF.R.U64 R11, R68, 0x10, R69 ;  /* 0x00000010440b7819 */ /* 0x000fe20000001245 */
[--C-:B0-----:R-:W-:Y:S01]  /*3400*/  HADD2.F32 R68, -RZ, R15.reuse.H1_H1 ;  /* 0x3000000fff447230 */ /* 0x101fe20000004100 */
[--C-:B------:R-:W-:Y:S01]  /*3410*/  SHF.R.U64 R124, R70, 0x10, R71.reuse ;  /* 0x00000010467c7819 */ /* 0x100fe20000001247 */
[----:B------:R-:W-:Y:S01]  /*3420*/  HADD2.F32 R15, -RZ, R15.H0_H0 ;  /* 0x2000000fff0f7230 */ /* 0x000fe20000004100 */
[----:B------:R-:W-:Y:S01]  /*3430*/  SHF.R.U32.HI R71, RZ, 0x10, R71 ;  /* 0x00000010ff477819 */ /* 0x000fe20000011647 */
[----:B------:R-:W-:Y:S01]  /*3440*/  HADD2.F32 R70, -RZ, R11.H0_H0 ;  /* 0x2000000bff467230 */ /* 0x000fe20000004100 */
[----:B------:R-:W-:Y:S01]  /*3450*/  SHF.R.U32.HI R69, RZ, 0x10, R69 ;  /* 0x00000010ff457819 */ /* 0x000fe20000011645 */
[----:B------:R-:W-:Y:S02]  /*3460*/  HADD2.F32 R124, -RZ, R124.H0_H0 ;  /* 0x2000007cff7c7230 */ /* 0x000fe40000004100 */
[----:B------:R-:W-:Y:S02]  /*3470*/  HADD2.F32 R11, -RZ, R13.H1_H1 ;  /* 0x3000000dff0b7230 */ /* 0x000fe40000004100 */
[----:B------:R-:W-:-:S02]  /*3480*/  HADD2.F32 R71, -RZ, R71.H0_H0 ;  /* 0x20000047ff477230 */ /* 0x000fc40000004100 */
[----:B------:R-:W-:Y:S02]  /*3490*/  HADD2.F32 R13, -RZ, R13.H0_H0 ;  /* 0x2000000dff0d7230 */ /* 0x000fe40000004100 */
[-C--:B------:R-:W-:Y:S01]  /*34a0*/  FMUL.FTZ R126, R11, R124.reuse ;  /* 0x0000007c0b7e7220 */ /* 0x080fe20000410000 */
[----:B------:R-:W-:Y:S02]  /*34b0*/  HADD2.F32 R69, -RZ, R69.H0_H0 ;  /* 0x20000045ff457230 */ /* 0x000fe40000004100 */
[-C--:B------:R-:W-:Y:S01]  /*34c0*/  FMUL.FTZ R128, R68, R71.reuse ;  /* 0x0000004744807220 */ /* 0x080fe20000410000 */
[----:B------:R-:W-:Y:S01]  /*34d0*/  FMUL.FTZ R71, R15, R71 ;  /* 0x000000470f477220 */ /* 0x000fe20000410000 */
[C---:B------:R-:W-:Y:S01]  /*34e0*/  FMUL.FTZ R124, R13.reuse, R124 ;  /* 0x0000007c0d7c7220 */ /* 0x040fe20000410000 */
[----:B------:R-:W-:Y:S01]  /*34f0*/  FFMA.FTZ R126, R13, R70, -R126 ;  /* 0x000000460d7e7223 */ /* 0x000fe2000001087e */
[----:B------:R-:W-:Y:S01]  /*3500*/  FFMA.FTZ R128, R15, R69, -R128 ;  /* 0x000000450f807223 */ /* 0x000fe20000010880 */
[----:B------:R-:W-:-:S02]  /*3510*/  HADD2.F32 R15, -RZ, R123.H1_H1 ;  /* 0x3000007bff0f7230 */ /* 0x000fc40000004100 */
[----:B------:R-:W-:Y:S01]  /*3520*/  FFMA.FTZ R125, R11, R70, R124 ;  /* 0x000000460b7d7223 */ /* 0x000fe2000001007c */
[--C-:B------:R-:W-:Y:S02]  /*3530*/  HADD2.F32 R11, -RZ, R12.reuse.H1_H1 ;  /* 0x3000000cff0b7230 */ /* 0x100fe40000004100 */
[----:B------:R-:W-:Y:S01]  /*3540*/  FFMA.FTZ R127, R68, R69, R71 ;  /* 0x00000045447f7223 */ /* 0x000fe20000010047 */
[----:B------:R-:W-:Y:S02]  /*3550*/  HADD2.F32 R123, -RZ, R123.H0_H0 ;  /* 0x2000007bff7b7230 */ /* 0x000fe40000004100 */
[----:B------:R-:W-:Y:S02]  /*3560*/  HADD2.F32 R12, -RZ, R12.H0_H0 ;  /* 0x2000000cff0c7230 */ /* 0x000fe40000004100 */
[----:B------:R-:W-:Y:S02]  /*3570*/  HADD2.F32 R13, -RZ, R14.H1_H1 ;  /* 0x3000000eff0d7230 */ /* 0x000fe40000004100 */
[----:B------:R-:W-:Y:S01]  /*3580*/  FMUL.FTZ R71, R11, R123 ;  /* 0x0000007b0b477220 */ /* 0x000fe20000410000 */
[----:B------:R-:W-:-:S02]  /*3590*/  HADD2.F32 R69, -RZ, R122.H1_H1 ;  /* 0x3000007aff457230 */ /* 0x000fc40000004100 */
[C---:B------:R-:W-:Y:S01]  /*35a0*/  FMUL.FTZ R70, R12.reuse, R123 ;  /* 0x0000007b0c467220 */ /* 0x040fe20000410000 */
[----:B------:R-:W-:Y:S02]  /*35b0*/  HADD2.F32 R14, -RZ, R14.H0_H0 ;  /* 0x2000000eff0e7230 */ /* 0x000fe40000004100 */
[----:B------:R-:W-:Y:S01]  /*35c0*/  FFMA.FTZ R71, R12, R15, -R71 ;  /* 0x0000000f0c477223 */ /* 0x000fe20000010847 */
[----:B------:R-:W-:Y:S02]  /*35d0*/  HADD2.F32 R68, -RZ, R120.H0_H0 ;  /* 0x20000078ff447230 */ /* 0x000fe40000004100 */
[----:B------:R-:W-:Y:S01]  /*35e0*/  FMUL.FTZ R123, R13, R69 ;  /* 0x000000450d7b7220 */ /* 0x000fe20000410000 */
[----:B------:R-:W-:Y:S01]  /*35f0*/  FFMA.FTZ R70, R11, R15, R70 ;  /* 0x0000000f0b467223 */ /* 0x000fe20000010046 */
[C---:B------:R-:W-:Y:S01]  /*3600*/  FMUL.FTZ R124, R14.reuse, R69 ;  /* 0x000000450e7c7220 */ /* 0x040fe20000410000 */
[----:B------:R-:W-:Y:S01]  /*3610*/  F2FP.F16.F32.PACK_AB R15, R127, R128 ;  /* 0x000000807f0f723e */ /* 0x000fe200000000ff */
[----:B------:R-:W-:-:S02]  /*3620*/  FFMA.FTZ R123, R14, R68, -R123 ;  /* 0x000000440e7b7223 */ /* 0x000fc4000001087b */
[----:B------:R-:W-:Y:S01]  /*3630*/  FFMA.FTZ R124, R13, R68, R124 ;  /* 0x000000440d7c7223 */ /* 0x000fe2000001007c */
[----:B------:R-:W-:Y:S02]  /*3640*/  F2FP.F16.F32.PACK_AB R13, R125, R126 ;  /* 0x0000007e7d0d723e */ /* 0x000fe400000000ff */
[----:B------:R-:W-:Y:S02]  /*3650*/  F2FP.F16.F32.PACK_AB R12, R70, R71 ;  /* 0x00000047460c723e */ /* 0x000fe400000000ff */
[----:B------:R-:W-:-:S07]  /*3660*/  F2FP.F16.F32.PACK_AB R14, R124, R123 ;  /* 0x0000007b7c0e723e */ /* 0x000fce00000000ff */
.L_x_509:
[----:B------:R-:W-:Y:S05]  /*3670*/  BSYNC B3 ;  /* 0x0000000000037941 */ /* 0x000fea0003800000 */
.L_x_508:
[----:B0-----:R4:W-:Y:S02]  /*3680*/  ST.E.128 desc[UR42][R72.64], R12 ;  /* 0x0000000c48007985 */ /* 0x0019e4000c101d2a */
.L_x_507:
[----:B------:R-:W-:Y:S05]  /*3690*/  BSYNC B2 ;  /* 0x0000000000027941 */ /* 0x000fea0003800000 */
.L_x_506:
[----:B------:R-:W-:Y:S05]  /*36a0*/  @P2 BRA `(.L_x_505) ;  /* 0x0000000000c02947 */ /* 0x000fea0003800000 */
[----:B----4-:R4:W0:Y:S01]  /*36b0*/  LDS.128 R12, [R92+0x1c400] ;  /* 0x01c400005c0c7984 */ /* 0x0108220000000c00 */
        /* <DEDUP_REMOVED lines=13> */
[----:B------:R-:W-:Y:S02]  /*3790*/  HADD2.F32 R67, -RZ, R67.H0_H0 ;  /* 0x20000043ff437230 */ /* 0x000fe40000004100 */
[----:B------:R-:W-:-:S02]  /*37a0*/  HADD2.F32 R11, -RZ, R13.H1_H1 ;  /* 0x3000000dff0b7230 */ /* 0x000fc40000004100 */
[----:B------:R-:W-:Y:S02]  /*37b0*/  HADD2.F32 R13, -RZ, R13.H0_H0 ;  /* 0x2000000dff0d7230 */ /* 0x000fe40000004100 */
[-C--:B------:R-:W-:Y:S01]  /*37c0*/  FMUL.FTZ R71, R15, R67.reuse ;  /* 0x000000430f477220 */ /* 0x080fe20000410000 */
[----:B------:R-:W-:Y:S02]  /*37d0*/  HADD2.F32 R65, -RZ, R65.H0_H0 ;  /* 0x20000041ff417230 */ /* 0x000fe40000004100 */
[-C--:B------:R-:W-:Y:S01]  /*37e0*/  FMUL.FTZ R72, R11, R70.reuse ;  /* 0x000000460b487220 */ /* 0x080fe20000410000 */
[C---:B------:R-:W-:Y:S01]  /*37f0*/  FMUL.FTZ R74, R64.reuse, R67 ;  /* 0x00000043404a7220 */ /* 0x040fe20000410000 */
[C---:B------:R-:W-:Y:S01]  /*3800*/  FMUL.FTZ R70, R13.reuse, R70 ;  /* 0x000000460d467220 */ /* 0x040fe20000410000 */
[----:B------:R-:W-:Y:S01]  /*3810*/  FFMA.FTZ R73, R64, R65, R71 ;  /* 0x0000004140497223 */ /* 0x000fe20000010047 */
[-C--:B------:R-:W-:Y:S02]  /*3820*/  FFMA.FTZ R72, R13, R66.reuse, -R72 ;  /* 0x000000420d487223 */ /* 0x080fe40000010848 */
[----:B------:R-:W-:Y:S01]  /*3830*/  FFMA.FTZ R67, R11, R66, R70 ;  /* 0x000000420b437223 */ /* 0x000fe20000010046 */
[----:B------:R-:W-:-:S02]  /*3840*/  HADD2.F32 R64, -RZ, R116.H0_H0 ;  /* 0x20000074ff407230 */ /* 0x000fc40000004100 */
[----:B------:R-:W-:Y:S01]  /*3850*/  FFMA.FTZ R74, R15, R65, -R74 ;  /* 0x000000410f4a7223 */ /* 0x000fe2000001084a */
[----:B------:R-:W-:Y:S02]  /*3860*/  HADD2.F32 R116, -RZ, R116.H1_H1 ;  /* 0x30000074ff747230 */ /* 0x000fe40000004100 */
[----:B------:R-:W-:Y:S02]  /*3870*/  HADD2.F32 R11, -RZ, R12.H1_H1 ;  /* 0x3000000cff0b7230 */ /* 0x000fe40000004100 */
[----:B------:R-:W-:Y:S02]  /*3880*/  HADD2.F32 R13, -RZ, R14.H1_H1 ;  /* 0x3000000eff0d7230 */ /* 0x000fe40000004100 */
[----:B------:R-:W-:Y:S02]  /*3890*/  HADD2.F32 R12, -RZ, R12.H0_H0 ;  /* 0x2000000cff0c7230 */ /* 0x000fe40000004100 */
[----:B------:R-:W-:Y:S01]  /*38a0*/  FMUL.FTZ R65, R11, R64 ;  /* 0x000000400b417220 */ /* 0x000fe20000410000 */
[----:B------:R-:W-:-:S02]  /*38b0*/  HADD2.F32 R14, -RZ, R14.H0_H0 ;  /* 0x2000000eff0e7230 */ /* 0x000fc40000004100 */
[----:B------:R-:W-:Y:S01]  /*38c0*/  FMUL.FTZ R71, R13, R116 ;  /* 0x000000740d477220 */ /* 0x000fe20000410000 */
[--C-:B------:R-:W-:Y:S02]  /*38d0*/  HADD2.F32 R15, -RZ, R115.reuse.H0_H0 ;  /* 0x20000073ff0f7230 */ /* 0x100fe40000004100 */
[----:B------:R-:W-:Y:S01]  /*38e0*/  FMUL.FTZ R64, R12, R64 ;  /* 0x000000400c407220 */ /* 0x000fe20000410000 */
[----:B------:R-:W-:Y:S02]  /*38f0*/  HADD2.F32 R115, -RZ, R115.H1_H1 ;  /* 0x30000073ff737230 */ /* 0x000fe40000004100 */
[----:B------:R-:W-:Y:S01]  /*3900*/  FMUL.FTZ R116, R14, R116 ;  /* 0x000000740e747220 */ /* 0x000fe20000410000 */
[-C--:B------:R-:W-:Y:S01]  /*3910*/  FFMA.FTZ R65, R12, R15.reuse, -R65 ;  /* 0x0000000f0c417223 */ /* 0x080fe20000010841 */
[----:B------:R-:W-:Y:S01]  /*3920*/  FFMA.FTZ R64, R11, R15, R64 ;  /* 0x0000000f0b407223 */ /* 0x000fe20000010040 */
[-C--:B------:R-:W-:Y:S01]  /*3930*/  FFMA.FTZ R71, R14, R115.reuse, -R71 ;  /* 0x000000730e477223 */ /* 0x080fe20000010847 */
[----:B------:R-:W-:Y:S01]  /*3940*/  FFMA.FTZ R116, R13, R115, R116 ;  /* 0x000000730d747223 */ /* 0x000fe20000010074 */
[----:B------:R-:W-:-:S02]  /*3950*/  F2FP.F16.F32.PACK_AB R13, R67, R72 ;  /* 0x00000048430d723e */ /* 0x000fc400000000ff */
[----:B------:R-:W-:Y:S02]  /*3960*/  F2FP.F16.F32.PACK_AB R15, R73, R74 ;  /* 0x0000004a490f723e */ /* 0x000fe400000000ff */
[----:B------:R-:W-:Y:S02]  /*3970*/  F2FP.F16.F32.PACK_AB R12, R64, R65 ;  /* 0x00000041400c723e */ /* 0x000fe400000000ff */
[----:B------:R-:W-:-:S07]  /*3980*/  F2FP.F16.F32.PACK_AB R14, R116, R71 ;  /* 0x00000047740e723e */ /* 0x000fce00000000ff */
.L_x_511:
[----:B------:R-:W-:Y:S05]  /*3990*/  BSYNC B2 ;  /* 0x0000000000027941 */ /* 0x000fea0003800000 */
.L_x_510:
[----:B0-----:R0:W-:Y:S02]  /*39a0*/  ST.E.128 desc[UR42][R68.64], R12 ;  /* 0x0000000c44007985 */ /* 0x0011e4000c101d2a */
.L_x_505:
[----:B------:R-:W-:Y:S05]  /*39b0*/  BSYNC B1 ;  /* 0x0000000000017941 */ /* 0x000fea0003800000 */
.L_x_504:
[----:B------:R-:W-:-:S03]  /*39c0*/  UMOV UR4, 0xffffffff ;  /* 0xffffffff00047882 */ /* 0x000fc60000000000 */
[----:B------:R-:W-:Y:S05]  /*39d0*/  BRA.DIV UR4, `(.L_x_512) ;  /* 0x0000017e04b47947 */ /* 0x000fea000b800000 */
[----:B------:R0:W0:Y:S04]  /*39e0*/  SHFL.IDX PT, R67, R108, 0x1, 0x181f ;  /* 0x00381f006c437f89 */ /* 0x00002800000e0000 */
[----:B------:R0:W0:Y:S02]  /*39f0*/  SHFL.IDX PT, R66, R109, 0x1, 0x181f ;  /* 0x00381f006d427f89 */ /* 0x00002400000e0000 */
.L_x_816:
[----:B------:R-:W-:Y:S01]  /*3a00*/  ISETP.NE.AND P6, PT, R118, RZ, PT ;  /* 0x000000ff7600720c */ /* 0x000fe20003fc5270 */
[----:B------:R-:W-:-:S12]  /*3a10*/  BSSY B1, `(.L_x_513) ;  /* 0x0000066000017945 */ /* 0x000fd80003800000 */
[----:B------:R-:W-:Y:S05]  /*3a20*/  @P6 BRA `(.L_x_514) ;  /* 0x0000000400906947 */ /* 0x000fea0003800000 */
[----:B------:R-:W-:Y:S04]  /*3a30*/  BSSY B2, `(.L_x_515) ;  /* 0x0000032000027945 */ /* 0x000fe80003800000 */
[----:B------:R-:W-:Y:S05]  /*3a40*/  @P1 BRA `(.L_x_516) ;  /* 0x0000000000c01947 */ /* 0x000fea0003800000 */
[----:B0---4-:R0:W4:Y:S01]  /*3a50*/  LDS.128 R12, [R92+0x19400] ;  /* 0x019400005c0c7984 */ /* 0x0111220000000c00 */
[C---:B------:R-:W-:Y:S01]  /*3a60*/  LEA R64, P6, R16.reuse, R66, 0x1 ;  /* 0x0000004210407211 */ /* 0x040fe200078c08ff */
[----:B------:R-:W-:Y:S03]  /*3a70*/  BSSY B3, `(.L_x_517) ;  /* 0x000002c000037945 */ /* 0x000fe60003800000 */
[----:B------:R-:W-:Y:S02]  /*3a80*/  LEA.HI.X R65, R16, R67, R17, 0x1, P6 ;  /* 0x0000004310417211 */ /* 0x000fe400030f0c11 */
[----:B------:R-:W-:-:S13]  /*3a90*/  ISETP.GE.AND P6, PT, R18, R104, PT ;  /* 0x000000681200720c */ /* 0x000fda0003fc6270 */
[----:B0-----:R-:W-:Y:S05]  /*3aa0*/  @P6 BRA `(.L_x_518) ;  /* 0x0000000000a06947 */ /* 0x001fea0003800000 */
[----:B------:R-:W-:Y:S01]  /*3ab0*/  SHF.R.U64 R11, R60, 0x10, R61 ;  /* 0x000000103c0b7819 */ /* 0x000fe2000000123d */
[--C-:B----4-:R-:W-:Y:S01]  /*3ac0*/  HADD2.F32 R60, -RZ, R15.reuse.H1_H1 ;  /* 0x3000000fff3c7230 */ /* 0x110fe20000004100 */
        /* <DEDUP_REMOVED lines=38> */
.L_x_518:
[----:B------:R-:W-:Y:S05]  /*3d30*/  BSYNC B3 ;  /* 0x0000000000037941 */ /* 0x000fea0003800000 */
.L_x_517:
[----:B----4-:R0:W-:Y:S02]  /*3d40*/  ST.E.128 desc[UR42][R64.64], R12 ;  /* 0x0000000c40007985 */ /* 0x0101e4000c101d2a */
.L_x_516:
[----:B------:R-:W-:Y:S05]  /*3d50*/  BSYNC B2 ;  /* 0x0000000000027941 */ /* 0x000fea0003800000 */
.L_x_515:
        /* <DEDUP_REMOVED lines=21> */
[C---:B------:R-:W-:Y:S01]  /*3eb0*/  FMUL.FTZ R66, R56.reuse, R59 ;  /* 0x0000003b38427220 */ /* 0x040fe20000410000 */
[C---:B------:R-:W-:Y:S01]  /*3ec0*/  FMUL.FTZ R62, R13.reuse, R62 ;  /* 0x0000003e0d3e7220 */ /* 0x040fe20000410000 */
[----:B------:R-:W-:Y:S01]  /*3ed0*/  FFMA.FTZ R64, R13, R58, -R64 ;  /* 0x0000003a0d407223 */ /* 0x000fe20000010840 */
[----:B------:R-:W-:Y:S01]  /*3ee0*/  FFMA.FTZ R65, R56, R57, R63 ;  /* 0x0000003938417223 */ /* 0x000fe2000001003f */
[----:B------:R-:W-:-:S02]  /*3ef0*/  HADD2.F32 R56, -RZ, R107.H1_H1 ;  /* 0x3000006bff387230 */ /* 0x000fc40000004100 */
[----:B------:R-:W-:Y:S01]  /*3f00*/  FFMA.FTZ R59, R11, R58, R62 ;  /* 0x0000003a0b3b7223 */ /* 0x000fe2000001003e */
[----:B------:R-:W-:Y:S02]  /*3f10*/  HADD2.F32 R11, -RZ, R12.H1_H1 ;  /* 0x3000000cff0b7230 */ /* 0x000fe40000004100 */
[----:B------:R-:W-:Y:S01]  /*3f20*/  FFMA.FTZ R66, R15, R57, -R66 ;  /* 0x000000390f427223 */ /* 0x000fe20000010842 */
[----:B------:R-:W-:Y:S02]  /*3f30*/  HADD2.F32 R13, -RZ, R14.H1_H1 ;  /* 0x3000000eff0d7230 */ /* 0x000fe40000004100 */
[----:B------:R-:W-:Y:S02]  /*3f40*/  HADD2.F32 R107, -RZ, R107.H0_H0 ;  /* 0x2000006bff6b7230 */ /* 0x000fe40000004100 */
[----:B------:R-:W-:Y:S01]  /*3f50*/  FMUL.FTZ R57, R11, R56 ;  /* 0x000000380b397220 */ /* 0x000fe20000410000 */
[----:B------:R-:W-:Y:S02]  /*3f60*/  HADD2.F32 R12, -RZ, R12.H0_H0 ;  /* 0x2000000cff0c7230 */ /* 0x000fe40000004100 */
[----:B------:R-:W-:-:S02]  /*3f70*/  HADD2.F32 R14, -RZ, R14.H0_H0 ;  /* 0x2000000eff0e7230 */ /* 0x000fc40000004100 */
[-C--:B------:R-:W-:Y:S01]  /*3f80*/  FMUL.FTZ R63, R13, R107.reuse ;  /* 0x0000006b0d3f7220 */ /* 0x080fe20000410000 */
[--C-:B------:R-:W-:Y:S02]  /*3f90*/  HADD2.F32 R15, -RZ, R110.reuse.H1_H1 ;  /* 0x3000006eff0f7230 */ /* 0x100fe40000004100 */
[----:B------:R-:W-:Y:S01]  /*3fa0*/  FMUL.FTZ R56, R12, R56 ;  /* 0x000000380c387220 */ /* 0x000fe20000410000 */
[----:B------:R-:W-:Y:S02]  /*3fb0*/  HADD2.F32 R110, -RZ, R110.H0_H0 ;  /* 0x2000006eff6e7230 */ /* 0x000fe40000004100 */
        /* <DEDUP_REMOVED lines=9> */
.L_x_520:
[----:B------:R-:W-:Y:S05]  /*4050*/  BSYNC B2 ;  /* 0x0000000000027941 */ /* 0x000fea0003800000 */
.L_x_519:
[----:B----4-:R0:W-:Y:S02]  /*4060*/  ST.E.128 desc[UR42][R60.64], R12 ;  /* 0x0000000c3c007985 */ /* 0x0101e4000c101d2a */
.L_x_514:
[----:B------:R-:W-:Y:S05]  /*4070*/  BSYNC B1 ;  /* 0x0000000000017941 */ /* 0x000fea0003800000 */
.L_x_513:
[----:B------:R-:W-:-:S03]  /*4080*/  UMOV UR4, 0xffffffff ;  /* 0xffffffff00047882 */ /* 0x000fc60000000000 */
[----:B------:R-:W-:Y:S05]  /*4090*/  BRA.DIV UR4, `(.L_x_521) ;  /* 0x0000017a04507947 */ /* 0x000fea000b800000 */
[----:B------:R0:W0:Y:S04]  /*40a0*/  SHFL.IDX PT, R59, R108, 0x2, 0x181f ;  /* 0x00581f006c3b7f89 */ /* 0x00002800000e0000 */
[----:B------:R0:W0:Y:S02]  /*40b0*/  SHFL.IDX PT, R58, R109, 0x2, 0x181f ;  /* 0x00581f006d3a7f89 */ /* 0x00002400000e0000 */
.L_x_820:
[----:B------:R-:W-:Y:S04]  /*40c0*/  BSSY B1, `(.L_x_522) ;  /* 0x0000067000017945 */ /* 0x000fe80003800000 */
        /* <DEDUP_REMOVED lines=17> */
[--C-:B------:R-:W-:Y:S02]  /*41e0*/  HADD2.F32 R11, -RZ, R13.reuse.H1_H1 ;  /* 0x3000000dff0b7230 */ /* 0x100fe40000004100 */
[----:B------:R-:W-:-:S02]  /*41f0*/  HADD2.F32 R13, -RZ, R13.H0_H0 ;  /* 0x2000000dff0d7230 */ /* 0x000fc40000004100 */
[----:B------:R-:W-:Y:S02]  /*4200*/  HADD2.F32 R55, -RZ, R55.H0_H0 ;  /* 0x20000037ff377230 */ /* 0x000fe40000004100 */
[-C--:B------:R-:W-:Y:S01]  /*4210*/  FMUL.FTZ R62, R11, R60.reuse ;  /* 0x0000003c0b3e7220 */ /* 0x080fe20000410000 */
[----:B------:R-:W-:Y:S02]  /*4220*/  HADD2.F32 R53, -RZ, R53.H0_H0 ;  /* 0x20000035ff357230 */ /* 0x000fe40000004100 */
[----:B------:R-:W-:Y:S01]  /*4230*/  FMUL.FTZ R60, R13, R60 ;  /* 0x0000003c0d3c7220 */ /* 0x000fe20000410000 */
[----:B------:R-:W-:Y:S02]  /*4240*/  HADD2.F32 R122, -RZ, R122.H0_H0 ;  /* 0x2000007aff7a7230 */ /* 0x000fe40000004100 */
[-C--:B------:R-:W-:Y:S01]  /*4250*/  FMUL.FTZ R64, R52, R55.reuse ;  /* 0x0000003734407220 */ /* 0x080fe20000410000 */
[----:B------:R-:W-:Y:S01]  /*4260*/  FMUL.FTZ R61, R15, R55 ;  /* 0x000000370f3d7220 */ /* 0x000fe20000410000 */
[----:B------:R-:W-:Y:S01]  /*4270*/  FFMA.FTZ R55, R11, R54, R60 ;  /* 0x000000360b377223 */ /* 0x000fe2000001003c */
[----:B------:R-:W-:-:S02]  /*4280*/  HADD2.F32 R11, -RZ, R12.H1_H1 ;  /* 0x3000000cff0b7230 */ /* 0x000fc40000004100 */
[-C--:B------:R-:W-:Y:S01]  /*4290*/  FFMA.FTZ R64, R15, R53.reuse, -R64 ;  /* 0x000000350f407223 */ /* 0x080fe20000010840 */
[----:B------:R-:W-:Y:S01]  /*42a0*/  FFMA.FTZ R62, R13, R54, -R62 ;  /* 0x000000360d3e7223 */ /* 0x000fe2000001083e */
[----:B------:R-:W-:Y:S02]  /*42b0*/  HADD2.F32 R15, -RZ, R121.H1_H1 ;  /* 0x30000079ff0f7230 */ /* 0x000fe40000004100 */
[----:B------:R-:W-:Y:S01]  /*42c0*/  FFMA.FTZ R61, R52, R53, R61 ;  /* 0x00000035343d7223 */ /* 0x000fe2000001003d */
[----:B------:R-:W-:Y:S02]  /*42d0*/  HADD2.F32 R12, -RZ, R12.H0_H0 ;  /* 0x2000000cff0c7230 */ /* 0x000fe40000004100 */
[--C-:B------:R-:W-:Y:S02]  /*42e0*/  HADD2.F32 R13, -RZ, R14.reuse.H1_H1 ;  /* 0x3000000eff0d7230 */ /* 0x100fe40000004100 */
[----:B------:R-:W-:Y:S01]  /*42f0*/  FMUL.FTZ R53, R11, R15 ;  /* 0x0000000f0b357220 */ /* 0x000fe20000410000 */
[----:B------:R-:W-:-:S02]  /*4300*/  HADD2.F32 R14, -RZ, R14.H0_H0 ;  /* 0x2000000eff0e7230 */ /* 0x000fc40000004100 */
[----:B------:R-:W-:Y:S01]  /*4310*/  FMUL.FTZ R52, R12, R15 ;  /* 0x0000000f0c347220 */ /* 0x000fe20000410000 */
[----:B------:R-:W-:Y:S02]  /*4320*/  HADD2.F32 R121, -RZ, R121.H0_H0 ;  /* 0x20000079ff797230 */ /* 0x000fe40000004100 */
[-C--:B------:R-:W-:Y:S01]  /*4330*/  FMUL.FTZ R15, R13, R122.reuse ;  /* 0x0000007a0d0f7220 */ /* 0x080fe20000410000 */
[----:B------:R-:W-:Y:S02]  /*4340*/  HADD2.F32 R120, -RZ, R120.H1_H1 ;  /* 0x30000078ff787230 */ /* 0x000fe40000004100 */
[C---:B------:R-:W-:Y:S01]  /*4350*/  FMUL.FTZ R122, R14.reuse, R122 ;  /* 0x0000007a0e7a7220 */ /* 0x040fe20000410000 */
[----:B------:R-:W-:Y:S01]  /*4360*/  F2FP.F16.F32.PACK_AB R61, R61, R64 ;  /* 0x000000403d3d723e */ /* 0x000fe200000000ff */
[-C--:B------:R-:W-:Y:S02]  /*4370*/  FFMA.FTZ R15, R14, R121.reuse, -R15 ;  /* 0x000000790e0f7223 */ /* 0x080fe4000001080f */
[----:B------:R-:W-:Y:S01]  /*4380*/  FFMA.FTZ R122, R13, R121, R122 ;  /* 0x000000790d7a7223 */ /* 0x000fe2000001007a */
[-C--:B------:R-:W-:Y:S01]  /*4390*/  FFMA.FTZ R53, R12, R120.reuse, -R53 ;  /* 0x000000780c357223 */ /* 0x080fe20000010835 */
[----:B------:R-:W-:Y:S01]  /*43a0*/  FFMA.FTZ R52, R11, R120, R52 ;  /* 0x000000780b347223 */ /* 0x000fe20000010034 */
[----:B------:R-:W-:-:S02]  /*43b0*/  F2FP.F16.F32.PACK_AB R13, R55, R62 ;  /* 0x0000003e370d723e */ /* 0x000fc400000000ff */
[----:B------:R-:W-:Y:S01]  /*43c0*/  F2FP.F16.F32.PACK_AB R14, R122, R15 ;  /* 0x0000000f7a0e723e */ /* 0x000fe200000000ff */
[----:B------:R-:W-:Y:S01]  /*43d0*/  IMAD.MOV.U32 R15, RZ, RZ, R61 ;  /* 0x000000ffff0f7224 */ /* 0x000fe200078e003d */
[----:B------:R-:W-:-:S07]  /*43e0*/  F2FP.F16.F32.PACK_AB R12, R52, R53 ;  /* 0x00000035340c723e */ /* 0x000fce00000000ff */
.L_x_527:
[----:B------:R-:W-:Y:S05]  /*43f0*/  BSYNC B3 ;  /* 0x0000000000037941 */ /* 0x000fea0003800000 */
.L_x_526:
[----:B----4-:R0:W-:Y:S02]  /*4400*/  ST.E.128 desc[UR42][R56.64], R12 ;  /* 0x0000000c38007985 */ /* 0x0101e4000c101d2a */
.L_x_525:
[----:B------:R-:W-:Y:S05]  /*4410*/  BSYNC B2 ;  /* 0x0000000000027941 */ /* 0x000fea0003800000 */
.L_x_524:
        /* <DEDUP_REMOVED lines=25> */
[----:B------:R-:W-:-:S02]  /*45b0*/  HADD2.F32 R48, -RZ, R119.H0_H0 ;  /* 0x20000077ff307230 */ /* 0x000fc40000004100 */
[----:B------:R-:W-:Y:S01]  /*45c0*/  FFMA.FTZ R51, R11, R50, R54 ;  /* 0x000000320b337223 */ /* 0x000fe20000010036 */
[----:B------:R-:W-:Y:S02]  /*45d0*/  HADD2.F32 R11, -RZ, R12.H1_H1 ;  /* 0x3000000cff0b7230 */ /* 0x000fe40000004100 */
[----:B------:R-:W-:Y:S01]  /*45e0*/  FFMA.FTZ R58, R15, R49, -R58 ;  /* 0x000000310f3a7223 */ /* 0x000fe2000001083a */
[----:B------:R-:W-:Y:S02]  /*45f0*/  HADD2.F32 R13, -RZ, R14.H1_H1 ;  /* 0x3000000eff0d7230 */ /* 0x000fe40000004100 */
[----:B------:R-:W-:Y:S02]  /*4600*/  HADD2.F32 R119, -RZ, R119.H1_H1 ;  /* 0x30000077ff777230 */ /* 0x000fe40000004100 */
[----:B------:R-:W-:Y:S01]  /*4610*/  FMUL.FTZ R49, R11, R48 ;  /* 0x000000300b317220 */ /* 0x000fe20000410000 */
[----:B------:R-:W-:Y:S02]  /*4620*/  HADD2.F32 R12, -RZ, R12.H0_H0 ;  /* 0x2000000cff0c7230 */ /* 0x000fe40000004100 */
[----:B------:R-:W-:-:S02]  /*4630*/  HADD2.F32 R14, -RZ, R14.H0_H0 ;  /* 0x2000000eff0e7230 */ /* 0x000fc40000004100 */
[-C--:B------:R-:W-:Y:S01]  /*4640*/  FMUL.FTZ R55, R13, R119.reuse ;  /* 0x000000770d377220 */ /* 0x080fe20000410000 */
        /* <DEDUP_REMOVED lines=12> */
.L_x_529:
[----:B------:R-:W-:Y:S05]  /*4710*/  BSYNC B2 ;  /* 0x0000000000027941 */ /* 0x000fea0003800000 */
.L_x_528:
[----:B----4-:R0:W-:Y:S02]  /*4720*/  ST.E.128 desc[UR42][R52.64], R12 ;  /* 0x0000000c34007985 */ /* 0x0101e4000c101d2a */
.L_x_523:
[----:B------:R-:W-:Y:S05]  /*4730*/  BSYNC B1 ;  /* 0x0000000000017941 */ /* 0x000fea0003800000 */
.L_x_522:
[----:B------:R-:W-:-:S03]  /*4740*/  UMOV UR4, 0xffffffff ;  /* 0xffffffff00047882 */ /* 0x000fc60000000000 */
[----:B------:R-:W-:Y:S05]  /*4750*/  BRA.DIV UR4, `(.L_x_530) ;  /* 0x0000017204ec7947 */ /* 0x000fea000b800000 */
[----:B------:R2:W2:Y:S04]  /*4760*/  SHFL.IDX PT, R51, R108, 0x3, 0x181f ;  /* 0x00781f006c337f89 */ /* 0x0004a800000e0000 */
[----:B01----:R-:W0:Y:S02]  /*4770*/  SHFL.IDX PT, R109, R109, 0x3, 0x181f ;  /* 0x00781f006d6d7f89 */ /* 0x003e2400000e0000 */
.L_x_824:
[----:B------:R-:W-:Y:S05]  /*4780*/  @P4 BRA `(.L_x_531) ;  /* 0x0000003400504947 */ /* 0x000fea0003800000 */
[----:B------:R-:W-:Y:S04]  /*4790*/  BSSY B1, `(.L_x_532) ;  /* 0x0000032000017945 */ /* 0x000fe80003800000 */
[----:B------:R-:W-:Y:S05]  /*47a0*/  @P1 BRA `(.L_x_533) ;  /* 0x0000000000c01947 */ /* 0x000fea0003800000 */
[----:B----4-:R1:W4:Y:S01]  /*47b0*/  LDS.128 R12, [R92+0x1b400] ;  /* 0x01b400005c0c7984 */ /* 0x0103220000000c00 */
[C---:B0-----:R-:W-:Y:S01]  /*47c0*/  LEA R48, P3, R16.reuse, R109, 0x1 ;  /* 0x0000006d10307211 */ /* 0x041fe200078608ff */
[----:B------:R-:W-:Y:S03]  /*47d0*/  BSSY B2, `(.L_x_534) ;  /* 0x000002c000027945 */ /* 0x000fe60003800000 */
[----:B--2---:R-:W-:Y:S02]  /*47e0*/  LEA.HI.X R49, R16, R51, R17, 0x1, P3 ;  /* 0x0000003310317211 */ /* 0x004fe400018f0c11 */
[----:B------:R-:W-:-:S13]  /*47f0*/  ISETP.GE.AND P3, PT, R18, R104, PT ;  /* 0x000000681200720c */ /* 0x000fda0003f66270 */
[----:B-1----:R-:W-:Y:S05]  /*4800*/  @P3 BRA `(.L_x_535) ;  /* 0x0000000000a03947 */ /* 0x002fea0003800000 */
        /* <DEDUP_REMOVED lines=40> */
.L_x_535:
[----:B------:R-:W-:Y:S05]  /*4a90*/  BSYNC B2 ;  /* 0x0000000000027941 */ /* 0x000fea0003800000 */
.L_x_534:
[----:B----4-:R1:W-:Y:S02]  /*4aa0*/  ST.E.128 desc[UR42][R48.64], R12 ;  /* 0x0000000c30007985 */ /* 0x0103e4000c101d2a */
.L_x_533:
[----:B------:R-:W-:Y:S05]  /*4ab0*/  BSYNC B1 ;  /* 0x0000000000017941 */ /* 0x000fea0003800000 */
.L_x_532:
[----:B------:R-:W-:Y:S05]  /*4ac0*/  @P2 BRA `(.L_x_531) ;  /* 0x0000003000802947 */ /* 0x000fea0003800000 */
[----:B-1--4-:R1:W4:Y:S01]  /*4ad0*/  LDS.128 R12, [R92+0x1f400] ;  /* 0x01f400005c0c7984 */ /* 0x0123220000000c00 */
        /* <DEDUP_REMOVED lines=45> */
.L_x_537:
[----:B------:R-:W-:Y:S05]  /*4db0*/  BSYNC B1 ;  /* 0x0000000000017941 */ /* 0x000fea0003800000 */
.L_x_536:
[----:B----4-:R0:W-:Y:S01]  /*4dc0*/  ST.E.128 desc[UR42][R44.64], R12 ;  /* 0x0000000c2c007985 */ /* 0x0101e2000c101d2a */
[----:B------:R-:W-:Y:S05]  /*4dd0*/  BRA `(.L_x_531) ;  /* 0x0000002c00bc7947 */ /* 0x000fea0003800000 */
.L_x_491:
[----:B------:R-:W-:-:S05]  /*4de0*/  VIADD R40, R153, 0x20 ;  /* 0x0000002099287836 */ /* 0x000fca0000000000 */
[----:B------:R-:W-:Y:S01]  /*4df0*/  ISETP.GE.AND P4, PT, R40, R98, PT ;  /* 0x000000622800720c */ /* 0x000fe20003f86270 */
[----:B------:R-:W-:-:S03]  /*4e00*/  VIADD R40, R153, 0x40 ;  /* 0x0000004099287836 */ /* 0x000fc60000000000 */
[----:B------:R-:W-:-:S13]  /*4e10*/  ISETP.GE.OR P4, PT, R16, R104, P4 ;  /* 0x000000681000720c */ /* 0x000fda0002786670 */
[----:B------:R-:W-:Y:S01]  /*4e20*/  @!P4 IADD3 R46, P3, P5, R84, R14, R20 ;  /* 0x0000000e542ec210 */ /* 0x000fe20007d7e014 */
[----:B------:R-:W0:Y:S03]  /*4e30*/  @!P4 LDC.64 R56, c[0x0][0x3e8] ;  /* 0x0000fa00ff38cb82 */ /* 0x000e260000000a00 */
[----:B------:R-:W-:Y:S02]  /*4e40*/  @!P4 IADD3.X R47, R39, R90, R8, P3, P5 ;  /* 0x0000005a272fc210 */ /* 0x000fe40001fea408 */
[----:B------:R-:W-:-:S03]  /*4e50*/  @!P4 IADD3 R44, P3, P5, R88, R12, R33 ;  /* 0x0000000c582cc210 */ /* 0x000fc60007d7e021 */
[----:B------:R-:W1:Y:S01]  /*4e60*/  @!P4 LDC.64 R58, c[0x0][0x400] ;  /* 0x00010000ff3acb82 */ /* 0x000e620000000a00 */
[----:B------:R-:W-:Y:S02]  /*4e70*/  @!P4 IADD3.X R45, R78, R11, R30, P3, P5 ;  /* 0x0000000b4e2dc210 */ /* 0x000fe40001fea41e */
[----:B------:R-:W-:-:S04]  /*4e80*/  ISETP.GE.AND P3, PT, R40, R98, PT ;  /* 0x000000622800720c */ /* 0x000fc80003f66270 */
[----:B------:R-:W-:-:S13]  /*4e90*/  ISETP.GE.OR P3, PT, R16, R104, P3 ;  /* 0x000000681000720c */ /* 0x000fda0001f66670 */
[----:B------:R-:W-:Y:S01]  /*4ea0*/  @!P3 IADD3 R42, P5, P6, R84, R21, R14 ;  /* 0x00000015542ab210 */ /* 0x000fe20007ebe00e */
[----:B------:R-:W2:Y:S03]  /*4eb0*/  @!P3 LDC.64 R64, c[0x0][0x3e8] ;  /* 0x0000fa00ff40bb82 */ /* 0x000ea60000000a00 */
[----:B------:R-:W-:Y:S02]  /*4ec0*/  @!P3 IADD3.X R43, R39, R9, R90, P5, P6 ;  /* 0x00000009272bb210 */ /* 0x000fe40002fec45a */
[----:B------:R-:W-:-:S03]  /*4ed0*/  @!P3 IADD3 R40, P5, P6, R88, R34, R12 ;  /* 0x000000225828b210 */ /* 0x000fc60007ebe00c */
[----:B------:R-:W3:Y:S01]  /*4ee0*/  @!P3 LDC.64 R66, c[0x0][0x400] ;  /* 0x00010000ff42bb82 */ /* 0x000ee20000000a00 */
[----:B------:R-:W-:Y:S02]  /*4ef0*/  @!P3 IADD3.X R41, R78, R31, R11, P5, P6 ;  /* 0x0000001f4e29b210 */ /* 0x000fe40002fec40b */
[----:B------:R-:W-:-:S04]  /*4f00*/  ISETP.GE.AND P5, PT, R153, R98, PT ;  /* 0x000000629900720c */ /* 0x000fc80003fa6270 */
[----:B------:R-:W-:-:S13]  /*4f10*/  ISETP.GE.OR P5, PT, R16, R104, P5 ;  /* 0x000000681000720c */ /* 0x000fda0002fa6670 */
[----:B------:R-:W4:Y:S01]  /*4f20*/  @!P5 LDC.64 R48, c[0x0][0x3e8] ;  /* 0x0000fa00ff30db82 */ /* 0x000f220000000a00 */
[----:B------:R-:W-:-:S04]  /*4f30*/  @!P5 IADD3 R50, P6, R84, R14, RZ ;  /* 0x0000000e5432d210 */ /* 0x000fc80007fde0ff */
[----:B------:R-:W-:Y:S02]  /*4f40*/  @!P5 IADD3.X R51, R90, R39, RZ, P6, !PT ;  /* 0x000000275a33d210 */ /* 0x000fe400037fe4ff */
[----:B----4-:R-:W-:-:S04]  /*4f50*/  @!P5 LEA R48, P6, R50, R48, 0x1 ;  /* 0x000000303230d211 */ /* 0x010fc800078c08ff */
[----:B------:R-:W-:Y:S02]  /*4f60*/  @!P5 LEA.HI.X R49, R50, R49, R51, 0x1, P6 ;  /* 0x000000313231d211 */ /* 0x000fe400030f0c33 */
[----:B------:R-:W4:Y:S01]  /*4f70*/  @!P5 LDC.64 R50, c[0x0][0x400] ;  /* 0x00010000ff32db82 */ /* 0x000f220000000a00 */
[----:B------:R-:W-:-:S05]  /*4f80*/  @!P5 IADD3 R52, P6, R88, R12, RZ ;  /* 0x0000000c5834d210 */ /* 0x000fca0007fde0ff */
[----:B------:R-:W-:Y:S01]  /*4f90*/  @!P5 IMAD.X R53, R11, 0x1, R78, P6 ;  /* 0x000000010b35d824 */ /* 0x000fe200030e064e */
[----:B----4-:R-:W-:-:S04]  /*4fa0*/  @!P5 LEA R50, P6, R52, R50, 0x1 ;  /* 0x000000323432d211 */ /* 0x010fc800078c08ff */
[----:B------:R-:W-:Y:S02]  /*4fb0*/  @!P5 LEA.HI.X R51, R52, R51, R53, 0x1, P6 ;  /* 0x000000333433d211 */ /* 0x000fe400030f0c35 */
[----:B0-----:R-:W-:-:S04]  /*4fc0*/  @!P4 LEA R56, P6, R46, R56, 0x1 ;  /* 0x000000382e38c211 */ /* 0x001fc800078c08ff */
[----:B------:R-:W-:Y:S02]  /*4fd0*/  @!P4 LEA.HI.X R57, R46, R57, R47, 0x1, P6 ;  /* 0x000000392e39c211 */ /* 0x000fe400030f0c2f */
[----:B------:R-:W-:Y:S02]  /*4fe0*/  CS2R R46, SRZ ;  /* 0x00000000002e7805 */ /* 0x000fe4000001ff00 */
[----:B-1----:R-:W-:-:S04]  /*4ff0*/  @!P4 LEA R58, P6, R44, R58, 0x1 ;  /* 0x0000003a2c3ac211 */ /* 0x002fc800078c08ff */
[----:B------:R-:W-:Y:S02]  /*5000*/  @!P4 LEA.HI.X R59, R44, R59, R45, 0x1, P6 ;  /* 0x0000003b2c3bc211 */ /* 0x000fe400030f0c2d */
[----:B------:R-:W-:Y:S02]  /*5010*/  CS2R R44, SRZ ;  /* 0x00000000002c7805 */ /* 0x000fe4000001ff00 */
[----:B--2---:R-:W-:-:S04]  /*5020*/  @!P3 LEA R64, P6, R42, R64, 0x1 ;  /* 0x000000402a40b211 */ /* 0x004fc800078c08ff */
[----:B------:R-:W-:Y:S02]  /*5030*/  @!P3 LEA.HI.X R65, R42, R65, R43, 0x1, P6 ;  /* 0x000000412a41b211 */ /* 0x000fe400030f0c2b */
[----:B------:R-:W-:Y:S02]  /*5040*/  CS2R R42, SRZ ;  /* 0x00000000002a7805 */ /* 0x000fe4000001ff00 */
[C---:B---3--:R-:W-:Y:S01]  /*5050*/  @!P3 LEA R66, P6, R40.reuse, R66, 0x1 ;  /* 0x000000422842b211 */ /* 0x048fe200078c08ff */
[----:B------:R0:W5:Y:S03]  /*5060*/  @!P5 LDG.E.128 R44, desc[UR42][R50.64] ;  /* 0x0000002a322cd981 */ /* 0x000166000c1e1d00 */
[----:B------:R-:W-:Y:S02]  /*5070*/  @!P3 LEA.HI.X R67, R40, R67, R41, 0x1, P6 ;  /* 0x000000432843b211 */ /* 0x000fe400030f0c29 */
[----:B------:R-:W-:-:S02]  /*5080*/  CS2R R40, SRZ ;  /* 0x0000000000287805 */ /* 0x000fc4000001ff00 */
[----:B------:R-:W-:Y:S02]  /*5090*/  CS2R R54, SRZ ;  /* 0x0000000000367805 */ /* 0x000fe4000001ff00 */
[----:B------:R-:W-:Y:S01]  /*50a0*/  CS2R R52, SRZ ;  /* 0x0000000000347805 */ /* 0x000fe2000001ff00 */
[----:B------:R-:W-:Y:S01]  /*50b0*/  VIADD R68, R153, 0x60 ;  /* 0x0000006099447836 */ /* 0x000fe20000000000 */
[----:B------:R1:W5:Y:S01]  /*50c0*/  @!P5 LDG.E.128 R40, desc[UR42][R48.64] ;  /* 0x0000002a3028d981 */ /* 0x000362000c1e1d00 */
[----:B0-----:R-:W-:-:S03]  /*50d0*/  CS2R R50, SRZ ;  /* 0x0000000000327805 */ /* 0x001fc6000001ff00 */
[----:B------:R0:W5:Y:S01]  /*50e0*/  @!P4 LDG.E.128 R52, desc[UR42][R58.64] ;  /* 0x0000002a3a34c981 */ /* 0x000162000c1e1d00 */
[----:B-1----:R-:W-:-:S06]  /*50f0*/  CS2R R48, SRZ ;  /* 0x0000000000307805 */ /* 0x002fcc000001ff00 */
[----:B------:R1:W5:Y:S01]  /*5100*/  @!P4 LDG.E.128 R48, desc[UR42][R56.64] ;  /* 0x0000002a3830c981 */ /* 0x000362000c1e1d00 */
[----:B------:R-:W-:-:S04]  /*5110*/  ISETP.GE.AND P4, PT, R68, R98, PT ;  /* 0x000000624400720c */ /* 0x000fc80003f86270 */
[----:B------:R-:W-:Y:S02]  /*5120*/  ISETP.GE.OR P4, PT, R16, R104, P4 ;  /* 0x000000681000720c */ /* 0x000fe40002786670 */
[----:B0-----:R-:W-:Y:S02]  /*5130*/  CS2R R58, SRZ ;  /* 0x00000000003a7805 */ /* 0x001fe4000001ff00 */
[----:B------:R-:W-:Y:S02]  /*5140*/  CS2R R62, SRZ ;  /* 0x00000000003e7805 */ /* 0x000fe4000001ff00 */
[----:B------:R-:W-:Y:S02]  /*5150*/  CS2R R60, SRZ ;  /* 0x00000000003c7805 */ /* 0x000fe4000001ff00 */
[----:B-1----:R-:W-:Y:S01]  /*5160*/  CS2R R56, SRZ ;  /* 0x0000000000387805 */ /* 0x002fe2000001ff00 */
[----:B------:R-:W-:Y:S01]  /*5170*/  BSSY B1, `(.L_x_538) ;  /* 0x000001d000017945 */ /* 0x000fe20003800000 */
[----:B------:R-:W-:-:S02]  /*5180*/  CS2R R70, SRZ ;  /* 0x0000000000467805 */ /* 0x000fc4000001ff00 */
[----:B------:R-:W-:Y:S01]  /*5190*/  CS2R R68, SRZ ;  /* 0x0000000000447805 */ /* 0x000fe2000001ff00 */
[----:B------:R0:W5:Y:S04]  /*51a0*/  @!P3 LDG.E.128 R60, desc[UR42][R66.64] ;  /* 0x0000002a423cb981 */ /* 0x000168000c1e1d00 */
[----:B------:R1:W5:Y:S01]  /*51b0*/  @!P3 LDG.E.128 R56, desc[UR42][R64.64] ;  /* 0x0000002a4038b981 */ /* 0x000362000c1e1d00 */
[----:B------:R-:W-:Y:S02]  /*51c0*/  ISETP.GE.AND P3, PT, R16, R104, PT ;  /* 0x000000681000720c */ /* 0x000fe40003f66270 */
[----:B0-----:R-:W-:Y:S02]  /*51d0*/  CS2R R66, SRZ ;  /* 0x0000000000427805 */ /* 0x001fe4000001ff00 */
[----:B-1----:R-:W-:Y:S01]  /*51e0*/  CS2R R64, SRZ ;  /* 0x0000000000407805 */ /* 0x002fe2000001ff00 */
[----:B------:R-:W-:Y:S08]  /*51f0*/  @P4 BRA `(.L_x_539) ;  /* 0x0000000000504947 */ /* 0x000ff00003800000 */
[----:B------:R-:W0:Y:S01]  /*5200*/  LDC.64 R64, c[0x0][0x3f8] ;  /* 0x0000fe00ff407b82 */ /* 0x000e220000000a00 */
[----:B------:R-:W-:Y:S01]  /*5210*/  IMAD.MOV.U32 R15, RZ, RZ, R90 ;  /* 0x000000ffff0f7224 */ /* 0x000fe200078e005a */
[----:B------:R-:W-:Y:S01]  /*5220*/  MOV R13, R11 ;  /* 0x0000000b000d7202 */ /* 0x000fe20000000f00 */
[----:B------:R-:W-:Y:S01]  /*5230*/  ULDC.64 UR4, c[0x0][0x3e8] ;  /* 0x0000fa0000047ab9 */ /* 0x000fe20000000a00 */
[----:B0-----:R-:W-:-:S04]  /*5240*/  IMAD.WIDE.U32 R14, R64, 0x60, R14 ;  /* 0x00000060400e7825 */ /* 0x001fc800078e000e */
[----:B------:R-:W-:Y:S01]  /*5250*/  IMAD R66, R65, 0x60, RZ ;  /* 0x0000006041427824 */ /* 0x000fe200078e02ff */
[----:B------:R-:W-:-:S04]  /*5260*/  IADD3 R65, P4, R84, R14, RZ ;  /* 0x0000000e54417210 */ /* 0x000fc80007f9e0ff */
[----:B------:R-:W-:Y:S02]  /*5270*/  IADD3.X R66, R39, R15, R66, P4, !PT ;  /* 0x0000000f27427210 */ /* 0x000fe400027fe442 */
        /* <DEDUP_REMOVED lines=8> */
[----:B------:R-:W-:-:S03]  /*5300*/  LEA R68, P4, R11, UR4, 0x1 ;  /* 0x000000040b447c11 */ /* 0x000fc6000f8808ff */
[----:B------:R-:W5:Y:S01]  /*5310*/  LDG.E.128 R64, desc[UR42][R64.64] ;  /* 0x0000002a40407981 */ /* 0x000f62000c1e1d00 */
[----:B------:R-:W-:-:S06]  /*5320*/  LEA.HI.X R69, R11, UR5, R12, 0x1, P4 ;  /* 0x000000050b457c11 */ /* 0x000fcc000a0f0c0c */
[----:B------:R-:W5:Y:S03]  /*5330*/  LDG.E.128 R68, desc[UR42][R68.64] ;  /* 0x0000002a44447981 */ /* 0x000f66000c1e1d00 */
.L_x_539:
[----:B------:R-:W-:Y:S05]  /*5340*/  BSYNC B1 ;  /* 0x0000000000017941 */ /* 0x000fea0003800000 */
.L_x_538:
[----:B-----5:R-:W-:Y:S01]  /*5350*/  IMAD.MOV.U32 R11, RZ, RZ, R66 ;  /* 0x000000ffff0b7224 */ /* 0x020fe200078e0042 */
[----:B------:R-:W-:Y:S01]  /*5360*/  MOV R14, R65 ;  /* 0x00000041000e7202 */ /* 0x000fe20000000f00 */
[----:B------:R-:W-:Y:S01]  /*5370*/  IMAD.MOV.U32 R12, RZ, RZ, R67 ;  /* 0x000000ffff0c7224 */ /* 0x000fe200078e0043 */
[----:B------:R-:W-:Y:S01]  /*5380*/  UISETP.NE.AND UP0, UPT, UR41, 0x3, UPT ;  /* 0x000000032900788c */ /* 0x000fe2000bf05270 */
[----:B------:R-:W-:-:S03]  /*5390*/  IMAD.MOV.U32 R13, RZ, RZ, R64 ;  /* 0x000000ffff0d7224 */ /* 0x000fc600078e0040 */
[----:B------:R-:W-:Y:S01]  /*53a0*/  PRMT R115, R12, 0x5410, R11 ;  /* 0x000054100c737816 */ /* 0x000fe2000000000b */
[----:B------:R-:W-:Y:S01]  /*53b0*/  IMAD.MOV.U32 R11, RZ, RZ, R70 ;  /* 0x000000ffff0b7224 */ /* 0x000fe200078e0046 */
[----:B------:R-:W-:Y:S01]  /*53c0*/  PRMT R114, R14, 0x5410, R13 ;  /* 0x000054100e727816 */ /* 0x000fe2000000000d */
[----:B------:R-:W-:Y:S01]  /*53d0*/  IMAD.MOV.U32 R12, RZ, RZ, R71 ;  /* 0x000000ffff0c7224 */ /* 0x000fe200078e0047 */
[----:B------:R-:W-:Y:S01]  /*53e0*/  MOV R14, R69 ;  /* 0x00000045000e7202 */ /* 0x000fe20000000f00 */
[----:B------:R-:W-:Y:S01]  /*53f0*/  IMAD.MOV.U32 R13, RZ, RZ, R68 ;  /* 0x000000ffff0d7224 */ /* 0x000fe200078e0044 */
[----:B------:R-:W-:Y:S02]  /*5400*/  PLOP3.LUT P5, PT, PT, PT, UP0, 0x80, 0x0 ;  /* 0x000000000000781c */ /* 0x000fe40003faf008 */
[----:B------:R-:W-:Y:S01]  /*5410*/  PRMT R113, R12, 0x5410, R11 ;  /* 0x000054100c717816 */ /* 0x000fe2000000000b */
[----:B------:R-:W-:Y:S01]  /*5420*/  IMAD.MOV.U32 R11, RZ, RZ, R42 ;  /* 0x000000ffff0b7224 */ /* 0x000fe200078e002a */
[----:B------:R-:W-:Y:S01]  /*5430*/  PRMT R111, R14, 0x5410, R13 ;  /* 0x000054100e6f7816 */ /* 0x000fe2000000000d */
[----:B------:R-:W-:Y:S01]  /*5440*/  IMAD.MOV.U32 R12, RZ, RZ, R43 ;  /* 0x000000ffff0c7224 */ /* 0x000fe200078e002b */
[----:B------:R-:W-:Y:S01]  /*5450*/  MOV R14, R41 ;  /* 0x00000029000e7202 */ /* 0x000fe20000000f00 */
[----:B------:R-:W-:Y:S01]  /*5460*/  IMAD.MOV.U32 R13, RZ, RZ, R40 ;  /* 0x000000ffff0d7224 */ /* 0x000fe200078e0028 */
[----:B------:R-:W-:Y:S01]  /*5470*/  PRMT R124, R11, 0x7610, R124 ;  /* 0x000076100b7c7816 */ /* 0x000fe2000000007c */
[----:B------:R-:W-:Y:S01]  /*5480*/  IMAD.MOV.U32 R11, RZ, RZ, R46 ;  /* 0x000000ffff0b7224 */ /* 0x000fe200078e002e */
[----:B------:R-:W-:Y:S01]  /*5490*/  PRMT R126, R12, 0x7610, R126 ;  /* 0x000076100c7e7816 */ /* 0x000fe2000000007e */
[----:B------:R-:W-:Y:S01]  /*54a0*/  IMAD.MOV.U32 R12, RZ, RZ, R47 ;  /* 0x000000ffff0c7224 */ /* 0x000fe200078e002f */
[----:B------:R-:W-:Y:S01]  /*54b0*/  PRMT R125, R13, 0x7610, R125 ;  /* 0x000076100d7d7816 */ /* 0x000fe2000000007d */
[----:B------:R-:W-:Y:S01]  /*54c0*/  IMAD.MOV.U32 R13, RZ, RZ, R44 ;  /* 0x000000ffff0d7224 */ /* 0x000fe200078e002c */
[----:B------:R-:W-:-:S02]  /*54d0*/  PRMT R127, R14, 0x7610, R127 ;  /* 0x000076100e7f7816 */ /* 0x000fc4000000007f */
[----:B------:R-:W-:Y:S02]  /*54e0*/  MOV R14, R45 ;  /* 0x0000002d000e7202 */ /* 0x000fe40000000f00 */
[----:B------:R-:W-:Y:S01]  /*54f0*/  PRMT R124, R124, 0x5410, R11 ;  /* 0x000054107c7c7816 */ /* 0x000fe2000000000b */
[----:B------:R-:W-:Y:S01]  /*5500*/  IMAD.MOV.U32 R11, RZ, RZ, R50 ;  /* 0x000000ffff0b7224 */ /* 0x000fe200078e0032 */
[----:B------:R-:W-:Y:S01]  /*5510*/  PRMT R126, R126, 0x5410, R12 ;  /* 0x000054107e7e7816 */ /* 0x000fe2000000000c */
[----:B------:R-:W-:Y:S01]  /*5520*/  IMAD.MOV.U32 R12, RZ, RZ, R51 ;  /* 0x000000ffff0c7224 */ /* 0x000fe200078e0033 */
[----:B------:R-:W-:Y:S01]  /*5530*/  PRMT R125, R125, 0x5410, R13 ;  /* 0x000054107d7d7816 */ /* 0x000fe2000000000d */
[----:B------:R-:W-:Y:S01]  /*5540*/  IMAD.MOV.U32 R13, RZ, RZ, R48 ;  /* 0x000000ffff0d7224 */ /* 0x000fe200078e0030 */
[----:B------:R-:W-:Y:S02]  /*5550*/  PRMT R127, R127, 0x5410, R14 ;  /* 0x000054107f7f7816 */ /* 0x000fe4000000000e */
[----:B------:R-:W-:-:S02]  /*5560*/  MOV R14, R49 ;  /* 0x00000031000e7202 */ /* 0x000fc40000000f00 */
[----:B------:R-:W-:Y:S01]  /*5570*/  PRMT R121, R11, 0x7610, R121 ;  /* 0x000076100b797816 */ /* 0x000fe20000000079 */
[----:B------:R-:W-:Y:S01]  /*5580*/  IMAD.MOV.U32 R11, RZ, RZ, R54 ;  /* 0x000000ffff0b7224 */ /* 0x000fe200078e0036 */
[----:B------:R-:W-:Y:S01]  /*5590*/  PRMT R120, R13, 0x5410, R12 ;  /* 0x000054100d787816 */ /* 0x000fe2000000000c */
[----:B------:R-:W-:Y:S01]  /*55a0*/  IMAD.MOV.U32 R12, RZ, RZ, R55 ;  /* 0x000000ffff0c7224 */ /* 0x000fe200078e0037 */
[----:B------:R-:W-:Y:S01]  /*55b0*/  PRMT R123, R14, 0x7610, R123 ;  /* 0x000076100e7b7816 */ /* 0x000fe2000000007b */
[----:B------:R-:W-:Y:S01]  /*55c0*/  IMAD.MOV.U32 R13, RZ, RZ, R52 ;  /* 0x000000ffff0d7224 */ /* 0x000fe200078e0034 */
[----:B------:R-:W-:Y:S02]  /*55d0*/  MOV R14, R53 ;  /* 0x00000035000e7202 */ /* 0x000fe40000000f00 */
[----:B------:R-:W-:Y:S01]  /*55e0*/  PRMT R121, R121, 0x5410, R11 ;  /* 0x0000541079797816 */ /* 0x000fe2000000000b */
[----:B------:R-:W-:Y:S01]  /*55f0*/  IMAD.MOV.U32 R11, RZ, RZ, R58 ;  /* 0x000000ffff0b7224 */ /* 0x000fe200078e003a */
[----:B------:R-:W-:Y:S01]  /*5600*/  PRMT R122, R13, 0x5410, R12 ;  /* 0x000054100d7a7816 */ /* 0x000fe2000000000c */
[----:B------:R-:W-:Y:S01]  /*5610*/  IMAD.MOV.U32 R12, RZ, RZ, R59 ;  /* 0x000000ffff0c7224 */ /* 0x000fe200078e003b */
[----:B------:R-:W-:Y:S01]  /*5620*/  PRMT R123, R123, 0x5410, R14 ;  /* 0x000054107b7b7816 */ /* 0x000fe2000000000e */
[----:B------:R-:W-:Y:S01]  /*5630*/  IMAD.MOV.U32 R13, RZ, RZ, R56 ;  /* 0x000000ffff0d7224 */ /* 0x000fe200078e0038 */
[----:B------:R-:W-:-:S02]  /*5640*/  MOV R14, R57 ;  /* 0x00000039000e7202 */ /* 0x000fc40000000f00 */
        /* <DEDUP_REMOVED lines=10> */
.L_x_540:
[----:B------:R-:W-:Y:S01]  /*56f0*/  IMAD R90, R155, 0x8, R156 ;  /* 0x000000089b5a7824 */ /* 0x000fe200078e029c */
[----:B------:R-:W-:Y:S01]  /*5700*/  SHF.L.U32 R103, R154, 0x1f, RZ ;  /* 0x0000001f9a677819 */ /* 0x000fe200000006ff */
[----:B------:R-:W0:Y:S01]  /*5710*/  LDC R110, c[0x0][0x2f4] ;  /* 0x0000bd00ff6e7b82 */ /* 0x000e220000000800 */
[----:B------:R-:W-:Y:S02]  /*5720*/  BSSY B1, `(.L_x_541) ;  /* 0x0000003000017945 */ /* 0x000fe40003800000 */
[----:B------:R-:W1:Y:S02]  /*5730*/  SYNCS.PHASECHK.TRANS64.TRYWAIT P4, [R90+URZ+0x28890], R103 ;  /* 0x028890675a0075a7 */ /* 0x000e64000808017f */
[----:B-1----:R-:W-:Y:S05]  /*5740*/  @!P4 BRA `(.L_x_542) ;  /* 0x00000164003cc947 */ /* 0x002fea0003800000 */
.L_x_825:
[----:B------:R-:W-:Y:S05]  /*5750*/  BSYNC B1 ;  /* 0x0000000000017941 */ /* 0x000fea0003800000 */
.L_x_541:
[----:B------:R-:W-:Y:S01]  /*5760*/  UMOV UR4, 0xffffffff ;  /* 0xffffffff00047882 */ /* 0x000fe20000000000 */
[----:B0-----:R-:W-:Y:S02]  /*5770*/  IMAD.IADD R112, R110, 0x1, -R37 ;  /* 0x000000016e707824 */ /* 0x001fe400078e0a25 */
[----:B------:R-:W-:Y:S05]  /*5780*/  BRA.DIV UR4, `(.L_x_543) ;  /* 0x0000016604407947 */ /* 0x000fea000b800000 */
[----:B------:R0:W2:Y:S04]  /*5790*/  SHFL.IDX PT, R107, R108, RZ, 0x181f ;  /* 0x00181fff6c6b7589 */ /* 0x0000a800000e0000 */
[----:B------:R0:W3:Y:S02]  /*57a0*/  SHFL.IDX PT, R106, R109, RZ, 0x181f ;  /* 0x00181fff6d6a7589 */ /* 0x0000e400000e0000 */
.L_x_829:
[----:B------:R-:W-:Y:S01]  /*57b0*/  ISETP.GE.OR P4, PT, R153, R98, P1 ;  /* 0x000000629900720c */ /* 0x000fe20000f86670 */
[----:B------:R-:W-:-:S12]  /*57c0*/  BSSY B1, `(.L_x_544) ;  /* 0x0000073000017945 */ /* 0x000fd80003800000 */
[----:B------:R-:W-:Y:S05]  /*57d0*/  @P4 BRA `(.L_x_545) ;  /* 0x0000000400c44947 */ /* 0x000fea0003800000 */
[----:B------:R-:W-:Y:S01]  /*57e0*/  SEL R11, R37, R112, !P0 ;  /* 0x00000070250b7207 */ /* 0x000fe20004000000 */
[----:B------:R-:W-:Y:S01]  /*57f0*/  BSSY B2, `(.L_x_546) ;  /* 0x000006b000027945 */ /* 0x000fe20003800000 */
[----:B------:R-:W-:Y:S02]  /*5800*/  SHF.L.U32 R15, R153, 0x6, RZ ;  /* 0x00000006990f7819 */ /* 0x000fe400000006ff */
[----:B------:R-:W-:Y:S02]  /*5810*/  SHF.R.S32.HI R12, RZ, 0x1f, R11 ;  /* 0x0000001fff0c7819 */ /* 0x000fe4000001140b */
[C---:B---3--:R-:W-:Y:S02]  /*5820*/  LEA R104, P4, R77.reuse, R106, 0x1 ;  /* 0x0000006a4d687211 */ /* 0x048fe400078808ff */
[----:B------:R-:W-:Y:S02]  /*5830*/  LEA.HI R12, R12, R11, RZ, 0x4 ;  /* 0x0000000b0c0c7211 */ /* 0x000fe400078f20ff */
[----:B--2---:R-:W-:-:S02]  /*5840*/  LEA.HI.X R105, R77, R107, R81, 0x1, P4 ;  /* 0x0000006b4d697211 */ /* 0x004fc400020f0c51 */
[----:B------:R-:W-:-:S04]  /*5850*/  LEA.HI.SX32 R12, R12, R79, 0x1c ;  /* 0x0000004f0c0c7211 */ /* 0x000fc800078fe2ff */
[----:B------:R-:W-:Y:S01]  /*5860*/  SHF.R.S32.HI R13, RZ, 0x1f, R12 ;  /* 0x0000001fff0d7819 */ /* 0x000fe2000001140c */
[----:B------:R-:W-:-:S03]  /*5870*/  IMAD.SHL.U32 R11, R12, 0x8, RZ ;  /* 0x000000080c0b7824 */ /* 0x000fc600078e00ff */
[----:B------:R-:W-:Y:S02]  /*5880*/  LEA.HI R13, R13, R12, RZ, 0x3 ;  /* 0x0000000c0d0d7211 */ /* 0x000fe400078f18ff */
[----:B------:R-:W-:-:S03]  /*5890*/  LOP3.LUT R12, R11, 0x38, RZ, 0xc0, !PT ;  /* 0x000000380b0c7812 */ /* 0x000fc600078ec0ff */
[----:B------:R-:W-:Y:S01]  /*58a0*/  IMAD.SHL.U32 R14, R13, 0x400, RZ ;  /* 0x000004000d0e7824 */ /* 0x000fe200078e00ff */
[----:B------:R-:W-:-:S04]  /*58b0*/  LOP3.LUT R13, R12, 0x1c0, R15, 0xf8, !PT ;  /* 0x000001c00c0d7812 */ /* 0x000fc800078ef80f */
[----:B------:R-:W-:Y:S02]  /*58c0*/  LOP3.LUT R14, R14, 0x7fffe000, RZ, 0xc0, !PT ;  /* 0x7fffe0000e0e7812 */ /* 0x000fe400078ec0ff */
[----:B------:R-:W-:-:S04]  /*58d0*/  LOP3.LUT R13, R13, R200, RZ, 0x3c, !PT ;  /* 0x000000c80d0d7212 */ /* 0x000fc800078e3cff */
[----:B------:R-:W-:Y:S01]  /*58e0*/  IADD3 R14, R13, R14, R201 ;  /* 0x0000000e0d0e7210 */ /* 0x000fe20007ffe0c9 */
[----:B------:R-:W-:-:S04]  /*58f0*/  IMAD R13, R155, 0x4000, R7 ;  /* 0x000040009b0d7824 */ /* 0x000fc800078e0207 */
[----:B------:R-:W-:Y:S01]  /*5900*/  IMAD R15, R155, 0x4000, R14 ;  /* 0x000040009b0f7824 */ /* 0x000fe200078e020e */
[----:B------:R-:W-:-:S03]  /*5910*/  LEA R13, R13, R156, 0x1 ;  /* 0x0000009c0d0d7211 */ /* 0x000fc600078e08ff */
[----:B------:R-:W-:-:S03]  /*5920*/  IMAD R72, R15, 0x2, R156 ;  /* 0x000000020f487824 */ /* 0x000fc600078e029c */
[----:B------:R-:W2:Y:S04]  /*5930*/  LDS.128 R12, [R13+0x18400] ;  /* 0x018400000d0c7984 */ /* 0x000ea80000000c00 */
[----:B------:R-:W3:Y:S01]  /*5940*/  LDS.128 R72, [R72+0x18400] ;  /* 0x0184000048487984 */ /* 0x000ee20000000c00 */
[----:B------:R-:W-:Y:S05]  /*5950*/  @P3 BRA `(.L_x_547) ;  /* 0x0000000400503947 */ /* 0x000fea0003800000 */
[----:B------:R-:W-:Y:S01]  /*5960*/  SHF.R.U32.HI R131, RZ, 0x10, R45 ;  /* 0x00000010ff837819 */ /* 0x000fe2000001162d */
[----:B---3--:R-:W-:Y:S01]  /*5970*/  IMAD.MOV.U32 R129, RZ, RZ, R75 ;  /* 0x000000ffff817224 */ /* 0x008fe200078e004b */
[--C-:B------:R-:W-:Y:S01]  /*5980*/  SHF.R.U64 R40, R40, 0x10, R41.reuse ;  /* 0x0000001028287819 */ /* 0x100fe20000001229 */
[----:B------:R-:W-:Y:S01]  /*5990*/  HADD2.F32 R130, -RZ, R127.H1_H1 ;  /* 0x3000007fff827230 */ /* 0x000fe20000004100 */
[----:B------:R-:W-:Y:S01]  /*59a0*/  SHF.R.U32.HI R132, RZ, 0x10, R41 ;  /* 0x00000010ff847819 */ /* 0x000fe20000011629 */
[----:B------:R-:W-:Y:S01]  /*59b0*/  HADD2.F32 R75, -RZ, R73.H0_H0 ;  /* 0x20000049ff4b7230 */ /* 0x000fe20000004100 */
[----:B------:R-:W-:Y:S01]  /*59c0*/  SHF.R.U64 R44, R44, 0x10, R45 ;  /* 0x000000102c2c7819 */ /* 0x000fe2000000122d */
[----:B--2---:R-:W-:Y:S01]  /*59d0*/  IMAD.MOV.U32 R45, RZ, RZ, R15 ;  /* 0x000000ffff2d7224 */ /* 0x004fe200078e000f */
[----:B------:R-:W-:Y:S01]  /*59e0*/  SHF.R.U64 R41, R42, 0x10, R43 ;  /* 0x000000102a297819 */ /* 0x000fe2000000122b */
[----:B------:R-:W-:Y:S01]  /*59f0*/  HADD2.F32 R15, -RZ, R13.H0_H0 ;  /* 0x2000000dff0f7230 */ /* 0x000fe20000004100 */
[--C-:B------:R-:W-:Y:S01]  /*5a00*/  SHF.R.U64 R42, R46, 0x10, R47.reuse ;  /* 0x000000102e2a7819 */ /* 0x100fe2000000122f */
[----:B------:R-:W-:Y:S01]  /*5a10*/  HADD2.F32 R131, -RZ, R131.H0_H0 ;  /* 0x20000083ff837230 */ /* 0x000fe20000004100 */
[----:B------:R-:W-:Y:S01]  /*5a20*/  SHF.R.U32.HI R47, RZ, 0x10, R47 ;  /* 0x00000010ff2f7819 */ /* 0x000fe2000001162f */
[----:B------:R-:W-:Y:S01]  /*5a30*/  HADD2.F32 R46, -RZ, R13.H1_H1 ;  /* 0x3000000dff2e7230 */ /* 0x000fe20000004100 */
[----:B------:R-:W-:Y:S01]  /*5a40*/  SHF.R.U32.HI R43, RZ, 0x10, R43 ;  /* 0x00000010ff2b7819 */ /* 0x000fe2000001162b */
[----:B------:R-:W-:-:S02]  /*5a50*/  HADD2.F32 R128, -RZ, R127.H0_H0 ;  /* 0x2000007fff807230 */ /* 0x000fc40000004100 */
[----:B------:R-:W-:Y:S02]  /*5a60*/  HADD2.F32 R73, -RZ, R73.H1_H1 ;  /* 0x30000049ff497230 */ /* 0x000fe40000004100 */
[-C--:B------:R-:W-:Y:S01]  /*5a70*/  FMUL.FTZ R134, R46, R131.reuse ;  /* 0x000000832e867220 */ /* 0x080fe20000410000 */
[----:B------:R-:W-:Y:S02]  /*5a80*/  HADD2.F32 R127, -RZ, R132.H0_H0 ;  /* 0x20000084ff7f7230 */ /* 0x000fe40000004100 */
[-C--:B------:R-:W-:Y:S01]  /*5a90*/  FMUL.FTZ R132, R75, R130.reuse ;  /* 0x000000824b847220 */ /* 0x080fe20000410000 */
[----:B------:R-:W-:Y:S01]  /*5aa0*/  FMUL.FTZ R130, R15, R130 ;  /* 0x000000820f827220 */ /* 0x000fe20000410000 */
[----:B------:R-:W-:Y:S01]  /*5ab0*/  FMUL.FTZ R133, R73, R131 ;  /* 0x0000008349857220 */ /* 0x000fe20000410000 */
[----:B------:R-:W-:Y:S02]  /*5ac0*/  HADD2.F32 R41, -RZ, R41.H0_H0 ;  /* 0x20000029ff297230 */ /* 0x000fe40000004100 */
[-C--:B------:R-:W-:Y:S01]  /*5ad0*/  FFMA.FTZ R13, R15, R128.reuse, -R132 ;  /* 0x000000800f0d7223 */ /* 0x080fe20000010884 */
[----:B------:R-:W-:Y:S01]  /*5ae0*/  FFMA.FTZ R15, R75, R128, R130 ;  /* 0x000000804b0f7223 */ /* 0x000fe20000010082 */
[----:B------:R-:W-:Y:S01]  /*5af0*/  FFMA.FTZ R128, R73, R127, R134 ;  /* 0x0000007f49807223 */ /* 0x000fe20000010086 */
[----:B------:R-:W-:-:S02]  /*5b00*/  HADD2.F32 R132, -RZ, R126.H1_H1 ;  /* 0x3000007eff847230 */ /* 0x000fc40000004100 */
[----:B------:R-:W-:Y:S01]  /*5b10*/  FFMA.FTZ R46, R46, R127, -R133 ;  /* 0x0000007f2e2e7223 */ /* 0x000fe20000010885 */
[----:B------:R-:W-:Y:S02]  /*5b20*/  HADD2.F32 R75, -RZ, R129.H0_H0 ;  /* 0x20000081ff4b7230 */ /* 0x000fe40000004100 */
[----:B------:R-:W-:Y:S01]  /*5b30*/  HADD2.F32 R130, -RZ, R126.H0_H0 ;  /* 0x2000007eff827230 */ /* 0x000fe20000004100 */
[----:B------:R-:W-:Y:S01]  /*5b40*/  F2FP.F16.F32.PACK_AB R15, R128, R15 ;  /* 0x0000000f800f723e */ /* 0x000fe200000000ff */
[----:B------:R-:W-:Y:S02]  /*5b50*/  HADD2.F32 R73, -RZ, R45.H0_H0 ;  /* 0x2000002dff497230 */ /* 0x000fe40000004100 */
[----:B------:R-:W-:Y:S01]  /*5b60*/  FMUL.FTZ R134, R75, R132 ;  /* 0x000000844b867220 */ /* 0x000fe20000410000 */
[----:B------:R-:W-:Y:S01]  /*5b70*/  HADD2.F32 R129, -RZ, R129.H1_H1 ;  /* 0x30000081ff817230 */ /* 0x000fe20000004100 */
[----:B------:R-:W-:Y:S01]  /*5b80*/  F2FP.F16.F32.PACK_AB R13, R46, R13 ;  /* 0x0000000d2e0d723e */ /* 0x000fe200000000ff */
[----:B------:R-:W-:-:S02]  /*5b90*/  HADD2.F32 R127, -RZ, R47.H0_H0 ;  /* 0x2000002fff7f7230 */ /* 0x000fc40000004100 */
[----:B------:R-:W-:Y:S01]  /*5ba0*/  FMUL.FTZ R132, R73, R132 ;  /* 0x0000008449847220 */ /* 0x000fe20000410000 */
[----:B------:R-:W-:Y:S02]  /*5bb0*/  HADD2.F32 R126, -RZ, R45.H1_H1 ;  /* 0x3000002dff7e7230 */ /* 0x000fe40000004100 */
[----:B------:R-:W-:Y:S02]  /*5bc0*/  HADD2.F32 R47, -RZ, R43.H0_H0 ;  /* 0x2000002bff2f7230 */ /* 0x000fe40000004100 */
[-C--:B------:R-:W-:Y:S01]  /*5bd0*/  FMUL.FTZ R131, R129, R127.reuse ;  /* 0x0000007f81837220 */ /* 0x080fe20000410000 */
[-C--:B------:R-:W-:Y:S01]  /*5be0*/  FFMA.FTZ R43, R73, R130.reuse, -R134 ;  /* 0x00000082492b7223 */ /* 0x080fe20000010886 */
[C---:B------:R-:W-:Y:S01]  /*5bf0*/  FMUL.FTZ R136, R126.reuse, R127 ;  /* 0x0000007f7e887220 */ /* 0x040fe20000410000 */
[----:B------:R-:W-:Y:S01]  /*5c00*/  FFMA.FTZ R45, R75, R130, R132 ;  /* 0x000000824b2d7223 */ /* 0x000fe20000010084 */
[----:B------:R-:W-:Y:S01]  /*5c10*/  FFMA.FTZ R126, R126, R47, -R131 ;  /* 0x0000002f7e7e7223 */ /* 0x000fe20000010883 */
[----:B------:R-:W-:-:S02]  /*5c20*/  HADD2.F32 R73, -RZ, R125.H0_H0 ;  /* 0x2000007dff497230 */ /* 0x000fc40000004100 */
[----:B------:R-:W-:Y:S01]  /*5c30*/  FFMA.FTZ R130, R129, R47, R136 ;  /* 0x0000002f81827223 */ /* 0x000fe20000010088 */
[----:B------:R-:W-:Y:S02]  /*5c40*/  HADD2.F32 R127, -RZ, R44.H0_H0 ;  /* 0x2000002cff7f7230 */ /* 0x000fe40000004100 */
[----:B------:R-:W-:Y:S01]  /*5c50*/  HADD2.F32 R125, -RZ, R125.H1_H1 ;  /* 0x3000007dff7d7230 */ /* 0x000fe20000004100 */
[----:B------:R-:W-:Y:S01]  /*5c60*/  F2FP.F16.F32.PACK_AB R43, R126, R43 ;  /* 0x0000002b7e2b723e */ /* 0x000fe200000000ff */
[----:B------:R-:W-:Y:S02]  /*5c70*/  HADD2.F32 R47, -RZ, R72.H0_H0 ;  /* 0x20000048ff2f7230 */ /* 0x000fe40000004100 */
[----:B------:R-:W-:Y:S02]  /*5c80*/  HADD2.F32 R44, -RZ, R12.H0_H0 ;  /* 0x2000000cff2c7230 */ /* 0x000fe40000004100 */
[----:B------:R-:W-:Y:S02]  /*5c90*/  HADD2.F32 R72, -RZ, R72.H1_H1 ;  /* 0x30000048ff487230 */ /* 0x000fe40000004100 */
[----:B------:R-:W-:Y:S01]  /*5ca0*/  FMUL.FTZ R129, R47, R125 ;  /* 0x0000007d2f817220 */ /* 0x000fe20000410000 */
[----:B------:R-:W-:-:S02]  /*5cb0*/  HADD2.F32 R12, -RZ, R12.H1_H1 ;  /* 0x3000000cff0c7230 */ /* 0x000fc40000004100 */
[----:B------:R-:W-:Y:S02]  /*5cc0*/  HADD2.F32 R75, -RZ, R40.H0_H0 ;  /* 0x20000028ff4b7230 */ /* 0x000fe40000004100 */
[----:B------:R-:W-:Y:S01]  /*5cd0*/  FMUL.FTZ R40, R44, R125 ;  /* 0x0000007d2c287220 */ /* 0x000fe20000410000 */
[-C--:B------:R-:W-:Y:S01]  /*5ce0*/  FMUL.FTZ R125, R72, R127.reuse ;  /* 0x0000007f487d7220 */ /* 0x080fe20000410000 */
[----:B------:R-:W-:Y:S01]  /*5cf0*/  FMUL.FTZ R127, R12, R127 ;  /* 0x0000007f0c7f7220 */ /* 0x000fe20000410000 */
[-C--:B------:R-:W-:Y:S01]  /*5d00*/  FFMA.FTZ R129, R44, R73.reuse, -R129 ;  /* 0x000000492c817223 */ /* 0x080fe20000010881 */
[----:B------:R-:W-:Y:S01]  /*5d10*/  FFMA.FTZ R44, R47, R73, R40 ;  /* 0x000000492f2c7223 */ /* 0x000fe20000010028 */
[-C--:B------:R-:W-:Y:S01]  /*5d20*/  FFMA.FTZ R132, R12, R75.reuse, -R125 ;  /* 0x0000004b0c847223 */ /* 0x080fe2000001087d */
[----:B------:R-:W-:Y:S01]  /*5d30*/  FFMA.FTZ R127, R72, R75, R127 ;  /* 0x0000004b487f7223 */ /* 0x000fe2000001007f */
[----:B------:R-:W-:Y:S02]  /*5d40*/  HADD2.F32 R40, -RZ, R74.H0_H0 ;  /* 0x2000004aff287230 */ /* 0x000fe40000004100 */
[----:B------:R-:W-:-:S02]  /*5d50*/  HADD2.F32 R73, -RZ, R124.H1_H1 ;  /* 0x3000007cff497230 */ /* 0x000fc40000004100 */
[----:B------:R-:W-:Y:S01]  /*5d60*/  HADD2.F32 R75, -RZ, R42.H0_H0 ;  /* 0x2000002aff4b7230 */ /* 0x000fe20000004100 */
[----:B------:R-:W-:Y:S01]  /*5d70*/  F2FP.F16.F32.PACK_AB R72, R127, R44 ;  /* 0x0000002c7f48723e */ /* 0x000fe200000000ff */
[----:B------:R-:W-:Y:S02]  /*5d80*/  HADD2.F32 R12, -RZ, R14.H0_H0 ;  /* 0x2000000eff0c7230 */ /* 0x000fe40000004100 */
[-C--:B------:R-:W-:Y:S01]  /*5d90*/  FMUL.FTZ R125, R40, R73.reuse ;  /* 0x00000049287d7220 */ /* 0x080fe20000410000 */
[----:B------:R-:W-:Y:S02]  /*5da0*/  HADD2.F32 R74, -RZ, R74.H1_H1 ;  /* 0x3000004aff4a7230 */ /* 0x000fe40000004100 */
[----:B------:R-:W-:Y:S02]  /*5db0*/  HADD2.F32 R14, -RZ, R14.H1_H1 ;  /* 0x3000000eff0e7230 */ /* 0x000fe40000004100 */
[----:B------:R-:W-:Y:S01]  /*5dc0*/  FMUL.FTZ R73, R12, R73 ;  /* 0x000000490c497220 */ /* 0x000fe20000410000 */
[----:B------:R-:W-:-:S02]  /*5dd0*/  HADD2.F32 R47, -RZ, R124.H0_H0 ;  /* 0x2000007cff2f7230 */ /* 0x000fc40000004100 */
[-C--:B------:R-:W-:Y:S01]  /*5de0*/  FMUL.FTZ R131, R74, R75.reuse ;  /* 0x0000004b4a837220 */ /* 0x080fe20000410000 */
[----:B------:R-:W-:Y:S02]  /*5df0*/  FMUL.FTZ R75, R14, R75 ;  /* 0x0000004b0e4b7220 */ /* 0x000fe40000410000 */
[-C--:B------:R-:W-:Y:S01]  /*5e00*/  FFMA.FTZ R73, R40, R47.reuse, R73 ;  /* 0x0000002f28497223 */ /* 0x080fe20000010049 */
[----:B------:R-:W-:Y:S01]  /*5e10*/  FFMA.FTZ R125, R12, R47, -R125 ;  /* 0x0000002f0c7d7223 */ /* 0x000fe2000001087d */
[-C--:B------:R-:W-:Y:S01]  /*5e20*/  FFMA.FTZ R74, R74, R41.reuse, R75 ;  /* 0x000000294a4a7223 */ /* 0x080fe2000001004b */
[----:B------:R-:W-:Y:S01]  /*5e30*/  FFMA.FTZ R14, R14, R41, -R131 ;  /* 0x000000290e0e7223 */ /* 0x000fe20000010883 */
[----:B------:R-:W-:Y:S02]  /*5e40*/  F2FP.F16.F32.PACK_AB R75, R130, R45 ;  /* 0x0000002d824b723e */ /* 0x000fe400000000ff */
[----:B------:R-:W-:Y:S02]  /*5e50*/  F2FP.F16.F32.PACK_AB R12, R132, R129 ;  /* 0x00000081840c723e */ /* 0x000fe400000000ff */
[----:B------:R-:W-:-:S02]  /*5e60*/  F2FP.F16.F32.PACK_AB R74, R74, R73 ;  /* 0x000000494a4a723e */ /* 0x000fc400000000ff */
[----:B------:R-:W-:Y:S01]  /*5e70*/  MOV R73, R15 ;  /* 0x0000000f00497202 */ /* 0x000fe20000000f00 */
[----:B------:R-:W-:Y:S01]  /*5e80*/  IMAD.MOV.U32 R15, RZ, RZ, R43 ;  /* 0x000000ffff0f7224 */ /* 0x000fe200078e002b */
[----:B------:R-:W-:-:S07]  /*5e90*/  F2FP.F16.F32.PACK_AB R14, R14, R125 ;  /* 0x0000007d0e0e723e */ /* 0x000fce00000000ff */
.L_x_547:
[----:B------:R-:W-:Y:S05]  /*5ea0*/  BSYNC B2 ;  /* 0x0000000000027941 */ /* 0x000fea0003800000 */
.L_x_546:
[----:B------:R-:W-:Y:S01]  /*5eb0*/  ISETP.GE.AND P4, PT, R11, R110, PT ;  /* 0x0000006e0b00720c */ /* 0x000fe20003f86270 */
[----:B--2---:R4:W-:-:S12]  /*5ec0*/  ST.E.128 desc[UR42][R104.64], R12 ;  /* 0x0000000c68007985 */ /* 0x0049d8000c101d2a */
[----:B------:R-:W-:-:S05]  /*5ed0*/  @!P4 IMAD.WIDE R106, R11, 0x2, R106 ;  /* 0x000000020b6ac825 */ /* 0x000fca00078e026a */
[----:B---3--:R4:W-:Y:S02]  /*5ee0*/  @!P4 ST.E.128 desc[UR42][R106.64], R72 ;  /* 0x000000486a00c985 */ /* 0x0089e4000c101d2a */
.L_x_545:
[----:B------:R-:W-:Y:S05]  /*5ef0*/  BSYNC B1 ;  /* 0x0000000000017941 */ /* 0x000fea0003800000 */
.L_x_544:
[----:B------:R-:W-:-:S03]  /*5f00*/  UMOV UR4, 0xffffffff ;  /* 0xffffffff00047882 */ /* 0x000fc60000000000 */
[----:B------:R-:W-:Y:S05]  /*5f10*/  BRA.DIV UR4, `(.L_x_548) ;  /* 0x0000015e04a87947 */ /* 0x000fea000b800000 */
[----:B------:R0:W0:Y:S04]  /*5f20*/  SHFL.IDX PT, R47, R108, 0x1, 0x181f ;  /* 0x00381f006c2f7f89 */ /* 0x00002800000e0000 */
[----:B------:R0:W0:Y:S02]  /*5f30*/  SHFL.IDX PT, R46, R109, 0x1, 0x181f ;  /* 0x00381f006d2e7f89 */ /* 0x00002400000e0000 */
.L_x_833:
[----:B------:R-:W-:Y:S01]  /*5f40*/  VIADD R11, R153, 0x20 ;  /* 0x00000020990b7836 */ /* 0x000fe20000000000 */
[----:B------:R-:W-:Y:S04]  /*5f50*/  BSSY B1, `(.L_x_549) ;  /* 0x0000076000017945 */ /* 0x000fe80003800000 */
[----:B------:R-:W-:-:S13]  /*5f60*/  ISETP.GE.OR P4, PT, R11, R98, P1 ;  /* 0x000000620b00720c */ /* 0x000fda0000f86670 */
[----:B------:R-:W-:Y:S05]  /*5f70*/  @P4 BRA `(.L_x_550) ;  /* 0x0000000400cc4947 */ /* 0x000fea0003800000 */
[----:B------:R-:W-:Y:S01]  /*5f80*/  SEL R11, R37, R112, !P0 ;  /* 0x00000070250b7207 */ /* 0x000fe20004000000 */
[----:B------:R-:W-:Y:S01]  /*5f90*/  BSSY B2, `(.L_x_551) ;  /* 0x000006d000027945 */ /* 0x000fe20003800000 */
[----:B----4-:R-:W-:Y:S02]  /*5fa0*/  SHF.R.U32.HI R14, RZ, 0x3, R193 ;  /* 0x00000003ff0e7819 */ /* 0x010fe400000116c1 */
[----:B------:R-:W-:Y:S02]  /*5fb0*/  SHF.R.S32.HI R12, RZ, 0x1f, R11 ;  /* 0x0000001fff0c7819 */ /* 0x000fe4000001140b */
[C---:B0-----:R-:W-:Y:S02]  /*5fc0*/  LEA R44, P4, R77.reuse, R46, 0x1 ;  /* 0x0000002e4d2c7211 */ /* 0x041fe400078808ff */
[----:B------:R-:W-:Y:S02]  /*5fd0*/  LEA.HI R12, R12, R11, RZ, 0x4 ;  /* 0x0000000b0c0c7211 */ /* 0x000fe400078f20ff */
[----:B------:R-:W-:-:S02]  /*5fe0*/  LEA.HI.X R45, R77, R47, R81, 0x1, P4 ;  /* 0x0000002f4d2d7211 */ /* 0x000fc400020f0c51 */
[----:B------:R-:W-:-:S04]  /*5ff0*/  LEA.HI.SX32 R12, R12, R79, 0x1c ;  /* 0x0000004f0c0c7211 */ /* 0x000fc800078fe2ff */
[----:B------:R-:W-:Y:S01]  /*6000*/  SHF.R.S32.HI R13, RZ, 0x1f, R12 ;  /* 0x0000001fff0d7819 */ /* 0x000fe2000001140c */
[----:B------:R-:W-:-:S03]  /*6010*/  IMAD.SHL.U32 R11, R12, 0x8, RZ ;  /* 0x000000080c0b7824 */ /* 0x000fc600078e00ff */
[----:B------:R-:W-:Y:S02]  /*6020*/  LEA.HI R13, R13, R12, RZ, 0x3 ;  /* 0x0000000c0d0d7211 */ /* 0x000fe400078f18ff */
[----:B------:R-:W-:Y:S02]  /*6030*/  LOP3.LUT R12, R193, 0x38, R11, 0xf8, !PT ;  /* 0x00000038c10c7812 */ /* 0x000fe400078ef80b */
[----:B------:R-:W-:Y:S02]  /*6040*/  SHF.L.U32 R13, R13, 0xa, RZ ;  /* 0x0000000a0d0d7819 */ /* 0x000fe400000006ff */
[----:B------:R-:W-:Y:S02]  /*6050*/  LOP3.LUT R12, R12, R14, RZ, 0x3c, !PT ;  /* 0x0000000e0c0c7212 */ /* 0x000fe400078e3cff */
[----:B------:R-:W-:-:S04]  /*6060*/  LOP3.LUT R13, R13, 0x7fffe000, RZ, 0xc0, !PT ;  /* 0x7fffe0000d0d7812 */ /* 0x000fc800078ec0ff */
[----:B------:R-:W-:Y:S01]  /*6070*/  IADD3 R12, R12, R13, R199 ;  /* 0x0000000d0c0c7210 */ /* 0x000fe20007ffe0c7 */
[----:B------:R-:W-:-:S04]  /*6080*/  IMAD R13, R155, 0x4000, R4 ;  /* 0x000040009b0d7824 */ /* 0x000fc800078e0204 */
[----:B------:R-:W-:Y:S02]  /*6090*/  IMAD R15, R155, 0x4000, R12 ;  /* 0x000040009b0f7824 */ /* 0x000fe400078e020c */
[----:B------:R-:W-:-:S03]  /*60a0*/  IMAD R13, R13, 0x2, R156 ;  /* 0x000000020d0d7824 */ /* 0x000fc600078e029c */
[----:B------:R-:W-:-:S03]  /*60b0*/  LEA R40, R15, R156, 0x1 ;  /* 0x0000009c0f287211 */ /* 0x000fc600078e08ff */
[----:B------:R-:W0:Y:S04]  /*60c0*/  LDS.128 R12, [R13+0x18400] ;  /* 0x018400000d0c7984 */ /* 0x000e280000000c00 */
[----:B------:R-:W4:Y:S01]  /*60d0*/  LDS.128 R40, [R40+0x18400] ;  /* 0x0184000028287984 */ /* 0x000f220000000c00 */
[----:B------:R-:W-:Y:S05]  /*60e0*/  @P3 BRA `(.L_x_552) ;  /* 0x00000004005c3947 */ /* 0x000fea0003800000 */
[----:B------:R-:W-:Y:S02]  /*60f0*/  SHF.R.U64 R72, R48, 0x10, R49 ;  /* 0x0000001030487819 */ /* 0x000fe40000001231 */
[----:B------:R-:W-:Y:S01]  /*6100*/  SHF.R.U64 R48, R50, 0x10, R51 ;  /* 0x0000001032307819 */ /* 0x000fe20000001233 */
[----:B0-----:R-:W-:Y:S01]  /*6110*/  IMAD.MOV.U32 R50, RZ, RZ, R12 ;  /* 0x000000ffff327224 */ /* 0x001fe200078e000c */
[----:B------:R-:W-:Y:S01]  /*6120*/  SHF.R.U32.HI R74, RZ, 0x10, R53 ;  /* 0x00000010ff4a7819 */ /* 0x000fe20000011635 */
[----:B----4-:R-:W-:Y:S01]  /*6130*/  IMAD.MOV.U32 R12, RZ, RZ, R41 ;  /* 0x000000ffff0c7224 */ /* 0x010fe200078e0029 */
[----:B------:R-:W-:Y:S01]  /*6140*/  SHF.R.U32.HI R73, RZ, 0x10, R49 ;  /* 0x00000010ff497819 */ /* 0x000fe20000011631 */
[----:B------:R-:W-:Y:S01]  /*6150*/  HADD2.F32 R72, -RZ, R72.H0_H0 ;  /* 0x20000048ff487230 */ /* 0x000fe20000004100 */
[----:B------:R-:W-:Y:S01]  /*6160*/  SHF.R.U64 R52, R52, 0x10, R53 ;  /* 0x0000001034347819 */ /* 0x000fe20000001235 */
[----:B------:R-:W-:Y:S01]  /*6170*/  IMAD.MOV.U32 R53, RZ, RZ, R43 ;  /* 0x000000ffff357224 */ /* 0x000fe200078e002b */
[----:B------:R-:W-:Y:S01]  /*6180*/  SHF.R.U32.HI R105, RZ, 0x10, R51 ;  /* 0x00000010ff697819 */ /* 0x000fe20000011633 */
[----:B------:R-:W-:Y:S01]  /*6190*/  IMAD.MOV.U32 R51, RZ, RZ, R40 ;  /* 0x000000ffff337224 */ /* 0x000fe200078e0028 */
[--C-:B------:R-:W-:Y:S01]  /*61a0*/  SHF.R.U64 R49, R54, 0x10, R55.reuse ;  /* 0x0000001036317819 */ /* 0x100fe20000001237 */
[----:B------:R-:W-:Y:S01]  /*61b0*/  HADD2.F32 R40, -RZ, R12.H0_H0 ;  /* 0x2000000cff287230 */ /* 0x000fe20000004100 */
[----:B------:R-:W-:Y:S01]  /*61c0*/  SHF.R.U32.HI R75, RZ, 0x10, R55 ;  /* 0x00000010ff4b7819 */ /* 0x000fe20000011637 */
[--C-:B------:R-:W-:Y:S01]  /*61d0*/  HADD2.F32 R55, -RZ, R123.reuse.H0_H0 ;  /* 0x2000007bff377230 */ /* 0x100fe20000004100 */
[----:B------:R-:W-:Y:S01]  /*61e0*/  MOV R41, R15 ;  /* 0x0000000f00297202 */ /* 0x000fe20000000f00 */
[----:B------:R-:W-:-:S02]  /*61f0*/  HADD2.F32 R123, -RZ, R123.H1_H1 ;  /* 0x3000007bff7b7230 */ /* 0x000fc40000004100 */
[----:B------:R-:W-:Y:S02]  /*6200*/  HADD2.F32 R43, -RZ, R12.H1_H1 ;  /* 0x3000000cff2b7230 */ /* 0x000fe40000004100 */
[--C-:B------:R-:W-:Y:S02]  /*6210*/  HADD2.F32 R12, -RZ, R13.reuse.H0_H0 ;  /* 0x2000000dff0c7230 */ /* 0x100fe40000004100 */
[----:B------:R-:W-:Y:S02]  /*6220*/  HADD2.F32 R74, -RZ, R74.H0_H0 ;  /* 0x2000004aff4a7230 */ /* 0x000fe40000004100 */
[----:B------:R-:W-:Y:S02]  /*6230*/  HADD2.F32 R15, -RZ, R13.H1_H1 ;  /* 0x3000000dff0f7230 */ /* 0x000fe40000004100 */
[-C--:B------:R-:W-:Y:S01]  /*6240*/  FMUL.FTZ R13, R40, R123.reuse ;  /* 0x0000007b280d7220 */ /* 0x080fe20000410000 */
[----:B------:R-:W-:Y:S02]  /*6250*/  HADD2.F32 R54, -RZ, R73.H0_H0 ;  /* 0x20000049ff367230 */ /* 0x000fe40000004100 */
[C---:B------:R-:W-:Y:S01]  /*6260*/  FMUL.FTZ R123, R12.reuse, R123 ;  /* 0x0000007b0c7b7220 */ /* 0x040fe20000410000 */
[-C--:B------:R-:W-:Y:S01]  /*6270*/  FMUL.FTZ R104, R43, R74.reuse ;  /* 0x0000004a2b687220 */ /* 0x080fe20000410000 */
[C---:B------:R-:W-:Y:S01]  /*6280*/  FMUL.FTZ R74, R15.reuse, R74 ;  /* 0x0000004a0f4a7220 */ /* 0x040fe20000410000 */
[-C--:B------:R-:W-:Y:S01]  /*6290*/  FFMA.FTZ R12, R12, R55.reuse, -R13 ;  /* 0x000000370c0c7223 */ /* 0x080fe2000001080d */
[----:B------:R-:W-:Y:S01]  /*62a0*/  FFMA.FTZ R13, R40, R55, R123 ;  /* 0x00000037280d7223 */ /* 0x000fe2000001007b */
[-C--:B------:R-:W-:Y:S01]  /*62b0*/  FFMA.FTZ R15, R15, R54.reuse, -R104 ;  /* 0x000000360f0f7223 */ /* 0x080fe20000010868 */
[----:B------:R-:W-:Y:S01]  /*62c0*/  FFMA.FTZ R40, R43, R54, R74 ;  /* 0x000000362b287223 */ /* 0x000fe2000001004a */
[----:B------:R-:W-:-:S02]  /*62d0*/  HADD2.F32 R73, -RZ, R122.H1_H1 ;  /* 0x3000007aff497230 */ /* 0x000fc40000004100 */
[--C-:B------:R-:W-:Y:S01]  /*62e0*/  HADD2.F32 R54, -RZ, R53.reuse.H0_H0 ;  /* 0x20000035ff367230 */ /* 0x100fe20000004100 */
[----:B------:R-:W-:Y:S01]  /*62f0*/  F2FP.F16.F32.PACK_AB R15, R15, R12 ;  /* 0x0000000c0f0f723e */ /* 0x000fe200000000ff */
[----:B------:R-:W-:Y:S02]  /*6300*/  HADD2.F32 R53, -RZ, R53.H1_H1 ;  /* 0x30000035ff357230 */ /* 0x000fe40000004100 */
[----:B------:R-:W-:Y:S02]  /*6310*/  HADD2.F32 R104, -RZ, R75.H0_H0 ;  /* 0x2000004bff687230 */ /* 0x000fe40000004100 */
[----:B---3--:R-:W-:Y:S01]  /*6320*/  FMUL.FTZ R106, R54, R73 ;  /* 0x00000049366a7220 */ /* 0x008fe20000410000 */
[----:B------:R-:W-:Y:S02]  /*6330*/  HADD2.F32 R55, -RZ, R120.H1_H1 ;  /* 0x30000078ff377230 */ /* 0x000fe40000004100 */
[--C-:B------:R-:W-:Y:S02]  /*6340*/  HADD2.F32 R43, -RZ, R41.reuse.H0_H0 ;  /* 0x20000029ff2b7230 */ /* 0x100fe40000004100 */
[----:B------:R-:W-:Y:S01]  /*6350*/  FMUL.FTZ R124, R53, R104 ;  /* 0x00000068357c7220 */ /* 0x000fe20000410000 */
[----:B------:R-:W-:-:S02]  /*6360*/  HADD2.F32 R41, -RZ, R41.H1_H1 ;  /* 0x30000029ff297230 */ /* 0x000fc40000004100 */
[----:B------:R-:W-:Y:S02]  /*6370*/  HADD2.F32 R74, -RZ, R105.H0_H0 ;  /* 0x20000069ff4a7230 */ /* 0x000fe40000004100 */
[C---:B------:R-:W-:Y:S01]  /*6380*/  FMUL.FTZ R73, R43.reuse, R73 ;  /* 0x000000492b497220 */ /* 0x040fe20000410000 */
[-C--:B------:R-:W-:Y:S01]  /*6390*/  FFMA.FTZ R106, R43, R55.reuse, -R106 ;  /* 0x000000372b6a7223 */ /* 0x080fe2000001086a */
[C---:B------:R-:W-:Y:S01]  /*63a0*/  FMUL.FTZ R104, R41.reuse, R104 ;  /* 0x0000006829687220 */ /* 0x040fe20000410000 */
[----:B------:R-:W-:Y:S02]  /*63b0*/  HADD2.F32 R122, -RZ, R122.H0_H0 ;  /* 0x2000007aff7a7230 */ /* 0x000fe40000004100 */
[----:B------:R-:W-:Y:S01]  /*63c0*/  FFMA.FTZ R105, R41, R74, -R124 ;  /* 0x0000004a29697223 */ /* 0x000fe2000001087c */
[----:B------:R-:W-:Y:S02]  /*63d0*/  HADD2.F32 R43, -RZ, R51.H0_H0 ;  /* 0x20000033ff2b7230 */ /* 0x000fe40000004100 */
[----:B------:R-:W-:Y:S01]  /*63e0*/  FFMA.FTZ R75, R54, R55, R73 ;  /* 0x00000037364b7223 */ /* 0x000fe20000010049 */
[----:B------:R-:W-:-:S02]  /*63f0*/  HADD2.F32 R52, -RZ, R52.H0_H0 ;  /* 0x20000034ff347230 */ /* 0x000fc40000004100 */
[----:B------:R-:W-:Y:S01]  /*6400*/  FFMA.FTZ R104, R53, R74, R104 ;  /* 0x0000004a35687223 */ /* 0x000fe20000010068 */
[--C-:B------:R-:W-:Y:S02]  /*6410*/  HADD2.F32 R41, -RZ, R50.reuse.H0_H0 ;  /* 0x20000032ff297230 */ /* 0x100fe40000004100 */
[----:B------:R-:W-:Y:S01]  /*6420*/  FMUL.FTZ R54, R43, R122 ;  /* 0x0000007a2b367220 */ /* 0x000fe20000410000 */
[----:B------:R-:W-:Y:S01]  /*6430*/  HADD2.F32 R51, -RZ, R51.H1_H1 ;  /* 0x30000033ff337230 */ /* 0x000fe20000004100 */
[----:B------:R-:W-:Y:S01]  /*6440*/  F2FP.F16.F32.PACK_AB R105, R105, R106 ;  /* 0x0000006a6969723e */ /* 0x000fe200000000ff */
[----:B------:R-:W-:Y:S02]  /*6450*/  HADD2.F32 R50, -RZ, R50.H1_H1 ;  /* 0x30000032ff327230 */ /* 0x000fe40000004100 */
[----:B------:R-:W-:Y:S01]  /*6460*/  FMUL.FTZ R122, R41, R122 ;  /* 0x0000007a297a7220 */ /* 0x000fe20000410000 */
[----:B------:R-:W-:Y:S02]  /*6470*/  HADD2.F32 R120, -RZ, R120.H0_H0 ;  /* 0x20000078ff787230 */ /* 0x000fe40000004100 */
[-C--:B------:R-:W-:Y:S01]  /*6480*/  FMUL.FTZ R53, R51, R52.reuse ;  /* 0x0000003433357220 */ /* 0x080fe20000410000 */
[----:B------:R-:W-:-:S02]  /*6490*/  FMUL.FTZ R52, R50, R52 ;  /* 0x0000003432347220 */ /* 0x000fc40000410000 */
[-C--:B------:R-:W-:Y:S01]  /*64a0*/  FFMA.FTZ R122, R43, R120.reuse, R122 ;  /* 0x000000782b7a7223 */ /* 0x080fe2000001007a */
[----:B------:R-:W-:Y:S01]  /*64b0*/  FFMA.FTZ R54, R41, R120, -R54 ;  /* 0x0000007829367223 */ /* 0x000fe20000010836 */
[-C--:B------:R-:W-:Y:S01]  /*64c0*/  FFMA.FTZ R55, R51, R72.reuse, R52 ;  /* 0x0000004833377223 */ /* 0x080fe20000010034 */
[----:B------:R-:W-:Y:S02]  /*64d0*/  HADD2.F32 R43, -RZ, R42.H0_H0 ;  /* 0x2000002aff2b7230 */ /* 0x000fe40000004100 */
[----:B------:R-:W-:Y:S01]  /*64e0*/  FFMA.FTZ R53, R50, R72, -R53 ;  /* 0x0000004832357223 */ /* 0x000fe20000010835 */
[----:B------:R-:W-:Y:S02]  /*64f0*/  HADD2.F32 R52, -RZ, R121.H1_H1 ;  /* 0x30000079ff347230 */ /* 0x000fe40000004100 */
[----:B------:R-:W-:Y:S02]  /*6500*/  HADD2.F32 R51, -RZ, R49.H0_H0 ;  /* 0x20000031ff337230 */ /* 0x000fe40000004100 */
[----:B------:R-:W-:Y:S01]  /*6510*/  HADD2.F32 R41, -RZ, R14.H0_H0 ;  /* 0x2000000eff297230 */ /* 0x000fe20000004100 */
[----:B------:R-:W-:Y:S01]  /*6520*/  F2FP.F16.F32.PACK_AB R12, R53, R54 ;  /* 0x00000036350c723e */ /* 0x000fe200000000ff */
[----:B------:R-:W-:-:S02]  /*6530*/  HADD2.F32 R42, -RZ, R42.H1_H1 ;  /* 0x3000002aff2a7230 */ /* 0x000fc40000004100 */
[----:B------:R-:W-:Y:S02]  /*6540*/  HADD2.F32 R14, -RZ, R14.H1_H1 ;  /* 0x3000000eff0e7230 */ /* 0x000fe40000004100 */
[----:B------:R-:W-:Y:S02]  /*6550*/  HADD2.F32 R49, -RZ, R48.H0_H0 ;  /* 0x20000030ff317230 */ /* 0x000fe40000004100 */
[-C--:B------:R-:W-:Y:S01]  /*6560*/  FMUL.FTZ R48, R43, R52.reuse ;  /* 0x000000342b307220 */ /* 0x080fe20000410000 */
[----:B------:R-:W-:Y:S02]  /*6570*/  HADD2.F32 R50, -RZ, R121.H0_H0 ;  /* 0x20000079ff327230 */ /* 0x000fe40000004100 */
[-C--:B------:R-:W-:Y:S01]  /*6580*/  FMUL.FTZ R73, R42, R51.reuse ;  /* 0x000000332a497220 */ /* 0x080fe20000410000 */
[C---:B------:R-:W-:Y:S01]  /*6590*/  FMUL.FTZ R52, R41.reuse, R52 ;  /* 0x0000003429347220 */ /* 0x040fe20000410000 */
[----:B------:R-:W-:Y:S01]  /*65a0*/  FMUL.FTZ R51, R14, R51 ;  /* 0x000000330e337220 */ /* 0x000fe20000410000 */
[----:B------:R-:W-:-:S02]  /*65b0*/  FFMA.FTZ R48, R41, R50, -R48 ;  /* 0x0000003229307223 */ /* 0x000fc40000010830 */
[----:B------:R-:W-:Y:S01]  /*65c0*/  FFMA.FTZ R52, R43, R50, R52 ;  /* 0x000000322b347223 */ /* 0x000fe20000010034 */
[-C--:B------:R-:W-:Y:S01]  /*65d0*/  FFMA.FTZ R73, R14, R49.reuse, -R73 ;  /* 0x000000310e497223 */ /* 0x080fe20000010849 */
[----:B------:R-:W-:Y:S01]  /*65e0*/  FFMA.FTZ R51, R42, R49, R51 ;  /* 0x000000312a337223 */ /* 0x000fe20000010033 */
[----:B------:R-:W-:Y:S01]  /*65f0*/  F2FP.F16.F32.PACK_AB R41, R40, R13 ;  /* 0x0000000d2829723e */ /* 0x000fe200000000ff */
[----:B------:R-:W-:Y:S01]  /*6600*/  IMAD.MOV.U32 R13, RZ, RZ, R15 ;  /* 0x000000ffff0d7224 */ /* 0x000fe200078e000f */
[----:B------:R-:W-:Y:S01]  /*6610*/  F2FP.F16.F32.PACK_AB R43, R104, R75 ;  /* 0x0000004b682b723e */ /* 0x000fe200000000ff */
[----:B------:R-:W-:Y:S01]  /*6620*/  IMAD.MOV.U32 R15, RZ, RZ, R105 ;  /* 0x000000ffff0f7224 */ /* 0x000fe200078e0069 */
[----:B------:R-:W-:Y:S02]  /*6630*/  F2FP.F16.F32.PACK_AB R40, R55, R122 ;  /* 0x0000007a3728723e */ /* 0x000fe400000000ff */
[----:B------:R-:W-:Y:S02]  /*6640*/  F2FP.F16.F32.PACK_AB R14, R73, R48 ;  /* 0x00000030490e723e */ /* 0x000fe400000000ff */
[----:B------:R-:W-:-:S07]  /*6650*/  F2FP.F16.F32.PACK_AB R42, R51, R52 ;  /* 0x00000034332a723e */ /* 0x000fce00000000ff */
.L_x_552:
[----:B------:R-:W-:Y:S05]  /*6660*/  BSYNC B2 ;  /* 0x0000000000027941 */ /* 0x000fea0003800000 */
.L_x_551:
[----:B------:R-:W-:Y:S01]  /*6670*/  ISETP.GE.AND P4, PT, R11, R110, PT ;  /* 0x0000006e0b00720c */ /* 0x000fe20003f86270 */
[----:B0-----:R0:W-:-:S12]  /*6680*/  ST.E.128 desc[UR42][R44.64], R12 ;  /* 0x0000000c2c007985 */ /* 0x0011d8000c101d2a */
[----:B------:R-:W-:-:S05]  /*6690*/  @!P4 IMAD.WIDE R46, R11, 0x2, R46 ;  /* 0x000000020b2ec825 */ /* 0x000fca00078e022e */
[----:B----4-:R0:W-:Y:S02]  /*66a0*/  @!P4 ST.E.128 desc[UR42][R46.64], R40 ;  /* 0x000000282e00c985 */ /* 0x0101e4000c101d2a */
.L_x_550:
[----:B------:R-:W-:Y:S05]  /*66b0*/  BSYNC B1 ;  /* 0x0000000000017941 */ /* 0x000fea0003800000 */
.L_x_549:
[----:B------:R-:W-:-:S03]  /*66c0*/  UMOV UR4, 0xffffffff ;  /* 0xffffffff00047882 */ /* 0x000fc60000000000 */
[----:B------:R-:W-:Y:S05]  /*66d0*/  BRA.DIV UR4, `(.L_x_553) ;  /* 0x0000015a04047947 */ /* 0x000fea000b800000 */
[----:B0-----:R0:W0:Y:S04]  /*66e0*/  SHFL.IDX PT, R47, R108, 0x2, 0x181f ;  /* 0x00581f006c2f7f89 */ /* 0x00102800000e0000 */
[----:B------:R0:W0:Y:S02]  /*66f0*/  SHFL.IDX PT, R46, R109, 0x2, 0x181f ;  /* 0x00581f006d2e7f89 */ /* 0x00002400000e0000 */
.L_x_837:
[----:B------:R-:W-:Y:S01]  /*6700*/  IADD3 R11, R153, 0x40, RZ ;  /* 0x00000040990b7810 */ /* 0x000fe20007ffe0ff */
[----:B------:R-:W-:Y:S03]  /*6710*/  BSSY B1, `(.L_x_554) ;  /* 0x0000075000017945 */ /* 0x000fe60003800000 */
        /* <DEDUP_REMOVED lines=13> */
[----:B------:R-:W-:-:S03]  /*67f0*/  LOP3.LUT R12, R192, 0x38, R11, 0xf8, !PT ;  /* 0x00000038c00c7812 */ /* 0x000fc600078ef80b */
[----:B------:R-:W-:Y:S01]  /*6800*/  IMAD.SHL.U32 R14, R13, 0x400, RZ ;  /* 0x000004000d0e7824 */ /* 0x000fe200078e00ff */
[----:B------:R-:W-:-:S04]  /*6810*/  LOP3.LUT R13, R12, R15, RZ, 0x3c, !PT ;  /* 0x0000000f0c0d7212 */ /* 0x000fc800078e3cff */
[----:B------:R-:W-:-:S04]  /*6820*/  LOP3.LUT R12, R14, 0x7fffe000, RZ, 0xc0, !PT ;  /* 0x7fffe0000e0c7812 */ /* 0x000fc800078ec0ff */
[----:B------:R-:W-:Y:S01]  /*6830*/  IADD3 R12, R13, R12, R198 ;  /* 0x0000000c0d0c7210 */ /* 0x000fe20007ffe0c6 */
[----:B------:R-:W-:-:S03]  /*6840*/  IMAD R13, R155, 0x4000, R5 ;  /* 0x000040009b0d7824 */ /* 0x000fc600078e0205 */
[----:B------:R-:W-:Y:S01]  /*6850*/  LEA R15, R155, R12, 0xe ;  /* 0x0000000c9b0f7211 */ /* 0x000fe200078e70ff */
[----:B------:R-:W-:-:S04]  /*6860*/  IMAD R13, R13, 0x2, R156 ;  /* 0x000000020d0d7824 */ /* 0x000fc800078e029c */
[----:B------:R-:W-:Y:S02]  /*6870*/  IMAD R40, R15, 0x2, R156 ;  /* 0x000000020f287824 */ /* 0x000fe400078e029c */
[----:B------:R-:W0:Y:S04]  /*6880*/  LDS.128 R12, [R13+0x18400] ;  /* 0x018400000d0c7984 */ /* 0x000e280000000c00 */
[----:B------:R-:W4:Y:S01]  /*6890*/  LDS.128 R40, [R40+0x18400] ;  /* 0x0184000028287984 */ /* 0x000f220000000c00 */
[----:B------:R-:W-:Y:S05]  /*68a0*/  @P3 BRA `(.L_x_557) ;  /* 0x0000000400583947 */ /* 0x000fea0003800000 */
[----:B------:R-:W-:Y:S01]  /*68b0*/  SHF.R.U32.HI R54, RZ, 0x10, R61 ;  /* 0x00000010ff367819 */ /* 0x000fe2000001163d */
[----:B----4-:R-:W-:Y:S01]  /*68c0*/  IMAD.MOV.U32 R49, RZ, RZ, R40 ;  /* 0x000000ffff317224 */ /* 0x010fe200078e0028 */
[----:B0-----:R-:W-:Y:S01]  /*68d0*/  MOV R40, R14 ;  /* 0x0000000e00287202 */ /* 0x001fe20000000f00 */
[----:B------:R-:W-:Y:S01]  /*68e0*/  IMAD.MOV.U32 R50, RZ, RZ, R42 ;  /* 0x000000ffff327224 */ /* 0x000fe200078e002a */
[--C-:B------:R-:W-:Y:S01]  /*68f0*/  SHF.R.U32.HI R52, RZ, 0x10, R57.reuse ;  /* 0x00000010ff347819 */ /* 0x100fe20000011639 */
[----:B------:R-:W-:Y:S01]  /*6900*/  HADD2.F32 R53, -RZ, R119.H1_H1 ;  /* 0x30000077ff357230 */ /* 0x000fe20000004100 */
[----:B------:R-:W-:Y:S01]  /*6910*/  SHF.R.U64 R73, R56, 0x10, R57 ;  /* 0x0000001038497819 */ /* 0x000fe20000001239 */
[----:B------:R-:W-:Y:S01]  /*6920*/  HADD2.F32 R42, -RZ, R41.H0_H0 ;  /* 0x20000029ff2a7230 */ /* 0x000fe20000004100 */
[----:B------:R-:W-:Y:S01]  /*6930*/  SHF.R.U64 R72, R60, 0x10, R61 ;  /* 0x000000103c487819 */ /* 0x000fe2000000123d */
[----:B------:R-:W-:Y:S01]  /*6940*/  HADD2.F32 R14, -RZ, R13.H0_H0 ;  /* 0x2000000dff0e7230 */ /* 0x000fe20000004100 */
[----:B------:R-:W-:Y:S01]  /*6950*/  SHF.R.U64 R48, R58, 0x10, R59 ;  /* 0x000000103a307819 */ /* 0x000fe2000000123b */
[----:B------:R-:W-:-:S02]  /*6960*/  HADD2.F32 R41, -RZ, R41.H1_H1 ;  /* 0x30000029ff297230 */ /* 0x000fc40000004100 */
[-C--:B------:R-:W-:Y:S01]  /*6970*/  FMUL.FTZ R55, R42, R53.reuse ;  /* 0x000000352a377220 */ /* 0x080fe20000410000 */
[----:B------:R-:W-:Y:S02]  /*6980*/  HADD2.F32 R54, -RZ, R54.H0_H0 ;  /* 0x20000036ff367230 */ /* 0x000fe40000004100 */
[----:B------:R-:W-:Y:S01]  /*6990*/  FMUL.FTZ R53, R14, R53 ;  /* 0x000000350e357220 */ /* 0x000fe20000410000 */
[----:B------:R-:W-:Y:S01]  /*69a0*/  HADD2.F32 R51, -RZ, R117.H1_H1 ;  /* 0x30000075ff337230 */ /* 0x000fe20000004100 */
[----:B------:R-:W-:Y:S01]  /*69b0*/  SHF.R.U32.HI R58, RZ, 0x10, R59 ;  /* 0x00000010ff3a7819 */ /* 0x000fe2000001163b */
[----:B------:R-:W-:Y:S02]  /*69c0*/  HADD2.F32 R13, -RZ, R13.H1_H1 ;  /* 0x3000000dff0d7230 */ /* 0x000fe40000004100 */
[-C--:B------:R-:W-:Y:S01]  /*69d0*/  FMUL.FTZ R56, R41, R54.reuse ;  /* 0x0000003629387220 */ /* 0x080fe20000410000 */
[----:B------:R-:W-:Y:S01]  /*69e0*/  HADD2.F32 R52, -RZ, R52.H0_H0 ;  /* 0x20000034ff347230 */ /* 0x000fe20000004100 */
[----:B------:R-:W-:Y:S01]  /*69f0*/  SHF.R.U64 R61, R62, 0x10, R63 ;  /* 0x000000103e3d7819 */ /* 0x000fe2000000123f */
[-C--:B------:R-:W-:Y:S01]  /*6a00*/  FFMA.FTZ R55, R14, R51.reuse, -R55 ;  /* 0x000000330e377223 */ /* 0x080fe20000010837 */
[----:B------:R-:W-:Y:S01]  /*6a10*/  FFMA.FTZ R53, R42, R51, R53 ;  /* 0x000000332a357223 */ /* 0x000fe20000010035 */
[----:B------:R-:W-:Y:S01]  /*6a20*/  SHF.R.U32.HI R62, RZ, 0x10, R63 ;  /* 0x00000010ff3e7819 */ /* 0x000fe2000001163f */
[C---:B------:R-:W-:Y:S01]  /*6a30*/  FMUL.FTZ R54, R13.reuse, R54 ;  /* 0x000000360d367220 */ /* 0x040fe20000410000 */
[----:B------:R-:W-:Y:S01]  /*6a40*/  FFMA.FTZ R56, R13, R52, -R56 ;  /* 0x000000340d387223 */ /* 0x000fe20000010838 */
[----:B------:R-:W-:-:S02]  /*6a50*/  HADD2.F32 R51, -RZ, R118.H1_H1 ;  /* 0x30000076ff337230 */ /* 0x000fc40000004100 */
[----:B------:R-:W-:Y:S02]  /*6a60*/  HADD2.F32 R14, -RZ, R43.H0_H0 ;  /* 0x2000002bff0e7230 */ /* 0x000fe40000004100 */
[----:B------:R-:W-:Y:S01]  /*6a70*/  FFMA.FTZ R54, R41, R52, R54 ;  /* 0x0000003429367223 */ /* 0x000fe20000010036 */
[----:B------:R-:W-:Y:S02]  /*6a80*/  HADD2.F32 R13, -RZ, R15.H0_H0 ;  /* 0x2000000fff0d7230 */ /* 0x000fe40000004100 */
[----:B------:R-:W-:Y:S02]  /*6a90*/  HADD2.F32 R42, -RZ, R58.H0_H0 ;  /* 0x2000003aff2a7230 */ /* 0x000fe40000004100 */
[-C--:B------:R-:W-:Y:S01]  /*6aa0*/  FMUL.FTZ R58, R14, R51.reuse ;  /* 0x000000330e3a7220 */ /* 0x080fe20000410000 */
[----:B------:R-:W-:Y:S02]  /*6ab0*/  HADD2.F32 R41, -RZ, R116.H1_H1 ;  /* 0x30000074ff297230 */ /* 0x000fe40000004100 */
[----:B------:R-:W-:Y:S01]  /*6ac0*/  FMUL.FTZ R51, R13, R51 ;  /* 0x000000330d337220 */ /* 0x000fe20000410000 */
[----:B------:R-:W-:Y:S01]  /*6ad0*/  HADD2.F32 R43, -RZ, R43.H1_H1 ;  /* 0x3000002bff2b7230 */ /* 0x000fe20000004100 */
[----:B------:R-:W-:Y:S01]  /*6ae0*/  F2FP.F16.F32.PACK_AB R53, R54, R53 ;  /* 0x000000353635723e */ /* 0x000fe200000000ff */
[----:B------:R-:W-:-:S02]  /*6af0*/  HADD2.F32 R52, -RZ, R62.H0_H0 ;  /* 0x2000003eff347230 */ /* 0x000fc40000004100 */
[-C--:B------:R-:W-:Y:S01]  /*6b00*/  FFMA.FTZ R57, R14, R41.reuse, R51 ;  /* 0x000000290e397223 */ /* 0x080fe20000010033 */
[----:B------:R-:W-:Y:S02]  /*6b10*/  HADD2.F32 R15, -RZ, R15.H1_H1 ;  /* 0x3000000fff0f7230 */ /* 0x000fe40000004100 */
[----:B------:R-:W-:Y:S01]  /*6b20*/  FFMA.FTZ R58, R13, R41, -R58 ;  /* 0x000000290d3a7223 */ /* 0x000fe2000001083a */
[----:B------:R-:W-:Y:S02]  /*6b30*/  HADD2.F32 R119, -RZ, R119.H0_H0 ;  /* 0x20000077ff777230 */ /* 0x000fe40000004100 */
[-C--:B------:R-:W-:Y:S01]  /*6b40*/  FMUL.FTZ R60, R43, R52.reuse ;  /* 0x000000342b3c7220 */ /* 0x080fe20000410000 */
[----:B------:R-:W-:Y:S02]  /*6b50*/  HADD2.F32 R14, -RZ, R49.H0_H0 ;  /* 0x20000031ff0e7230 */ /* 0x000fe40000004100 */
[----:B------:R-:W-:Y:S01]  /*6b60*/  FMUL.FTZ R52, R15, R52 ;  /* 0x000000340f347220 */ /* 0x000fe20000410000 */
[----:B------:R-:W-:-:S02]  /*6b70*/  HADD2.F32 R41, -RZ, R72.H0_H0 ;  /* 0x20000048ff297230 */ /* 0x000fc40000004100 */
[-C--:B------:R-:W-:Y:S01]  /*6b80*/  FFMA.FTZ R59, R15, R42.reuse, -R60 ;  /* 0x0000002a0f3b7223 */ /* 0x080fe2000001083c */
[----:B------:R-:W-:Y:S02]  /*6b90*/  HADD2.F32 R49, -RZ, R49.H1_H1 ;  /* 0x30000031ff317230 */ /* 0x000fe40000004100 */
[----:B------:R-:W-:Y:S01]  /*6ba0*/  FFMA.FTZ R60, R43, R42, R52 ;  /* 0x0000002a2b3c7223 */ /* 0x000fe20000010034 */
[----:B------:R-:W-:Y:S02]  /*6bb0*/  HADD2.F32 R117, -RZ, R117.H0_H0 ;  /* 0x20000075ff757230 */ /* 0x000fe40000004100 */
[----:B------:R-:W-:Y:S01]  /*6bc0*/  FMUL.FTZ R42, R14, R119 ;  /* 0x000000770e2a7220 */ /* 0x000fe20000410000 */
[--C-:B------:R-:W-:Y:S02]  /*6bd0*/  HADD2.F32 R13, -RZ, R12.reuse.H0_H0 ;  /* 0x2000000cff0d7230 */ /* 0x100fe40000004100 */
[----:B------:R-:W-:Y:S01]  /*6be0*/  FMUL.FTZ R43, R49, R41 ;  /* 0x00000029312b7220 */ /* 0x000fe20000410000 */
[----:B------:R-:W-:Y:S01]  /*6bf0*/  HADD2.F32 R12, -RZ, R12.H1_H1 ;  /* 0x3000000cff0c7230 */ /* 0x000fe20000004100 */
[----:B------:R-:W-:Y:S01]  /*6c00*/  F2FP.F16.F32.PACK_AB R57, R60, R57 ;  /* 0x000000393c39723e */ /* 0x000fe200000000ff */
[----:B------:R-:W-:-:S02]  /*6c10*/  HADD2.F32 R15, -RZ, R73.H0_H0 ;  /* 0x20000049ff0f7230 */ /* 0x000fc40000004100 */
[C---:B------:R-:W-:Y:S01]  /*6c20*/  FMUL.FTZ R119, R13.reuse, R119 ;  /* 0x000000770d777220 */ /* 0x040fe20000410000 */
[----:B------:R-:W-:Y:S01]  /*6c30*/  FFMA.FTZ R42, R13, R117, -R42 ;  /* 0x000000750d2a7223 */ /* 0x000fe2000001082a */
[C---:B------:R-:W-:Y:S01]  /*6c40*/  FMUL.FTZ R52, R12.reuse, R41 ;  /* 0x000000290c347220 */ /* 0x040fe20000410000 */
[----:B------:R-:W-:Y:S02]  /*6c50*/  HADD2.F32 R13, -RZ, R50.H0_H0 ;  /* 0x20000032ff0d7230 */ /* 0x000fe40000004100 */
[-C--:B------:R-:W-:Y:S01]  /*6c60*/  FFMA.FTZ R43, R12, R15.reuse, -R43 ;  /* 0x0000000f0c2b7223 */ /* 0x080fe2000001082b */
[----:B------:R-:W-:Y:S02]  /*6c70*/  HADD2.F32 R118, -RZ, R118.H0_H0 ;  /* 0x20000076ff767230 */ /* 0x000fe40000004100 */
[----:B------:R-:W-:Y:S01]  /*6c80*/  FFMA.FTZ R52, R49, R15, R52 ;  /* 0x0000000f31347223 */ /* 0x000fe20000010034 */
[----:B------:R-:W-:Y:S02]  /*6c90*/  HADD2.F32 R41, -RZ, R61.H0_H0 ;  /* 0x2000003dff297230 */ /* 0x000fe40000004100 */
[----:B------:R-:W-:Y:S01]  /*6ca0*/  FFMA.FTZ R119, R14, R117, R119 ;  /* 0x000000750e777223 */ /* 0x000fe20000010077 */
[----:B------:R-:W-:-:S02]  /*6cb0*/  HADD2.F32 R12, -RZ, R40.H0_H0 ;  /* 0x20000028ff0c7230 */ /* 0x000fc40000004100 */
[CC--:B------:R-:W-:Y:S01]  /*6cc0*/  FMUL.FTZ R49, R13.reuse, R118.reuse ;  /* 0x000000760d317220 */ /* 0x0c0fe20000410000 */
[----:B------:R-:W-:Y:S02]  /*6cd0*/  HADD2.F32 R50, -RZ, R50.H1_H1 ;  /* 0x30000032ff327230 */ /* 0x000fe40000004100 */
[----:B------:R-:W-:Y:S02]  /*6ce0*/  HADD2.F32 R40, -RZ, R40.H1_H1 ;  /* 0x30000028ff287230 */ /* 0x000fe40000004100 */
[----:B------:R-:W-:Y:S01]  /*6cf0*/  FMUL.FTZ R118, R12, R118 ;  /* 0x000000760c767220 */ /* 0x000fe20000410000 */
[----:B------:R-:W-:Y:S02]  /*6d00*/  HADD2.F32 R116, -RZ, R116.H0_H0 ;  /* 0x20000074ff747230 */ /* 0x000fe40000004100 */
[-C--:B------:R-:W-:Y:S01]  /*6d10*/  FMUL.FTZ R51, R50, R41.reuse ;  /* 0x0000002932337220 */ /* 0x080fe20000410000 */
[----:B------:R-:W-:Y:S02]  /*6d20*/  HADD2.F32 R15, -RZ, R48.H0_H0 ;  /* 0x20000030ff0f7230 */ /* 0x000fe40000004100 */
[----:B------:R-:W-:Y:S01]  /*6d30*/  FMUL.FTZ R41, R40, R41 ;  /* 0x0000002928297220 */ /* 0x000fe20000410000 */
[----:B------:R-:W-:Y:S01]  /*6d40*/  F2FP.F16.F32.PACK_AB R52, R52, R119 ;  /* 0x000000773434723e */ /* 0x000fe200000000ff */
[-C--:B------:R-:W-:Y:S01]  /*6d50*/  FFMA.FTZ R49, R12, R116.reuse, -R49 ;  /* 0x000000740c317223 */ /* 0x080fe20000010831 */
[----:B------:R-:W-:Y:S01]  /*6d60*/  FFMA.FTZ R118, R13, R116, R118 ;  /* 0x000000740d767223 */ /* 0x000fe20000010076 */
[-C--:B------:R-:W-:Y:S01]  /*6d70*/  FFMA.FTZ R40, R40, R15.reuse, -R51 ;  /* 0x0000000f28287223 */ /* 0x080fe20000010833 */
[----:B------:R-:W-:Y:S01]  /*6d80*/  FFMA.FTZ R41, R50, R15, R41 ;  /* 0x0000000f32297223 */ /* 0x000fe20000010029 */
[----:B------:R-:W-:-:S02]  /*6d90*/  F2FP.F16.F32.PACK_AB R12, R43, R42 ;  /* 0x0000002a2b0c723e */ /* 0x000fc400000000ff */
[----:B------:R-:W-:Y:S02]  /*6da0*/  F2FP.F16.F32.PACK_AB R13, R56, R55 ;  /* 0x00000037380d723e */ /* 0x000fe400000000ff */
[----:B------:R-:W-:Y:S01]  /*6db0*/  F2FP.F16.F32.PACK_AB R14, R40, R49 ;  /* 0x00000031280e723e */ /* 0x000fe200000000ff */
[----:B------:R-:W-:Y:S01]  /*6dc0*/  IMAD.MOV.U32 R40, RZ, RZ, R52 ;  /* 0x000000ffff287224 */ /* 0x000fe200078e0034 */
[----:B------:R-:W-:Y:S01]  /*6dd0*/  F2FP.F16.F32.PACK_AB R42, R41, R118 ;  /* 0x00000076292a723e */ /* 0x000fe200000000ff */
[----:B------:R-:W-:Y:S01]  /*6de0*/  IMAD.MOV.U32 R41, RZ, RZ, R53 ;  /* 0x000000ffff297224 */ /* 0x000fe200078e0035 */
[----:B------:R-:W-:Y:S02]  /*6df0*/  F2FP.F16.F32.PACK_AB R15, R59, R58 ;  /* 0x0000003a3b0f723e */ /* 0x000fe400000000ff */
[----:B------:R-:W-:-:S07]  /*6e00*/  MOV R43, R57 ;  /* 0x00000039002b7202 */ /* 0x000fce0000000f00 */
.L_x_557:
[----:B------:R-:W-:Y:S05]  /*6e10*/  BSYNC B2 ;  /* 0x0000000000027941 */ /* 0x000fea0003800000 */
.L_x_556:
[----:B------:R-:W-:Y:S01]  /*6e20*/  ISETP.GE.AND P4, PT, R11, R110, PT ;  /* 0x0000006e0b00720c */ /* 0x000fe20003f86270 */
[----:B0-----:R0:W-:-:S12]  /*6e30*/  ST.E.128 desc[UR42][R44.64], R12 ;  /* 0x0000000c2c007985 */ /* 0x0011d8000c101d2a */
[----:B------:R-:W-:-:S05]  /*6e40*/  @!P4 IMAD.WIDE R46, R11, 0x2, R46 ;  /* 0x000000020b2ec825 */ /* 0x000fca00078e022e */
[----:B----4-:R0:W-:Y:S02]  /*6e50*/  @!P4 ST.E.128 desc[UR42][R46.64], R40 ;  /* 0x000000282e00c985 */ /* 0x0101e4000c101d2a */
.L_x_555:
[----:B------:R-:W-:Y:S05]  /*6e60*/  BSYNC B1 ;  /* 0x0000000000017941 */ /* 0x000fea0003800000 */
.L_x_554:
[----:B------:R-:W-:-:S03]  /*6e70*/  UMOV UR4, 0xffffffff ;  /* 0xffffffff00047882 */ /* 0x000fc60000000000 */
[----:B------:R-:W-:Y:S05]  /*6e80*/  BRA.DIV UR4, `(.L_x_558) ;  /* 0x0000015204647947 */ /* 0x000fea000b800000 */
[----:B0-----:R-:W0:Y:S04]  /*6e90*/  SHFL.IDX PT, R108, R108, 0x3, 0x181f ;  /* 0x00781f006c6c7f89 */ /* 0x001e2800000e0000 */
[----:B------:R-:W0:Y:S02]  /*6ea0*/  SHFL.IDX PT, R109, R109, 0x3, 0x181f ;  /* 0x00781f006d6d7f89 */ /* 0x000e2400000e0000 */
.L_x_841:
[----:B------:R-:W-:-:S05]  /*6eb0*/  VIADD R11, R153, 0x60 ;  /* 0x00000060990b7836 */ /* 0x000fca0000000000 */
[----:B------:R-:W-:-:S13]  /*6ec0*/  ISETP.GE.OR P4, PT, R11, R98, P1 ;  /* 0x000000620b00720c */ /* 0x000fda0000f86670 */
[----:B------:R-:W-:Y:S05]  /*6ed0*/  @P4 BRA `(.L_x_531) ;  /* 0x0000000c007c4947 */ /* 0x000fea0003800000 */
[----:B------:R-:W-:Y:S01]  /*6ee0*/  SEL R112, R37, R112, !P0 ;  /* 0x0000007025707207 */ /* 0x000fe20004000000 */
[----:B------:R-:W-:Y:S01]  /*6ef0*/  BSSY B1, `(.L_x_559) ;  /* 0x000006c000017945 */ /* 0x000fe20003800000 */
[----:B----4-:R-:W-:Y:S02]  /*6f00*/  SHF.R.U32.HI R14, RZ, 0x3, R159 ;  /* 0x00000003ff0e7819 */ /* 0x010fe4000001169f */
[----:B------:R-:W-:Y:S02]  /*6f10*/  SHF.R.S32.HI R11, RZ, 0x1f, R112 ;  /* 0x0000001fff0b7819 */ /* 0x000fe40000011470 */
[----:B0-----:R-:W-:Y:S02]  /*6f20*/  LEA R44, P4, R77, R109, 0x1 ;  /* 0x0000006d4d2c7211 */ /* 0x001fe400078808ff */
        /* <DEDUP_REMOVED lines=10> */
[----:B------:R-:W-:Y:S02]  /*6fd0*/  IADD3 R12, R12, R13, R197 ;  /* 0x0000000d0c0c7210 */ /* 0x000fe40007ffe0c5 */
[----:B------:R-:W-:-:S03]  /*6fe0*/  LEA R13, R155, R6, 0xe ;  /* 0x000000069b0d7211 */ /* 0x000fc600078e70ff */
[----:B------:R-:W-:Y:S02]  /*6ff0*/  IMAD R15, R155, 0x4000, R12 ;  /* 0x000040009b0f7824 */ /* 0x000fe400078e020c */
[--C-:B------:R-:W-:Y:S02]  /*7000*/  IMAD R13, R13, 0x2, R156.reuse ;  /* 0x000000020d0d7824 */ /* 0x100fe400078e029c */
[----:B------:R-:W-:-:S04]  /*7010*/  IMAD R40, R15, 0x2, R156 ;  /* 0x000000020f287824 */ /* 0x000fc800078e029c */
[----:B------:R-:W0:Y:S04]  /*7020*/  LDS.128 R12, [R13+0x18400] ;  /* 0x018400000d0c7984 */ /* 0x000e280000000c00 */
[----:B------:R-:W4:Y:S01]  /*7030*/  LDS.128 R40, [R40+0x18400] ;  /* 0x0184000028287984 */ /* 0x000f220000000c00 */
[----:B------:R-:W-:Y:S05]  /*7040*/  @P3 BRA `(.L_x_560) ;  /* 0x0000000400583947 */ /* 0x000fea0003800000 */
[----:B------:R-:W-:Y:S01]  /*7050*/  SHF.R.U32.HI R50, RZ, 0x10, R69 ;  /* 0x00000010ff327819 */ /* 0x000fe20000011645 */
[----:B----4-:R-:W-:Y:S01]  /*7060*/  IMAD.MOV.U32 R47, RZ, RZ, R42 ;  /* 0x000000ffff2f7224 */ /* 0x010fe200078e002a */
[----:B------:R-:W-:Y:S01]  /*7070*/  MOV R46, R40 ;  /* 0x00000028002e7202 */ /* 0x000fe20000000f00 */
[----:B0-----:R-:W-:Y:S01]  /*7080*/  IMAD.MOV.U32 R40, RZ, RZ, R14 ;  /* 0x000000ffff287224 */ /* 0x001fe200078e000e */
[----:B------:R-:W-:Y:S01]  /*7090*/  SHF.R.U32.HI R48, RZ, 0x10, R65 ;  /* 0x00000010ff307819 */ /* 0x000fe20000011641 */
[--C-:B------:R-:W-:Y:S01]  /*70a0*/  HADD2.F32 R42, -RZ, R41.reuse.H0_H0 ;  /* 0x20000029ff2a7230 */ /* 0x100fe20000004100 */
[--C-:B------:R-:W-:Y:S01]  /*70b0*/  SHF.R.U64 R59, R70, 0x10, R71.reuse ;  /* 0x00000010463b7819 */ /* 0x100fe20000001247 */
[----:B------:R-:W-:Y:S01]  /*70c0*/  HADD2.F32 R41, -RZ, R41.H1_H1 ;  /* 0x30000029ff297230 */ /* 0x000fe20000004100 */
[----:B------:R-:W-:Y:S01]  /*70d0*/  SHF.R.U32.HI R70, RZ, 0x10, R71 ;  /* 0x00000010ff467819 */ /* 0x000fe20000011647 */
[--C-:B------:R-:W-:Y:S01]  /*70e0*/  HADD2.F32 R14, -RZ, R13.reuse.H0_H0 ;  /* 0x2000000dff0e7230 */ /* 0x100fe20000004100 */
[--C-:B------:R-:W-:Y:S01]  /*70f0*/  SHF.R.U64 R61, R66, 0x10, R67.reuse ;  /* 0x00000010423d7819 */ /* 0x100fe20000001243 */
[----:B------:R-:W-:Y:S01]  /*7100*/  HADD2.F32 R50, -RZ, R50.H0_H0 ;  /* 0x20000032ff327230 */ /* 0x000fe20000004100 */
[----:B------:R-:W-:Y:S01]  /*7110*/  SHF.R.U32.HI R66, RZ, 0x10, R67 ;  /* 0x00000010ff427819 */ /* 0x000fe20000011643 */
[----:B------:R-:W-:Y:S01]  /*7120*/  HADD2.F32 R13, -RZ, R13.H1_H1 ;  /* 0x3000000dff0d7230 */ /* 0x000fe20000004100 */
[----:B------:R-:W-:Y:S01]  /*7130*/  SHF.R.U64 R60, R68, 0x10, R69 ;  /* 0x00000010443c7819 */ /* 0x000fe20000001245 */
[----:B------:R-:W-:-:S02]  /*7140*/  HADD2.F32 R51, -RZ, R111.H0_H0 ;  /* 0x2000006fff337230 */ /* 0x000fc40000004100 */
[-C--:B------:R-:W-:Y:S01]  /*7150*/  FMUL.FTZ R52, R41, R50.reuse ;  /* 0x0000003229347220 */ /* 0x080fe20000410000 */
[----:B------:R-:W-:Y:S02]  /*7160*/  HADD2.F32 R48, -RZ, R48.H0_H0 ;  /* 0x20000030ff307230 */ /* 0x000fe40000004100 */
[C---:B------:R-:W-:Y:S01]  /*7170*/  FMUL.FTZ R50, R13.reuse, R50 ;  /* 0x000000320d327220 */ /* 0x040fe20000410000 */
[----:B------:R-:W-:Y:S02]  /*7180*/  HADD2.F32 R49, -RZ, R114.H0_H0 ;  /* 0x20000072ff317230 */ /* 0x000fe40000004100 */
[-C--:B------:R-:W-:Y:S01]  /*7190*/  FMUL.FTZ R53, R42, R51.reuse ;  /* 0x000000332a357220 */ /* 0x080fe20000410000 */
[C---:B------:R-:W-:Y:S01]  /*71a0*/  FMUL.FTZ R51, R14.reuse, R51 ;  /* 0x000000330e337220 */ /* 0x040fe20000410000 */
[-C--:B------:R-:W-:Y:S01]  /*71b0*/  FFMA.FTZ R52, R13, R48.reuse, -R52 ;  /* 0x000000300d347223 */ /* 0x080fe20000010834 */
[----:B------:R-:W-:Y:S01]  /*71c0*/  FFMA.FTZ R54, R41, R48, R50 ;  /* 0x0000003029367223 */ /* 0x000fe20000010032 */
[----:B------:R-:W-:Y:S01]  /*71d0*/  FFMA.FTZ R53, R14, R49, -R53 ;  /* 0x000000310e357223 */ /* 0x000fe20000010835 */
[----:B------:R-:W-:-:S02]  /*71e0*/  HADD2.F32 R48, -RZ, R113.H0_H0 ;  /* 0x20000071ff307230 */ /* 0x000fc40000004100 */
[----:B------:R-:W-:Y:S01]  /*71f0*/  FFMA.FTZ R51, R42, R49, R51 ;  /* 0x000000312a337223 */ /* 0x000fe20000010033 */
[----:B------:R-:W-:Y:S01]  /*7200*/  HADD2.F32 R13, -RZ, R15.H0_H0 ;  /* 0x2000000fff0d7230 */ /* 0x000fe20000004100 */
[----:B------:R-:W-:Y:S01]  /*7210*/  SHF.R.U64 R62, R64, 0x10, R65 ;  /* 0x00000010403e7819 */ /* 0x000fe20000001241 */
[----:B------:R-:W-:Y:S02]  /*7220*/  HADD2.F32 R14, -RZ, R43.H0_H0 ;  /* 0x2000002bff0e7230 */ /* 0x000fe40000004100 */
[----:B------:R-:W-:Y:S02]  /*7230*/  HADD2.F32 R41, -RZ, R115.H0_H0 ;  /* 0x20000073ff297230 */ /* 0x000fe40000004100 */
[-C--:B------:R-:W-:Y:S01]  /*7240*/  FMUL.FTZ R49, R13, R48.reuse ;  /* 0x000000300d317220 */ /* 0x080fe20000410000 */
[----:B------:R-:W-:Y:S02]  /*7250*/  HADD2.F32 R43, -RZ, R43.H1_H1 ;  /* 0x3000002bff2b7230 */ /* 0x000fe40000004100 */
[----:B------:R-:W-:Y:S01]  /*7260*/  FMUL.FTZ R56, R14, R48 ;  /* 0x000000300e387220 */ /* 0x000fe20000410000 */
        /* <DEDUP_REMOVED lines=8> */
[----:B------:R-:W-:-:S02]  /*72f0*/  HADD2.F32 R111, -RZ, R111.H1_H1 ;  /* 0x3000006fff6f7230 */ /* 0x000fc40000004100 */
[-C--:B------:R-:W-:Y:S01]  /*7300*/  FFMA.FTZ R57, R15, R42.reuse, -R48 ;  /* 0x0000002a0f397223 */ /* 0x080fe20000010830 */
[----:B------:R-:W-:Y:S02]  /*7310*/  HADD2.F32 R41, -RZ, R60.H0_H0 ;  /* 0x2000003cff297230 */ /* 0x000fe40000004100 */
[----:B------:R-:W-:Y:S01]  /*7320*/  FFMA.FTZ R58, R43, R42, R50 ;  /* 0x0000002a2b3a7223 */ /* 0x000fe20000010032 */
[----:B------:R-:W-:Y:S02]  /*7330*/  HADD2.F32 R13, -RZ, R12.H0_H0 ;  /* 0x2000000cff0d7230 */ /* 0x000fe40000004100 */
[----:B------:R-:W-:Y:S01]  /*7340*/  FMUL.FTZ R42, R14, R111 ;  /* 0x0000006f0e2a7220 */ /* 0x000fe20000410000 */
[----:B------:R-:W-:Y:S01]  /*7350*/  HADD2.F32 R46, -RZ, R46.H1_H1 ;  /* 0x3000002eff2e7230 */ /* 0x000fe20000004100 */
[----:B------:R-:W-:Y:S01]  /*7360*/  F2FP.F16.F32.PACK_AB R51, R54, R51 ;  /* 0x000000333633723e */ /* 0x000fe200000000ff */
[----:B------:R-:W-:Y:S02]  /*7370*/  HADD2.F32 R12, -RZ, R12.H1_H1 ;  /* 0x3000000cff0c7230 */ /* 0x000fe40000004100 */
[----:B------:R-:W-:Y:S01]  /*7380*/  FMUL.FTZ R111, R13, R111 ;  /* 0x0000006f0d6f7220 */ /* 0x000fe20000410000 */
[----:B------:R-:W-:-:S02]  /*7390*/  HADD2.F32 R114, -RZ, R114.H1_H1 ;  /* 0x30000072ff727230 */ /* 0x000fc40000004100 */
[-C--:B------:R-:W-:Y:S01]  /*73a0*/  FMUL.FTZ R43, R46, R41.reuse ;  /* 0x000000292e2b7220 */ /* 0x080fe20000410000 */
[----:B------:R-:W-:Y:S02]  /*73b0*/  HADD2.F32 R15, -RZ, R62.H0_H0 ;  /* 0x2000003eff0f7230 */ /* 0x000fe40000004100 */
[C---:B------:R-:W-:Y:S01]  /*73c0*/  FMUL.FTZ R41, R12.reuse, R41 ;  /* 0x000000290c297220 */ /* 0x040fe20000410000 */
[----:B------:R-:W-:Y:S02]  /*73d0*/  HADD2.F32 R113, -RZ, R113.H1_H1 ;  /* 0x30000071ff717230 */ /* 0x000fe40000004100 */
[----:B------:R-:W-:Y:S01]  /*73e0*/  FFMA.FTZ R42, R13, R114, -R42 ;  /* 0x000000720d2a7223 */ /* 0x000fe2000001082a */
[----:B------:R-:W-:Y:S02]  /*73f0*/  HADD2.F32 R13, -RZ, R47.H0_H0 ;  /* 0x2000002fff0d7230 */ /* 0x000fe40000004100 */
[-C--:B------:R-:W-:Y:S01]  /*7400*/  FFMA.FTZ R43, R12, R15.reuse, -R43 ;  /* 0x0000000f0c2b7223 */ /* 0x080fe2000001082b */
[----:B------:R-:W-:Y:S01]  /*7410*/  FFMA.FTZ R46, R46, R15, R41 ;  /* 0x0000000f2e2e7223 */ /* 0x000fe20000010029 */
[----:B------:R-:W-:-:S02]  /*7420*/  HADD2.F32 R12, -RZ, R40.H0_H0 ;  /* 0x20000028ff0c7230 */ /* 0x000fc40000004100 */
[----:B------:R-:W-:Y:S01]  /*7430*/  FFMA.FTZ R111, R14, R114, R111 ;  /* 0x000000720e6f7223 */ /* 0x000fe2000001006f */
[----:B------:R-:W-:Y:S02]  /*7440*/  HADD2.F32 R15, -RZ, R59.H0_H0 ;  /* 0x2000003bff0f7230 */ /* 0x000fe40000004100 */
[-C--:B------:R-:W-:Y:S01]  /*7450*/  FMUL.FTZ R41, R13, R113.reuse ;  /* 0x000000710d297220 */ /* 0x080fe20000410000 */
[----:B------:R-:W-:Y:S02]  /*7460*/  HADD2.F32 R47, -RZ, R47.H1_H1 ;  /* 0x3000002fff2f7230 */ /* 0x000fe40000004100 */
[----:B------:R-:W-:Y:S01]  /*7470*/  FMUL.FTZ R48, R12, R113 ;  /* 0x000000710c307220 */ /* 0x000fe20000410000 */
[----:B------:R-:W-:Y:S01]  /*7480*/  HADD2.F32 R40, -RZ, R40.H1_H1 ;  /* 0x30000028ff287230 */ /* 0x000fe20000004100 */
[----:B------:R-:W-:Y:S01]  /*7490*/  F2FP.F16.F32.PACK_AB R55, R58, R55 ;  /* 0x000000373a37723e */ /* 0x000fe200000000ff */
[----:B------:R-:W-:Y:S02]  /*74a0*/  HADD2.F32 R115, -RZ, R115.H1_H1 ;  /* 0x30000073ff737230 */ /* 0x000fe40000004100 */
[----:B------:R-:W-:Y:S01]  /*74b0*/  FMUL.FTZ R49, R47, R15 ;  /* 0x0000000f2f317220 */ /* 0x000fe20000410000 */
[----:B------:R-:W-:-:S02]  /*74c0*/  HADD2.F32 R14, -RZ, R61.H0_H0 ;  /* 0x2000003dff0e7230 */ /* 0x000fc40000004100 */
[----:B------:R-:W-:Y:S01]  /*74d0*/  FMUL.FTZ R50, R40, R15 ;  /* 0x0000000f28327220 */ /* 0x000fe20000410000 */
[----:B------:R-:W-:Y:S01]  /*74e0*/  F2FP.F16.F32.PACK_AB R15, R57, R56 ;  /* 0x00000038390f723e */ /* 0x000fe200000000ff */
[-C--:B------:R-:W-:Y:S01]  /*74f0*/  FFMA.FTZ R41, R12, R115.reuse, -R41 ;  /* 0x000000730c297223 */ /* 0x080fe20000010829 */
[----:B------:R-:W-:Y:S01]  /*7500*/  FFMA.FTZ R48, R13, R115, R48 ;  /* 0x000000730d307223 */ /* 0x000fe20000010030 */
[-C--:B------:R-:W-:Y:S01]  /*7510*/  FFMA.FTZ R40, R40, R14.reuse, -R49 ;  /* 0x0000000e28287223 */ /* 0x080fe20000010831 */
[----:B------:R-:W-:Y:S01]  /*7520*/  FFMA.FTZ R47, R47, R14, R50 ;  /* 0x0000000e2f2f7223 */ /* 0x000fe20000010032 */
[----:B------:R-:W-:Y:S02]  /*7530*/  F2FP.F16.F32.PACK_AB R50, R46, R111 ;  /* 0x0000006f2e32723e */ /* 0x000fe400000000ff */
[----:B------:R-:W-:Y:S01]  /*7540*/  F2FP.F16.F32.PACK_AB R12, R43, R42 ;  /* 0x0000002a2b0c723e */ /* 0x000fe200000000ff */
[----:B------:R-:W-:Y:S01]  /*7550*/  IMAD.MOV.U32 R43, RZ, RZ, R55 ;  /* 0x000000ffff2b7224 */ /* 0x000fe200078e0037 */
[----:B------:R-:W-:Y:S01]  /*7560*/  F2FP.F16.F32.PACK_AB R14, R40, R41 ;  /* 0x00000029280e723e */ /* 0x000fe200000000ff */
[----:B------:R-:W-:Y:S01]  /*7570*/  IMAD.MOV.U32 R40, RZ, RZ, R50 ;  /* 0x000000ffff287224 */ /* 0x000fe200078e0032 */
[----:B------:R-:W-:-:S02]  /*7580*/  F2FP.F16.F32.PACK_AB R13, R52, R53 ;  /* 0x00000035340d723e */ /* 0x000fc400000000ff */
[----:B------:R-:W-:Y:S02]  /*7590*/  F2FP.F16.F32.PACK_AB R42, R47, R48 ;  /* 0x000000302f2a723e */ /* 0x000fe400000000ff */
[----:B------:R-:W-:-:S07]  /*75a0*/  MOV R41, R51 ;  /* 0x0000003300297202 */ /* 0x000fce0000000f00 */
.L_x_560:
[----:B------:R-:W-:Y:S05]  /*75b0*/  BSYNC B1 ;  /* 0x0000000000017941 */ /* 0x000fea0003800000 */
.L_x_559:
[----:B------:R-:W-:Y:S01]  /*75c0*/  ISETP.GE.AND P3, PT, R11, R110, PT ;  /* 0x0000006e0b00720c */ /* 0x000fe20003f66270 */
[----:B0-----:R0:W-:Y:S02]  /*75d0*/  ST.E.128 desc[UR42][R44.64], R12 ;  /* 0x0000000c2c007985 */ /* 0x0011e4000c101d2a */
[----:B0-----:R-:W-:Y:S02]  /*75e0*/  IMAD.MOV.U32 R12, RZ, RZ, R109 ;  /* 0x000000ffff0c7224 */ /* 0x001fe400078e006d */
[----:B------:R-:W-:-:S08]  /*75f0*/  IMAD.MOV.U32 R13, RZ, RZ, R108 ;  /* 0x000000ffff0d7224 */ /* 0x000fd000078e006c */
[----:B------:R-:W-:Y:S05]  /*7600*/  @P3 BRA `(.L_x_531) ;  /* 0x0000000400b03947 */ /* 0x000fea0003800000 */
[----:B------:R-:W-:-:S05]  /*7610*/  IMAD.WIDE R12, R11, 0x2, R12 ;  /* 0x000000020b0c7825 */ /* 0x000fca00078e020c */
[----:B----4-:R0:W-:Y:S01]  /*7620*/  ST.E.128 desc[UR42][R12.64], R40 ;  /* 0x000000280c007985 */ /* 0x0101e2000c101d2a */
[----:B------:R-:W-:Y:S05]  /*7630*/  BRA `(.L_x_531) ;  /* 0x0000000400a47947 */ /* 0x000fea0003800000 */
.L_x_490:
[----:B------:R-:W-:-:S06]  /*7640*/  UISETP.NE.AND UP0, UPT, UR41, 0x3, UPT ;  /* 0x000000032900788c */ /* 0x000fcc000bf05270 */
[----:B------:R-:W-:-:S13]  /*7650*/  PLOP3.LUT P5, PT, PT, PT, UP0, 0x80, 0x0 ;  /* 0x000000000000781c */ /* 0x000fda0003faf008 */
[----:B------:R-:W-:Y:S05]  /*7660*/  @!P5 BRA `(.L_x_561) ;  /* 0x000000000004d947 */ /* 0x000fea0003800000 */
[----:B------:R-:W-:Y:S01]  /*7670*/  BPT.TRAP 0x1 ;  /* 0x000000040000795c */ /* 0x000fe20000300000 */
.L_x_561:
[----:B------:R-:W-:Y:S01]  /*7680*/  LEA R90, R155, R156, 0x3 ;  /* 0x0000009c9b5a7211 */ /* 0x000fe200078e18ff */
[----:B------:R-:W-:Y:S01]  /*7690*/  BSSY B1, `(.L_x_562) ;  /* 0x0000005000017945 */ /* 0x000fe20003800000 */
[----:B------:R-:W-:Y:S02]  /*76a0*/  SHF.L.U32 R103, R154, 0x1f, RZ ;  /* 0x0000001f9a677819 */ /* 0x000fe400000006ff */
[----:B------:R-:W-:Y:S02]  /*76b0*/  SHF.R.S32.HI R100, RZ, 0x1f, R101 ;  /* 0x0000001fff647819 */ /* 0x000fe40000011465 */
[----:B------:R-:W0:Y:S02]  /*76c0*/  SYNCS.PHASECHK.TRANS64.TRYWAIT P3, [R90+URZ+0x28890], R103 ;  /* 0x028890675a0075a7 */ /* 0x000e24000806017f */
[----:B0-----:R-:W-:Y:S05]  /*76d0*/  @!P3 BRA `(.L_x_563) ;  /* 0x00000148009cb947 */ /* 0x001fea0003800000 */
.L_x_842:
[----:B------:R-:W-:Y:S05]  /*76e0*/  BSYNC B1 ;  /* 0x0000000000017941 */ /* 0x000fea0003800000 */
.L_x_562:
[----:B------:R-:W-:Y:S01]  /*76f0*/  ULDC.64 UR4, c[0x0][0x300] ;  /* 0x0000c00000047ab9 */ /* 0x000fe20000000a00 */
[----:B-----5:R-:W-:Y:S01]  /*7700*/  SHF.R.S32.HI R99, RZ, 0x1f, R102 ;  /* 0x0000001fff637819 */ /* 0x020fe20000011466 */
[----:B------:R-:W-:Y:S01]  /*7710*/  IMAD R14, R100, UR4, RZ ;  /* 0x00000004640e7c24 */ /* 0x000fe2000f8e02ff */
[----:B------:R-:W-:Y:S01]  /*7720*/  ULDC.64 UR6, c[0x0][0x2e8] ;  /* 0x0000ba0000067ab9 */ /* 0x000fe20000000a00 */
[----:B------:R-:W-:-:S04]  /*7730*/  IMAD.WIDE.U32 R12, R101, UR4, RZ ;  /* 0x00000004650c7c25 */ /* 0x000fc8000f8e00ff */
[----:B------:R-:W-:Y:S01]  /*7740*/  IMAD R11, R101, UR5, R14 ;  /* 0x00000005650b7c24 */ /* 0x000fe2000f8e020e */
[----:B------:R-:W-:Y:S01]  /*7750*/  ULDC.64 UR4, c[0x0][0x310] ;  /* 0x0000c40000047ab9 */ /* 0x000fe20000000a00 */
[----:B------:R-:W-:Y:S02]  /*7760*/  IMAD R98, R27, -0x80, R25 ;  /* 0xffffff801b627824 */ /* 0x000fe400078e0219 */
[----:B------:R-:W-:Y:S02]  /*7770*/  IMAD R15, R99, UR4, RZ ;  /* 0x00000004630f7c24 */ /* 0x000fe4000f8e02ff */
[----:B------:R-:W-:Y:S01]  /*7780*/  IMAD.IADD R13, R13, 0x1, R11 ;  /* 0x000000010d0d7824 */ /* 0x000fe200078e020b */
[----:B------:R-:W-:Y:S01]  /*7790*/  VIMNMX R98, R98, 0x80, PT ;  /* 0x0000008062627848 */ /* 0x000fe20003fe0100 */
[C---:B------:R-:W-:Y:S02]  /*77a0*/  IMAD R15, R102.reuse, UR5, R15 ;  /* 0x00000005660f7c24 */ /* 0x040fe4000f8e020f */
[----:B------:R-:W-:Y:S01]  /*77b0*/  IMAD.WIDE.U32 R12, R102, UR4, R12 ;  /* 0x00000004660c7c25 */ /* 0x000fe2000f8e000c */
[----:B------:R-:W-:-:S03]  /*77c0*/  ULDC.64 UR4, c[0x0][0x308] ;  /* 0x0000c20000047ab9 */ /* 0x000fc60000000a00 */
[----:B------:R-:W-:Y:S02]  /*77d0*/  IMAD.IADD R13, R13, 0x1, R15 ;  /* 0x000000010d0d7824 */ /* 0x000fe400078e020f */
[----:B------:R-:W-:Y:S02]  /*77e0*/  IMAD.IADD R46, R98, 0x1, -R153 ;  /* 0x00000001622e7824 */ /* 0x000fe400078e0a99 */
[----:B------:R-:W-:Y:S01]  /*77f0*/  IMAD.WIDE.U32 R12, R2, UR4, R12 ;  /* 0x00000004020c7c25 */ /* 0x000fe2000f8e000c */
[----:B------:R-:W-:-:S03]  /*7800*/  UMOV UR4, 0xffffffff ;  /* 0xffffffff00047882 */ /* 0x000fc60000000000 */
[----:B------:R-:W-:Y:S01]  /*7810*/  IMAD R45, R2, UR5, R13 ;  /* 0x00000005022d7c24 */ /* 0x000fe2000f8e020d */
[----:B------:R-:W-:-:S04]  /*7820*/  LEA R44, P3, R12, UR6, 0x1 ;  /* 0x000000060c2c7c11 */ /* 0x000fc8000f8608ff */
[----:B------:R-:W-:Y:S02]  /*7830*/  LEA.HI.X R45, R12, UR7, R45, 0x1, P3 ;  /* 0x000000070c2d7c11 */ /* 0x000fe400098f0c2d */
[----:B------:R-:W-:Y:S01]  /*7840*/  ISETP.GE.AND P3, PT, R46, 0x1, PT ;  /* 0x000000012e00780c */ /* 0x000fe20003f66270 */
[----:B------:R-:W-:-:S12]  /*7850*/  BRA.DIV UR4, `(.L_x_564) ;  /* 0x0000014a04507947 */ /* 0x000fd8000b800000 */
[----:B------:R1:W2:Y:S04]  /*7860*/  SHFL.IDX PT, R41, R45, RZ, 0x181f ;  /* 0x00181fff2d297589 */ /* 0x0002a800000e0000 */
[----:B------:R1:W3:Y:S02]  /*7870*/  SHFL.IDX PT, R14, R44, RZ, 0x181f ;  /* 0x00181fff2c0e7589 */ /* 0x0002e400000e0000 */
.L_x_846:
[----:B------:R-:W-:Y:S04]  /*7880*/  BSSY B1, `(.L_x_565) ;  /* 0x000000d000017945 */ /* 0x000fe80003800000 */
[----:B------:R-:W-:Y:S05]  /*7890*/  @!P3 BRA `(.L_x_566) ;  /* 0x00000000002cb947 */ /* 0x000fea0003800000 */
[----:B------:R-:W-:Y:S02]  /*78a0*/  ULDC UR4, c[0x0][0x2f4] ;  /* 0x0000bd0000047ab9 */ /* 0x000fe40000000800 */
[----:B------:R-:W-:-:S13]  /*78b0*/  ISETP.GE.AND P3, PT, R16, UR4, PT ;  /* 0x0000000410007c0c */ /* 0x000fda000bf66270 */
[----:B---3--:R-:W-:-:S04]  /*78c0*/  @!P3 LEA R42, P4, R16, R14, 0x1 ;  /* 0x0000000e102ab211 */ /* 0x008fc800078808ff */
[----:B--2---:R-:W-:Y:S02]  /*78d0*/  @!P3 LEA.HI.X R43, R16, R41, R17, 0x1, P4 ;  /* 0x00000029102bb211 */ /* 0x004fe400020f0c11 */
[----:B------:R-:W-:-:S13]  /*78e0*/  ISETP.GE.AND P4, PT, R23, UR4, PT ;  /* 0x0000000417007c0c */ /* 0x000fda000bf86270 */
[C---:B------:R-:W-:Y:S02]  /*78f0*/  @!P4 LEA R40, P6, R23.reuse, R14, 0x1 ;  /* 0x0000000e1728c211 */ /* 0x040fe400078c08ff */
[----:B------:R-:W2:Y:S02]  /*7900*/  @!P3 LDS.128 R12, [R92+0x18400] ;  /* 0x018400005c0cb984 */ /* 0x000ea40000000c00 */
[----:B------:R-:W-:Y:S02]  /*7910*/  @!P4 LEA.HI.X R41, R23, R41, R22, 0x1, P6 ;  /* 0x000000291729c211 */ /* 0x000fe400030f0c16 */
[----:B--2---:R-:W-:Y:S04]  /*7920*/  @!P3 ST.E.128 desc[UR42][R42.64], R12 ;  /* 0x0000000c2a00b985 */ /* 0x004fe8000c101d2a */
[----:B------:R-:W2:Y:S04]  /*7930*/  @!P4 LDS.128 R12, [R92+0x1c400] ;  /* 0x01c400005c0cc984 */ /* 0x000ea80000000c00 */
[----:B--2---:R4:W-:Y:S02]  /*7940*/  @!P4 ST.E.128 desc[UR42][R40.64], R12 ;  /* 0x0000000c2800c985 */ /* 0x0049e4000c101d2a */
.L_x_566:
[----:B------:R-:W-:Y:S05]  /*7950*/  BSYNC B1 ;  /* 0x0000000000017941 */ /* 0x000fea0003800000 */
.L_x_565:
[----:B------:R-:W-:-:S03]  /*7960*/  UMOV UR4, 0xffffffff ;  /* 0xffffffff00047882 */ /* 0x000fc60000000000 */
[----:B------:R-:W-:Y:S05]  /*7970*/  BRA.DIV UR4, `(.L_x_567) ;  /* 0x0000014a04507947 */ /* 0x000fea000b800000 */
[----:B--2-4-:R2:W4:Y:S04]  /*7980*/  SHFL.IDX PT, R41, R45, 0x1, 0x181f ;  /* 0x00381f002d297f89 */ /* 0x01452800000e0000 */
[----:B---3--:R2:W3:Y:S02]  /*7990*/  SHFL.IDX PT, R14, R44, 0x1, 0x181f ;  /* 0x00381f002c0e7f89 */ /* 0x0084e400000e0000 */
.L_x_850:
[----:B------:R-:W-:Y:S01]  /*79a0*/  ISETP.GE.AND P3, PT, R46, 0x21, PT ;  /* 0x000000212e00780c */ /* 0x000fe20003f66270 */
[----:B------:R-:W-:-:S12]  /*79b0*/  BSSY B1, `(.L_x_568) ;  /* 0x000000d000017945 */ /* 0x000fd80003800000 */
[----:B------:R-:W-:Y:S05]  /*79c0*/  @!P3 BRA `(.L_x_569) ;  /* 0x00000000002cb947 */ /* 0x000fea0003800000 */
[----:B------:R-:W-:Y:S02]  /*79d0*/  ULDC UR4, c[0x0][0x2f4] ;  /* 0x0000bd0000047ab9 */ /* 0x000fe40000000800 */
[----:B------:R-:W-:-:S13]  /*79e0*/  ISETP.GE.AND P3, PT, R16, UR4, PT ;  /* 0x0000000410007c0c */ /* 0x000fda000bf66270 */
[----:B---3--:R-:W-:-:S04]  /*79f0*/  @!P3 LEA R42, P4, R16, R14, 0x1 ;  /* 0x0000000e102ab211 */ /* 0x008fc800078808ff */
[----:B----4-:R-:W-:Y:S02]  /*7a00*/  @!P3 LEA.HI.X R43, R16, R41, R17, 0x1, P4 ;  /* 0x00000029102bb211 */ /* 0x010fe400020f0c11 */
[----:B------:R-:W-:-:S13]  /*7a10*/  ISETP.GE.AND P4, PT, R23, UR4, PT ;  /* 0x0000000417007c0c */ /* 0x000fda000bf86270 */
[C---:B------:R-:W-:Y:S02]  /*7a20*/  @!P4 LEA R40, P6, R23.reuse, R14, 0x1 ;  /* 0x0000000e1728c211 */ /* 0x040fe400078c08ff */
[----:B------:R-:W3:Y:S02]  /*7a30*/  @!P3 LDS.128 R12, [R92+0x19400] ;  /* 0x019400005c0cb984 */ /* 0x000ee40000000c00 */
[----:B------:R-:W-:Y:S02]  /*7a40*/  @!P4 LEA.HI.X R41, R23, R41, R22, 0x1, P6 ;  /* 0x000000291729c211 */ /* 0x000fe400030f0c16 */
[----:B---3--:R-:W-:Y:S04]  /*7a50*/  @!P3 ST.E.128 desc[UR42][R42.64], R12 ;  /* 0x0000000c2a00b985 */ /* 0x008fe8000c101d2a */
[----:B------:R-:W3:Y:S04]  /*7a60*/  @!P4 LDS.128 R12, [R92+0x1d400] ;  /* 0x01d400005c0cc984 */ /* 0x000ee80000000c00 */
[----:B---3--:R3:W-:Y:S02]  /*7a70*/  @!P4 ST.E.128 desc[UR42][R40.64], R12 ;  /* 0x0000000c2800c985 */ /* 0x0087e4000c101d2a */
.L_x_569:
[----:B------:R-:W-:Y:S05]  /*7a80*/  BSYNC B1 ;  /* 0x0000000000017941 */ /* 0x000fea0003800000 */
.L_x_568:
[----:B------:R-:W-:-:S03]  /*7a90*/  UMOV UR4, 0xffffffff ;  /* 0xffffffff00047882 */ /* 0x000fc60000000000 */
[----:B------:R-:W-:Y:S05]  /*7aa0*/  BRA.DIV UR4, `(.L_x_570) ;  /* 0x0000014a044c7947 */ /* 0x000fea000b800000 */
[----:B---34-:R3:W4:Y:S04]  /*7ab0*/  SHFL.IDX PT, R41, R45, 0x2, 0x181f ;  /* 0x00581f002d297f89 */ /* 0x01872800000e0000 */
[----:B------:R3:W0:Y:S02]  /*7ac0*/  SHFL.IDX PT, R14, R44, 0x2, 0x181f ;  /* 0x00581f002c0e7f89 */ /* 0x00062400000e0000 */
.L_x_854:
[----:B------:R-:W-:Y:S01]  /*7ad0*/  ISETP.GE.AND P3, PT, R46, 0x41, PT ;  /* 0x000000412e00780c */ /* 0x000fe20003f66270 */
[----:B------:R-:W-:-:S12]  /*7ae0*/  BSSY B1, `(.L_x_571) ;  /* 0x000000d000017945 */ /* 0x000fd80003800000 */
[----:B------:R-:W-:Y:S05]  /*7af0*/  @!P3 BRA `(.L_x_572) ;  /* 0x00000000002cb947 */ /* 0x000fea0003800000 */
[----:B------:R-:W-:Y:S02]  /*7b00*/  ULDC UR4, c[0x0][0x2f4] ;  /* 0x0000bd0000047ab9 */ /* 0x000fe40000000800 */
[----:B------:R-:W-:-:S13]  /*7b10*/  ISETP.GE.AND P3, PT, R16, UR4, PT ;  /* 0x0000000410007c0c */ /* 0x000fda000bf66270 */
[----:B0-----:R-:W-:-:S04]  /*7b20*/  @!P3 LEA R42, P4, R16, R14, 0x1 ;  /* 0x0000000e102ab211 */ /* 0x001fc800078808ff */
[----:B----4-:R-:W-:Y:S02]  /*7b30*/  @!P3 LEA.HI.X R43, R16, R41, R17, 0x1, P4 ;  /* 0x00000029102bb211 */ /* 0x010fe400020f0c11 */
[----:B------:R-:W-:-:S13]  /*7b40*/  ISETP.GE.AND P4, PT, R23, UR4, PT ;  /* 0x0000000417007c0c */ /* 0x000fda000bf86270 */
[C---:B------:R-:W-:Y:S02]  /*7b50*/  @!P4 LEA R40, P6, R23.reuse, R14, 0x1 ;  /* 0x0000000e1728c211 */ /* 0x040fe400078c08ff */
[----:B------:R-:W0:Y:S02]  /*7b60*/  @!P3 LDS.128 R12, [R92+0x1a400] ;  /* 0x01a400005c0cb984 */ /* 0x000e240000000c00 */
[----:B------:R-:W-:Y:S02]  /*7b70*/  @!P4 LEA.HI.X R41, R23, R41, R22, 0x1, P6 ;  /* 0x000000291729c211 */ /* 0x000fe400030f0c16 */
[----:B0-----:R-:W-:Y:S04]  /*7b80*/  @!P3 ST.E.128 desc[UR42][R42.64], R12 ;  /* 0x0000000c2a00b985 */ /* 0x001fe8000c101d2a */
[----:B------:R-:W0:Y:S04]  /*7b90*/  @!P4 LDS.128 R12, [R92+0x1e400] ;  /* 0x01e400005c0cc984 */ /* 0x000e280000000c00 */
[----:B0-----:R0:W-:Y:S02]  /*7ba0*/  @!P4 ST.E.128 desc[UR42][R40.64], R12 ;  /* 0x0000000c2800c985 */ /* 0x0011e4000c101d2a */
.L_x_572:
[----:B------:R-:W-:Y:S05]  /*7bb0*/  BSYNC B1 ;  /* 0x0000000000017941 */ /* 0x000fea0003800000 */
.L_x_571:
[----:B------:R-:W-:-:S03]  /*7bc0*/  UMOV UR4, 0xffffffff ;  /* 0xffffffff00047882 */ /* 0x000fc60000000000 */
[----:B------:R-:W-:Y:S05]  /*7bd0*/  BRA.DIV UR4, `(.L_x_573) ;  /* 0x0000014a04487947 */ /* 0x000fea000b800000 */
[----:B0---4-:R0:W4:Y:S04]  /*7be0*/  SHFL.IDX PT, R41, R45, 0x3, 0x181f ;  /* 0x00781f002d297f89 */ /* 0x01112800000e0000 */
[----:B------:R0:W0:Y:S02]  /*7bf0*/  SHFL.IDX PT, R14, R44, 0x3, 0x181f ;  /* 0x00781f002c0e7f89 */ /* 0x00002400000e0000 */
.L_x_858:
[----:B------:R-:W-:-:S13]  /*7c00*/  ISETP.GE.AND P3, PT, R46, 0x61, PT ;  /* 0x000000612e00780c */ /* 0x000fda0003f66270 */
        /* <DEDUP_REMOVED lines=12> */
.L_x_531:
[----:B------:R-:W-:Y:S05]  /*7cd0*/  BSYNC B0 ;  /* 0x0000000000007941 */ /* 0x000fea0003800000 */
.L_x_489:
[----:B------:R-:W5:Y:S01]  /*7ce0*/  S2R R11, SR_TID.X ;  /* 0x00000000000b7919 */ /* 0x000f620000002100 */
[----:B------:R-:W-:Y:S01]  /*7cf0*/  @!PT LDS RZ, [RZ] ;  /* 0x00000000fffff984 */ /* 0x000fe20000000800 */
[----:B------:R-:W-:Y:S01]  /*7d00*/  @!PT LDS RZ, [RZ] ;  /* 0x00000000fffff984 */ /* 0x000fe20000000800 */
[----:B------:R-:W-:Y:S01]  /*7d10*/  @!PT LDS RZ, [RZ] ;  /* 0x00000000fffff984 */ /* 0x000fe20000000800 */
[----:B------:R-:W-:Y:S01]  /*7d20*/  @!PT LDS RZ, [RZ] ;  /* 0x00000000fffff984 */ /* 0x000fe20000000800 */
[----:B------:R3:W-:Y:S06]  /*7d30*/  MEMBAR.ALL.CTA ;  /* 0x0000000000007992 */ /* 0x0007ec0000008000 */
[----:B---3--:R-:W3:Y:S01]  /*7d40*/  FENCE.VIEW.ASYNC.S ;  /* 0x00000000000073c6 */ /* 0x008ee20000000000 */
[----:B------:R-:W-:Y:S05]  /*7d50*/  WARPSYNC.ALL ;  /* 0x0000000000007948 */ /* 0x000fea0003800000 */
[----:B------:R-:W-:Y:S01]  /*7d60*/  BSSY B0, `(.L_x_574) ;  /* 0x0000009000007945 */ /* 0x000fe20003800000 */
[----:B-----5:R-:W-:Y:S01]  /*7d70*/  LOP3.LUT R11, R11, 0x7f, RZ, 0xc0, !PT ;  /* 0x0000007f0b0b7812 */ /* 0x020fe200078ec0ff */
[----:B---3--:R3:W-:Y:S03]  /*7d80*/  BAR.SYNC.DEFER_BLOCKING R95, 0x80 ;  /* 0x0002005f0000751d */ /* 0x0087e60000010000 */
[----:B------:R-:W-:-:S13]  /*7d90*/  ISETP.NE.AND P3, PT, R11, RZ, PT ;  /* 0x000000ff0b00720c */ /* 0x000fda0003f65270 */
[----:B------:R-:W-:-:S04]  /*7da0*/  @!P3 IADD3 R11, R90, 0x288a0, RZ ;  /* 0x000288a05a0bb810 */ /* 0x000fc80007ffe0ff */
[----:B------:R-:W-:-:S04]  /*7db0*/  @!P3 PRMT R11, RZ, 0x654, R11 ;  /* 0x00000654ff0bb816 */ /* 0x000fc8000000000b */
[----:B------:R3:W-:Y:S01]  /*7dc0*/  @!P3 SYNCS.ARRIVE.TRANS64.RED.A1T0 RZ, [R11+URZ], RZ ;  /* 0x000000ff0bffb9a7 */ /* 0x0007e2000810043f */
[----:B------:R-:W-:Y:S05]  /*7dd0*/  @!P5 BRA `(.L_x_575) ;  /* 0x000000000004d947 */ /* 0x000fea0003800000 */
[----:B------:R-:W-:Y:S01]  /*7de0*/  BPT.TRAP 0x1 ;  /* 0x000000040000795c */ /* 0x000fe20000300000 */
.L_x_575:
[----:B------:R-:W-:Y:S05]  /*7df0*/  BSYNC B0 ;  /* 0x0000000000007941 */ /* 0x000fea0003800000 */
.L_x_574:
[----:B------:R-:W5:Y:S01]  /*7e00*/  SYNCS.PHASECHK.TRANS64.TRYWAIT P4, [R90+URZ+0x288b0], R103 ;  /* 0x0288b0675a0075a7 */ /* 0x000f62000808017f */
[----:B------:R-:W-:Y:S01]  /*7e10*/  ULDC UR37, c[0x0][0x2f4] ;  /* 0x0000bd0000257ab9 */ /* 0x000fe20000000800 */
[----:B------:R-:W-:Y:S04]  /*7e20*/  BSSY B0, `(.L_x_576) ;  /* 0x0000002000007945 */ /* 0x000fe80003800000 */
[----:B-----5:R-:W-:Y:S05]  /*7e30*/  @!P4 BRA `(.L_x_577) ;  /* 0x0000014400f8c947 */ /* 0x020fea0003800000 */
.L_x_859:
[----:B------:R-:W-:Y:S05]  /*7e40*/  BSYNC B0 ;  /* 0x0000000000007941 */ /* 0x000fea0003800000 */
.L_x_576:
[----:B------:R-:W-:Y:S01]  /*7e50*/  ULDC.64 UR4, c[0x0][0x328] ;  /* 0x0000ca0000047ab9 */ /* 0x000fe20000000a00 */
[----:B------:R-:W-:Y:S01]  /*7e60*/  ULDC.64 UR6, c[0x0][0x318] ;  /* 0x0000c60000067ab9 */ /* 0x000fe20000000a00 */
[----:B------:R-:W-:Y:S01]  /*7e70*/  IMAD R100, R100, UR4, RZ ;  /* 0x0000000464647c24 */ /* 0x000fe2000f8e02ff */
[----:B------:R-:W-:Y:S01]  /*7e80*/  BSSY B0, `(.L_x_578) ;  /* 0x000001d000007945 */ /* 0x000fe20003800000 */
[----:B01--4-:R-:W-:-:S04]  /*7e90*/  IMAD.WIDE.U32 R12, R101, UR4, RZ ;  /* 0x00000004650c7c25 */ /* 0x013fc8000f8e00ff */
[----:B------:R-:W-:Y:S01]  /*7ea0*/  IMAD R101, R101, UR5, R100 ;  /* 0x0000000565657c24 */ /* 0x000fe2000f8e0264 */
[----:B------:R-:W-:Y:S01]  /*7eb0*/  ULDC.64 UR4, c[0x0][0x338] ;  /* 0x0000ce0000047ab9 */ /* 0x000fe20000000a00 */
[----:B------:R-:W-:Y:S02]  /*7ec0*/  IMAD.IADD R98, R98, 0x1, -R153 ;  /* 0x0000000162627824 */ /* 0x000fe400078e0a99 */
[----:B------:R-:W-:Y:S02]  /*7ed0*/  IMAD R99, R99, UR4, RZ ;  /* 0x0000000463637c24 */ /* 0x000fe4000f8e02ff */
[----:B------:R-:W-:Y:S02]  /*7ee0*/  IMAD.IADD R13, R13, 0x1, R101 ;  /* 0x000000010d0d7824 */ /* 0x000fe400078e0265 */
[C---:B------:R-:W-:Y:S02]  /*7ef0*/  IMAD R99, R102.reuse, UR5, R99 ;  /* 0x0000000566637c24 */ /* 0x040fe4000f8e0263 */
[----:B------:R-:W-:Y:S01]  /*7f00*/  IMAD.WIDE.U32 R102, R102, UR4, R12 ;  /* 0x0000000466667c25 */ /* 0x000fe2000f8e000c */
[----:B------:R-:W-:-:S03]  /*7f10*/  ULDC.64 UR4, c[0x0][0x330] ;  /* 0x0000cc0000047ab9 */ /* 0x000fc60000000a00 */
[----:B------:R-:W-:Y:S02]  /*7f20*/  IMAD.IADD R103, R103, 0x1, R99 ;  /* 0x0000000167677824 */ /* 0x000fe400078e0263 */
[----:B------:R-:W-:-:S04]  /*7f30*/  IMAD.WIDE.U32 R12, R2, UR4, R102 ;  /* 0x00000004020c7c25 */ /* 0x000fc8000f8e0066 */
[----:B---3--:R-:W-:Y:S01]  /*7f40*/  IMAD R11, R2, UR5, R13 ;  /* 0x00000005020b7c24 */ /* 0x008fe2000f8e020d */
[----:B--2---:R-:W-:-:S04]  /*7f50*/  LEA R44, P4, R12, UR6, 0x1 ;  /* 0x000000060c2c7c11 */ /* 0x004fc8000f8808ff */
[----:B------:R-:W-:Y:S01]  /*7f60*/  LEA.HI.X R11, R12, UR7, R11, 0x1, P4 ;  /* 0x000000070c0b7c11 */ /* 0x000fe2000a0f0c0b */
[----:B------:R0:W1:Y:S01]  /*7f70*/  SHFL.IDX PT, R40, R44, RZ, 0x181f ;  /* 0x00181fff2c287589 */ /* 0x00006200000e0000 */
[----:B------:R-:W-:-:S03]  /*7f80*/  ISETP.GE.AND P4, PT, R98, 0x1, PT ;  /* 0x000000016200780c */ /* 0x000fc60003f86270 */
[----:B------:R0:W2:Y:S10]  /*7f90*/  SHFL.IDX PT, R13, R11, RZ, 0x181f ;  /* 0x00181fff0b0d7589 */ /* 0x0000b400000e0000 */
[----:B0-----:R-:W-:Y:S05]  /*7fa0*/  @!P4 BRA `(.L_x_579) ;  /* 0x000000000028c947 */ /* 0x001fea0003800000 */
[----:B------:R-:W-:-:S13]  /*7fb0*/  ISETP.GE.AND P4, PT, R16, UR37, PT ;  /* 0x0000002510007c0c */ /* 0x000fda000bf86270 */
[----:B-1----:R-:W-:-:S04]  /*7fc0*/  @!P4 LEA R42, P5, R16, R40, 0x1 ;  /* 0x00000028102ac211 */ /* 0x002fc800078a08ff */
[----:B--2---:R-:W-:Y:S02]  /*7fd0*/  @!P4 LEA.HI.X R43, R16, R13, R17, 0x1, P5 ;  /* 0x0000000d102bc211 */ /* 0x004fe400028f0c11 */
[----:B------:R-:W-:-:S13]  /*7fe0*/  ISETP.GE.AND P5, PT, R23, UR37, PT ;  /* 0x0000002517007c0c */ /* 0x000fda000bfa6270 */
[----:B------:R-:W-:-:S04]  /*7ff0*/  @!P5 LEA R40, P6, R23, R40, 0x1 ;  /* 0x000000281728d211 */ /* 0x000fc800078c08ff */
[----:B------:R-:W-:Y:S02]  /*8000*/  @!P5 LEA.HI.X R41, R23, R13, R22, 0x1, P6 ;  /* 0x0000000d1729d211 */ /* 0x000fe400030f0c16 */
[----:B------:R-:W0:Y:S04]  /*8010*/  @!P4 LDS.128 R12, [R92+0x400] ;  /* 0x000400005c0cc984 */ /* 0x000e280000000c00 */
[----:B0-----:R-:W-:Y:S04]  /*8020*/  @!P4 ST.E.128 desc[UR42][R42.64], R12 ;  /* 0x0000000c2a00c985 */ /* 0x001fe8000c101d2a */
[----:B------:R-:W0:Y:S04]  /*8030*/  @!P5 LDS.128 R12, [R92+0x4400] ;  /* 0x004400005c0cd984 */ /* 0x000e280000000c00 */
[----:B0-----:R0:W-:Y:S02]  /*8040*/  @!P5 ST.E.128 desc[UR42][R40.64], R12 ;  /* 0x0000000c2800d985 */ /* 0x0011e4000c101d2a */
.L_x_579:
[----:B------:R-:W-:Y:S05]  /*8050*/  BSYNC B0 ;  /* 0x0000000000007941 */ /* 0x000fea0003800000 */
.L_x_578:
[----:B------:R-:W-:Y:S01]  /*8060*/  ISETP.GE.AND P4, PT, R98, 0x21, PT ;  /* 0x000000216200780c */ /* 0x000fe20003f86270 */
[----:B0-2---:R0:W2:Y:S01]  /*8070*/  SHFL.IDX PT, R13, R11, 0x1, 0x181f ;  /* 0x00381f000b0d7f89 */ /* 0x0050a200000e0000 */
[----:B------:R-:W-:Y:S03]  /*8080*/  BSSY B0, `(.L_x_580) ;  /* 0x000000d000007945 */ /* 0x000fe60003800000 */
[----:B-1----:R0:W1:Y:S08]  /*8090*/  SHFL.IDX PT, R40, R44, 0x1, 0x181f ;  /* 0x00381f002c287f89 */ /* 0x00207000000e0000 */
        /* <DEDUP_REMOVED lines=11> */
.L_x_581:
[----:B------:R-:W-:Y:S05]  /*8150*/  BSYNC B0 ;  /* 0x0000000000007941 */ /* 0x000fea0003800000 */
.L_x_580:
        /* <DEDUP_REMOVED lines=15> */
.L_x_583:
[----:B------:R-:W-:Y:S05]  /*8250*/  BSYNC B0 ;  /* 0x0000000000007941 */ /* 0x000fea0003800000 */
.L_x_582:
[----:B------:R-:W-:Y:S01]  /*8260*/  ISETP.GE.AND P4, PT, R98, 0x61, PT ;  /* 0x000000616200780c */ /* 0x000fe20003f86270 */
[----:B------:R-:W3:Y:S01]  /*8270*/  SHFL.IDX PT, R11, R11, 0x3, 0x181f ;  /* 0x00781f000b0b7f89 */ /* 0x000ee200000e0000 */
[----:B------:R-:W-:Y:S03]  /*8280*/  BSSY B0, `(.L_x_584) ;  /* 0x000000d000007945 */ /* 0x000fe60003800000 */
[----:B01----:R0:W1:Y:S08]  /*8290*/  SHFL.IDX PT, R40, R44, 0x3, 0x181f ;  /* 0x00781f002c287f89 */ /* 0x00307000000e0000 */
[----:B0-----:R-:W-:Y:S05]  /*82a0*/  @!P4 BRA `(.L_x_585) ;  /* 0x000000000028c947 */ /* 0x001fea0003800000 */
[----:B------:R-:W-:-:S13]  /*82b0*/  ISETP.GE.AND P4, PT, R16, UR37, PT ;  /* 0x0000002510007c0c */ /* 0x000fda000bf86270 */
[----:B--2---:R-:W0:Y:S01]  /*82c0*/  @!P4 LDS.128 R12, [R92+0x3400] ;  /* 0x003400005c0cc984 */ /* 0x004e220000000c00 */
[----:B-1----:R-:W-:-:S04]  /*82d0*/  @!P4 LEA R42, P5, R16, R40, 0x1 ;  /* 0x00000028102ac211 */ /* 0x002fc800078a08ff */
[----:B---3--:R-:W-:Y:S02]  /*82e0*/  @!P4 LEA.HI.X R43, R16, R11, R17, 0x1, P5 ;  /* 0x0000000b102bc211 */ /* 0x008fe400028f0c11 */
[----:B------:R-:W-:-:S13]  /*82f0*/  ISETP.GE.AND P5, PT, R23, UR37, PT ;  /* 0x0000002517007c0c */ /* 0x000fda000bfa6270 */
[----:B------:R-:W-:-:S04]  /*8300*/  @!P5 LEA R40, P6, R23, R40, 0x1 ;  /* 0x000000281728d211 */ /* 0x000fc800078c08ff */
[----:B------:R-:W-:Y:S01]  /*8310*/  @!P5 LEA.HI.X R41, R23, R11, R22, 0x1, P6 ;  /* 0x0000000b1729d211 */ /* 0x000fe200030f0c16 */
[----:B0-----:R-:W-:Y:S04]  /*8320*/  @!P4 ST.E.128 desc[UR42][R42.64], R12 ;  /* 0x0000000c2a00c985 */ /* 0x001fe8000c101d2a */
[----:B------:R-:W0:Y:S04]  /*8330*/  @!P5 LDS.128 R12, [R92+0x7400] ;  /* 0x007400005c0cd984 */ /* 0x000e280000000c00 */
[----:B0-----:R0:W-:Y:S02]  /*8340*/  @!P5 ST.E.128 desc[UR42][R40.64], R12 ;  /* 0x0000000c2800d985 */ /* 0x0011e4000c101d2a */
.L_x_585:
[----:B------:R-:W-:Y:S05]  /*8350*/  BSYNC B0 ;  /* 0x0000000000007941 */ /* 0x000fea0003800000 */
.L_x_584:
[----:B------:R-:W-:Y:S01]  /*8360*/  @!PT LDS RZ, [RZ] ;  /* 0x00000000fffff984 */ /* 0x000fe20000000800 */
[----:B------:R-:W-:Y:S01]  /*8370*/  @!PT LDS RZ, [RZ] ;  /* 0x00000000fffff984 */ /* 0x000fe20000000800 */
[----:B------:R-:W-:Y:S01]  /*8380*/  @!PT LDS RZ, [RZ] ;  /* 0x00000000fffff984 */ /* 0x000fe20000000800 */
[----:B------:R-:W-:Y:S01]  /*8390*/  @!PT LDS RZ, [RZ] ;  /* 0x00000000fffff984 */ /* 0x000fe20000000800 */
[----:B------:R4:W-:Y:S06]  /*83a0*/  MEMBAR.ALL.CTA ;  /* 0x0000000000007992 */ /* 0x0009ec0000008000 */
[----:B----4-:R-:W4:Y:S01]  /*83b0*/  FENCE.VIEW.ASYNC.S ;  /* 0x00000000000073c6 */ /* 0x010f220000000000 */
[----:B------:R-:W-:Y:S01]  /*83c0*/  @!P3 IADD3 R90, R90, 0x288c0, RZ ;  /* 0x000288c05a5ab810 */ /* 0x000fe20007ffe0ff */
[----:B------:R-:W-:Y:S01]  /*83d0*/  VIADD R155, R155, 0x1 ;  /* 0x000000019b9b7836 */ /* 0x000fe20000000000 */
[----:B----4-:R4:W-:Y:S01]  /*83e0*/  BAR.SYNC.DEFER_BLOCKING R95, 0x80 ;  /* 0x0002005f0000751d */ /* 0x0109e20000010000 */
[----:B------:R-:W-:-:S02]  /*83f0*/  ISETP.NE.AND P4, PT, R91, RZ, PT ;  /* 0x000000ff5b00720c */ /* 0x000fc40003f85270 */
[----:B------:R-:W-:-:S04]  /*8400*/  @!P3 PRMT R90, RZ, 0x654, R90 ;  /* 0x00000654ff5ab816 */ /* 0x000fc8000000005a */
[----:B------:R4:W-:Y:S01]  /*8410*/  @!P3 SYNCS.ARRIVE.TRANS64.RED.A1T0 RZ, [R90+URZ], RZ ;  /* 0x000000ff5affb9a7 */ /* 0x0009e2000810043f */
[----:B------:R-:W-:-:S04]  /*8420*/  ISETP.NE.AND P3, PT, R155, 0x2, PT ;  /* 0x000000029b00780c */ /* 0x000fc80003f65270 */
[----:B---3--:R-:W-:Y:S02]  /*8430*/  SEL R11, RZ, 0x1, P3 ;  /* 0x00000001ff0b7807 */ /* 0x008fe40001800000 */
[----:B------:R-:W-:Y:S02]  /*8440*/  SEL R155, R155, RZ, P3 ;  /* 0x000000ff9b9b7207 */ /* 0x000fe40001800000 */
[----:B------:R-:W-:Y:S01]  /*8450*/  LOP3.LUT R154, R154, R11, RZ, 0x3c, !PT ;  /* 0x0000000b9a9a7212 */ /* 0x000fe200078e3cff */
[----:B------:R-:W-:Y:S06]  /*8460*/  @P4 BRA `(.L_x_586) ;  /* 0xffffff9c00b04947 */ /* 0x000fec000383ffff */
[----:B0-----:R-:W0:Y:S01]  /*8470*/  S2R R12, SR_TID.X ;  /* 0x00000000000c7919 */ /* 0x001e220000002100 */
[----:B------:R-:W-:Y:S02]  /*8480*/  PLOP3.LUT P0, PT, PT, PT, PT, 0x8, 0x0 ;  /* 0x000000000000781c */ /* 0x000fe40003f0e170 */
[----:B0-----:R-:W-:-:S04]  /*8490*/  SHF.R.U32.HI R12, RZ, 0x7, R12 ;  /* 0x00000007ff0c7819 */ /* 0x001fc8000001160c */
[----:B------:R-:W-:-:S13]  /*84a0*/  ISETP.NE.AND P4, PT, R12, 0x1, PT ;  /* 0x000000010c00780c */ /* 0x000fda0003f85270 */
[----:B------:R-:W-:Y:S06]  /*84b0*/  @!P4 BAR.ARV 0x9, 0x100 ;  /* 0x024400000000cb1d */ /* 0x000fec0000002000 */
.L_x_484:
[----:B------:R-:W-:Y:S01]  /*84c0*/  IMAD.MOV.U32 R4, RZ, RZ, RZ ;  /* 0x000000ffff047224 */ /* 0x000fe200078e00ff */
[----:B------:R-:W-:Y:S06]  /*84d0*/  @P0 BRA `(.L_x_587) ;  /* 0x00000000000c0947 */ /* 0x000fec0003800000 */
[----:B------:R-:W0:Y:S01]  /*84e0*/  FENCE.VIEW.ASYNC.G ;  /* 0x00000000000073c6 */ /* 0x000e220000000100 */
[----:B------:R-:W-:Y:S05]  /*84f0*/  WARPSYNC.ALL ;  /* 0x0000000000007948 */ /* 0x000fea0003800000 */
[----:B0-----:R-:W-:Y:S06]  /*8500*/  BAR.ARV 0xc, 0x180 ;  /* 0x0306000000007b1d */ /* 0x001fec0000002000 */
.L_x_587:
[----:B------:R-:W-:Y:S01]  /*8510*/  ISETP.NE.AND P0, PT, R97, RZ, PT ;  /* 0x000000ff6100720c */ /* 0x000fe20003f05270 */
[----:B------:R-:W-:-:S12]  /*8520*/  BSSY B0, `(.L_x_588) ;  /* 0x000001f000007945 */ /* 0x000fd80003800000 */
[----:B------:R-:W-:Y:S05]  /*8530*/  @!P0 BRA `(.L_x_589) ;  /* 0x0000000000748947 */ /* 0x000fea0003800000 */
        /* <DEDUP_REMOVED lines=11> */
[----:B0-----:R-:W-:Y:S02]  /*85f0*/  VIADD R4, R3, 0xffffffe ;  /* 0x0ffffffe03047836 */ /* 0x001fe40000000000 */
[----:B------:R-:W-:-:S04]  /*8600*/  IMAD.MOV R3, RZ, RZ, -R10 ;  /* 0x000000ffff037224 */ /* 0x000fc800078e0a0a */
[----:B------:R0:W3:Y:S02]  /*8610*/  F2I.FTZ.U32.TRUNC.NTZ R5, R4 ;  /* 0x0000000400057305 */ /* 0x0000e4000021f000 */
[----:B0-----:R-:W-:Y:S01]  /*8620*/  IMAD.MOV.U32 R4, RZ, RZ, RZ ;  /* 0x000000ffff047224 */ /* 0x001fe200078e00ff */
[----:B---3--:R-:W-:-:S05]  /*8630*/  IADD3 R7, RZ, -R5, RZ ;  /* 0x80000005ff077210 */ /* 0x008fca0007ffe0ff */
[----:B------:R-:W-:-:S04]  /*8640*/  IMAD R7, R7, R6, RZ ;  /* 0x0000000607077224 */ /* 0x000fc800078e02ff */
[----:B------:R-:W-:-:S06]  /*8650*/  IMAD.HI.U32 R5, R5, R7, R4 ;  /* 0x0000000705057227 */ /* 0x000fcc00078e0004 */
[----:B------:R-:W-:-:S04]  /*8660*/  IMAD.HI.U32 R5, R5, R8, RZ ;  /* 0x0000000805057227 */ /* 0x000fc800078e00ff */
[----:B------:R-:W-:-:S05]  /*8670*/  IMAD R3, R5, R3, R8 ;  /* 0x0000000305037224 */ /* 0x000fca00078e0208 */
[----:B------:R-:W-:-:S13]  /*8680*/  ISETP.GT.U32.AND P1, PT, R6, R3, PT ;  /* 0x000000030600720c */ /* 0x000fda0003f24070 */
[----:B------:R-:W-:Y:S01]  /*8690*/  @!P1 IMAD.IADD R3, R3, 0x1, -R6 ;  /* 0x0000000103039824 */ /* 0x000fe200078e0a06 */
[----:B------:R-:W-:Y:S02]  /*86a0*/  @!P1 IADD3 R5, R5, 0x1, RZ ;  /* 0x0000000105059810 */ /* 0x000fe40007ffe0ff */
[----:B------:R-:W-:Y:S02]  /*86b0*/  ISETP.NE.AND P1, PT, R9, RZ, PT ;  /* 0x000000ff0900720c */ /* 0x000fe40003f25270 */
[----:B------:R-:W-:-:S13]  /*86c0*/  ISETP.GE.U32.AND P0, PT, R3, R6, PT ;  /* 0x000000060300720c */ /* 0x000fda0003f06070 */
[----:B------:R-:W-:-:S04]  /*86d0*/  @P0 VIADD R5, R5, 0x1 ;  /* 0x0000000105050836 */ /* 0x000fc80000000000 */
[----:B------:R-:W-:-:S04]  /*86e0*/  IMAD.MOV.U32 R4, RZ, RZ, R5 ;  /* 0x000000ffff047224 */ /* 0x000fc800078e0005 */
[----:B------:R-:W-:Y:S01]  /*86f0*/  @!P2 IMAD.MOV R4, RZ, RZ, -R4 ;  /* 0x000000ffff04a224 */ /* 0x000fe200078e0a04 */
[----:B------:R-:W-:-:S07]  /*8700*/  @!P1 LOP3.LUT R4, RZ, R9, RZ, 0x33, !PT ;  /* 0x00000009ff049212 */ /* 0x000fce00078e33ff */
.L_x_589:
[----:B------:R-:W-:Y:S05]  /*8710*/  BSYNC B0 ;  /* 0x0000000000007941 */ /* 0x000fea0003800000 */
.L_x_588:
[-C--:B------:R-:W-:Y:S01]  /*8720*/  IMAD R194, R209, R4.reuse, RZ ;  /* 0x00000004d1c27224 */ /* 0x080fe200078e02ff */
[----:B------:R-:W-:Y:S01]  /*8730*/  PLOP3.LUT P0, PT, PT, PT, PT, 0x80, 0x0 ;  /* 0x000000000000781c */ /* 0x000fe20003f0f070 */
[----:B------:R-:W-:Y:S01]  /*8740*/  IMAD.MOV.U32 R3, RZ, RZ, RZ ;  /* 0x000000ffff037224 */ /* 0x000fe200078e00ff */
[----:B------:R-:W-:Y:S02]  /*8750*/  MOV R0, RZ ;  /* 0x000000ff00007202 */ /* 0x000fe40000000f00 */
        /* <DEDUP_REMOVED lines=12> */
[----:B----4-:R-:W-:Y:S02]  /*8820*/  CS2R R90, SRZ ;  /* 0x00000000005a7805 */ /* 0x010fe4000001ff00 */
        /* <DEDUP_REMOVED lines=18> */
[----:B-1----:R-:W-:Y:S02]  /*8950*/  CS2R R40, SRZ ;  /* 0x0000000000287805 */ /* 0x002fe4000001ff00 */
[----:B------:R-:W-:Y:S02]  /*8960*/  CS2R R70, SRZ ;  /* 0x0000000000467805 */ /* 0x000fe4000001ff00 */
[----:B------:R-:W-:Y:S01]  /*8970*/  CS2R R20, SRZ ;  /* 0x0000000000147805 */ /* 0x000fe2000001ff00 */
[----:B------:R-:W-:Y:S06]  /*8980*/  @!P1 BRA `(.L_x_590) ;  /* 0x0000008c00b89947 */ /* 0x000fec0003800000 */
[----:B------:R-:W-:-:S03]  /*8990*/  UMOV UR4, 0xffffffff ;  /* 0xffffffff00047882 */ /* 0x000fc60000000000 */
[----:B------:R-:W-:Y:S05]  /*89a0*/  BRA.DIV UR4, `(.L_x_591) ;  /* 0x0000013e04307947 */ /* 0x000fea000b800000 */
[----:B------:R-:W0:Y:S02]  /*89b0*/  S2R R3, SR_TID.X ;  /* 0x0000000000037919 */ /* 0x000e240000002100 */
[----:B0-----:R-:W-:-:S05]  /*89c0*/  VIADD R3, R3, 0xffffff80 ;  /* 0xffffff8003037836 */ /* 0x001fca0000000000 */
[----:B------:R-:W-:-:S04]  /*89d0*/  SHF.R.S32.HI R0, RZ, 0x1f, R3 ;  /* 0x0000001fff007819 */ /* 0x000fc80000011403 */
[----:B------:R-:W-:-:S04]  /*89e0*/  LEA.HI R0, R0, R3, RZ, 0x7 ;  /* 0x0000000300007211 */ /* 0x000fc800078f38ff */
[----:B------:R-:W-:-:S05]  /*89f0*/  SHF.R.S32.HI R0, RZ, 0x7, R0 ;  /* 0x00000007ff007819 */ /* 0x000fca0000011400 */
[----:B------:R0:W1:Y:S02]  /*8a00*/  SHFL.IDX PT, R195, R0, RZ, 0x1f ;  /* 0x00001fff00c37589 */ /* 0x00006400000e0000 */
.L_x_862:
[----:B01----:R-:W-:Y:S02]  /*8a10*/  LEA.HI R0, R195, R195, RZ, 0x1 ;  /* 0x000000c3c3007211 */ /* 0x003fe400078f08ff */
[----:B------:R-:W-:Y:S02]  /*8a20*/  MOV R3, UR40 ;  /* 0x0000002800037c02 */ /* 0x000fe40008000f00 */
[----:B------:R-:W-:Y:S02]  /*8a30*/  LOP3.LUT R0, R0, 0x1e, RZ, 0xc0, !PT ;  /* 0x0000001e00007812 */ /* 0x000fe400078ec0ff */
[----:B------:R-:W-:-:S03]  /*8a40*/  LOP3.LUT P0, RZ, R3, 0x3ff, RZ, 0xc0, !PT ;  /* 0x000003ff03ff7812 */ /* 0x000fc6000780c0ff */
[----:B------:R-:W-:Y:S01]  /*8a50*/  IMAD.IADD R0, R195, 0x1, -R0 ;  /* 0x00000001c3007824 */ /* 0x000fe200078e0a00 */
[----:B------:R-:W-:-:S04]  /*8a60*/  P2R R26, PR, RZ, 0x1 ;  /* 0x00000001ff1a7803 */ /* 0x000fc80000000000 */
[----:B------:R-:W-:-:S04]  /*8a70*/  LEA R0, R0, UR40, 0xd ;  /* 0x0000002800007c11 */ /* 0x000fc8000f8e68ff */
[----:B------:R-:W-:-:S04]  /*8a80*/  SHF.R.U32.HI R0, RZ, 0x4, R0 ;  /* 0x00000004ff007819 */ /* 0x000fc80000011600 */
[----:B------:R-:W-:Y:S01]  /*8a90*/  LOP3.LUT R25, R0, 0x3fff, RZ, 0xc0, !PT ;  /* 0x00003fff00197812 */ /* 0x000fe200078ec0ff */
[----:B------:R-:W-:Y:S06]  /*8aa0*/  @!P0 BRA `(.L_x_592) ;  /* 0x0000000000408947 */ /* 0x000fec0003800000 */
        /* <DEDUP_REMOVED lines=13> */
[----:B0-2---:R-:W-:-:S07]  /*8b80*/  IMAD.MOV.U32 R13, RZ, RZ, RZ ;  /* 0x000000ffff0d7224 */ /* 0x005fce00078e00ff */
[----:B------:R-:W-:-:S07]  /*8b90*/  LEPC R20, `(.L_x_592) ;  /* 0x000000001014794e */ /* 0x000fce0000000000 */
[----:B-1---5:R-:W-:Y:S05]  /*8ba0*/  CALL.ABS.NOINC R14 ;  /* 0x000000000e007343 */ /* 0x022fea0003c00000 */
.L_x_592:
[----:B------:R-:W-:Y:S02]  /*8bb0*/  ULDC UR4, c[0x0][0x3f4] ;  /* 0x0000fd0000047ab9 */ /* 0x000fe40000000800 */
[----:B------:R-:W-:-:S13]  /*8bc0*/  ISETP.LT.AND P0, PT, RZ, UR4, PT ;  /* 0x00000004ff007c0c */ /* 0x000fda000bf01270 */
[----:B------:R-:W-:Y:S05]  /*8bd0*/  @P0 BRA `(.L_x_593) ;  /* 0x0000000000400947 */ /* 0x000fea0003800000 */
[----:B------:R-:W-:-:S04]  /*8be0*/  ULEA.HI UR4, UR39, UR39, URZ, 0x1 ;  /* 0x0000002727047291 */ /* 0x000fc8000f8f083f */
[----:B------:R-:W-:-:S04]  /*8bf0*/  ULOP3.LUT UR4, UR4, 0xfffffffe, URZ, 0xc0, !UPT ;  /* 0xfffffffe04047892 */ /* 0x000fc8000f8ec03f */
[----:B------:R-:W-:-:S06]  /*8c00*/  UIADD3 UR4, UR39, -UR4, URZ ;  /* 0x8000000427047290 */ /* 0x000fcc000fffe03f */
[----:B------:R-:W-:-:S05]  /*8c10*/  IMAD.U32 R3, RZ, RZ, UR4 ;  /* 0x00000004ff037e24 */ /* 0x000fca000f8e00ff */
[----:B------:R-:W-:-:S04]  /*8c20*/  SHF.L.U32 R3, R3, 0x1f, RZ ;  /* 0x0000001f03037819 */ /* 0x000fc800000006ff */
[----:B------:R0:W1:Y:S03]  /*8c30*/  SYNCS.PHASECHK.TRANS64.TRYWAIT P0, [R156+URZ+0x28800], R3 ;  /* 0x028800039c0075a7 */ /* 0x000066000800017f */
[----:B-1----:R-:W-:Y:S05]  /*8c40*/  @!P0 NANOSLEEP.SYNCS 0x989680 ;  /* 0x009896800000895d */ /* 0x002fea0003900000 */
[----:B------:R-:W1:Y:S01]  /*8c50*/  @!P0 SYNCS.PHASECHK.TRANS64 P0, [R156+URZ+0x28800], R3 ;  /* 0x028800039c0085a7 */ /* 0x000e62000800007f */
[----:B------:R-:W-:Y:S04]  /*8c60*/  BSSY B0, `(.L_x_594) ;  /* 0x0000006000007945 */ /* 0x000fe80003800000 */
[----:B-1----:R-:W-:Y:S05]  /*8c70*/  @P0 BRA `(.L_x_595) ;  /* 0x0000000000100947 */ /* 0x002fea0003800000 */
.L_x_596:
[----:B-1----:R1:W3:Y:S02]  /*8c80*/  SYNCS.PHASECHK.TRANS64.TRYWAIT P0, [R156+URZ+0x28800], R3 ;  /* 0x028800039c0075a7 */ /* 0x0022e4000800017f */
[----:B---3--:R-:W-:Y:S05]  /*8c90*/  @!P0 NANOSLEEP.SYNCS 0x989680 ;  /* 0x009896800000895d */ /* 0x008fea0003900000 */
[----:B------:R-:W3:Y:S02]  /*8ca0*/  @!P0 SYNCS.PHASECHK.TRANS64 P0, [R156+URZ+0x28800], R3 ;  /* 0x028800039c0085a7 */ /* 0x000ee4000800007f */
[----:B---3--:R-:W-:Y:S05]  /*8cb0*/  @!P0 BRA `(.L_x_596) ;  /* 0xfffffffc00f08947 */ /* 0x008fea000383ffff */
.L_x_595:
[----:B------:R-:W-:Y:S05]  /*8cc0*/  BSYNC B0 ;  /* 0x0000000000007941 */ /* 0x000fea0003800000 */
.L_x_594:
[----:B------:R-:W-:Y:S05]  /*8cd0*/  BRA `(.L_x_597) ;  /* 0x00000038001c7947 */ /* 0x000fea0003800000 */
.L_x_593:
[----:B-----5:R-:W-:Y:S01]  /*8ce0*/  SHF.R.S32.HI R0, RZ, 0x1f, R24 ;  /* 0x0000001fff007819 */ /* 0x020fe20000011418 */
[----:B------:R-:W-:Y:S01]  /*8cf0*/  ULDC.64 UR4, c[0x0][0x3f8] ;  /* 0x0000fe0000047ab9 */ /* 0x000fe20000000a00 */
[----:B------:R-:W-:Y:S01]  /*8d00*/  ULDC.64 UR6, c[0x0][0x408] ;  /* 0x0001020000067ab9 */ /* 0x000fe20000000a00 */
[----:B------:R-:W-:Y:S01]  /*8d10*/  ISETP.NE.AND P2, PT, R26, RZ, PT ;  /* 0x000000ff1a00720c */ /* 0x000fe20003f45270 */
[----:B------:R-:W-:-:S04]  /*8d20*/  IMAD.WIDE.U32 R4, R24, UR4, RZ ;  /* 0x0000000418047c25 */ /* 0x000fc8000f8e00ff */
[C---:B------:R-:W-:Y:S02]  /*8d30*/  IMAD R3, R0.reuse, UR4, RZ ;  /* 0x0000000400037c24 */ /* 0x040fe4000f8e02ff */
[----:B------:R-:W-:Y:S02]  /*8d40*/  IMAD R9, R0, UR6, RZ ;  /* 0x0000000600097c24 */ /* 0x000fe4000f8e02ff */
[C---:B------:R-:W-:Y:S01]  /*8d50*/  IMAD R3, R24.reuse, UR5, R3 ;  /* 0x0000000518037c24 */ /* 0x040fe2000f8e0203 */
[----:B------:R-:W-:Y:S01]  /*8d60*/  ULDC.64 UR4, c[0x0][0x3e8] ;  /* 0x0000fa0000047ab9 */ /* 0x000fe20000000a00 */
[----:B------:R-:W-:-:S04]  /*8d70*/  IMAD.WIDE.U32 R6, R24, UR6, RZ ;  /* 0x0000000618067c25 */ /* 0x000fc8000f8e00ff */
[----:B------:R-:W-:Y:S01]  /*8d80*/  IMAD R9, R24, UR7, R9 ;  /* 0x0000000718097c24 */ /* 0x000fe2000f8e0209 */
[----:B------:R-:W-:Y:S01]  /*8d90*/  ULDC.64 UR6, c[0x0][0x400] ;  /* 0x0001000000067ab9 */ /* 0x000fe20000000a00 */
[----:B------:R-:W-:Y:S01]  /*8da0*/  IMAD.IADD R5, R3, 0x1, R5 ;  /* 0x0000000103057824 */ /* 0x000fe200078e0205 */
[----:B------:R-:W-:Y:S02]  /*8db0*/  LEA R24, P0, R4, UR4, 0x1 ;  /* 0x0000000404187c11 */ /* 0x000fe4000f8008ff */
[----:B------:R-:W-:Y:S02]  /*8dc0*/  LEA R27, P1, R6, UR6, 0x1 ;  /* 0x00000006061b7c11 */ /* 0x000fe4000f8208ff */
[----:B------:R-:W-:Y:S02]  /*8dd0*/  IADD3 R3, R9, R7, RZ ;  /* 0x0000000709037210 */ /* 0x000fe40007ffe0ff */
[----:B------:R-:W-:Y:S02]  /*8de0*/  LEA.HI.X R26, R4, UR5, R5, 0x1, P0 ;  /* 0x00000005041a7c11 */ /* 0x000fe400080f0c05 */
[----:B------:R-:W-:Y:S01]  /*8df0*/  LEA.HI.X R28, R6, UR7, R3, 0x1, P1 ;  /* 0x00000007061c7c11 */ /* 0x000fe200088f0c03 */
        /* <DEDUP_REMOVED lines=16> */
[----:B-1----:R-:W-:Y:S05]  /*8f00*/  CALL.ABS.NOINC R14 ;  /* 0x000000000e007343 */ /* 0x002fea0003c00000 */
.L_x_598:
[----:B------:R-:W-:Y:S01]  /*8f10*/  ULDC.U8 UR4, c[0x0][0x410] ;  /* 0x0001040000047ab9 */ /* 0x000fe20000000000 */
[----:B------:R-:W-:Y:S01]  /*8f20*/  BSSY B0, `(.L_x_599) ;  /* 0x000035a000007945 */ /* 0x000fe20003800000 */
[----:B------:R-:W-:Y:S01]  /*8f30*/  ISETP.NE.AND P0, PT, RZ, UR4, PT ;  /* 0x00000004ff007c0c */ /* 0x000fe2000bf05270 */
[----:B------:R-:W-:Y:S01]  /*8f40*/  IMAD R5, R29, 0x80, R153 ;  /* 0x000000801d057824 */ /* 0x000fe200078e0299 */
[----:B------:R-:W-:-:S11]  /*8f50*/  LEA R21, R196, UR40, 0x1 ;  /* 0x00000028c4157c11 */ /* 0x000fd6000f8e08ff */
[----:B------:R-:W-:Y:S05]  /*8f60*/  @!P0 BRA `(.L_x_600) ;  /* 0x0000001800988947 */ /* 0x000fea0003800000 */
[----:B------:R-:W-:-:S03]  /*8f70*/  UMOV UR4, 0xffffffff ;  /* 0xffffffff00047882 */ /* 0x000fc60000000000 */
[----:B------:R-:W-:Y:S05]  /*8f80*/  BRA.DIV UR4, `(.L_x_601) ;  /* 0x0000013604f87947 */ /* 0x000fea000b800000 */
[----:B------:R0:W1:Y:S04]  /*8f90*/  SHFL.IDX PT, R0, R26, RZ, 0x181f ;  /* 0x00181fff1a007589 */ /* 0x00006800000e0000 */
[----:B------:R0:W3:Y:S04]  /*8fa0*/  SHFL.IDX PT, R3, R24, RZ, 0x181f ;  /* 0x00181fff18037589 */ /* 0x0000e800000e0000 */
[----:B------:R0:W4:Y:S04]  /*8fb0*/  SHFL.IDX PT, R4, R28, RZ, 0x181f ;  /* 0x00181fff1c047589 */ /* 0x00012800000e0000 */
[----:B------:R0:W0:Y:S02]  /*8fc0*/  SHFL.IDX PT, R14, R27, RZ, 0x181f ;  /* 0x00181fff1b0e7589 */ /* 0x00002400000e0000 */
.L_x_868:
[----:B------:R-:W-:Y:S01]  /*8fd0*/  ULDC UR4, c[0x0][0x448] ;  /* 0x0001120000047ab9 */ /* 0x000fe20000000800 */
[----:B------:R-:W-:Y:S01]  /*8fe0*/  BSSY B1, `(.L_x_602) ;  /* 0x000001d000017945 */ /* 0x000fe20003800000 */
[----:B------:R-:W-:Y:S01]  /*8ff0*/  IMAD R94, R94, UR4, RZ ;  /* 0x000000045e5e7c24 */ /* 0x000fe2000f8e02ff */
[----:B------:R-:W-:Y:S02]  /*9000*/  CS2R R6, SRZ ;  /* 0x0000000000067805 */ /* 0x000fe4000001ff00 */
[----:B------:R-:W-:Y:S02]  /*9010*/  CS2R R8, SRZ ;  /* 0x0000000000087805 */ /* 0x000fe4000001ff00 */
[----:B------:R-:W-:Y:S02]  /*9020*/  CS2R R10, SRZ ;  /* 0x00000000000a7805 */ /* 0x000fe4000001ff00 */
[----:B--2---:R-:W-:Y:S02]  /*9030*/  CS2R R12, SRZ ;  /* 0x00000000000c7805 */ /* 0x004fe4000001ff00 */
[----:B------:R-:W-:-:S13]  /*9040*/  ISETP.GE.AND P0, PT, R5, R94, PT ;  /* 0x0000005e0500720c */ /* 0x000fda0003f06270 */
[----:B------:R-:W-:Y:S05]  /*9050*/  @P0 BRA `(.L_x_603) ;  /* 0x0000000000540947 */ /* 0x000fea0003800000 */
[----:B------:R-:W-:Y:S01]  /*9060*/  ULDC UR4, c[0x0][0x3f4] ;  /* 0x0000fd0000047ab9 */ /* 0x000fe20000000800 */
[----:B------:R-:W-:Y:S02]  /*9070*/  CS2R R12, SRZ ;  /* 0x00000000000c7805 */ /* 0x000fe4000001ff00 */
[----:B------:R-:W-:Y:S02]  /*9080*/  ISETP.GE.AND P4, PT, R18, UR4, PT ;  /* 0x0000000412007c0c */ /* 0x000fe4000bf86270 */
[----:B------:R-:W-:Y:S02]  /*9090*/  CS2R R8, SRZ ;  /* 0x0000000000087805 */ /* 0x000fe4000001ff00 */
[----:B------:R-:W-:-:S09]  /*90a0*/  ISETP.GE.AND P5, PT, R152, UR4, PT ;  /* 0x0000000498007c0c */ /* 0x000fd2000bfa6270 */
[C---:B------:R-:W-:Y:S01]  /*90b0*/  @!P4 IMAD.SHL.U32 R30, R18.reuse, 0x2, RZ ;  /* 0x00000002121ec824 */ /* 0x040fe200078e00ff */
[----:B------:R-:W-:-:S03]  /*90c0*/  @!P4 SHF.L.U64.HI R5, R18, 0x1, R19 ;  /* 0x000000011205c819 */ /* 0x000fc60000010213 */
[C---:B---3--:R-:W-:Y:S02]  /*90d0*/  @!P5 IADD3 R32, P2, R3.reuse, R220, RZ ;  /* 0x000000dc0320d210 */ /* 0x048fe40007f5e0ff */
[-C--:B0-----:R-:W-:Y:S02]  /*90e0*/  @!P4 IADD3 R26, P0, R3, R30.reuse, RZ ;  /* 0x0000001e031ac210 */ /* 0x081fe40007f1e0ff */
[C---:B------:R-:W-:Y:S02]  /*90f0*/  @!P4 IADD3 R30, P1, R14.reuse, R30, RZ ;  /* 0x0000001e0e1ec210 */ /* 0x040fe40007f3e0ff */
[----:B------:R-:W-:Y:S02]  /*9100*/  @!P5 IADD3 R14, P3, R14, R220, RZ ;  /* 0x000000dc0e0ed210 */ /* 0x000fe40007f7e0ff */
[----:B------:R-:W-:Y:S02]  /*9110*/  CS2R R10, SRZ ;  /* 0x00000000000a7805 */ /* 0x000fe4000001ff00 */
[----:B------:R-:W-:-:S02]  /*9120*/  CS2R R6, SRZ ;  /* 0x0000000000067805 */ /* 0x000fc4000001ff00 */
[C---:B-1----:R-:W-:Y:S01]  /*9130*/  @!P5 IADD3.X R33, R0.reuse, R219, RZ, P2, !PT ;  /* 0x000000db0021d210 */ /* 0x042fe200017fe4ff */
[--C-:B------:R-:W-:Y:S02]  /*9140*/  @!P4 IMAD.X R27, R0, 0x1, R5.reuse, P0 ;  /* 0x00000001001bc824 */ /* 0x100fe400000e0605 */
[C---:B----4-:R-:W-:Y:S02]  /*9150*/  @!P4 IMAD.X R31, R4.reuse, 0x1, R5, P1 ;  /* 0x00000001041fc824 */ /* 0x050fe400008e0605 */
[----:B------:R-:W-:Y:S01]  /*9160*/  @!P5 IMAD.X R15, R4, 0x1, R219, P3 ;  /* 0x00000001040fd824 */ /* 0x000fe200018e06db */
[----:B------:R2:W5:Y:S04]  /*9170*/  @!P5 LD.E.64 R12, desc[UR42][R32.64] ;  /* 0x0000002a200cd980 */ /* 0x000568000c101b00 */
[----:B------:R2:W5:Y:S04]  /*9180*/  @!P5 LD.E.64 R8, desc[UR42][R14.64] ;  /* 0x0000002a0e08d980 */ /* 0x000568000c101b00 */
[----:B------:R2:W5:Y:S04]  /*9190*/  @!P4 LD.E.64 R10, desc[UR42][R26.64] ;  /* 0x0000002a1a0ac980 */ /* 0x000568000c101b00 */
[----:B------:R2:W5:Y:S02]  /*91a0*/  @!P4 LD.E.64 R6, desc[UR42][R30.64] ;  /* 0x0000002a1e06c980 */ /* 0x000564000c101b00 */
.L_x_603:
[----:B------:R-:W-:Y:S05]  /*91b0*/  BSYNC B1 ;  /* 0x0000000000017941 */ /* 0x000fea0003800000 */
.L_x_602:
[----:B------:R-:W-:Y:S01]  /*91c0*/  ULEA.HI UR4, UR39, UR39, URZ, 0x1 ;  /* 0x0000002727047291 */ /* 0x000fe2000f8f083f */
[----:B---3--:R-:W-:Y:S01]  /*91d0*/  IMAD R3, R29, -0x80, R94 ;  /* 0xffffff801d037824 */ /* 0x008fe200078e025e */
[----:B--2--5:R-:W-:Y:S01]  /*91e0*/  MOV R15, R13 ;  /* 0x0000000d000f7202 */ /* 0x024fe20000000f00 */
[----:B-1----:R-:W-:Y:S01]  /*91f0*/  IMAD.MOV.U32 R0, RZ, RZ, R10 ;  /* 0x000000ffff007224 */ /* 0x002fe200078e000a */
[----:B------:R-:W-:Y:S01]  /*9200*/  ULOP3.LUT UR4, UR4, 0xfffffffe, URZ, 0xc0, !UPT ;  /* 0xfffffffe04047892 */ /* 0x000fe2000f8ec03f */
[----:B0-----:R-:W-:Y:S01]  /*9210*/  SHF.R.U64 R26, R12, 0x10, R13 ;  /* 0x000000100c1a7819 */ /* 0x001fe2000000120d */
[----:B------:R-:W-:Y:S01]  /*9220*/  IMAD.MOV.U32 R14, RZ, RZ, R11 ;  /* 0x000000ffff0e7224 */ /* 0x000fe200078e000b */
[----:B------:R-:W-:Y:S01]  /*9230*/  SHF.R.U32.HI R27, RZ, 0x10, R13 ;  /* 0x00000010ff1b7819 */ /* 0x000fe2000001160d */
[----:B------:R-:W-:Y:S01]  /*9240*/  UIADD3 UR4, UR39, -UR4, URZ ;  /* 0x8000000427047290 */ /* 0x000fe2000fffe03f */
[----:B------:R-:W-:Y:S01]  /*9250*/  SHF.R.U64 R20, R10, 0x10, R11 ;  /* 0x000000100a147819 */ /* 0x000fe2000000120b */
[----:B------:R-:W-:Y:S01]  /*9260*/  IMAD.MOV.U32 R13, RZ, RZ, R6 ;  /* 0x000000ffff0d7224 */ /* 0x000fe200078e0006 */
[--C-:B------:R-:W-:Y:S01]  /*9270*/  SHF.R.U64 R28, R6, 0x10, R7.reuse ;  /* 0x00000010061c7819 */ /* 0x100fe20000001207 */
[----:B------:R-:W-:Y:S01]  /*9280*/  IMAD.MOV.U32 R10, RZ, RZ, R12 ;  /* 0x000000ffff0a7224 */ /* 0x000fe200078e000c */
[--C-:B------:R-:W-:Y:S01]  /*9290*/  SHF.R.U32.HI R29, RZ, 0x10, R7.reuse ;  /* 0x00000010ff1d7819 */ /* 0x100fe20000011607 */
[----:B----4-:R-:W-:Y:S01]  /*92a0*/  IMAD.MOV.U32 R4, RZ, RZ, R7 ;  /* 0x000000ffff047224 */ /* 0x010fe200078e0007 */
[----:B------:R-:W-:Y:S01]  /*92b0*/  MOV R5, UR4 ;  /* 0x0000000400057c02 */ /* 0x000fe20008000f00 */
[----:B------:R-:W-:Y:S01]  /*92c0*/  IMAD.MOV.U32 R6, RZ, RZ, R8 ;  /* 0x000000ffff067224 */ /* 0x000fe200078e0008 */
[----:B------:R-:W-:Y:S01]  /*92d0*/  SHF.R.U64 R30, R8, 0x10, R9 ;  /* 0x00000010081e7819 */ /* 0x000fe20000001209 */
[----:B------:R-:W-:Y:S01]  /*92e0*/  BSSY B1, `(.L_x_604) ;  /* 0x0000010000017945 */ /* 0x000fe20003800000 */
[----:B------:R-:W-:-:S02]  /*92f0*/  SHF.L.U32 R5, R5, 0x1f, RZ ;  /* 0x0000001f05057819 */ /* 0x000fc400000006ff */
[----:B------:R-:W-:Y:S02]  /*9300*/  SHF.R.U32.HI R24, RZ, 0x10, R11 ;  /* 0x00000010ff187819 */ /* 0x000fe4000001160b */
[----:B------:R-:W0:Y:S01]  /*9310*/  SYNCS.PHASECHK.TRANS64.TRYWAIT P0, [R156+URZ+0x28800], R5 ;  /* 0x028800059c0075a7 */ /* 0x000e22000800017f */
[----:B------:R-:W-:Y:S02]  /*9320*/  MOV R7, R9 ;  /* 0x0000000900077202 */ /* 0x000fe40000000f00 */
[----:B------:R-:W-:Y:S02]  /*9330*/  VIMNMX R8, R3, 0x80, PT ;  /* 0x0000008003087848 */ /* 0x000fe40003fe0100 */
[----:B------:R-:W-:Y:S02]  /*9340*/  SHF.R.U32.HI R31, RZ, 0x10, R9 ;  /* 0x00000010ff1f7819 */ /* 0x000fe40000011609 */
[----:B------:R-:W-:Y:S02]  /*9350*/  PRMT R11, R0, 0x5410, R14 ;  /* 0x00005410000b7816 */ /* 0x000fe4000000000e */
[----:B------:R-:W-:-:S02]  /*9360*/  PRMT R12, R20, 0x5410, R24 ;  /* 0x00005410140c7816 */ /* 0x000fc40000000018 */
[----:B------:R-:W-:Y:S02]  /*9370*/  PRMT R0, R10, 0x5410, R15 ;  /* 0x000054100a007816 */ /* 0x000fe4000000000f */
[----:B------:R-:W-:Y:S02]  /*9380*/  PRMT R3, R26, 0x5410, R27 ;  /* 0x000054101a037816 */ /* 0x000fe4000000001b */
[----:B------:R-:W-:Y:S02]  /*9390*/  ISETP.GE.AND P1, PT, R153, R8, PT ;  /* 0x000000089900720c */ /* 0x000fe40003f26270 */
[----:B------:R-:W-:Y:S02]  /*93a0*/  PRMT R13, R13, 0x5410, R4 ;  /* 0x000054100d0d7816 */ /* 0x000fe40000000004 */
[----:B------:R-:W-:Y:S02]  /*93b0*/  PRMT R14, R28, 0x5410, R29 ;  /* 0x000054101c0e7816 */ /* 0x000fe4000000001d */
[----:B------:R-:W-:Y:S01]  /*93c0*/  PRMT R9, R6, 0x5410, R7 ;  /* 0x0000541006097816 */ /* 0x000fe20000000007 */
[----:B0-----:R-:W-:Y:S06]  /*93d0*/  @!P0 BRA `(.L_x_605) ;  /* 0x0000013400548947 */ /* 0x001fec0003800000 */
.L_x_869:
[----:B------:R-:W-:Y:S05]  /*93e0*/  BSYNC B1 ;  /* 0x0000000000017941 */ /* 0x000fea0003800000 */
.L_x_604:
[----:B------:R-:W-:Y:S01]  /*93f0*/  BSSY B1, `(.L_x_606) ;  /* 0x0000056000017945 */ /* 0x000fe20003800000 */
[----:B------:R-:W-:-:S03]  /*9400*/  PRMT R10, R30, 0x5410, R31 ;  /* 0x000054101e0a7816 */ /* 0x000fc6000000001f */
[----:B------:R-:W-:Y:S05]  /*9410*/  @P1 BRA `(.L_x_607) ;  /* 0x00000004004c1947 */ /* 0x000fea0003800000 */
[----:B0-----:R-:W0:Y:S01]  /*9420*/  LDC R5, c[0x0][0x3f4] ;  /* 0x0000fd00ff057b82 */ /* 0x001e220000000800 */
[----:B------:R-:W-:Y:S01]  /*9430*/  BSSY B2, `(.L_x_608) ;  /* 0x000002a000027945 */ /* 0x000fe20003800000 */
[-C--:B0-----:R-:W-:Y:S02]  /*9440*/  ISETP.GE.AND P0, PT, R18, R5.reuse, PT ;  /* 0x000000051200720c */ /* 0x081fe40003f06270 */
[----:B------:R-:W-:-:S11]  /*9450*/  ISETP.GE.AND P1, PT, R152, R5, PT ;  /* 0x000000059800720c */ /* 0x000fd60003f26270 */
[----:B------:R-:W-:Y:S05]  /*9460*/  @P0 BRA `(.L_x_609) ;  /* 0x0000000000980947 */ /* 0x000fea0003800000 */
[----:B------:R-:W0:Y:S01]  /*9470*/  LDS.128 R4, [R21] ;  /* 0x0000000015047984 */ /* 0x000e220000000c00 */
[----:B------:R-:W-:Y:S02]  /*9480*/  HADD2.F32 R29, -RZ, R13.H0_H0 ;  /* 0x2000000dff1d7230 */ /* 0x000fe40000004100 */
[----:B------:R-:W-:Y:S02]  /*9490*/  HADD2.F32 R27, -RZ, R11.H0_H0 ;  /* 0x2000000bff1b7230 */ /* 0x000fe40000004100 */
[----:B------:R-:W-:Y:S02]  /*94a0*/  HADD2.F32 R28, -RZ, R12.H0_H0 ;  /* 0x2000000cff1c7230 */ /* 0x000fe40000004100 */
[----:B------:R-:W-:Y:S02]  /*94b0*/  HADD2.F32 R30, -RZ, R14.H0_H0 ;  /* 0x2000000eff1e7230 */ /* 0x000fe40000004100 */
[--C-:B0-----:R-:W-:Y:S02]  /*94c0*/  HADD2.F32 R15, -RZ, R4.reuse.H0_H0 ;  /* 0x20000004ff0f7230 */ /* 0x101fe40000004100 */
[----:B------:R-:W-:-:S02]  /*94d0*/  HADD2.F32 R4, -RZ, R4.H1_H1 ;  /* 0x30000004ff047230 */ /* 0x000fc40000004100 */
[--C-:B------:R-:W-:Y:S02]  /*94e0*/  HADD2.F32 R20, -RZ, R5.reuse.H0_H0 ;  /* 0x20000005ff147230 */ /* 0x100fe40000004100 */
[----:B------:R-:W-:Y:S02]  /*94f0*/  HADD2.F32 R5, -RZ, R5.H1_H1 ;  /* 0x30000005ff057230 */ /* 0x000fe40000004100 */
[C---:B------:R-:W-:Y:S01]  /*9500*/  FMUL.FTZ R32, R4.reuse, R29 ;  /* 0x0000001d04207220 */ /* 0x040fe20000410000 */
[-C--:B------:R-:W-:Y:S01]  /*9510*/  FMUL.FTZ R4, R4, R27.reuse ;  /* 0x0000001b04047220 */ /* 0x080fe20000410000 */
[--C-:B------:R-:W-:Y:S02]  /*9520*/  HADD2.F32 R24, -RZ, R6.reuse.H0_H0 ;  /* 0x20000006ff187230 */ /* 0x100fe40000004100 */
[----:B------:R-:W-:Y:S02]  /*9530*/  HADD2.F32 R26, -RZ, R7.H0_H0 ;  /* 0x20000007ff1a7230 */ /* 0x000fe40000004100 */
[----:B------:R-:W-:Y:S01]  /*9540*/  FMUL.FTZ R31, R5, R30 ;  /* 0x0000001e051f7220 */ /* 0x000fe20000410000 */
[C---:B------:R-:W-:Y:S01]  /*9550*/  FFMA.FTZ R32, R15.reuse, R27, -R32 ;  /* 0x0000001b0f207223 */ /* 0x040fe20000010820 */
[----:B------:R-:W-:Y:S01]  /*9560*/  FFMA.FTZ R29, R15, R29, R4 ;  /* 0x0000001d0f1d7223 */ /* 0x000fe20000010004 */
[----:B------:R-:W-:Y:S01]  /*9570*/  FMUL.FTZ R33, R5, R28 ;  /* 0x0000001c05217220 */ /* 0x000fe20000410000 */
[----:B------:R-:W-:-:S02]  /*9580*/  HADD2.F32 R6, -RZ, R6.H1_H1 ;  /* 0x30000006ff067230 */ /* 0x000fc40000004100 */
[C---:B------:R-:W-:Y:S01]  /*9590*/  FFMA.FTZ R31, R20.reuse, R28, -R31 ;  /* 0x0000001c141f7223 */ /* 0x040fe2000001081f */
[----:B------:R-:W-:Y:S02]  /*95a0*/  HADD2.F32 R7, -RZ, R7.H1_H1 ;  /* 0x30000007ff077230 */ /* 0x000fe40000004100 */
[----:B------:R-:W-:Y:S01]  /*95b0*/  FFMA.FTZ R20, R20, R30, R33 ;  /* 0x0000001e14147223 */ /* 0x000fe20000010021 */
[----:B------:R-:W-:Y:S02]  /*95c0*/  HADD2.F32 R15, -RZ, R13.H1_H1 ;  /* 0x3000000dff0f7230 */ /* 0x000fe40000004100 */
[----:B------:R-:W-:Y:S02]  /*95d0*/  HADD2.F32 R5, -RZ, R11.H1_H1 ;  /* 0x3000000bff057230 */ /* 0x000fe40000004100 */
[----:B------:R-:W-:Y:S02]  /*95e0*/  HADD2.F32 R27, -RZ, R14.H1_H1 ;  /* 0x3000000eff1b7230 */ /* 0x000fe40000004100 */
[----:B------:R-:W-:Y:S01]  /*95f0*/  FMUL.FTZ R33, R6, R15 ;  /* 0x0000000f06217220 */ /* 0x000fe20000410000 */
[----:B------:R-:W-:-:S02]  /*9600*/  HADD2.F32 R4, -RZ, R12.H1_H1 ;  /* 0x3000000cff047230 */ /* 0x000fc40000004100 */
[----:B------:R-:W-:Y:S01]  /*9610*/  FMUL.FTZ R28, R6, R5 ;  /* 0x00000005061c7220 */ /* 0x000fe20000410000 */
[C---:B------:R-:W-:Y:S01]  /*9620*/  FMUL.FTZ R35, R7.reuse, R27 ;  /* 0x0000001b07237220 */ /* 0x040fe20000410000 */
[C---:B------:R-:W-:Y:S01]  /*9630*/  FFMA.FTZ R6, R24.reuse, R5, -R33 ;  /* 0x0000000518067223 */ /* 0x040fe20000010821 */
[-C--:B------:R-:W-:Y:S01]  /*9640*/  FMUL.FTZ R30, R7, R4.reuse ;  /* 0x00000004071e7220 */ /* 0x080fe20000410000 */
[----:B------:R-:W-:Y:S01]  /*9650*/  FFMA.FTZ R15, R24, R15, R28 ;  /* 0x0000000f180f7223 */ /* 0x000fe2000001001c */
[C---:B------:R-:W-:Y:S01]  /*9660*/  FFMA.FTZ R7, R26.reuse, R4, -R35 ;  /* 0x000000041a077223 */ /* 0x040fe20000010823 */
[----:B------:R-:W-:Y:S01]  /*9670*/  F2FP.F16.F32.PACK_AB R4, R29, R32 ;  /* 0x000000201d04723e */ /* 0x000fe200000000ff */
[----:B------:R-:W-:Y:S01]  /*9680*/  FFMA.FTZ R30, R26, R27, R30 ;  /* 0x0000001b1a1e7223 */ /* 0x000fe2000001001e */
[----:B------:R-:W-:Y:S02]  /*9690*/  F2FP.F16.F32.PACK_AB R5, R20, R31 ;  /* 0x0000001f1405723e */ /* 0x000fe400000000ff */
[----:B------:R-:W-:-:S02]  /*96a0*/  F2FP.F16.F32.PACK_AB R6, R15, R6 ;  /* 0x000000060f06723e */ /* 0x000fc400000000ff */
[----:B------:R-:W-:-:S05]  /*96b0*/  F2FP.F16.F32.PACK_AB R7, R30, R7 ;  /* 0x000000071e07723e */ /* 0x000fca00000000ff */
[----:B------:R0:W-:Y:S02]  /*96c0*/  STS.128 [R21], R4 ;  /* 0x0000000415007388 */ /* 0x0001e40000000c00 */
.L_x_609:
[----:B------:R-:W-:Y:S05]  /*96d0*/  BSYNC B2 ;  /* 0x0000000000027941 */ /* 0x000fea0003800000 */
.L_x_608:
[----:B------:R-:W-:Y:S05]  /*96e0*/  @P1 BRA `(.L_x_607) ;  /* 0x0000000000981947 */ /* 0x000fea0003800000 */
[----:B0-----:R-:W0:Y:S01]  /*96f0*/  LDS.128 R4, [R21+0x4000] ;  /* 0x0040000015047984 */ /* 0x001e220000000c00 */
        /* <DEDUP_REMOVED lines=36> */
[----:B------:R1:W-:Y:S02]  /*9940*/  STS.128 [R21+0x4000], R4 ;  /* 0x0040000415007388 */ /* 0x0003e40000000c00 */
.L_x_607:
[----:B------:R-:W-:Y:S05]  /*9950*/  BSYNC B1 ;  /* 0x0000000000017941 */ /* 0x000fea0003800000 */
.L_x_606:
[----:B01----:R-:W-:Y:S01]  /*9960*/  VIADD R4, R153, 0x20 ;  /* 0x0000002099047836 */ /* 0x003fe20000000000 */
[----:B------:R-:W-:Y:S04]  /*9970*/  BSSY B1, `(.L_x_610) ;  /* 0x0000056000017945 */ /* 0x000fe80003800000 */
[----:B------:R-:W-:-:S13]  /*9980*/  ISETP.GE.AND P0, PT, R4, R8, PT ;  /* 0x000000080400720c */ /* 0x000fda0003f06270 */
[----:B------:R-:W-:Y:S05]  /*9990*/  @P0 BRA `(.L_x_611) ;  /* 0x00000004004c0947 */ /* 0x000fea0003800000 */
[----:B------:R-:W0:Y:S01]  /*99a0*/  LDC R5, c[0x0][0x3f4] ;  /* 0x0000fd00ff057b82 */ /* 0x000e220000000800 */
[----:B------:R-:W-:Y:S01]  /*99b0*/  BSSY B2, `(.L_x_612) ;  /* 0x000002a000027945 */ /* 0x000fe20003800000 */
[-C--:B0-----:R-:W-:Y:S02]  /*99c0*/  ISETP.GE.AND P0, PT, R18, R5.reuse, PT ;  /* 0x000000051200720c */ /* 0x081fe40003f06270 */
[----:B------:R-:W-:-:S11]  /*99d0*/  ISETP.GE.AND P1, PT, R152, R5, PT ;  /* 0x000000059800720c */ /* 0x000fd60003f26270 */
[----:B------:R-:W-:Y:S05]  /*99e0*/  @P0 BRA `(.L_x_613) ;  /* 0x0000000000980947 */ /* 0x000fea0003800000 */
[----:B------:R-:W0:Y:S01]  /*99f0*/  LDS.128 R4, [R21+0x1000] ;  /* 0x0010000015047984 */ /* 0x000e220000000c00 */
[----:B------:R-:W-:Y:S02]  /*9a00*/  HADD2.F32 R31, -RZ, R13.H0_H0 ;  /* 0x2000000dff1f7230 */ /* 0x000fe40000004100 */
[----:B------:R-:W-:Y:S02]  /*9a10*/  HADD2.F32 R29, -RZ, R11.H0_H0 ;  /* 0x2000000bff1d7230 */ /* 0x000fe40000004100 */
[----:B------:R-:W-:Y:S02]  /*9a20*/  HADD2.F32 R34, -RZ, R14.H0_H0 ;  /* 0x2000000eff227230 */ /* 0x000fe40000004100 */
[----:B------:R-:W-:Y:S02]  /*9a30*/  HADD2.F32 R32, -RZ, R12.H0_H0 ;  /* 0x2000000cff207230 */ /* 0x000fe40000004100 */
[----:B------:R-:W-:Y:S02]  /*9a40*/  HADD2.F32 R36, -RZ, R14.H1_H1 ;  /* 0x3000000eff247230 */ /* 0x000fe40000004100 */
[----:B0-----:R-:W-:-:S02]  /*9a50*/  HADD2.F32 R15, -RZ, R4.H0_H0 ;  /* 0x20000004ff0f7230 */ /* 0x001fc40000004100 */
[----:B------:R-:W-:Y:S02]  /*9a60*/  HADD2.F32 R4, -RZ, R4.H1_H1 ;  /* 0x30000004ff047230 */ /* 0x000fe40000004100 */
[--C-:B------:R-:W-:Y:S02]  /*9a70*/  HADD2.F32 R20, -RZ, R5.reuse.H0_H0 ;  /* 0x20000005ff147230 */ /* 0x100fe40000004100 */
[----:B------:R-:W-:Y:S02]  /*9a80*/  HADD2.F32 R5, -RZ, R5.H1_H1 ;  /* 0x30000005ff057230 */ /* 0x000fe40000004100 */
[-C--:B------:R-:W-:Y:S01]  /*9a90*/  FMUL.FTZ R28, R31, R4.reuse ;  /* 0x000000041f1c7220 */ /* 0x080fe20000410000 */
[C---:B------:R-:W-:Y:S01]  /*9aa0*/  FMUL.FTZ R30, R29.reuse, R4 ;  /* 0x000000041d1e7220 */ /* 0x040fe20000410000 */
[----:B------:R-:W-:Y:S02]  /*9ab0*/  HADD2.F32 R26, -RZ, R7.H0_H0 ;  /* 0x20000007ff1a7230 */ /* 0x000fe40000004100 */
[----:B------:R-:W-:Y:S01]  /*9ac0*/  FMUL.FTZ R27, R34, R5 ;  /* 0x00000005221b7220 */ /* 0x000fe20000410000 */
[----:B------:R-:W-:Y:S01]  /*9ad0*/  FFMA.FTZ R4, R29, R15, -R28 ;  /* 0x0000000f1d047223 */ /* 0x000fe2000001081c */
[----:B------:R-:W-:Y:S01]  /*9ae0*/  FMUL.FTZ R29, R32, R5 ;  /* 0x00000005201d7220 */ /* 0x000fe20000410000 */
[----:B------:R-:W-:-:S02]  /*9af0*/  HADD2.F32 R24, -RZ, R6.H0_H0 ;  /* 0x20000006ff187230 */ /* 0x000fc40000004100 */
[----:B------:R-:W-:Y:S01]  /*9b00*/  FFMA.FTZ R15, R31, R15, R30 ;  /* 0x0000000f1f0f7223 */ /* 0x000fe2000001001e */
[----:B------:R-:W-:Y:S02]  /*9b10*/  HADD2.F32 R7, -RZ, R7.H1_H1 ;  /* 0x30000007ff077230 */ /* 0x000fe40000004100 */
[-C--:B------:R-:W-:Y:S01]  /*9b20*/  FFMA.FTZ R5, R32, R20.reuse, -R27 ;  /* 0x0000001420057223 */ /* 0x080fe2000001081b */
[----:B------:R-:W-:Y:S02]  /*9b30*/  HADD2.F32 R6, -RZ, R6.H1_H1 ;  /* 0x30000006ff067230 */ /* 0x000fe40000004100 */
[----:B------:R-:W-:Y:S01]  /*9b40*/  FFMA.FTZ R20, R34, R20, R29 ;  /* 0x0000001422147223 */ /* 0x000fe2000001001d */
[----:B------:R-:W-:Y:S02]  /*9b50*/  HADD2.F32 R32, -RZ, R13.H1_H1 ;  /* 0x3000000dff207230 */ /* 0x000fe40000004100 */
[----:B------:R-:W-:Y:S01]  /*9b60*/  FMUL.FTZ R31, R36, R7 ;  /* 0x00000007241f7220 */ /* 0x000fe20000410000 */
[----:B------:R-:W-:Y:S01]  /*9b70*/  HADD2.F32 R28, -RZ, R11.H1_H1 ;  /* 0x3000000bff1c7230 */ /* 0x000fe20000004100 */
[----:B------:R-:W-:Y:S01]  /*9b80*/  F2FP.F16.F32.PACK_AB R4, R15, R4 ;  /* 0x000000040f04723e */ /* 0x000fe200000000ff */
[----:B------:R-:W-:-:S02]  /*9b90*/  HADD2.F32 R30, -RZ, R12.H1_H1 ;  /* 0x3000000cff1e7230 */ /* 0x000fc40000004100 */
[-C--:B------:R-:W-:Y:S01]  /*9ba0*/  FMUL.FTZ R27, R32, R6.reuse ;  /* 0x00000006201b7220 */ /* 0x080fe20000410000 */
[----:B------:R-:W-:Y:S01]  /*9bb0*/  F2FP.F16.F32.PACK_AB R5, R20, R5 ;  /* 0x000000051405723e */ /* 0x000fe200000000ff */
[----:B------:R-:W-:Y:S01]  /*9bc0*/  FMUL.FTZ R29, R28, R6 ;  /* 0x000000061c1d7220 */ /* 0x000fe20000410000 */
[C---:B------:R-:W-:Y:S01]  /*9bd0*/  FMUL.FTZ R33, R30.reuse, R7 ;  /* 0x000000071e217220 */ /* 0x040fe20000410000 */
[----:B------:R-:W-:Y:S01]  /*9be0*/  FFMA.FTZ R7, R30, R26, -R31 ;  /* 0x0000001a1e077223 */ /* 0x000fe2000001081f */
[-C--:B------:R-:W-:Y:S01]  /*9bf0*/  FFMA.FTZ R6, R28, R24.reuse, -R27 ;  /* 0x000000181c067223 */ /* 0x080fe2000001081b */
[----:B------:R-:W-:Y:S01]  /*9c00*/  FFMA.FTZ R29, R32, R24, R29 ;  /* 0x00000018201d7223 */ /* 0x000fe2000001001d */
[----:B------:R-:W-:-:S04]  /*9c10*/  FFMA.FTZ R26, R36, R26, R33 ;  /* 0x0000001a241a7223 */ /* 0x000fc80000010021 */
[----:B------:R-:W-:Y:S02]  /*9c20*/  F2FP.F16.F32.PACK_AB R6, R29, R6 ;  /* 0x000000061d06723e */ /* 0x000fe400000000ff */
[----:B------:R-:W-:-:S05]  /*9c30*/  F2FP.F16.F32.PACK_AB R7, R26, R7 ;  /* 0x000000071a07723e */ /* 0x000fca00000000ff */
[----:B------:R0:W-:Y:S02]  /*9c40*/  STS.128 [R21+0x1000], R4 ;  /* 0x0010000415007388 */ /* 0x0001e40000000c00 */
.L_x_613:
[----:B------:R-:W-:Y:S05]  /*9c50*/  BSYNC B2 ;  /* 0x0000000000027941 */ /* 0x000fea0003800000 */
.L_x_612:
[----:B------:R-:W-:Y:S05]  /*9c60*/  @P1 BRA `(.L_x_611) ;  /* 0x0000000000981947 */ /* 0x000fea0003800000 */
[----:B0-----:R-:W0:Y:S01]  /*9c70*/  LDS.128 R4, [R21+0x5000] ;  /* 0x0050000015047984 */ /* 0x001e220000000c00 */
[----:B------:R-:W-:Y:S02]  /*9c80*/  HADD2.F32 R31, -RZ, R9.H0_H0 ;  /* 0x20000009ff1f7230 */ /* 0x000fe40000004100 */
[----:B------:R-:W-:Y:S02]  /*9c90*/  HADD2.F32 R29, -RZ, R0.H0_H0 ;  /* 0x20000000ff1d7230 */ /* 0x000fe40000004100 */
[--C-:B------:R-:W-:Y:S02]  /*9ca0*/  HADD2.F32 R34, -RZ, R10.reuse.H0_H0 ;  /* 0x2000000aff227230 */ /* 0x100fe40000004100 */
        /* <DEDUP_REMOVED lines=34> */
.L_x_611:
[----:B------:R-:W-:Y:S05]  /*9ed0*/  BSYNC B1 ;  /* 0x0000000000017941 */ /* 0x000fea0003800000 */
.L_x_610:
        /* <DEDUP_REMOVED lines=47> */
.L_x_617:
[----:B------:R-:W-:Y:S05]  /*a1d0*/  BSYNC B2 ;  /* 0x0000000000027941 */ /* 0x000fea0003800000 */
.L_x_616:
        /* <DEDUP_REMOVED lines=39> */
.L_x_615:
[----:B------:R-:W-:Y:S05]  /*a450*/  BSYNC B1 ;  /* 0x0000000000017941 */ /* 0x000fea0003800000 */
.L_x_614:
[----:B01----:R-:W-:-:S05]  /*a460*/  VIADD R4, R153, 0x60 ;  /* 0x0000006099047836 */ /* 0x003fca0000000000 */
        /* <DEDUP_REMOVED lines=13> */
[----:B------:R-:W-:-:S02]  /*a540*/  HADD2.F32 R12, -RZ, R12.H1_H1 ;  /* 0x3000000cff0c7230 */ /* 0x000fc40000004100 */
[--C-:B0-----:R-:W-:Y:S02]  /*a550*/  HADD2.F32 R8, -RZ, R4.reuse.H0_H0 ;  /* 0x20000004ff087230 */ /* 0x101fe40000004100 */
[----:B------:R-:W-:Y:S02]  /*a560*/  HADD2.F32 R4, -RZ, R4.H1_H1 ;  /* 0x30000004ff047230 */ /* 0x000fe40000004100 */
[--C-:B------:R-:W-:Y:S02]  /*a570*/  HADD2.F32 R15, -RZ, R5.reuse.H0_H0 ;  /* 0x20000005ff0f7230 */ /* 0x100fe40000004100 */
[----:B------:R-:W-:Y:S02]  /*a580*/  HADD2.F32 R5, -RZ, R5.H1_H1 ;  /* 0x30000005ff057230 */ /* 0x000fe40000004100 */
[-C--:B------:R-:W-:Y:S01]  /*a590*/  FMUL.FTZ R27, R30, R4.reuse ;  /* 0x000000041e1b7220 */ /* 0x080fe20000410000 */
[----:B------:R-:W-:Y:S01]  /*a5a0*/  FMUL.FTZ R29, R28, R4 ;  /* 0x000000041c1d7220 */ /* 0x000fe20000410000 */
[----:B------:R-:W-:-:S02]  /*a5b0*/  HADD2.F32 R24, -RZ, R7.H0_H0 ;  /* 0x20000007ff187230 */ /* 0x000fc40000004100 */
[-C--:B------:R-:W-:Y:S01]  /*a5c0*/  FMUL.FTZ R26, R33, R5.reuse ;  /* 0x00000005211a7220 */ /* 0x080fe20000410000 */
[-C--:B------:R-:W-:Y:S01]  /*a5d0*/  FFMA.FTZ R4, R28, R8.reuse, -R27 ;  /* 0x000000081c047223 */ /* 0x080fe2000001081b */
[----:B------:R-:W-:Y:S01]  /*a5e0*/  FFMA.FTZ R29, R30, R8, R29 ;  /* 0x000000081e1d7223 */ /* 0x000fe2000001001d */
[C---:B------:R-:W-:Y:S01]  /*a5f0*/  FMUL.FTZ R8, R31.reuse, R5 ;  /* 0x000000051f087220 */ /* 0x040fe20000410000 */
[--C-:B------:R-:W-:Y:S02]  /*a600*/  HADD2.F32 R20, -RZ, R6.reuse.H0_H0 ;  /* 0x20000006ff147230 */ /* 0x100fe40000004100 */
[-C--:B------:R-:W-:Y:S01]  /*a610*/  FFMA.FTZ R5, R31, R15.reuse, -R26 ;  /* 0x0000000f1f057223 */ /* 0x080fe2000001081a */
[----:B------:R-:W-:Y:S02]  /*a620*/  HADD2.F32 R7, -RZ, R7.H1_H1 ;  /* 0x30000007ff077230 */ /* 0x000fe40000004100 */
[----:B------:R-:W-:Y:S01]  /*a630*/  FFMA.FTZ R8, R33, R15, R8 ;  /* 0x0000000f21087223 */ /* 0x000fe20000010008 */
[----:B------:R-:W-:Y:S01]  /*a640*/  HADD2.F32 R6, -RZ, R6.H1_H1 ;  /* 0x30000006ff067230 */ /* 0x000fe20000004100 */
[----:B------:R-:W-:Y:S01]  /*a650*/  F2FP.F16.F32.PACK_AB R4, R29, R4 ;  /* 0x000000041d04723e */ /* 0x000fe200000000ff */
[----:B------:R-:W-:-:S02]  /*a660*/  HADD2.F32 R28, -RZ, R13.H1_H1 ;  /* 0x3000000dff1c7230 */ /* 0x000fc40000004100 */
[-C--:B------:R-:W-:Y:S01]  /*a670*/  FMUL.FTZ R15, R14, R7.reuse ;  /* 0x000000070e0f7220 */ /* 0x080fe20000410000 */
[----:B------:R-:W-:Y:S02]  /*a680*/  HADD2.F32 R26, -RZ, R11.H1_H1 ;  /* 0x3000000bff1a7230 */ /* 0x000fe40000004100 */
[----:B------:R-:W-:Y:S01]  /*a690*/  FMUL.FTZ R27, R12, R7 ;  /* 0x000000070c1b7220 */ /* 0x000fe20000410000 */
[----:B------:R-:W-:Y:S01]  /*a6a0*/  F2FP.F16.F32.PACK_AB R5, R8, R5 ;  /* 0x000000050805723e */ /* 0x000fe200000000ff */
[----:B------:R-:W-:Y:S01]  /*a6b0*/  FMUL.FTZ R11, R28, R6 ;  /* 0x000000061c0b7220 */ /* 0x000fe20000410000 */
[----:B------:R-:W-:Y:S01]  /*a6c0*/  FFMA.FTZ R7, R12, R24, -R15 ;  /* 0x000000180c077223 */ /* 0x000fe2000001080f */
[----:B------:R-:W-:Y:S01]  /*a6d0*/  FMUL.FTZ R13, R26, R6 ;  /* 0x000000061a0d7220 */ /* 0x000fe20000410000 */
[----:B------:R-:W-:Y:S01]  /*a6e0*/  FFMA.FTZ R24, R14, R24, R27 ;  /* 0x000000180e187223 */ /* 0x000fe2000001001b */
[-C--:B------:R-:W-:Y:S02]  /*a6f0*/  FFMA.FTZ R6, R26, R20.reuse, -R11 ;  /* 0x000000141a067223 */ /* 0x080fe4000001080b */
[----:B------:R-:W-:-:S02]  /*a700*/  FFMA.FTZ R13, R28, R20, R13 ;  /* 0x000000141c0d7223 */ /* 0x000fc4000001000d */
[----:B------:R-:W-:-:S03]  /*a710*/  F2FP.F16.F32.PACK_AB R7, R24, R7 ;  /* 0x000000071807723e */ /* 0x000fc600000000ff */
[----:B------:R-:W-:-:S05]  /*a720*/  F2FP.F16.F32.PACK_AB R6, R13, R6 ;  /* 0x000000060d06723e */ /* 0x000fca00000000ff */
[----:B------:R0:W-:Y:S02]  /*a730*/  STS.128 [R21+0x3000], R4 ;  /* 0x0030000415007388 */ /* 0x0001e40000000c00 */
.L_x_620:
[----:B------:R-:W-:Y:S05]  /*a740*/  BSYNC B1 ;  /* 0x0000000000017941 */ /* 0x000fea0003800000 */
.L_x_619:
        /* <DEDUP_REMOVED lines=10> */
[-C--:B------:R-:W-:Y:S01]  /*a7f0*/  FMUL.FTZ R15, R24, R4.reuse ;  /* 0x00000004180f7220 */ /* 0x080fe20000410000 */
[C---:B------:R-:W-:Y:S01]  /*a800*/  FMUL.FTZ R27, R20.reuse, R4 ;  /* 0x00000004141b7220 */ /* 0x040fe20000410000 */
[----:B------:R-:W-:Y:S02]  /*a810*/  HADD2.F32 R12, -RZ, R6.H0_H0 ;  /* 0x20000006ff0c7230 */ /* 0x000fe40000004100 */
[-C--:B------:R-:W-:Y:S01]  /*a820*/  FMUL.FTZ R14, R31, R5.reuse ;  /* 0x000000051f0e7220 */ /* 0x080fe20000410000 */
[-C--:B------:R-:W-:Y:S01]  /*a830*/  FFMA.FTZ R4, R20, R8.reuse, -R15 ;  /* 0x0000000814047223 */ /* 0x080fe2000001080f */
[----:B------:R-:W-:Y:S01]  /*a840*/  FFMA.FTZ R27, R24, R8, R27 ;  /* 0x00000008181b7223 */ /* 0x000fe2000001001b */
[----:B------:R-:W-:Y:S01]  /*a850*/  FMUL.FTZ R8, R29, R5 ;  /* 0x000000051d087220 */ /* 0x000fe20000410000 */
[----:B------:R-:W-:-:S02]  /*a860*/  HADD2.F32 R13, -RZ, R7.H0_H0 ;  /* 0x20000007ff0d7230 */ /* 0x000fc40000004100 */
[-C--:B------:R-:W-:Y:S01]  /*a870*/  FFMA.FTZ R5, R29, R11.reuse, -R14 ;  /* 0x0000000b1d057223 */ /* 0x080fe2000001080e */
[----:B------:R-:W-:Y:S02]  /*a880*/  HADD2.F32 R6, -RZ, R6.H1_H1 ;  /* 0x30000006ff067230 */ /* 0x000fe40000004100 */
[----:B------:R-:W-:Y:S01]  /*a890*/  FFMA.FTZ R8, R31, R11, R8 ;  /* 0x0000000b1f087223 */ /* 0x000fe20000010008 */
[----:B------:R-:W-:Y:S01]  /*a8a0*/  HADD2.F32 R7, -RZ, R7.H1_H1 ;  /* 0x30000007ff077230 */ /* 0x000fe20000004100 */
[----:B------:R-:W-:Y:S01]  /*a8b0*/  F2FP.F16.F32.PACK_AB R4, R27, R4 ;  /* 0x000000041b04723e */ /* 0x000fe200000000ff */
[----:B------:R-:W-:Y:S02]  /*a8c0*/  HADD2.F32 R20, -RZ, R9.H1_H1 ;  /* 0x30000009ff147230 */ /* 0x000fe40000004100 */
[----:B------:R-:W-:Y:S01]  /*a8d0*/  HADD2.F32 R14, -RZ, R0.H1_H1 ;  /* 0x30000000ff0e7230 */ /* 0x000fe20000004100 */
[----:B------:R-:W-:Y:S01]  /*a8e0*/  F2FP.F16.F32.PACK_AB R5, R8, R5 ;  /* 0x000000050805723e */ /* 0x000fe200000000ff */
[----:B------:R-:W-:-:S02]  /*a8f0*/  HADD2.F32 R29, -RZ, R10.H1_H1 ;  /* 0x3000000aff1d7230 */ /* 0x000fc40000004100 */
[----:B------:R-:W-:Y:S02]  /*a900*/  HADD2.F32 R15, -RZ, R3.H1_H1 ;  /* 0x30000003ff0f7230 */ /* 0x000fe40000004100 */
[-C--:B------:R-:W-:Y:S01]  /*a910*/  FMUL.FTZ R3, R20, R6.reuse ;  /* 0x0000000614037220 */ /* 0x080fe20000410000 */
[C---:B------:R-:W-:Y:S01]  /*a920*/  FMUL.FTZ R9, R14.reuse, R6 ;  /* 0x000000060e097220 */ /* 0x040fe20000410000 */
[-C--:B------:R-:W-:Y:S01]  /*a930*/  FMUL.FTZ R0, R29, R7.reuse ;  /* 0x000000071d007220 */ /* 0x080fe20000410000 */
[C---:B------:R-:W-:Y:S01]  /*a940*/  FMUL.FTZ R10, R15.reuse, R7 ;  /* 0x000000070f0a7220 */ /* 0x040fe20000410000 */
[-C--:B------:R-:W-:Y:S01]  /*a950*/  FFMA.FTZ R3, R14, R12.reuse, -R3 ;  /* 0x0000000c0e037223 */ /* 0x080fe20000010803 */
[----:B------:R-:W-:Y:S01]  /*a960*/  FFMA.FTZ R6, R20, R12, R9 ;  /* 0x0000000c14067223 */ /* 0x000fe20000010009 */
[-C--:B------:R-:W-:Y:S01]  /*a970*/  FFMA.FTZ R0, R15, R13.reuse, -R0 ;  /* 0x0000000d0f007223 */ /* 0x080fe20000010800 */
[----:B------:R-:W-:-:S03]  /*a980*/  FFMA.FTZ R7, R29, R13, R10 ;  /* 0x0000000d1d077223 */ /* 0x000fc6000001000a */
[----:B------:R-:W-:Y:S02]  /*a990*/  F2FP.F16.F32.PACK_AB R6, R6, R3 ;  /* 0x000000030606723e */ /* 0x000fe400000000ff */
[----:B------:R-:W-:-:S05]  /*a9a0*/  F2FP.F16.F32.PACK_AB R7, R7, R0 ;  /* 0x000000000707723e */ /* 0x000fca00000000ff */
[----:B------:R1:W-:Y:S01]  /*a9b0*/  STS.128 [R21+0x7000], R4 ;  /* 0x0070000415007388 */ /* 0x0003e20000000c00 */
[----:B------:R-:W-:Y:S05]  /*a9c0*/  BRA `(.L_x_618) ;  /* 0x0000001800bc7947 */ /* 0x000fea0003800000 */
.L_x_600:
[----:B------:R-:W-:-:S03]  /*a9d0*/  UMOV UR4, 0xffffffff ;  /* 0xffffffff00047882 */ /* 0x000fc60000000000 */
[----:B------:R-:W-:Y:S05]  /*a9e0*/  BRA.DIV UR4, `(.L_x_621) ;  /* 0x0000011e04e47947 */ /* 0x000fea000b800000 */
[----:B------:R0:W1:Y:S04]  /*a9f0*/  SHFL.IDX PT, R0, R26, RZ, 0x181f ;  /* 0x00181fff1a007589 */ /* 0x00006800000e0000 */
[----:B------:R0:W3:Y:S04]  /*aa00*/  SHFL.IDX PT, R3, R24, RZ, 0x181f ;  /* 0x00181fff18037589 */ /* 0x0000e800000e0000 */
[----:B------:R0:W4:Y:S04]  /*aa10*/  SHFL.IDX PT, R20, R28, RZ, 0x181f ;  /* 0x00181fff1c147589 */ /* 0x00012800000e0000 */
[----:B------:R0:W0:Y:S02]  /*aa20*/  SHFL.IDX PT, R14, R27, RZ, 0x181f ;  /* 0x00181fff1b0e7589 */ /* 0x00002400000e0000 */
.L_x_875:
[----:B------:R-:W-:Y:S01]  /*aa30*/  ULDC UR4, c[0x0][0x448] ;  /* 0x0001120000047ab9 */ /* 0x000fe20000000800 */
[----:B------:R-:W-:Y:S01]  /*aa40*/  BSSY B1, `(.L_x_622) ;  /* 0x0000014000017945 */ /* 0x000fe20003800000 */
[----:B------:R-:W-:Y:S01]  /*aa50*/  IMAD R94, R94, UR4, RZ ;  /* 0x000000045e5e7c24 */ /* 0x000fe2000f8e02ff */
[----:B------:R-:W-:Y:S02]  /*aa60*/  CS2R R8, SRZ ;  /* 0x0000000000087805 */ /* 0x000fe4000001ff00 */
[----:B------:R-:W-:Y:S02]  /*aa70*/  CS2R R6, SRZ ;  /* 0x0000000000067805 */ /* 0x000fe4000001ff00 */
[----:B------:R-:W-:Y:S02]  /*aa80*/  CS2R R10, SRZ ;  /* 0x00000000000a7805 */ /* 0x000fe4000001ff00 */
[----:B------:R-:W-:Y:S02]  /*aa90*/  ISETP.GE.AND P0, PT, R5, R94, PT ;  /* 0x0000005e0500720c */ /* 0x000fe40003f06270 */
[----:B------:R-:W-:-:S11]  /*aaa0*/  CS2R R4, SRZ ;  /* 0x0000000000047805 */ /* 0x000fd6000001ff00 */
[----:B------:R-:W-:Y:S05]  /*aab0*/  @P0 BRA `(.L_x_623) ;  /* 0x0000000000300947 */ /* 0x000fea0003800000 */
[----:B------:R-:W-:Y:S01]  /*aac0*/  ULDC UR4, c[0x0][0x3f4] ;  /* 0x0000fd0000047ab9 */ /* 0x000fe20000000800 */
[C---:B------:R-:W-:Y:S02]  /*aad0*/  SHF.L.U32 R15, R16.reuse, 0x1, RZ ;  /* 0x00000001100f7819 */ /* 0x040fe400000006ff */
[C---:B------:R-:W-:Y:S02]  /*aae0*/  ISETP.GE.AND P2, PT, R16.reuse, UR4, PT ;  /* 0x0000000410007c0c */ /* 0x040fe4000bf46270 */
[----:B------:R-:W-:Y:S02]  /*aaf0*/  SHF.L.U64.HI R9, R16, 0x1, R17 ;  /* 0x0000000110097819 */ /* 0x000fe40000010211 */
[-C--:B---3--:R-:W-:Y:S02]  /*ab00*/  IADD3 R12, P0, R3, R15.reuse, RZ ;  /* 0x0000000f030c7210 */ /* 0x088fe40007f1e0ff */
[----:B0-----:R-:W-:-:S03]  /*ab10*/  IADD3 R14, P1, R14, R15, RZ ;  /* 0x0000000f0e0e7210 */ /* 0x001fc60007f3e0ff */
[--C-:B-12---:R-:W-:Y:S02]  /*ab20*/  IMAD.X R13, R0, 0x1, R9.reuse, P0 ;  /* 0x00000001000d7824 */ /* 0x106fe400000e0609 */
[----:B----4-:R-:W-:Y:S01]  /*ab30*/  IMAD.X R15, R20, 0x1, R9, P1 ;  /* 0x00000001140f7824 */ /* 0x010fe200008e0609 */
[----:B------:R-:W-:Y:S01]  /*ab40*/  CS2R R8, SRZ ;  /* 0x0000000000087805 */ /* 0x000fe2000001ff00 */
[----:B------:R-:W-:Y:S06]  /*ab50*/  @P2 BRA `(.L_x_623) ;  /* 0x0000000000082947 */ /* 0x000fec0003800000 */
[----:B------:R0:W5:Y:S04]  /*ab60*/  LD.E.128 R4, desc[UR42][R12.64] ;  /* 0x0000002a0c047980 */ /* 0x000168000c101d00 */
[----:B------:R0:W5:Y:S02]  /*ab70*/  LD.E.128 R8, desc[UR42][R14.64] ;  /* 0x0000002a0e087980 */ /* 0x000164000c101d00 */
.L_x_623:
[----:B------:R-:W-:Y:S05]  /*ab80*/  BSYNC B1 ;  /* 0x0000000000017941 */ /* 0x000fea0003800000 */
.L_x_622:
[----:B------:R-:W-:Y:S01]  /*ab90*/  ULEA.HI UR4, UR39, UR39, URZ, 0x1 ;  /* 0x0000002727047291 */ /* 0x000fe2000f8f083f */
[----:B-1----:R-:W1:Y:S01]  /*aba0*/  LDC R0, c[0x0][0x3f4] ;  /* 0x0000fd00ff007b82 */ /* 0x002e620000000800 */
[----:B---3-5:R-:W-:Y:S01]  /*abb0*/  MOV R3, R4 ;  /* 0x0000000400037202 */ /* 0x028fe20000000f00 */
[----:B0-2---:R-:W-:Y:S01]  /*abc0*/  IMAD.MOV.U32 R13, RZ, RZ, R6 ;  /* 0x000000ffff0d7224 */ /* 0x005fe200078e0006 */
[----:B------:R-:W-:Y:S01]  /*abd0*/  ULOP3.LUT UR4, UR4, 0xfffffffe, URZ, 0xc0, !UPT ;  /* 0xfffffffe04047892 */ /* 0x000fe2000f8ec03f */
[----:B------:R-:W-:Y:S01]  /*abe0*/  SHF.R.U64 R14, R4, 0x10, R5 ;  /* 0x00000010040e7819 */ /* 0x000fe20000001205 */
[----:B------:R-:W-:Y:S01]  /*abf0*/  IMAD.MOV.U32 R4, RZ, RZ, R7 ;  /* 0x000000ffff047224 */ /* 0x000fe200078e0007 */
[----:B----4-:R-:W-:Y:S01]  /*ac00*/  SHF.R.U32.HI R20, RZ, 0x10, R5 ;  /* 0x00000010ff147819 */ /* 0x010fe20000011605 */
[----:B------:R-:W-:Y:S01]  /*ac10*/  UIADD3 UR4, UR39, -UR4, URZ ;  /* 0x8000000427047290 */ /* 0x000fe2000fffe03f */
[----:B------:R-:W-:Y:S01]  /*ac20*/  IMAD R15, R29, -0x80, R94 ;  /* 0xffffff801d0f7824 */ /* 0x000fe200078e025e */
[----:B------:R-:W-:Y:S01]  /*ac30*/  SHF.R.U64 R26, R6, 0x10, R7 ;  /* 0x00000010061a7819 */ /* 0x000fe20000001207 */
[----:B------:R-:W-:Y:S01]  /*ac40*/  IMAD.MOV.U32 R12, RZ, RZ, R5 ;  /* 0x000000ffff0c7224 */ /* 0x000fe200078e0005 */
[----:B------:R-:W-:Y:S01]  /*ac50*/  SHF.R.U32.HI R28, RZ, 0x10, R7 ;  /* 0x00000010ff1c7819 */ /* 0x000fe20000011607 */
[----:B------:R-:W-:Y:S01]  /*ac60*/  IMAD.MOV.U32 R24, RZ, RZ, R10 ;  /* 0x000000ffff187224 */ /* 0x000fe200078e000a */
[----:B------:R-:W-:Y:S01]  /*ac70*/  MOV R5, R8 ;  /* 0x0000000800057202 */ /* 0x000fe20000000f00 */
[----:B------:R-:W-:Y:S01]  /*ac80*/  IMAD.U32 R27, RZ, RZ, UR4 ;  /* 0x00000004ff1b7e24 */ /* 0x000fe2000f8e00ff */
[----:B------:R-:W-:Y:S01]  /*ac90*/  PRMT R13, R13, 0x5410, R4 ;  /* 0x000054100d0d7816 */ /* 0x000fe20000000004 */
[----:B------:R-:W-:Y:S01]  /*aca0*/  VIADD R31, R153, 0x40 ;  /* 0x00000040991f7836 */ /* 0x000fe20000000000 */
[--C-:B------:R-:W-:Y:S01]  /*acb0*/  SHF.R.U64 R8, R8, 0x10, R9.reuse ;  /* 0x0000001008087819 */ /* 0x100fe20000001209 */
[----:B------:R-:W-:Y:S01]  /*acc0*/  IMAD.MOV.U32 R6, RZ, RZ, R9 ;  /* 0x000000ffff067224 */ /* 0x000fe200078e0009 */
[----:B------:R-:W-:Y:S01]  /*acd0*/  SHF.L.U32 R27, R27, 0x1f, RZ ;  /* 0x0000001f1b1b7819 */ /* 0x000fe200000006ff */
[--C-:B------:R-:W-:Y:S01]  /*ace0*/  IMAD.MOV.U32 R7, RZ, RZ, R11.reuse ;  /* 0x000000ffff077224 */ /* 0x100fe200078e000b */
[----:B------:R-:W-:Y:S01]  /*acf0*/  SHF.R.U64 R10, R10, 0x10, R11 ;  /* 0x000000100a0a7819 */ /* 0x000fe2000000120b */
[----:B------:R-:W-:Y:S01]  /*ad00*/  VIADD R30, R153, 0x60 ;  /* 0x00000060991e7836 */ /* 0x000fe20000000000 */
[----:B------:R-:W0:Y:S01]  /*ad10*/  SYNCS.PHASECHK.TRANS64.TRYWAIT P4, [R156+URZ+0x28800], R27 ;  /* 0x0288001b9c0075a7 */ /* 0x000e22000808017f */
[----:B-1----:R-:W-:Y:S01]  /*ad20*/  ISETP.GE.AND P0, PT, R16, R0, PT ;  /* 0x000000001000720c */ /* 0x002fe20003f06270 */
[----:B------:R-:W-:Y:S01]  /*ad30*/  BSSY B1, `(.L_x_624) ;  /* 0x0000011000017945 */ /* 0x000fe20003800000 */
[----:B------:R-:W-:-:S02]  /*ad40*/  VIMNMX R4, R15, 0x80, PT ;  /* 0x000000800f047848 */ /* 0x000fc40003fe0100 */
[----:B------:R-:W-:Y:S02]  /*ad50*/  IADD3 R32, R153, 0x20, RZ ;  /* 0x0000002099207810 */ /* 0x000fe40007ffe0ff */
[----:B------:R-:W-:Y:S02]  /*ad60*/  SHF.R.U32.HI R9, RZ, 0x10, R9 ;  /* 0x00000010ff097819 */ /* 0x000fe40000011609 */
[----:B------:R-:W-:Y:S02]  /*ad70*/  SHF.R.U32.HI R11, RZ, 0x10, R11 ;  /* 0x00000010ff0b7819 */ /* 0x000fe4000001160b */
[----:B------:R-:W-:Y:S02]  /*ad80*/  PRMT R3, R3, 0x5410, R12 ;  /* 0x0000541003037816 */ /* 0x000fe4000000000c */
[----:B------:R-:W-:Y:S02]  /*ad90*/  PRMT R12, R14, 0x5410, R20 ;  /* 0x000054100e0c7816 */ /* 0x000fe40000000014 */
[----:B------:R-:W-:-:S02]  /*ada0*/  PRMT R14, R26, 0x5410, R28 ;  /* 0x000054101a0e7816 */ /* 0x000fc4000000001c */
[-C--:B------:R-:W-:Y:S02]  /*adb0*/  ISETP.GE.OR P3, PT, R153, R4.reuse, P0 ;  /* 0x000000049900720c */ /* 0x080fe40000766670 */
[-C--:B------:R-:W-:Y:S02]  /*adc0*/  ISETP.GE.OR P2, PT, R32, R4.reuse, P0 ;  /* 0x000000042000720c */ /* 0x080fe40000746670 */
[-C--:B------:R-:W-:Y:S02]  /*add0*/  ISETP.GE.OR P1, PT, R31, R4.reuse, P0 ;  /* 0x000000041f00720c */ /* 0x080fe40000726670 */
[----:B------:R-:W-:Y:S02]  /*ade0*/  PRMT R15, R5, 0x5410, R6 ;  /* 0x00005410050f7816 */ /* 0x000fe40000000006 */
[----:B------:R-:W-:Y:S02]  /*adf0*/  ISETP.GE.OR P0, PT, R30, R4, P0 ;  /* 0x000000041e00720c */ /* 0x000fe40000706670 */
[----:B------:R-:W-:-:S02]  /*ae00*/  PRMT R20, R8, 0x5410, R9 ;  /* 0x0000541008147816 */ /* 0x000fc40000000009 */
[----:B------:R-:W-:Y:S02]  /*ae10*/  PRMT R24, R24, 0x5410, R7 ;  /* 0x0000541018187816 */ /* 0x000fe40000000007 */
[----:B------:R-:W-:Y:S01]  /*ae20*/  PRMT R26, R10, 0x5410, R11 ;  /* 0x000054100a1a7816 */ /* 0x000fe2000000000b */
[----:B0-----:R-:W-:Y:S06]  /*ae30*/  @!P4 BRA `(.L_x_625) ;  /* 0x0000011c0040c947 */ /* 0x001fec0003800000 */
.L_x_876:
[----:B------:R-:W-:Y:S05]  /*ae40*/  BSYNC B1 ;  /* 0x0000000000017941 */ /* 0x000fea0003800000 */
.L_x_624:
[----:B------:R-:W-:Y:S04]  /*ae50*/  BSSY B1, `(.L_x_626) ;  /* 0x000005a000017945 */ /* 0x000fe80003800000 */
[----:B------:R-:W-:Y:S05]  /*ae60*/  @P3 BRA `(.L_x_627) ;  /* 0x0000000400603947 */ /* 0x000fea0003800000 */
[----:B------:R-:W-:Y:S01]  /*ae70*/  LEA.HI R4, R0, R203, RZ, 0x1d ;  /* 0x000000cb00047211 */ /* 0x000fe200078fe8ff */
[----:B------:R-:W-:Y:S01]  /*ae80*/  HADD2.F32 R39, -RZ, R15.H0_H0 ;  /* 0x2000000fff277230 */ /* 0x000fe20000004100 */
[----:B------:R-:W-:Y:S01]  /*ae90*/  SHF.L.U32 R6, R153, 0x6, RZ ;  /* 0x0000000699067819 */ /* 0x000fe200000006ff */
[----:B------:R-:W-:Y:S01]  /*aea0*/  HADD2.F32 R37, -RZ, R3.H0_H0 ;  /* 0x20000003ff257230 */ /* 0x000fe20000004100 */
[----:B------:R-:W-:Y:S01]  /*aeb0*/  SHF.R.S32.HI R7, RZ, 0x1f, R4 ;  /* 0x0000001fff077819 */ /* 0x000fe20000011404 */
[----:B------:R-:W-:Y:S02]  /*aec0*/  IMAD.SHL.U32 R5, R4, 0x8, RZ ;  /* 0x0000000804057824 */ /* 0x000fe400078e00ff */
[----:B------:R-:W-:Y:S01]  /*aed0*/  HADD2.F32 R41, -RZ, R20.H0_H0 ;  /* 0x20000014ff297230 */ /* 0x000fe20000004100 */
[----:B------:R-:W-:Y:S02]  /*aee0*/  LEA.HI R7, R7, R4, RZ, 0x3 ;  /* 0x0000000407077211 */ /* 0x000fe400078f18ff */
[----:B------:R-:W-:-:S03]  /*aef0*/  LOP3.LUT R5, R5, 0x38, RZ, 0xc0, !PT ;  /* 0x0000003805057812 */ /* 0x000fc600078ec0ff */
[----:B------:R-:W-:Y:S01]  /*af00*/  IMAD.SHL.U32 R7, R7, 0x400, RZ ;  /* 0x0000040007077824 */ /* 0x000fe200078e00ff */
[----:B------:R-:W-:-:S04]  /*af10*/  LOP3.LUT R5, R5, 0x1c0, R6, 0xf8, !PT ;  /* 0x000001c005057812 */ /* 0x000fc800078ef806 */
[----:B------:R-:W-:Y:S02]  /*af20*/  LOP3.LUT R9, R5, R200, RZ, 0x3c, !PT ;  /* 0x000000c805097212 */ /* 0x000fe400078e3cff */
[----:B------:R-:W-:Y:S02]  /*af30*/  LOP3.LUT R8, R7, 0x7fffe000, RZ, 0xc0, !PT ;  /* 0x7fffe00007087812 */ /* 0x000fe400078ec0ff */
[----:B------:R-:W1:Y:S02]  /*af40*/  LDS.128 R4, [R21] ;  /* 0x0000000015047984 */ /* 0x000e640000000c00 */
[----:B------:R-:W-:-:S05]  /*af50*/  IADD3 R9, R9, R8, R201 ;  /* 0x0000000809097210 */ /* 0x000fca0007ffe0c9 */
[----:B0-----:R-:W-:-:S05]  /*af60*/  IMAD R27, R9, 0x2, R156 ;  /* 0x00000002091b7824 */ /* 0x001fca00078e029c */
[----:B------:R-:W0:Y:S01]  /*af70*/  LDS.128 R8, [R27+0x10400] ;  /* 0x010400001b087984 */ /* 0x000e220000000c00 */
[--C-:B-1----:R-:W-:Y:S02]  /*af80*/  HADD2.F32 R28, -RZ, R4.reuse.H0_H0 ;  /* 0x20000004ff1c7230 */ /* 0x102fe40000004100 */
[----:B------:R-:W-:Y:S02]  /*af90*/  HADD2.F32 R4, -RZ, R4.H1_H1 ;  /* 0x30000004ff047230 */ /* 0x000fe40000004100 */
[--C-:B------:R-:W-:Y:S02]  /*afa0*/  HADD2.F32 R29, -RZ, R5.reuse.H0_H0 ;  /* 0x20000005ff1d7230 */ /* 0x100fe40000004100 */
[----:B------:R-:W-:Y:S02]  /*afb0*/  HADD2.F32 R5, -RZ, R5.H1_H1 ;  /* 0x30000005ff057230 */ /* 0x000fe40000004100 */
[--C-:B------:R-:W-:Y:S02]  /*afc0*/  HADD2.F32 R30, -RZ, R6.reuse.H0_H0 ;  /* 0x20000006ff1e7230 */ /* 0x100fe40000004100 */
[----:B------:R-:W-:-:S02]  /*afd0*/  HADD2.F32 R6, -RZ, R6.H1_H1 ;  /* 0x30000006ff067230 */ /* 0x000fc40000004100 */
[--C-:B0-----:R-:W-:Y:S02]  /*afe0*/  HADD2.F32 R32, -RZ, R8.reuse.H0_H0 ;  /* 0x20000008ff207230 */ /* 0x101fe40000004100 */
[----:B------:R-:W-:Y:S02]  /*aff0*/  HADD2.F32 R8, -RZ, R8.H1_H1 ;  /* 0x30000008ff087230 */ /* 0x000fe40000004100 */
[----:B------:R-:W-:Y:S02]  /*b000*/  HADD2.F32 R33, -RZ, R9.H0_H0 ;  /* 0x20000009ff217230 */ /* 0x000fe40000004100 */
[C---:B------:R-:W-:Y:S01]  /*b010*/  FMUL.FTZ R43, R32.reuse, R39 ;  /* 0x00000027202b7220 */ /* 0x040fe20000410000 */
[----:B------:R-:W-:Y:S01]  /*b020*/  FMUL.FTZ R45, R32, R37 ;  /* 0x00000025202d7220 */ /* 0x000fe20000410000 */
[----:B------:R-:W-:Y:S02]  /*b030*/  HADD2.F32 R32, -RZ, R15.H1_H1 ;  /* 0x3000000fff207230 */ /* 0x000fe40000004100 */
[----:B------:R-:W-:Y:S01]  /*b040*/  FMUL.FTZ R47, R8, R41 ;  /* 0x00000029082f7220 */ /* 0x000fe20000410000 */
[----:B------:R-:W-:Y:S01]  /*b050*/  FFMA.FTZ R43, R28, R37, -R43 ;  /* 0x000000251c2b7223 */ /* 0x000fe2000001082b */
[----:B------:R-:W-:-:S02]  /*b060*/  HADD2.F32 R37, -RZ, R12.H0_H0 ;  /* 0x2000000cff257230 */ /* 0x000fc40000004100 */
[----:B------:R-:W-:Y:S01]  /*b070*/  FFMA.FTZ R45, R28, R39, R45 ;  /* 0x000000271c2d7223 */ /* 0x000fe2000001002d */
[----:B------:R-:W-:Y:S02]  /*b080*/  HADD2.F32 R28, -RZ, R3.H1_H1 ;  /* 0x30000003ff1c7230 */ /* 0x000fe40000004100 */
[C---:B------:R-:W-:Y:S01]  /*b090*/  FMUL.FTZ R40, R33.reuse, R32 ;  /* 0x0000002021287220 */ /* 0x040fe20000410000 */
[----:B------:R-:W-:Y:S02]  /*b0a0*/  HADD2.F32 R9, -RZ, R9.H1_H1 ;  /* 0x30000009ff097230 */ /* 0x000fe40000004100 */
[-C--:B------:R-:W-:Y:S01]  /*b0b0*/  FMUL.FTZ R39, R8, R37.reuse ;  /* 0x0000002508277220 */ /* 0x080fe20000410000 */
[C---:B------:R-:W-:Y:S01]  /*b0c0*/  FFMA.FTZ R36, R4.reuse, R37, -R47 ;  /* 0x0000002504247223 */ /* 0x040fe2000001082f */
[----:B------:R-:W-:Y:S01]  /*b0d0*/  FMUL.FTZ R33, R33, R28 ;  /* 0x0000001c21217220 */ /* 0x000fe20000410000 */
[----:B------:R-:W-:Y:S02]  /*b0e0*/  HADD2.F32 R8, -RZ, R20.H1_H1 ;  /* 0x30000014ff087230 */ /* 0x000fe40000004100 */
[----:B------:R-:W-:Y:S01]  /*b0f0*/  FFMA.FTZ R38, R4, R41, R39 ;  /* 0x0000002904267223 */ /* 0x000fe20000010027 */
[----:B------:R-:W-:-:S02]  /*b100*/  HADD2.F32 R4, -RZ, R12.H1_H1 ;  /* 0x3000000cff047230 */ /* 0x000fc40000004100 */
[C---:B------:R-:W-:Y:S01]  /*b110*/  FFMA.FTZ R32, R29.reuse, R32, R33 ;  /* 0x000000201d207223 */ /* 0x040fe20000010021 */
[----:B------:R-:W-:Y:S02]  /*b120*/  HADD2.F32 R34, -RZ, R10.H0_H0 ;  /* 0x2000000aff227230 */ /* 0x000fe40000004100 */
[----:B------:R-:W-:Y:S01]  /*b130*/  FFMA.FTZ R40, R29, R28, -R40 ;  /* 0x0000001c1d287223 */ /* 0x000fe20000010828 */
[----:B------:R-:W-:Y:S02]  /*b140*/  HADD2.F32 R33, -RZ, R24.H0_H0 ;  /* 0x20000018ff217230 */ /* 0x000fe40000004100 */
[C---:B------:R-:W-:Y:S01]  /*b150*/  FMUL.FTZ R28, R9.reuse, R8 ;  /* 0x00000008091c7220 */ /* 0x040fe20000410000 */
[----:B------:R-:W-:Y:S02]  /*b160*/  HADD2.F32 R29, -RZ, R13.H0_H0 ;  /* 0x2000000dff1d7230 */ /* 0x000fe40000004100 */
[----:B------:R-:W-:Y:S01]  /*b170*/  FMUL.FTZ R42, R9, R4 ;  /* 0x00000004092a7220 */ /* 0x000fe20000410000 */
[----:B------:R-:W-:-:S02]  /*b180*/  HADD2.F32 R10, -RZ, R10.H1_H1 ;  /* 0x3000000aff0a7230 */ /* 0x000fc40000004100 */
[C---:B------:R-:W-:Y:S01]  /*b190*/  FMUL.FTZ R47, R34.reuse, R33 ;  /* 0x00000021222f7220 */ /* 0x040fe20000410000 */
[----:B------:R-:W-:Y:S02]  /*b1a0*/  HADD2.F32 R37, -RZ, R26.H0_H0 ;  /* 0x2000001aff257230 */ /* 0x000fe40000004100 */
[C---:B------:R-:W-:Y:S01]  /*b1b0*/  FFMA.FTZ R39, R5.reuse, R4, -R28 ;  /* 0x0000000405277223 */ /* 0x040fe2000001081c */
[----:B------:R-:W-:Y:S02]  /*b1c0*/  HADD2.F32 R9, -RZ, R14.H0_H0 ;  /* 0x2000000eff097230 */ /* 0x000fe40000004100 */
[-C--:B------:R-:W-:Y:S01]  /*b1d0*/  FMUL.FTZ R34, R34, R29.reuse ;  /* 0x0000001d22227220 */ /* 0x080fe20000410000 */
[----:B------:R-:W-:Y:S01]  /*b1e0*/  FFMA.FTZ R41, R5, R8, R42 ;  /* 0x0000000805297223 */ /* 0x000fe2000001002a */
[----:B------:R-:W-:Y:S01]  /*b1f0*/  FFMA.FTZ R47, R30, R29, -R47 ;  /* 0x0000001d1e2f7223 */ /* 0x000fe2000001082f */
[--C-:B------:R-:W-:Y:S02]  /*b200*/  HADD2.F32 R35, -RZ, R11.reuse.H0_H0 ;  /* 0x2000000bff237230 */ /* 0x100fe40000004100 */
[C---:B------:R-:W-:Y:S01]  /*b210*/  FMUL.FTZ R5, R10.reuse, R37 ;  /* 0x000000250a057220 */ /* 0x040fe20000410000 */
[----:B------:R-:W-:Y:S01]  /*b220*/  FMUL.FTZ R29, R10, R9 ;  /* 0x000000090a1d7220 */ /* 0x000fe20000410000 */
[----:B------:R-:W-:-:S02]  /*b230*/  HADD2.F32 R11, -RZ, R11.H1_H1 ;  /* 0x3000000bff0b7230 */ /* 0x000fc40000004100 */
[----:B------:R-:W-:Y:S01]  /*b240*/  FFMA.FTZ R34, R30, R33, R34 ;  /* 0x000000211e227223 */ /* 0x000fe20000010022 */
[----:B------:R-:W-:Y:S02]  /*b250*/  HADD2.F32 R10, -RZ, R24.H1_H1 ;  /* 0x30000018ff0a7230 */ /* 0x000fe40000004100 */
[C---:B------:R-:W-:Y:S01]  /*b260*/  FFMA.FTZ R30, R6.reuse, R9, -R5 ;  /* 0x00000009061e7223 */ /* 0x040fe20000010805 */
[----:B------:R-:W-:Y:S02]  /*b270*/  HADD2.F32 R28, -RZ, R26.H1_H1 ;  /* 0x3000001aff1c7230 */ /* 0x000fe40000004100 */
[----:B------:R-:W-:Y:S01]  /*b280*/  FFMA.FTZ R29, R6, R37, R29 ;  /* 0x00000025061d7223 */ /* 0x000fe2000001001d */
[----:B------:R-:W-:Y:S02]  /*b290*/  HADD2.F32 R4, -RZ, R13.H1_H1 ;  /* 0x3000000dff047230 */ /* 0x000fe40000004100 */
[----:B------:R-:W-:Y:S01]  /*b2a0*/  FMUL.FTZ R6, R35, R10 ;  /* 0x0000000a23067220 */ /* 0x000fe20000410000 */
[----:B------:R-:W-:-:S02]  /*b2b0*/  HADD2.F32 R8, -RZ, R14.H1_H1 ;  /* 0x3000000eff087230 */ /* 0x000fc40000004100 */
[----:B------:R-:W-:Y:S01]  /*b2c0*/  FMUL.FTZ R42, R11, R28 ;  /* 0x0000001c0b2a7220 */ /* 0x000fe20000410000 */
[--C-:B------:R-:W-:Y:S02]  /*b2d0*/  HADD2.F32 R31, -RZ, R7.reuse.H0_H0 ;  /* 0x20000007ff1f7230 */ /* 0x100fe40000004100 */
[----:B------:R-:W-:Y:S01]  /*b2e0*/  FMUL.FTZ R35, R35, R4 ;  /* 0x0000000423237220 */ /* 0x000fe20000410000 */
[----:B------:R-:W-:Y:S02]  /*b2f0*/  HADD2.F32 R7, -RZ, R7.H1_H1 ;  /* 0x30000007ff077230 */ /* 0x000fe40000004100 */
[----:B------:R-:W-:Y:S01]  /*b300*/  FMUL.FTZ R5, R11, R8 ;  /* 0x000000080b057220 */ /* 0x000fe20000410000 */
[----:B------:R-:W-:Y:S01]  /*b310*/  F2FP.F16.F32.PACK_AB R9, R41, R32 ;  /* 0x000000202909723e */ /* 0x000fe200000000ff */
[C---:B------:R-:W-:Y:S01]  /*b320*/  FFMA.FTZ R11, R31.reuse, R4, -R6 ;  /* 0x000000041f0b7223 */ /* 0x040fe20000010806 */
[----:B------:R-:W-:Y:S01]  /*b330*/  FFMA.FTZ R35, R31, R10, R35 ;  /* 0x0000000a1f237223 */ /* 0x000fe20000010023 */
[C---:B------:R-:W-:Y:S01]  /*b340*/  FFMA.FTZ R42, R7.reuse, R8, -R42 ;  /* 0x00000008072a7223 */ /* 0x040fe2000001082a */
[----:B------:R-:W-:Y:S01]  /*b350*/  FFMA.FTZ R28, R7, R28, R5 ;  /* 0x0000001c071c7223 */ /* 0x000fe20000010005 */
[----:B------:R-:W-:-:S02]  /*b360*/  F2FP.F16.F32.PACK_AB R4, R36, R43 ;  /* 0x0000002b2404723e */ /* 0x000fc400000000ff */
[----:B------:R-:W-:Y:S02]  /*b370*/  F2FP.F16.F32.PACK_AB R5, R39, R40 ;  /* 0x000000282705723e */ /* 0x000fe400000000ff */
[----:B------:R-:W-:Y:S02]  /*b380*/  F2FP.F16.F32.PACK_AB R6, R30, R47 ;  /* 0x0000002f1e06723e */ /* 0x000fe400000000ff */
[----:B------:R-:W-:Y:S02]  /*b390*/  F2FP.F16.F32.PACK_AB R7, R42, R11 ;  /* 0x0000000b2a07723e */ /* 0x000fe400000000ff */
[----:B------:R-:W-:Y:S02]  /*b3a0*/  F2FP.F16.F32.PACK_AB R8, R38, R45 ;  /* 0x0000002d2608723e */ /* 0x000fe400000000ff */
[----:B------:R-:W-:Y:S01]  /*b3b0*/  F2FP.F16.F32.PACK_AB R10, R29, R34 ;  /* 0x000000221d0a723e */ /* 0x000fe200000000ff */
[----:B------:R1:W-:Y:S01]  /*b3c0*/  STS.128 [R21], R4 ;  /* 0x0000000415007388 */ /* 0x0003e20000000c00 */
[----:B------:R-:W-:-:S05]  /*b3d0*/  F2FP.F16.F32.PACK_AB R11, R28, R35 ;  /* 0x000000231c0b723e */ /* 0x000fca00000000ff */
[----:B------:R1:W-:Y:S02]  /*b3e0*/  STS.128 [R27+0x10400], R8 ;  /* 0x010400081b007388 */ /* 0x0003e40000000c00 */
.L_x_627:
[----:B------:R-:W-:Y:S05]  /*b3f0*/  BSYNC B1 ;  /* 0x0000000000017941 */ /* 0x000fea0003800000 */
.L_x_626:
[----:B------:R-:W-:Y:S04]  /*b400*/  BSSY B1, `(.L_x_628) ;  /* 0x0000059000017945 */ /* 0x000fe80003800000 */
[----:B------:R-:W-:Y:S05]  /*b410*/  @P2 BRA `(.L_x_629) ;  /* 0x00000004005c2947 */ /* 0x000fea0003800000 */
[----:B-1----:R-:W-:Y:S01]  /*b420*/  LEA.HI R4, R0, R203, RZ, 0x1d ;  /* 0x000000cb00047211 */ /* 0x002fe200078fe8ff */
[----:B------:R-:W-:Y:S01]  /*b430*/  HADD2.F32 R35, -RZ, R3.H0_H0 ;  /* 0x20000003ff237230 */ /* 0x000fe20000004100 */
[----:B------:R-:W-:Y:S01]  /*b440*/  SHF.R.U32.HI R7, RZ, 0x3, R193 ;  /* 0x00000003ff077819 */ /* 0x000fe200000116c1 */
[--C-:B------:R-:W-:Y:S01]  /*b450*/  HADD2.F32 R37, -RZ, R15.reuse.H0_H0 ;  /* 0x2000000fff257230 */ /* 0x100fe20000004100 */
[----:B------:R-:W-:Y:S01]  /*b460*/  SHF.R.S32.HI R5, RZ, 0x1f, R4 ;  /* 0x0000001fff057819 */ /* 0x000fe20000011404 */
[----:B------:R-:W-:Y:S02]  /*b470*/  IMAD.SHL.U32 R6, R4, 0x8, RZ ;  /* 0x0000000804067824 */ /* 0x000fe400078e00ff */
[----:B------:R-:W-:Y:S01]  /*b480*/  HADD2.F32 R44, -RZ, R20.H0_H0 ;  /* 0x20000014ff2c7230 */ /* 0x000fe20000004100 */
[----:B------:R-:W-:Y:S01]  /*b490*/  LEA.HI R5, R5, R4, RZ, 0x3 ;  /* 0x0000000405057211 */ /* 0x000fe200078f18ff */
[----:B------:R-:W-:Y:S01]  /*b4a0*/  HADD2.F32 R40, -RZ, R12.H0_H0 ;  /* 0x2000000cff287230 */ /* 0x000fe20000004100 */
[----:B------:R-:W-:Y:S01]  /*b4b0*/  LOP3.LUT R4, R193, 0x38, R6, 0xf8, !PT ;  /* 0x00000038c1047812 */ /* 0x000fe200078ef806 */
[----:B------:R-:W-:Y:S01]  /*b4c0*/  HADD2.F32 R46, -RZ, R15.H1_H1 ;  /* 0x3000000fff2e7230 */ /* 0x000fe20000004100 */
[----:B------:R-:W-:Y:S01]  /*b4d0*/  SHF.L.U32 R5, R5, 0xa, RZ ;  /* 0x0000000a05057819 */ /* 0x000fe200000006ff */
[----:B------:R-:W-:Y:S01]  /*b4e0*/  HADD2.F32 R42, -RZ, R3.H1_H1 ;  /* 0x30000003ff2a7230 */ /* 0x000fe20000004100 */
[----:B------:R-:W-:Y:S01]  /*b4f0*/  LOP3.LUT R8, R4, R7, RZ, 0x3c, !PT ;  /* 0x0000000704087212 */ /* 0x000fe200078e3cff */
[----:B------:R-:W-:Y:S01]  /*b500*/  HADD2.F32 R43, -RZ, R20.H1_H1 ;  /* 0x30000014ff2b7230 */ /* 0x000fe20000004100 */
[----:B------:R-:W-:Y:S01]  /*b510*/  LOP3.LUT R9, R5, 0x7fffe000, RZ, 0xc0, !PT ;  /* 0x7fffe00005097812 */ /* 0x000fe200078ec0ff */
[----:B------:R-:W-:Y:S01]  /*b520*/  HADD2.F32 R39, -RZ, R12.H1_H1 ;  /* 0x3000000cff277230 */ /* 0x000fe20000004100 */
[----:B------:R-:W0:Y:S01]  /*b530*/  LDS.128 R4, [R229] ;  /* 0x00000000e5047984 */ /* 0x000e220000000c00 */
[----:B------:R-:W-:Y:S01]  /*b540*/  HADD2.F32 R45, -RZ, R24.H0_H0 ;  /* 0x20000018ff2d7230 */ /* 0x000fe20000004100 */
[----:B------:R-:W-:Y:S01]  /*b550*/  IADD3 R9, R8, R9, R199 ;  /* 0x0000000908097210 */ /* 0x000fe20007ffe0c7 */
[----:B------:R-:W-:-:S04]  /*b560*/  HADD2.F32 R41, -RZ, R13.H0_H0 ;  /* 0x2000000dff297230 */ /* 0x000fc80000004100 */
[----:B------:R-:W-:-:S05]  /*b570*/  IMAD R21, R9, 0x2, R156 ;  /* 0x0000000209157824 */ /* 0x000fca00078e029c */
[----:B------:R-:W1:Y:S01]  /*b580*/  LDS.128 R8, [R21+0x10400] ;  /* 0x0104000015087984 */ /* 0x000e620000000c00 */
[--C-:B0-----:R-:W-:Y:S02]  /*b590*/  HADD2.F32 R27, -RZ, R4.reuse.H0_H0 ;  /* 0x20000004ff1b7230 */ /* 0x101fe40000004100 */
[----:B------:R-:W-:Y:S02]  /*b5a0*/  HADD2.F32 R4, -RZ, R4.H1_H1 ;  /* 0x30000004ff047230 */ /* 0x000fe40000004100 */
[--C-:B------:R-:W-:Y:S02]  /*b5b0*/  HADD2.F32 R28, -RZ, R5.reuse.H0_H0 ;  /* 0x20000005ff1c7230 */ /* 0x100fe40000004100 */
[----:B------:R-:W-:Y:S02]  /*b5c0*/  HADD2.F32 R5, -RZ, R5.H1_H1 ;  /* 0x30000005ff057230 */ /* 0x000fe40000004100 */
[--C-:B------:R-:W-:Y:S02]  /*b5d0*/  HADD2.F32 R29, -RZ, R6.reuse.H0_H0 ;  /* 0x20000006ff1d7230 */ /* 0x100fe40000004100 */
[----:B------:R-:W-:-:S02]  /*b5e0*/  HADD2.F32 R6, -RZ, R6.H1_H1 ;  /* 0x30000006ff067230 */ /* 0x000fc40000004100 */
[--C-:B-1----:R-:W-:Y:S02]  /*b5f0*/  HADD2.F32 R31, -RZ, R8.reuse.H0_H0 ;  /* 0x20000008ff1f7230 */ /* 0x102fe40000004100 */
[----:B------:R-:W-:Y:S02]  /*b600*/  HADD2.F32 R8, -RZ, R8.H1_H1 ;  /* 0x30000008ff087230 */ /* 0x000fe40000004100 */
[--C-:B------:R-:W-:Y:S02]  /*b610*/  HADD2.F32 R32, -RZ, R9.reuse.H0_H0 ;  /* 0x20000009ff207230 */ /* 0x100fe40000004100 */
[-C--:B------:R-:W-:Y:S01]  /*b620*/  FMUL.FTZ R36, R37, R31.reuse ;  /* 0x0000001f25247220 */ /* 0x080fe20000410000 */
[C---:B------:R-:W-:Y:S01]  /*b630*/  FMUL.FTZ R38, R35.reuse, R31 ;  /* 0x0000001f23267220 */ /* 0x040fe20000410000 */
[----:B------:R-:W-:Y:S02]  /*b640*/  HADD2.F32 R9, -RZ, R9.H1_H1 ;  /* 0x30000009ff097230 */ /* 0x000fe40000004100 */
[-C--:B------:R-:W-:Y:S01]  /*b650*/  FMUL.FTZ R31, R44, R8.reuse ;  /* 0x000000082c1f7220 */ /* 0x080fe20000410000 */
[-C--:B------:R-:W-:Y:S01]  /*b660*/  FFMA.FTZ R36, R35, R27.reuse, -R36 ;  /* 0x0000001b23247223 */ /* 0x080fe20000010824 */
[----:B------:R-:W-:Y:S01]  /*b670*/  FFMA.FTZ R38, R37, R27, R38 ;  /* 0x0000001b25267223 */ /* 0x000fe20000010026 */
[----:B------:R-:W-:Y:S01]  /*b680*/  FMUL.FTZ R27, R40, R8 ;  /* 0x00000008281b7220 */ /* 0x000fe20000410000 */
[----:B------:R-:W-:Y:S01]  /*b690*/  FMUL.FTZ R35, R46, R32 ;  /* 0x000000202e237220 */ /* 0x000fe20000410000 */
[----:B------:R-:W-:-:S02]  /*b6a0*/  HADD2.F32 R33, -RZ, R10.H0_H0 ;  /* 0x2000000aff217230 */ /* 0x000fc40000004100 */
[----:B------:R-:W-:Y:S01]  /*b6b0*/  FFMA.FTZ R31, R40, R4, -R31 ;  /* 0x00000004281f7223 */ /* 0x000fe2000001081f */
[----:B------:R-:W-:Y:S01]  /*b6c0*/  FMUL.FTZ R37, R42, R32 ;  /* 0x000000202a257220 */ /* 0x000fe20000410000 */
[----:B------:R-:W-:Y:S01]  /*b6d0*/  FFMA.FTZ R27, R44, R4, R27 ;  /* 0x000000042c1b7223 */ /* 0x000fe2000001001b */
[----:B------:R-:W-:Y:S02]  /*b6e0*/  HADD2.F32 R10, -RZ, R10.H1_H1 ;  /* 0x3000000aff0a7230 */ /* 0x000fe40000004100 */
[-C--:B------:R-:W-:Y:S01]  /*b6f0*/  FMUL.FTZ R4, R43, R9.reuse ;  /* 0x000000092b047220 */ /* 0x080fe20000410000 */
[----:B------:R-:W-:Y:S01]  /*b700*/  FMUL.FTZ R8, R39, R9 ;  /* 0x0000000927087220 */ /* 0x000fe20000410000 */
[----:B------:R-:W-:Y:S02]  /*b710*/  HADD2.F32 R44, -RZ, R26.H0_H0 ;  /* 0x2000001aff2c7230 */ /* 0x000fe40000004100 */
[-C--:B------:R-:W-:Y:S01]  /*b720*/  FFMA.FTZ R35, R42, R28.reuse, -R35 ;  /* 0x0000001c2a237223 */ /* 0x080fe20000010823 */
[----:B------:R-:W-:Y:S01]  /*b730*/  FFMA.FTZ R37, R46, R28, R37 ;  /* 0x0000001c2e257223 */ /* 0x000fe20000010025 */
[----:B------:R-:W-:-:S02]  /*b740*/  HADD2.F32 R42, -RZ, R14.H0_H0 ;  /* 0x2000000eff2a7230 */ /* 0x000fc40000004100 */
[-C--:B------:R-:W-:Y:S01]  /*b750*/  FFMA.FTZ R28, R39, R5.reuse, -R4 ;  /* 0x00000005271c7223 */ /* 0x080fe20000010804 */
[----:B------:R-:W-:Y:S01]  /*b760*/  FFMA.FTZ R32, R43, R5, R8 ;  /* 0x000000052b207223 */ /* 0x000fe20000010008 */
[-C--:B------:R-:W-:Y:S01]  /*b770*/  FMUL.FTZ R4, R45, R33.reuse ;  /* 0x000000212d047220 */ /* 0x080fe20000410000 */
[-C--:B------:R-:W-:Y:S01]  /*b780*/  FMUL.FTZ R5, R44, R10.reuse ;  /* 0x0000000a2c057220 */ /* 0x080fe20000410000 */
[C---:B------:R-:W-:Y:S01]  /*b790*/  FMUL.FTZ R40, R41.reuse, R33 ;  /* 0x0000002129287220 */ /* 0x040fe20000410000 */
[C---:B------:R-:W-:Y:S01]  /*b7a0*/  FMUL.FTZ R9, R42.reuse, R10 ;  /* 0x0000000a2a097220 */ /* 0x040fe20000410000 */
[--C-:B------:R-:W-:Y:S02]  /*b7b0*/  HADD2.F32 R34, -RZ, R11.reuse.H0_H0 ;  /* 0x2000000bff227230 */ /* 0x100fe40000004100 */
[----:B------:R-:W-:Y:S01]  /*b7c0*/  FFMA.FTZ R33, R41, R29, -R4 ;  /* 0x0000001d29217223 */ /* 0x000fe20000010804 */
[----:B------:R-:W-:Y:S01]  /*b7d0*/  FFMA.FTZ R10, R42, R6, -R5 ;  /* 0x000000062a0a7223 */ /* 0x000fe20000010805 */
[----:B------:R-:W-:-:S02]  /*b7e0*/  HADD2.F32 R11, -RZ, R11.H1_H1 ;  /* 0x3000000bff0b7230 */ /* 0x000fc40000004100 */
[----:B------:R-:W-:Y:S01]  /*b7f0*/  FFMA.FTZ R40, R45, R29, R40 ;  /* 0x0000001d2d287223 */ /* 0x000fe20000010028 */
[----:B------:R-:W-:Y:S02]  /*b800*/  HADD2.F32 R42, -RZ, R24.H1_H1 ;  /* 0x30000018ff2a7230 */ /* 0x000fe40000004100 */
[----:B------:R-:W-:Y:S01]  /*b810*/  FFMA.FTZ R29, R44, R6, R9 ;  /* 0x000000062c1d7223 */ /* 0x000fe20000010009 */
[----:B------:R-:W-:Y:S02]  /*b820*/  HADD2.F32 R41, -RZ, R26.H1_H1 ;  /* 0x3000001aff297230 */ /* 0x000fe40000004100 */
[----:B------:R-:W-:Y:S02]  /*b830*/  HADD2.F32 R8, -RZ, R13.H1_H1 ;  /* 0x3000000dff087230 */ /* 0x000fe40000004100 */
[----:B------:R-:W-:Y:S01]  /*b840*/  FMUL.FTZ R5, R42, R34 ;  /* 0x000000222a057220 */ /* 0x000fe20000410000 */
[----:B------:R-:W-:Y:S02]  /*b850*/  HADD2.F32 R39, -RZ, R14.H1_H1 ;  /* 0x3000000eff277230 */ /* 0x000fe40000004100 */
[----:B------:R-:W-:Y:S01]  /*b860*/  FMUL.FTZ R4, R41, R11 ;  /* 0x0000000b29047220 */ /* 0x000fe20000410000 */
[----:B------:R-:W-:-:S02]  /*b870*/  HADD2.F32 R30, -RZ, R7.H0_H0 ;  /* 0x20000007ff1e7230 */ /* 0x000fc40000004100 */
[C---:B------:R-:W-:Y:S01]  /*b880*/  FMUL.FTZ R9, R8.reuse, R34 ;  /* 0x0000002208097220 */ /* 0x040fe20000410000 */
[----:B------:R-:W-:Y:S02]  /*b890*/  HADD2.F32 R7, -RZ, R7.H1_H1 ;  /* 0x30000007ff077230 */ /* 0x000fe40000004100 */
[C---:B------:R-:W-:Y:S01]  /*b8a0*/  FMUL.FTZ R6, R39.reuse, R11 ;  /* 0x0000000b27067220 */ /* 0x040fe20000410000 */
[-C--:B------:R-:W-:Y:S01]  /*b8b0*/  FFMA.FTZ R11, R8, R30.reuse, -R5 ;  /* 0x0000001e080b7223 */ /* 0x080fe20000010805 */
[----:B------:R-:W-:Y:S01]  /*b8c0*/  FFMA.FTZ R30, R42, R30, R9 ;  /* 0x0000001e2a1e7223 */ /* 0x000fe20000010009 */
[-C--:B------:R-:W-:Y:S01]  /*b8d0*/  FFMA.FTZ R34, R39, R7.reuse, -R4 ;  /* 0x0000000727227223 */ /* 0x080fe20000010804 */
[----:B------:R-:W-:Y:S01]  /*b8e0*/  FFMA.FTZ R39, R41, R7, R6 ;  /* 0x0000000729277223 */ /* 0x000fe20000010006 */
[----:B------:R-:W-:Y:S02]  /*b8f0*/  F2FP.F16.F32.PACK_AB R4, R31, R36 ;  /* 0x000000241f04723e */ /* 0x000fe400000000ff */
[----:B------:R-:W-:-:S02]  /*b900*/  F2FP.F16.F32.PACK_AB R5, R28, R35 ;  /* 0x000000231c05723e */ /* 0x000fc400000000ff */
[----:B------:R-:W-:Y:S02]  /*b910*/  F2FP.F16.F32.PACK_AB R6, R10, R33 ;  /* 0x000000210a06723e */ /* 0x000fe400000000ff */
[----:B------:R-:W-:Y:S02]  /*b920*/  F2FP.F16.F32.PACK_AB R7, R34, R11 ;  /* 0x0000000b2207723e */ /* 0x000fe400000000ff */
[----:B------:R-:W-:Y:S02]  /*b930*/  F2FP.F16.F32.PACK_AB R8, R27, R38 ;  /* 0x000000261b08723e */ /* 0x000fe400000000ff */
[----:B------:R-:W-:Y:S01]  /*b940*/  F2FP.F16.F32.PACK_AB R9, R32, R37 ;  /* 0x000000252009723e */ /* 0x000fe200000000ff */
[----:B------:R2:W-:Y:S01]  /*b950*/  STS.128 [R229], R4 ;  /* 0x00000004e5007388 */ /* 0x0005e20000000c00 */
[----:B------:R-:W-:Y:S02]  /*b960*/  F2FP.F16.F32.PACK_AB R10, R29, R40 ;  /* 0x000000281d0a723e */ /* 0x000fe400000000ff */
[----:B------:R-:W-:-:S05]  /*b970*/  F2FP.F16.F32.PACK_AB R11, R39, R30 ;  /* 0x0000001e270b723e */ /* 0x000fca00000000ff */
[----:B------:R2:W-:Y:S02]  /*b980*/  STS.128 [R21+0x10400], R8 ;  /* 0x0104000815007388 */ /* 0x0005e40000000c00 */
.L_x_629:
[----:B------:R-:W-:Y:S05]  /*b990*/  BSYNC B1 ;  /* 0x0000000000017941 */ /* 0x000fea0003800000 */
.L_x_628:
[----:B------:R-:W-:Y:S04]  /*b9a0*/  BSSY B1, `(.L_x_630) ;  /* 0x0000059000017945 */ /* 0x000fe80003800000 */
[----:B------:R-:W-:Y:S05]  /*b9b0*/  @P1 BRA `(.L_x_631) ;  /* 0x00000004005c1947 */ /* 0x000fea0003800000 */
[----:B-12---:R-:W-:Y:S01]  /*b9c0*/  LEA.HI R4, R0, R203, RZ, 0x1d ;  /* 0x000000cb00047211 */ /* 0x006fe200078fe8ff */
        /* <DEDUP_REMOVED lines=9> */
[----:B------:R-:W-:-:S02]  /*ba60*/  HADD2.F32 R46, -RZ, R15.H1_H1 ;  /* 0x3000000fff2e7230 */ /* 0x000fc40000004100 */
[----:B------:R-:W-:Y:S01]  /*ba70*/  IMAD.SHL.U32 R7, R7, 0x400, RZ ;  /* 0x0000040007077824 */ /* 0x000fe200078e00ff */
[----:B------:R-:W-:Y:S01]  /*ba80*/  LOP3.LUT R9, R4, R6, RZ, 0x3c, !PT ;  /* 0x0000000604097212 */ /* 0x000fe200078e3cff */
[----:B------:R-:W-:Y:S02]  /*ba90*/  HADD2.F32 R42, -RZ, R3.H1_H1 ;  /* 0x30000003ff2a7230 */ /* 0x000fe40000004100 */
[----:B------:R-:W-:Y:S01]  /*baa0*/  HADD2.F32 R43, -RZ, R20.H1_H1 ;  /* 0x30000014ff2b7230 */ /* 0x000fe20000004100 */
[----:B------:R-:W-:Y:S01]  /*bab0*/  LOP3.LUT R8, R7, 0x7fffe000, RZ, 0xc0, !PT ;  /* 0x7fffe00007087812 */ /* 0x000fe200078ec0ff */
[----:B------:R-:W-:Y:S01]  /*bac0*/  HADD2.F32 R39, -RZ, R12.H1_H1 ;  /* 0x3000000cff277230 */ /* 0x000fe20000004100 */
[----:B------:R-:W0:Y:S01]  /*bad0*/  LDS.128 R4, [R228] ;  /* 0x00000000e4047984 */ /* 0x000e220000000c00 */
[----:B------:R-:W-:Y:S01]  /*bae0*/  HADD2.F32 R45, -RZ, R24.H0_H0 ;  /* 0x20000018ff2d7230 */ /* 0x000fe20000004100 */
[----:B------:R-:W-:Y:S01]  /*baf0*/  IADD3 R9, R9, R8, R198 ;  /* 0x0000000809097210 */ /* 0x000fe20007ffe0c6 */
[----:B------:R-:W-:-:S03]  /*bb00*/  HADD2.F32 R41, -RZ, R13.H0_H0 ;  /* 0x2000000dff297230 */ /* 0x000fc60000004100 */
[----:B------:R-:W-:-:S05]  /*bb10*/  LEA R21, R9, R156, 0x1 ;  /* 0x0000009c09157211 */ /* 0x000fca00078e08ff */
        /* <DEDUP_REMOVED lines=65> */
.L_x_631:
[----:B------:R-:W-:Y:S05]  /*bf30*/  BSYNC B1 ;  /* 0x0000000000017941 */ /* 0x000fea0003800000 */
.L_x_630:
[----:B------:R-:W-:Y:S05]  /*bf40*/  @P0 BRA `(.L_x_618) ;  /* 0x00000004005c0947 */ /* 0x000fea0003800000 */
[----:B------:R-:W-:Y:S01]  /*bf50*/  LEA.HI R0, R0, R203, RZ, 0x1d ;  /* 0x000000cb00007211 */ /* 0x000fe200078fe8ff */
[----:B------:R-:W-:Y:S01]  /*bf60*/  HADD2.F32 R37, -RZ, R15.H0_H0 ;  /* 0x2000000fff257230 */ /* 0x000fe20000004100 */
[----:B-123--:R-:W-:Y:S01]  /*bf70*/  SHF.R.U32.HI R6, RZ, 0x3, R159 ;  /* 0x00000003ff067819 */ /* 0x00efe2000001169f */
[----:B------:R-:W-:Y:S01]  /*bf80*/  HADD2.F32 R35, -RZ, R3.H0_H0 ;  /* 0x20000003ff237230 */ /* 0x000fe20000004100 */
[----:B------:R-:W-:Y:S01]  /*bf90*/  SHF.R.S32.HI R5, RZ, 0x1f, R0 ;  /* 0x0000001fff057819 */ /* 0x000fe20000011400 */
[----:B------:R-:W-:Y:S02]  /*bfa0*/  IMAD.SHL.U32 R4, R0, 0x8, RZ ;  /* 0x0000000800047824 */ /* 0x000fe400078e00ff */
[----:B------:R-:W-:Y:S01]  /*bfb0*/  HADD2.F32 R38, -RZ, R20.H0_H0 ;  /* 0x20000014ff267230 */ /* 0x000fe20000004100 */
[----:B------:R-:W-:Y:S01]  /*bfc0*/  LEA.HI R5, R5, R0, RZ, 0x3 ;  /* 0x0000000005057211 */ /* 0x000fe200078f18ff */
[----:B------:R-:W-:Y:S01]  /*bfd0*/  HADD2.F32 R36, -RZ, R12.H0_H0 ;  /* 0x2000000cff247230 */ /* 0x000fe20000004100 */
[----:B------:R-:W-:Y:S01]  /*bfe0*/  LOP3.LUT R0, R159, 0x38, R4, 0xf8, !PT ;  /* 0x000000389f007812 */ /* 0x000fe200078ef804 */
[----:B------:R-:W-:-:S02]  /*bff0*/  HADD2.F32 R40, -RZ, R26.H0_H0 ;  /* 0x2000001aff287230 */ /* 0x000fc40000004100 */
[----:B------:R-:W-:Y:S01]  /*c000*/  IMAD.SHL.U32 R5, R5, 0x400, RZ ;  /* 0x0000040005057824 */ /* 0x000fe200078e00ff */
[----:B------:R-:W-:Y:S01]  /*c010*/  LOP3.LUT R0, R0, R6, RZ, 0x3c, !PT ;  /* 0x0000000600007212 */ /* 0x000fe200078e3cff */
[----:B------:R-:W-:-:S03]  /*c020*/  HADD2.F32 R39, -RZ, R26.H1_H1 ;  /* 0x3000001aff277230 */ /* 0x000fc60000004100 */
[----:B------:R-:W-:Y:S02]  /*c030*/  LOP3.LUT R9, R5, 0x7fffe000, RZ, 0xc0, !PT ;  /* 0x7fffe00005097812 */ /* 0x000fe400078ec0ff */
[----:B------:R-:W1:Y:S02]  /*c040*/  LDS.128 R4, [R227] ;  /* 0x00000000e3047984 */ /* 0x000e640000000c00 */
[----:B------:R-:W-:-:S05]  /*c050*/  IADD3 R9, R0, R9, R197 ;  /* 0x0000000900097210 */ /* 0x000fca0007ffe0c5 */
[----:B------:R-:W-:-:S05]  /*c060*/  IMAD R0, R9, 0x2, R156 ;  /* 0x0000000209007824 */ /* 0x000fca00078e029c */
[----:B------:R-:W2:Y:S01]  /*c070*/  LDS.128 R8, [R0+0x10400] ;  /* 0x0104000000087984 */ /* 0x000ea20000000c00 */
[--C-:B-1----:R-:W-:Y:S02]  /*c080*/  HADD2.F32 R21, -RZ, R4.reuse.H0_H0 ;  /* 0x20000004ff157230 */ /* 0x102fe40000004100 */
[----:B------:R-:W-:Y:S02]  /*c090*/  HADD2.F32 R4, -RZ, R4.H1_H1 ;  /* 0x30000004ff047230 */ /* 0x000fe40000004100 */
[--C-:B0-----:R-:W-:Y:S02]  /*c0a0*/  HADD2.F32 R27, -RZ, R5.reuse.H0_H0 ;  /* 0x20000005ff1b7230 */ /* 0x101fe40000004100 */
[----:B------:R-:W-:Y:S02]  /*c0b0*/  HADD2.F32 R5, -RZ, R5.H1_H1 ;  /* 0x30000005ff057230 */ /* 0x000fe40000004100 */
[--C-:B------:R-:W-:Y:S02]  /*c0c0*/  HADD2.F32 R28, -RZ, R6.reuse.H0_H0 ;  /* 0x20000006ff1c7230 */ /* 0x100fe40000004100 */
[----:B------:R-:W-:-:S02]  /*c0d0*/  HADD2.F32 R6, -RZ, R6.H1_H1 ;  /* 0x30000006ff067230 */ /* 0x000fc40000004100 */
[--C-:B--2---:R-:W-:Y:S02]  /*c0e0*/  HADD2.F32 R30, -RZ, R8.reuse.H0_H0 ;  /* 0x20000008ff1e7230 */ /* 0x104fe40000004100 */
[----:B------:R-:W-:Y:S02]  /*c0f0*/  HADD2.F32 R8, -RZ, R8.H1_H1 ;  /* 0x30000008ff087230 */ /* 0x000fe40000004100 */
[--C-:B------:R-:W-:Y:S02]  /*c100*/  HADD2.F32 R31, -RZ, R9.reuse.H0_H0 ;  /* 0x20000009ff1f7230 */ /* 0x100fe40000004100 */
[-C--:B------:R-:W-:Y:S01]  /*c110*/  FMUL.FTZ R34, R37, R30.reuse ;  /* 0x0000001e25227220 */ /* 0x080fe20000410000 */
[C---:B------:R-:W-:Y:S01]  /*c120*/  FMUL.FTZ R30, R35.reuse, R30 ;  /* 0x0000001e231e7220 */ /* 0x040fe20000410000 */
[----:B------:R-:W-:Y:S02]  /*c130*/  HADD2.F32 R9, -RZ, R9.H1_H1 ;  /* 0x30000009ff097230 */ /* 0x000fe40000004100 */
[----:B------:R-:W-:Y:S01]  /*c140*/  FFMA.FTZ R34, R35, R21, -R34 ;  /* 0x0000001523227223 */ /* 0x000fe20000010822 */
[----:B------:R-:W-:-:S02]  /*c150*/  HADD2.F32 R35, -RZ, R15.H1_H1 ;  /* 0x3000000fff237230 */ /* 0x000fc40000004100 */
[----:B------:R-:W-:Y:S01]  /*c160*/  FFMA.FTZ R30, R37, R21, R30 ;  /* 0x00000015251e7223 */ /* 0x000fe2000001001e */
[----:B------:R-:W-:Y:S02]  /*c170*/  HADD2.F32 R21, -RZ, R3.H1_H1 ;  /* 0x30000003ff157230 */ /* 0x000fe40000004100 */
[-C--:B------:R-:W-:Y:S01]  /*c180*/  FMUL.FTZ R15, R38, R8.reuse ;  /* 0x00000008260f7220 */ /* 0x080fe20000410000 */
[C---:B------:R-:W-:Y:S01]  /*c190*/  FMUL.FTZ R3, R36.reuse, R8 ;  /* 0x0000000824037220 */ /* 0x040fe20000410000 */
[-C--:B------:R-:W-:Y:S01]  /*c1a0*/  FMUL.FTZ R8, R35, R31.reuse ;  /* 0x0000001f23087220 */ /* 0x080fe20000410000 */
[----:B------:R-:W-:Y:S02]  /*c1b0*/  HADD2.F32 R37, -RZ, R20.H1_H1 ;  /* 0x30000014ff257230 */ /* 0x000fe40000004100 */
[----:B------:R-:W-:Y:S01]  /*c1c0*/  FFMA.FTZ R15, R36, R4, -R15 ;  /* 0x00000004240f7223 */ /* 0x000fe2000001080f */
[C---:B------:R-:W-:Y:S01]  /*c1d0*/  FMUL.FTZ R36, R21.reuse, R31 ;  /* 0x0000001f15247220 */ /* 0x040fe20000410000 */
[----:B------:R-:W-:Y:S01]  /*c1e0*/  FFMA.FTZ R20, R21, R27, -R8 ;  /* 0x0000001b15147223 */ /* 0x000fe20000010808 */
[----:B------:R-:W-:-:S02]  /*c1f0*/  HADD2.F32 R21, -RZ, R12.H1_H1 ;  /* 0x3000000cff157230 */ /* 0x000fc40000004100 */
[----:B------:R-:W-:Y:S01]  /*c200*/  FFMA.FTZ R3, R38, R4, R3 ;  /* 0x0000000426037223 */ /* 0x000fe20000010003 */
[----:B------:R-:W-:Y:S01]  /*c210*/  FMUL.FTZ R4, R37, R9 ;  /* 0x0000000925047220 */ /* 0x000fe20000410000 */
[--C-:B------:R-:W-:Y:S02]  /*c220*/  HADD2.F32 R32, -RZ, R10.reuse.H0_H0 ;  /* 0x2000000aff207230 */ /* 0x100fe40000004100 */
[----:B------:R-:W-:Y:S01]  /*c230*/  FFMA.FTZ R36, R35, R27, R36 ;  /* 0x0000001b23247223 */ /* 0x000fe20000010024 */
[----:B------:R-:W-:Y:S02]  /*c240*/  HADD2.F32 R10, -RZ, R10.H1_H1 ;  /* 0x3000000aff0a7230 */ /* 0x000fe40000004100 */
[C---:B------:R-:W-:Y:S01]  /*c250*/  FMUL.FTZ R8, R21.reuse, R9 ;  /* 0x0000000915087220 */ /* 0x040fe20000410000 */
[----:B------:R-:W-:Y:S01]  /*c260*/  FFMA.FTZ R9, R21, R5, -R4 ;  /* 0x0000000515097223 */ /* 0x000fe20000010804 */
[----:B------:R-:W-:Y:S02]  /*c270*/  HADD2.F32 R4, -RZ, R14.H0_H0 ;  /* 0x2000000eff047230 */ /* 0x000fe40000004100 */
[----:B------:R-:W-:-:S02]  /*c280*/  HADD2.F32 R38, -RZ, R24.H0_H0 ;  /* 0x20000018ff267230 */ /* 0x000fc40000004100 */
[----:B------:R-:W-:Y:S01]  /*c290*/  FFMA.FTZ R21, R37, R5, R8 ;  /* 0x0000000525157223 */ /* 0x000fe20000010008 */
[-C--:B------:R-:W-:Y:S01]  /*c2a0*/  FMUL.FTZ R5, R40, R10.reuse ;  /* 0x0000000a28057220 */ /* 0x080fe20000410000 */
[----:B------:R-:W-:Y:S02]  /*c2b0*/  HADD2.F32 R33, -RZ, R11.H0_H0 ;  /* 0x2000000bff217230 */ /* 0x000fe40000004100 */
[----:B------:R-:W-:Y:S01]  /*c2c0*/  FMUL.FTZ R35, R4, R10 ;  /* 0x0000000a04237220 */ /* 0x000fe20000410000 */
[----:B------:R-:W-:Y:S02]  /*c2d0*/  HADD2.F32 R12, -RZ, R13.H0_H0 ;  /* 0x2000000dff0c7230 */ /* 0x000fe40000004100 */
[----:B------:R-:W-:Y:S01]  /*c2e0*/  FMUL.FTZ R27, R38, R32 ;  /* 0x00000020261b7220 */ /* 0x000fe20000410000 */
[----:B------:R-:W-:Y:S02]  /*c2f0*/  HADD2.F32 R11, -RZ, R11.H1_H1 ;  /* 0x3000000bff0b7230 */ /* 0x000fe40000004100 */
[----:B------:R-:W-:Y:S01]  /*c300*/  FFMA.FTZ R10, R4, R6, -R5 ;  /* 0x00000006040a7223 */ /* 0x000fe20000010805 */
[----:B------:R-:W-:-:S02]  /*c310*/  HADD2.F32 R37, -RZ, R24.H1_H1 ;  /* 0x30000018ff257230 */ /* 0x000fc40000004100 */
[C---:B------:R-:W-:Y:S01]  /*c320*/  FMUL.FTZ R31, R12.reuse, R32 ;  /* 0x000000200c1f7220 */ /* 0x040fe20000410000 */
[----:B------:R-:W-:Y:S02]  /*c330*/  HADD2.F32 R13, -RZ, R13.H1_H1 ;  /* 0x3000000dff0d7230 */ /* 0x000fe40000004100 */
[----:B------:R-:W-:Y:S01]  /*c340*/  FFMA.FTZ R27, R12, R28, -R27 ;  /* 0x0000001c0c1b7223 */ /* 0x000fe2000001081b */
[----:B------:R-:W-:Y:S02]  /*c350*/  HADD2.F32 R5, -RZ, R14.H1_H1 ;  /* 0x3000000eff057230 */ /* 0x000fe40000004100 */
[----:B------:R-:W-:Y:S01]  /*c360*/  FFMA.FTZ R12, R40, R6, R35 ;  /* 0x00000006280c7223 */ /* 0x000fe20000010023 */
[--C-:B------:R-:W-:Y:S02]  /*c370*/  HADD2.F32 R29, -RZ, R7.reuse.H0_H0 ;  /* 0x20000007ff1d7230 */ /* 0x100fe40000004100 */
[----:B------:R-:W-:Y:S01]  /*c380*/  FMUL.FTZ R4, R37, R33 ;  /* 0x0000002125047220 */ /* 0x000fe20000410000 */
[----:B------:R-:W-:-:S02]  /*c390*/  HADD2.F32 R7, -RZ, R7.H1_H1 ;  /* 0x30000007ff077230 */ /* 0x000fc40000004100 */
[----:B------:R-:W-:Y:S01]  /*c3a0*/  FMUL.FTZ R8, R39, R11 ;  /* 0x0000000b27087220 */ /* 0x000fe20000410000 */
[----:B------:R-:W-:Y:S01]  /*c3b0*/  FMUL.FTZ R6, R13, R33 ;  /* 0x000000210d067220 */ /* 0x000fe20000410000 */
[----:B------:R-:W-:Y:S01]  /*c3c0*/  FMUL.FTZ R24, R5, R11 ;  /* 0x0000000b05187220 */ /* 0x000fe20000410000 */
[----:B------:R-:W-:Y:S01]  /*c3d0*/  FFMA.FTZ R11, R13, R29, -R4 ;  /* 0x0000001d0d0b7223 */ /* 0x000fe20000010804 */
[----:B------:R-:W-:Y:S01]  /*c3e0*/  FFMA.FTZ R14, R5, R7, -R8 ;  /* 0x00000007050e7223 */ /* 0x000fe20000010808 */
[----:B------:R-:W-:Y:S01]  /*c3f0*/  FFMA.FTZ R31, R38, R28, R31 ;  /* 0x0000001c261f7223 */ /* 0x000fe2000001001f */
[----:B------:R-:W-:Y:S01]  /*c400*/  FFMA.FTZ R29, R37, R29, R6 ;  /* 0x0000001d251d7223 */ /* 0x000fe20000010006 */
        /* <DEDUP_REMOVED lines=11> */
.L_x_618:
[----:B------:R-:W-:Y:S05]  /*c4c0*/  BSYNC B0 ;  /* 0x0000000000007941 */ /* 0x000fea0003800000 */
.L_x_599:
[----:B------:R-:W-:Y:S01]  /*c4d0*/  @!PT LDS RZ, [RZ] ;  /* 0x00000000fffff984 */ /* 0x000fe20000000800 */
[----:B------:R-:W-:Y:S01]  /*c4e0*/  @!PT LDS RZ, [RZ] ;  /* 0x00000000fffff984 */ /* 0x000fe20000000800 */
[----:B------:R-:W-:Y:S01]  /*c4f0*/  @!PT LDS RZ, [RZ] ;  /* 0x00000000fffff984 */ /* 0x000fe20000000800 */
[----:B------:R-:W-:Y:S01]  /*c500*/  @!PT LDS RZ, [RZ] ;  /* 0x00000000fffff984 */ /* 0x000fe20000000800 */
[----:B------:R5:W-:Y:S06]  /*c510*/  MEMBAR.ALL.CTA ;  /* 0x0000000000007992 */ /* 0x000bec0000008000 */
[----:B-----5:R-:W5:Y:S01]  /*c520*/  FENCE.VIEW.ASYNC.S ;  /* 0x00000000000073c6 */ /* 0x020f620000000000 */
[----:B------:R-:W-:Y:S05]  /*c530*/  WARPSYNC.ALL ;  /* 0x0000000000007948 */ /* 0x000fea0003800000 */
[----:B-----5:R-:W-:Y:S06]  /*c540*/  BAR.SYNC.DEFER_BLOCKING 0xd, 0x100 ;  /* 0x0344000000007b1d */ /* 0x020fec0000010000 */
.L_x_597:
[----:B----4-:R-:W-:-:S04]  /*c550*/  MOV R0, UR41 ;  /* 0x0000002900007c02 */ /* 0x010fc80008000f00 */
[----:B------:R-:W-:-:S13]  /*c560*/  ISETP.NE.AND P0, PT, R0, 0x3, PT ;  /* 0x000000030000780c */ /* 0x000fda0003f05270 */
[----:B------:R-:W-:Y:S05]  /*c570*/  @!P0 BRA `(.L_x_632) ;  /* 0x0000000000048947 */ /* 0x000fea0003800000 */
[----:B------:R-:W-:Y:S01]  /*c580*/  BPT.TRAP 0x1 ;  /* 0x000000040000795c */ /* 0x000fe20000300000 */
.L_x_632:
[----:B01----:R-:W-:Y:S01]  /*c590*/  IMAD R3, R157, 0x8, R156 ;  /* 0x000000089d037824 */ /* 0x003fe200078e029c */
[----:B------:R-:W-:-:S04]  /*c5a0*/  SHF.L.U32 R0, R158, 0x1f, RZ ;  /* 0x0000001f9e007819 */ /* 0x000fc800000006ff */
[----:B------:R0:W1:Y:S01]  /*c5b0*/  SYNCS.PHASECHK.TRANS64.TRYWAIT P1, [R3+URZ+0x28830], R0 ;  /* 0x02883000030075a7 */ /* 0x000062000802017f */
[----:B------:R-:W-:Y:S05]  /*c5c0*/  @!P0 BRA `(.L_x_633) ;  /* 0x0000000000048947 */ /* 0x000fea0003800000 */
[----:B------:R-:W-:Y:S01]  /*c5d0*/  BPT.TRAP 0x1 ;  /* 0x000000040000795c */ /* 0x000fe20000300000 */
.L_x_633:
[----:B------:R-:W-:Y:S01]  /*c5e0*/  IMAD.MOV.U32 R151, RZ, RZ, RZ ;  /* 0x000000ffff977224 */ /* 0x000fe200078e00ff */
[----:B-1----:R-:W-:Y:S06]  /*c5f0*/  @P1 BRA `(.L_x_634) ;  /* 0x0000000000081947 */ /* 0x002fec0003800000 */
[----:B------:R-:W1:Y:S02]  /*c600*/  SYNCS.PHASECHK.TRANS64.TRYWAIT P1, [R3+URZ+0x28830], R0 ;  /* 0x02883000030075a7 */ /* 0x000e64000802017f */
[----:B-1----:R-:W-:Y:S05]  /*c610*/  @!P1 BRA `(.L_x_635) ;  /* 0x00000104005c9947 */ /* 0x002fea0003800000 */
.L_x_634:
[----:B------:R-:W-:Y:S05]  /*c620*/  WARPSYNC.ALL ;  /* 0x0000000000007948 */ /* 0x000fea0003800000 */
[----:B01----:R-:W-:Y:S01]  /*c630*/  VIADD R0, R156, 0x18400 ;  /* 0x000184009c007836 */ /* 0x003fe20000000000 */
[----:B------:R-:W-:Y:S01]  /*c640*/  R2UR UR4, R25 ;  /* 0x00000000190472ca */ /* 0x000fe200000e0000 */
[----:B--23--:R-:W-:Y:S01]  /*c650*/  IMAD.MOV.U32 R5, RZ, RZ, 0x40000040 ;  /* 0x40000040ff057424 */ /* 0x00cfe200078e00ff */
[----:B-----5:R-:W-:Y:S01]  /*c660*/  WARPGROUP.ARRIVE ;  /* 0x00000000000079c5 */ /* 0x020fe20000000000 */
[----:B------:R-:W-:Y:S01]  /*c670*/  UMOV UR5, 0x40000040 ;  /* 0x4000004000057882 */ /* 0x000fe20000000000 */
[----:B------:R-:W-:Y:S01]  /*c680*/  SHF.R.U32.HI R0, RZ, 0x4, R0 ;  /* 0x00000004ff007819 */ /* 0x000fe20000011600 */
[----:B------:R-:W-:Y:S01]  /*c690*/  IMAD.MOV.U32 R7, RZ, RZ, 0x40000040 ;  /* 0x40000040ff077424 */ /* 0x000fe200078e00ff */
[----:B------:R-:W-:Y:S01]  /*c6a0*/  R2UR UR7, R5 ;  /* 0x00000000050772ca */ /* 0x000fe200000e0000 */
[----:B------:R-:W-:Y:S01]  /*c6b0*/  UMOV UR9, 0x40000040 ;  /* 0x4000004000097882 */ /* 0x000fe20000000000 */
[----:B------:R-:W-:Y:S01]  /*c6c0*/  LOP3.LUT R0, R0, 0x3fff, RZ, 0xc0, !PT ;  /* 0x00003fff00007812 */ /* 0x000fe200078ec0ff */
[----:B------:R-:W-:Y:S01]  /*c6d0*/  UMOV UR13, 0x40000040 ;  /* 0x40000040000d7882 */ /* 0x000fe20000000000 */
[----:B------:R-:W-:Y:S01]  /*c6e0*/  R2UR UR11, R7 ;  /* 0x00000000070b72ca */ /* 0x000fe200000e0000 */
[----:B------:R-:W-:Y:S01]  /*c6f0*/  IMAD.MOV.U32 R7, RZ, RZ, 0x40000040 ;  /* 0x40000040ff077424 */ /* 0x000fe200078e00ff */
[----:B------:R-:W-:Y:S01]  /*c700*/  LOP3.LUT R0, R0, 0x10000, RZ, 0xfc, !PT ;  /* 0x0001000000007812 */ /* 0x000fe200078efcff */
[----:B------:R-:W-:Y:S01]  /*c710*/  ULOP3.LUT UR4, UR4, 0x10000, URZ, 0xfc, !UPT ;  /* 0x0001000004047892 */ /* 0x000fe2000f8efc3f */
[----:B------:R-:W-:Y:S01]  /*c720*/  IMAD.MOV.U32 R5, RZ, RZ, 0x40000040 ;  /* 0x40000040ff057424 */ /* 0x000fe200078e00ff */
[----:B------:R-:W-:Y:S01]  /*c730*/  UMOV UR17, 0x40000040 ;  /* 0x4000004000117882 */ /* 0x000fe20000000000 */
[----:B------:R-:W-:Y:S01]  /*c740*/  LEA R4, R157, R0, 0xb ;  /* 0x000000009d047211 */ /* 0x000fe200078e58ff */
[----:B------:R-:W-:Y:S01]  /*c750*/  UIADD3 UR8, UR4, 0x2, URZ ;  /* 0x0000000204087890 */ /* 0x000fe2000fffe03f */
[----:B------:R-:W-:Y:S01]  /*c760*/  R2UR UR15, R7 ;  /* 0x00000000070f72ca */ /* 0x000fe200000e0000 */
[----:B------:R-:W-:Y:S01]  /*c770*/  UIADD3 UR12, UR4, 0x4, URZ ;  /* 0x00000004040c7890 */ /* 0x000fe2000fffe03f */
[C---:B------:R-:W-:Y:S01]  /*c780*/  R2UR UR6, R4.reuse ;  /* 0x00000000040672ca */ /* 0x040fe200000e0000 */
[----:B------:R-:W-:Y:S01]  /*c790*/  VIADD R6, R4, 0x2 ;  /* 0x0000000204067836 */ /* 0x000fe20000000000 */
[----:B------:R-:W-:Y:S01]  /*c7a0*/  UIADD3 UR16, UR4, 0x6, URZ ;  /* 0x0000000604107890 */ /* 0x000fe2000fffe03f */
[----:B------:R-:W-:Y:S01]  /*c7b0*/  IMAD.MOV.U32 R7, RZ, RZ, 0x40000040 ;  /* 0x40000040ff077424 */ /* 0x000fe200078e00ff */
[----:B------:R-:W-:Y:S01]  /*c7c0*/  UIADD3 UR20, UR4, 0x400, URZ ;  /* 0x0000040004147890 */ /* 0x000fe2000fffe03f */
[----:B------:R-:W-:Y:S01]  /*c7d0*/  R2UR UR35, R5 ;  /* 0x00000000052372ca */ /* 0x000fe200000e0000 */
[----:B------:R-:W-:Y:S01]  /*c7e0*/  UMOV UR21, 0x40000040 ;  /* 0x4000004000157882 */ /* 0x000fe20000000000 */
[----:B------:R-:W-:Y:S01]  /*c7f0*/  R2UR UR10, R6 ;  /* 0x00000000060a72ca */ /* 0x000fe200000e0000 */
[----:B------:R-:W-:Y:S01]  /*c800*/  UIADD3 UR24, UR4, 0x402, URZ ;  /* 0x0000040204187890 */ /* 0x000fe2000fffe03f */
[----:B------:R-:W-:Y:S01]  /*c810*/  IADD3 R6, R4, 0x4, RZ ;  /* 0x0000000404067810 */ /* 0x000fe20007ffe0ff */
[----:B------:R-:W-:Y:S01]  /*c820*/  UMOV UR25, 0x40000040 ;  /* 0x4000004000197882 */ /* 0x000fe20000000000 */
[----:B------:R-:W-:Y:S01]  /*c830*/  R2UR UR19, R7 ;  /* 0x00000000071372ca */ /* 0x000fe200000e0000 */
[----:B------:R-:W-:Y:S01]  /*c840*/  IMAD.MOV.U32 R7, RZ, RZ, 0x40000040 ;  /* 0x40000040ff077424 */ /* 0x000fe200078e00ff */
[----:B------:R-:W-:Y:S01]  /*c850*/  HGMMA.64x128x16.F32 R24, gdesc[UR4], RZ, !UPT, gsb0 ;  /* 0x01e00000041879f0 */ /* 0x000fe2000c0008ff */
[----:B------:R-:W-:Y:S01]  /*c860*/  R2UR UR14, R6 ;  /* 0x00000000060e72ca */ /* 0x000fe200000e0000 */
[----:B------:R-:W-:Y:S01]  /*c870*/  VIADD R6, R4, 0x6 ;  /* 0x0000000604067836 */ /* 0x000fe20000000000 */
[----:B------:R-:W-:Y:S01]  /*c880*/  UIADD3 UR28, UR4, 0x404, URZ ;  /* 0x00000404041c7890 */ /* 0x000fe2000fffe03f */
[----:B------:R-:W-:Y:S01]  /*c890*/  R2UR UR23, R7 ;  /* 0x00000000071772ca */ /* 0x000fe200000e0000 */
[----:B------:R-:W-:Y:S01]  /*c8a0*/  IMAD.MOV.U32 R7, RZ, RZ, 0x40000040 ;  /* 0x40000040ff077424 */ /* 0x000fe200078e00ff */
[----:B------:R-:W-:Y:S01]  /*c8b0*/  UMOV UR29, 0x40000040 ;  /* 0x40000040001d7882 */ /* 0x000fe20000000000 */
[----:B------:R-:W-:Y:S01]  /*c8c0*/  R2UR UR18, R6 ;  /* 0x00000000061272ca */ /* 0x000fe200000e0000 */
[----:B------:R-:W-:Y:S01]  /*c8d0*/  UIADD3 UR32, UR4, 0x406, URZ ;  /* 0x0000040604207890 */ /* 0x000fe2000fffe03f */
[----:B------:R-:W-:Y:S01]  /*c8e0*/  IADD3 R6, R4, 0x400, RZ ;  /* 0x0000040004067810 */ /* 0x000fe20007ffe0ff */
[----:B------:R-:W-:Y:S01]  /*c8f0*/  UMOV UR33, 0x40000040 ;  /* 0x4000004000217882 */ /* 0x000fe20000000000 */
[----:B------:R-:W-:Y:S01]  /*c900*/  R2UR UR27, R7 ;  /* 0x00000000071b72ca */ /* 0x000fe200000e0000 */
[----:B------:R-:W-:Y:S01]  /*c910*/  IMAD.MOV.U32 R7, RZ, RZ, 0x40000040 ;  /* 0x40000040ff077424 */ /* 0x000fe200078e00ff */
[----:B------:R-:W-:Y:S01]  /*c920*/  R2UR UR22, R6 ;  /* 0x00000000061672ca */ /* 0x000fe200000e0000 */
[----:B------:R-:W-:-:S03]  /*c930*/  VIADD R6, R4, 0x402 ;  /* 0x0000040204067836 */ /* 0x000fc60000000000 */
[----:B------:R-:W-:Y:S02]  /*c940*/  R2UR UR31, R7 ;  /* 0x00000000071f72ca */ /* 0x000fe400000e0000 */
[----:B------:R-:W-:Y:S02]  /*c950*/  R2UR UR26, R6 ;  /* 0x00000000061a72ca */ /* 0x000fe400000e0000 */
[C---:B------:R-:W-:Y:S01]  /*c960*/  IADD3 R6, R4.reuse, 0x404, RZ ;  /* 0x0000040404067810 */ /* 0x040fe20007ffe0ff */
[----:B------:R-:W-:-:S03]  /*c970*/  VIADD R4, R4, 0x406 ;  /* 0x0000040604047836 */ /* 0x000fc60000000000 */
[----:B------:R-:W-:Y:S02]  /*c980*/  R2UR UR30, R6 ;  /* 0x00000000061e72ca */ /* 0x000fe400000e0000 */
[----:B------:R-:W-:Y:S01]  /*c990*/  R2UR UR34, R4 ;  /* 0x00000000042272ca */ /* 0x000fe200000e0000 */
        /* <DEDUP_REMOVED lines=24> */
.L_x_636:
[----:B------:R-:W-:Y:S01]  /*cb20*/  IADD3 R96, R96, 0x80, -R202 ;  /* 0x0000008060607810 */ /* 0x000fe20007ffe8ca */
[----:B------:R-:W-:Y:S01]  /*cb30*/  ULDC UR45, c[0x0][0x988] ;  /* 0x00026200002d7ab9 */ /* 0x000fe20000000800 */
[----:B------:R-:W-:Y:S01]  /*cb40*/  P2R R6, PR, RZ, 0x1 ;  /* 0x00000001ff067803 */ /* 0x000fe20000000000 */
[----:B------:R-:W-:Y:S01]  /*cb50*/  ULDC UR44, c[0x0][0x988] ;  /* 0x00026200002c7ab9 */ /* 0x000fe20000000800 */
[----:B------:R-:W-:Y:S01]  /*cb60*/  IADD3 R3, R3, 0x28840, RZ ;  /* 0x0002884003037810 */ /* 0x000fe20007ffe0ff */
        /* <DEDUP_REMOVED lines=94> */
[----:B------:R-:W-:Y:S01]  /*d150*/  IMAD.MOV.U32 R88, RZ, RZ, R151 ;  /* 0x000000ffff587224 */ /* 0x000fe200078e0097 */
        /* <DEDUP_REMOVED lines=38> */
[----:B------:R-:W-:Y:S02]  /*d3c0*/  ISETP.GT.AND P0, PT, R5, 0x59, PT ;  /* 0x000000590500780c */ /* 0x000fe40003f04270 */
[----:B------:R-:W-:Y:S02]  /*d3d0*/  FSEL R68, R68, -INF , P2 ;  /* 0xff80000044447808 */ /* 0x000fe40001000000 */
[----:B------:R-:W-:Y:S02]  /*d3e0*/  FMNMX.FTZ R7, R65, R4, !PT ;  /* 0x0000000441077209 */ /* 0x000fe40007810000 */
[----:B------:R-:W-:Y:S02]  /*d3f0*/  ISETP.GT.AND P6, PT, R5, 0x60, PT ;  /* 0x000000600500780c */ /* 0x000fe40003fc4270 */
[----:B------:R-:W-:-:S02]  /*d400*/  FSEL R69, R69, -INF , P0 ;  /* 0xff80000045457808 */ /* 0x000fc40000000000 */
[----:B------:R-:W-:Y:S02]  /*d410*/  FMNMX.FTZ R4, R68, R7, !PT ;  /* 0x0000000744047209 */ /* 0x000fe40007810000 */
        /* <DEDUP_REMOVED lines=12> */
[----:B------:R-:W-:Y:S02]  /*d4e0*/  FSEL R77, R77, -INF , P2 ;  /* 0xff8000004d4d7808 */ /* 0x000fe40001000000 */
[----:B------:R-:W-:Y:S02]  /*d4f0*/  FMNMX.FTZ R4, R76, R7, !PT ;  /* 0x000000074c047209 */ /* 0x000fe40007810000 */
[----:B------:R-:W-:Y:S02]  /*d500*/  ISETP.GT.AND P3, PT, R5, 0x70, PT ;  /* 0x000000700500780c */ /* 0x000fe40003f64270 */
[----:B------:R-:W-:Y:S02]  /*d510*/  FSEL R63, R63, -INF , P4 ;  /* 0xff8000003f3f7808 */ /* 0x000fe40002000000 */
[----:B------:R-:W-:-:S02]  /*d520*/  FSEL R80, R80, -INF , P3 ;  /* 0xff80000050507808 */ /* 0x000fc40001800000 */
[----:B------:R-:W-:Y:S02]  /*d530*/  FMNMX.FTZ R7, R77, R4, !PT ;  /* 0x000000044d077209 */ /* 0x000fe40007810000 */
[----:B------:R-:W-:Y:S02]  /*d540*/  ISETP.GT.AND P4, PT, R5, 0x71, PT ;  /* 0x000000710500780c */ /* 0x000fe40003f84270 */
[----:B------:R-:W-:Y:S02]  /*d550*/  FSEL R62, R62, -INF , P5 ;  /* 0xff8000003e3e7808 */ /* 0x000fe40002800000 */
[----:B------:R-:W-:Y:S02]  /*d560*/  FSEL R81, R81, -INF , P4 ;  /* 0xff80000051517808 */ /* 0x000fe40002000000 */
[----:B------:R-:W-:Y:S02]  /*d570*/  FMNMX.FTZ R4, R80, R7, !PT ;  /* 0x0000000750047209 */ /* 0x000fe40007810000 */
[----:B------:R-:W-:-:S02]  /*d580*/  ISETP.GT.AND P5, PT, R5, 0x78, PT ;  /* 0x000000780500780c */ /* 0x000fc40003fa4270 */
[----:B------:R-:W-:Y:S02]  /*d590*/  FMNMX.FTZ R7, R81, R4, !PT ;  /* 0x0000000451077209 */ /* 0x000fe40007810000 */
[----:B------:R-:W-:Y:S02]  /*d5a0*/  FSEL R84, R84, -INF , P5 ;  /* 0xff80000054547808 */ /* 0x000fe40002800000 */
[----:B------:R-:W-:Y:S02]  /*d5b0*/  ISETP.GT.AND P6, PT, R5, 0x79, PT ;  /* 0x000000790500780c */ /* 0x000fe40003fc4270 */
[----:B------:R-:W-:Y:S02]  /*d5c0*/  FMNMX.FTZ R4, R84, R7, !PT ;  /* 0x0000000754047209 */ /* 0x000fe40007810000 */
[----:B------:R-:W-:Y:S02]  /*d5d0*/  FSEL R85, R85, -INF , P6 ;  /* 0xff80000055557808 */ /* 0x000fe40003000000 */
[----:B------:R-:W-:-:S02]  /*d5e0*/  P2R R12, PR, RZ, 0x1 ;  /* 0x00000001ff0c7803 */ /* 0x000fc40000000000 */
[----:B------:R-:W-:Y:S02]  /*d5f0*/  FMNMX.FTZ R7, R85, R4, !PT ;  /* 0x0000000455077209 */ /* 0x000fe40007810000 */
[C---:B------:R-:W-:Y:S02]  /*d600*/  ISETP.GT.AND P0, PT, R5.reuse, 0x60, PT ;  /* 0x000000600500780c */ /* 0x040fe40003f04270 */
[----:B------:R-:W-:Y:S01]  /*d610*/  P2R R11, PR, RZ, 0x2 ;  /* 0x00000002ff0b7803 */ /* 0x000fe20000000000 */
[----:B------:R-:W0:Y:S01]  /*d620*/  SHFL.BFLY PT, R4, R7, 0x2, 0x1f ;  /* 0x0c401f0007047f89 */ /* 0x000e2200000e0000 */
[----:B------:R-:W-:Y:S02]  /*d630*/  FSEL R74, R74, -INF , P0 ;  /* 0xff8000004a4a7808 */ /* 0x000fe40000000000 */
[----:B------:R-:W-:Y:S02]  /*d640*/  ISETP.NE.AND P0, PT, R12, RZ, PT ;  /* 0x000000ff0c00720c */ /* 0x000fe40003f05270 */
[----:B------:R-:W-:-:S02]  /*d650*/  ISETP.GT.AND P1, PT, R5, 0x59, PT ;  /* 0x000000590500780c */ /* 0x000fc40003f24270 */
[----:B------:R-:W-:Y:S02]  /*d660*/  FSEL R75, R75, -INF , P0 ;  /* 0xff8000004b4b7808 */ /* 0x000fe40000000000 */
[----:B------:R-:W-:Y:S02]  /*d670*/  ISETP.NE.AND P0, PT, R6, RZ, PT ;  /* 0x000000ff0600720c */ /* 0x000fe40003f05270 */
[----:B------:R-:W-:Y:S02]  /*d680*/  FSEL R71, R71, -INF , P1 ;  /* 0xff80000047477808 */ /* 0x000fe40000800000 */
[----:B------:R-:W-:Y:S02]  /*d690*/  ISETP.NE.AND P1, PT, R11, RZ, PT ;  /* 0x000000ff0b00720c */ /* 0x000fe40003f25270 */
[----:B------:R-:W-:Y:S02]  /*d6a0*/  P2R R10, PR, RZ, 0x4 ;  /* 0x00000004ff0a7803 */ /* 0x000fe40000000000 */
[----:B------:R-:W-:-:S02]  /*d6b0*/  FSEL R78, R78, -INF , P1 ;  /* 0xff8000004e4e7808 */ /* 0x000fc40000800000 */
[----:B------:R-:W-:Y:S02]  /*d6c0*/  FSEL R82, R82, -INF , P3 ;  /* 0xff80000052527808 */ /* 0x000fe40001800000 */
[----:B------:R-:W-:Y:S02]  /*d6d0*/  FSEL R83, R83, -INF , P4 ;  /* 0xff80000053537808 */ /* 0x000fe40002000000 */
[----:B------:R-:W-:Y:S02]  /*d6e0*/  FSEL R86, R86, -INF , P5 ;  /* 0xff80000056567808 */ /* 0x000fe40002800000 */
[----:B0-----:R-:W-:Y:S02]  /*d6f0*/  FMNMX.FTZ R9, R7, R4, !PT ;  /* 0x0000000407097209 */ /* 0x001fe40007810000 */
[----:B------:R-:W-:Y:S02]  /*d700*/  FSEL R87, R87, -INF , P6 ;  /* 0xff80000057577808 */ /* 0x000fe40003000000 */
[-C--:B------:R-:W-:Y:S01]  /*d710*/  MOV R141, R151.reuse ;  /* 0x00000097008d7202 */ /* 0x080fe20000000f00 */
[----:B------:R-:W0:Y:S01]  /*d720*/  SHFL.BFLY PT, R4, R9, 0x1, 0x1f ;  /* 0x0c201f0009047f89 */ /* 0x000e2200000e0000 */
[----:B------:R-:W-:-:S02]  /*d730*/  MOV R137, R151 ;  /* 0x0000009700897202 */ /* 0x000fc40000000f00 */
[-C--:B------:R-:W-:Y:S02]  /*d740*/  MOV R133, R151.reuse ;  /* 0x0000009700857202 */ /* 0x080fe40000000f00 */
[-C--:B------:R-:W-:Y:S02]  /*d750*/  MOV R129, R151.reuse ;  /* 0x0000009700817202 */ /* 0x080fe40000000f00 */
[-C--:B------:R-:W-:Y:S02]  /*d760*/  MOV R125, R151.reuse ;  /* 0x00000097007d7202 */ /* 0x080fe40000000f00 */
[-C--:B------:R-:W-:Y:S02]  /*d770*/  MOV R121, R151.reuse ;  /* 0x0000009700797202 */ /* 0x080fe40000000f00 */
[-C--:B------:R-:W-:Y:S02]  /*d780*/  MOV R117, R151.reuse ;  /* 0x0000009700757202 */ /* 0x080fe40000000f00 */
[----:B------:R-:W-:-:S02]  /*d790*/  MOV R113, R151 ;  /* 0x0000009700717202 */ /* 0x000fc40000000f00 */
[-C--:B------:R-:W-:Y:S02]  /*d7a0*/  MOV R109, R151.reuse ;  /* 0x00000097006d7202 */ /* 0x080fe40000000f00 */
[-C--:B------:R-:W-:Y:S02]  /*d7b0*/  MOV R105, R151.reuse ;  /* 0x0000009700697202 */ /* 0x080fe40000000f00 */
[-C--:B------:R-:W-:Y:S02]  /*d7c0*/  MOV R101, R151.reuse ;  /* 0x0000009700657202 */ /* 0x080fe40000000f00 */
[-C--:B------:R-:W-:Y:S02]  /*d7d0*/  MOV R97, R151.reuse ;  /* 0x0000009700617202 */ /* 0x080fe40000000f00 */
[----:B------:R-:W-:Y:S02]  /*d7e0*/  MOV R89, R151 ;  /* 0x0000009700597202 */ /* 0x000fe40000000f00 */
[----:B0-----:R-:W-:-:S02]  /*d7f0*/  FMNMX.FTZ R4, R9, R4, !PT ;  /* 0x0000000409047209 */ /* 0x001fc40007810000 */
[----:B------:R-:W-:Y:S02]  /*d800*/  FMNMX.FTZ R9, R26, R27, !PT ;  /* 0x0000001b1a097209 */ /* 0x000fe40007810000 */
[C---:B------:R-:W-:Y:S01]  /*d810*/  FSETP.NEU.FTZ.AND P2, PT, R4.reuse, -INF , PT ;  /* 0xff8000000400780b */ /* 0x040fe20003f5d000 */
[----:B------:R-:W-:Y:S01]  /*d820*/  FMUL.FTZ R8, R4, UR45 ;  /* 0x0000002d04087c20 */ /* 0x000fe20008410000 */
[----:B------:R-:W-:-:S04]  /*d830*/  FMNMX.FTZ R6, R30, R9, !PT ;  /* 0x000000091e067209 */ /* 0x000fc80007810000 */
[----:B------:R-:W-:Y:S02]  /*d840*/  FMNMX.FTZ R9, R31, R6, !PT ;  /* 0x000000061f097209 */ /* 0x000fe40007810000 */
[----:B------:R-:W-:Y:S02]  /*d850*/  FSEL R8, R8, RZ, P2 ;  /* 0x000000ff08087208 */ /* 0x000fe40001000000 */
[----:B------:R-:W-:Y:S02]  /*d860*/  FMNMX.FTZ R6, R34, R9, !PT ;  /* 0x0000000922067209 */ /* 0x000fe40007810000 */
[----:B------:R-:W-:Y:S01]  /*d870*/  ISETP.NE.AND P2, PT, R10, RZ, PT ;  /* 0x000000ff0a00720c */ /* 0x000fe20003f45270 */
[--C-:B------:R-:W-:Y:S01]  /*d880*/  FFMA.FTZ R5, R25, UR45, -R8.reuse ;  /* 0x0000002d19057c23 */ /* 0x100fe20008010808 */
[----:B------:R-:W-:Y:S01]  /*d890*/  FMNMX.FTZ R11, R35, R6, !PT ;  /* 0x00000006230b7209 */ /* 0x000fe20007810000 */
[--C-:B------:R-:W-:Y:S01]  /*d8a0*/  FFMA.FTZ R7, R29, UR45, -R8.reuse ;  /* 0x0000002d1d077c23 */ /* 0x100fe20008010808 */
[----:B------:R-:W-:Y:S01]  /*d8b0*/  FSEL R79, R79, -INF , P2 ;  /* 0xff8000004f4f7808 */ /* 0x000fe20001000000 */
[--C-:B------:R-:W-:Y:S01]  /*d8c0*/  FFMA.FTZ R9, R33, UR45, -R8.reuse ;  /* 0x0000002d21097c23 */ /* 0x100fe20008010808 */
[----:B------:R-:W-:Y:S01]  /*d8d0*/  FMNMX.FTZ R6, R38, R11, !PT ;  /* 0x0000000b26067209 */ /* 0x000fe20007810000 */
[--C-:B------:R-:W-:Y:S01]  /*d8e0*/  FFMA.FTZ R160, R24, UR45, -R8.reuse ;  /* 0x0000002d18a07c23 */ /* 0x100fe20008010808 */
[--C-:B------:R-:W-:Y:S01]  /*d8f0*/  FFMA.FTZ R162, R28, UR45, -R8.reuse ;  /* 0x0000002d1ca27c23 */ /* 0x100fe20008010808 */
[----:B------:R-:W-:Y:S01]  /*d900*/  MUFU.EX2 R5, R5 ;  /* 0x0000000500057308 */ /* 0x000fe20000000800 */
[----:B------:R-:W-:Y:S01]  /*d910*/  FMNMX.FTZ R11, R39, R6, !PT ;  /* 0x00000006270b7209 */ /* 0x000fe20007810000 */
[--C-:B------:R-:W-:Y:S01]  /*d920*/  FFMA.FTZ R164, R32, UR45, -R8.reuse ;  /* 0x0000002d20a47c23 */ /* 0x100fe20008010808 */
[--C-:B------:R-:W-:Y:S01]  /*d930*/  FFMA.FTZ R166, R36, UR45, -R8.reuse ;  /* 0x0000002d24a67c23 */ /* 0x100fe20008010808 */
[--C-:B------:R-:W-:Y:S01]  /*d940*/  FFMA.FTZ R168, R40, UR45, -R8.reuse ;  /* 0x0000002d28a87c23 */ /* 0x100fe20008010808 */
[----:B------:R-:W-:Y:S01]  /*d950*/  FMNMX.FTZ R6, R42, R11, !PT ;  /* 0x0000000b2a067209 */ /* 0x000fe20007810000 */
[--C-:B------:R-:W-:Y:S01]  /*d960*/  FFMA.FTZ R11, R37, UR45, -R8.reuse ;  /* 0x0000002d250b7c23 */ /* 0x100fe20008010808 */
[--C-:B------:R-:W-:Y:S01]  /*d970*/  FFMA.FTZ R170, R44, UR45, -R8.reuse ;  /* 0x0000002d2caa7c23 */ /* 0x100fe20008010808 */
[----:B------:R-:W0:Y:S01]  /*d980*/  MUFU.EX2 R160, R160 ;  /* 0x000000a000a07308 */ /* 0x000e220000000800 */
[----:B------:R-:W-:Y:S01]  /*d990*/  FMNMX.FTZ R13, R43, R6, !PT ;  /* 0x000000062b0d7209 */ /* 0x000fe20007810000 */
[--C-:B------:R-:W-:Y:S01]  /*d9a0*/  FFMA.FTZ R172, R48, UR45, -R8.reuse ;  /* 0x0000002d30ac7c23 */ /* 0x100fe20008010808 */
[--C-:B------:R-:W-:Y:S01]  /*d9b0*/  FFMA.FTZ R174, R52, UR45, -R8.reuse ;  /* 0x0000002d34ae7c23 */ /* 0x100fe20008010808 */
[--C-:B------:R-:W-:Y:S01]  /*d9c0*/  FFMA.FTZ R176, R56, UR45, -R8.reuse ;  /* 0x0000002d38b07c23 */ /* 0x100fe20008010808 */
[----:B------:R-:W-:Y:S01]  /*d9d0*/  FMNMX.FTZ R6, R46, R13, !PT ;  /* 0x0000000d2e067209 */ /* 0x000fe20007810000 */
[--C-:B------:R-:W-:Y:S01]  /*d9e0*/  FFMA.FTZ R178, R60, UR45, -R8.reuse ;  /* 0x0000002d3cb27c23 */ /* 0x100fe20008010808 */
[--C-:B------:R-:W-:Y:S01]  /*d9f0*/  FFMA.FTZ R180, R64, UR45, -R8.reuse ;  /* 0x0000002d40b47c23 */ /* 0x100fe20008010808 */
[----:B------:R-:W1:Y:S01]  /*da00*/  MUFU.EX2 R162, R162 ;  /* 0x000000a200a27308 */ /* 0x000e620000000800 */
[----:B------:R-:W-:Y:S01]  /*da10*/  FMNMX.FTZ R13, R47, R6, !PT ;  /* 0x000000062f0d7209 */ /* 0x000fe20007810000 */
[--C-:B------:R-:W-:Y:S01]  /*da20*/  FFMA.FTZ R37, R65, UR45, -R8.reuse ;  /* 0x0000002d41257c23 */ /* 0x100fe20008010808 */
[--C-:B------:R-:W-:Y:S01]  /*da30*/  FFMA.FTZ R182, R68, UR45, -R8.reuse ;  /* 0x0000002d44b67c23 */ /* 0x100fe20008010808 */
[--C-:B------:R-:W-:Y:S01]  /*da40*/  FFMA.FTZ R184, R72, UR45, -R8.reuse ;  /* 0x0000002d48b87c23 */ /* 0x100fe20008010808 */
[----:B------:R-:W-:Y:S01]  /*da50*/  FMNMX.FTZ R6, R50, R13, !PT ;  /* 0x0000000d32067209 */ /* 0x000fe20007810000 */
[--C-:B------:R-:W-:Y:S01]  /*da60*/  FFMA.FTZ R13, R41, UR45, -R8.reuse ;  /* 0x0000002d290d7c23 */ /* 0x100fe20008010808 */
[--C-:B------:R-:W-:Y:S01]  /*da70*/  FFMA.FTZ R41, R69, UR45, -R8.reuse ;  /* 0x0000002d45297c23 */ /* 0x100fe20008010808 */
[----:B------:R-:W2:Y:S01]  /*da80*/  MUFU.EX2 R7, R7 ;  /* 0x0000000700077308 */ /* 0x000ea20000000800 */
[----:B------:R-:W-:Y:S01]  /*da90*/  FMNMX.FTZ R15, R51, R6, !PT ;  /* 0x00000006330f7209 */ /* 0x000fe20007810000 */
[--C-:B------:R-:W-:Y:S01]  /*daa0*/  FFMA.FTZ R186, R76, UR45, -R8.reuse ;  /* 0x0000002d4cba7c23 */ /* 0x100fe20008010808 */
[--C-:B------:R-:W-:Y:S01]  /*dab0*/  FFMA.FTZ R188, R80, UR45, -R8.reuse ;  /* 0x0000002d50bc7c23 */ /* 0x100fe20008010808 */
[--C-:B------:R-:W-:Y:S01]  /*dac0*/  FFMA.FTZ R81, R81, UR45, -R8.reuse ;  /* 0x0000002d51517c23 */ /* 0x100fe20008010808 */
[----:B------:R-:W-:Y:S01]  /*dad0*/  FMNMX.FTZ R6, R54, R15, !PT ;  /* 0x0000000f36067209 */ /* 0x000fe20007810000 */
[----:B------:R-:W-:-:S02]  /*dae0*/  FFMA.FTZ R190, R84, UR45, -R8 ;  /* 0x0000002d54be7c23 */ /* 0x000fc40008010808 */
[----:B------:R-:W3:Y:S01]  /*daf0*/  MUFU.EX2 R164, R164 ;  /* 0x000000a400a47308 */ /* 0x000ee20000000800 */
[----:B------:R-:W-:-:S04]  /*db00*/  FMNMX.FTZ R15, R55, R6, !PT ;  /* 0x00000006370f7209 */ /* 0x000fc80007810000 */
[----:B------:R-:W-:Y:S01]  /*db10*/  FMNMX.FTZ R6, R58, R15, !PT ;  /* 0x0000000f3a067209 */ /* 0x000fe20007810000 */
[----:B------:R-:W-:Y:S02]  /*db20*/  FFMA.FTZ R15, R45, UR45, -R8 ;  /* 0x0000002d2d0f7c23 */ /* 0x000fe40008010808 */
[----:B------:R-:W4:Y:S01]  /*db30*/  MUFU.EX2 R9, R9 ;  /* 0x0000000900097308 */ /* 0x000f220000000800 */
[----:B------:R-:W-:-:S04]  /*db40*/  FMNMX.FTZ R21, R59, R6, !PT ;  /* 0x000000063b157209 */ /* 0x000fc80007810000 */
[----:B------:R-:W-:-:S03]  /*db50*/  FMNMX.FTZ R6, R62, R21, !PT ;  /* 0x000000153e067209 */ /* 0x000fc60007810000 */
[----:B------:R-:W5:Y:S01]  /*db60*/  MUFU.EX2 R166, R166 ;  /* 0x000000a600a67308 */ /* 0x000f620000000800 */
[----:B------:R-:W-:-:S04]  /*db70*/  FMNMX.FTZ R21, R63, R6, !PT ;  /* 0x000000063f157209 */ /* 0x000fc80007810000 */
[----:B------:R-:W-:Y:S01]  /*db80*/  FMNMX.FTZ R6, R66, R21, !PT ;  /* 0x0000001542067209 */ /* 0x000fe20007810000 */
[--C-:B------:R-:W-:Y:S01]  /*db90*/  FFMA.FTZ R21, R49, UR45, -R8.reuse ;  /* 0x0000002d31157c23 */ /* 0x100fe20008010808 */
[----:B------:R-:W-:Y:S01]  /*dba0*/  FFMA.FTZ R49, R77, UR45, -R8 ;  /* 0x0000002d4d317c23 */ /* 0x000fe20008010808 */
[----:B------:R-:W5:Y:S01]  /*dbb0*/  MUFU.EX2 R11, R11 ;  /* 0x0000000b000b7308 */ /* 0x000f620000000800 */
[----:B------:R-:W-:-:S04]  /*dbc0*/  FMNMX.FTZ R25, R67, R6, !PT ;  /* 0x0000000643197209 */ /* 0x000fc80007810000 */
[----:B------:R-:W-:-:S03]  /*dbd0*/  FMNMX.FTZ R6, R70, R25, !PT ;  /* 0x0000001946067209 */ /* 0x000fc60007810000 */
[----:B------:R-:W5:Y:S01]  /*dbe0*/  MUFU.EX2 R168, R168 ;  /* 0x000000a800a87308 */ /* 0x000f620000000800 */
[----:B------:R-:W-:-:S04]  /*dbf0*/  FMNMX.FTZ R25, R71, R6, !PT ;  /* 0x0000000647197209 */ /* 0x000fc80007810000 */
[----:B------:R-:W-:Y:S01]  /*dc00*/  FMNMX.FTZ R6, R74, R25, !PT ;  /* 0x000000194a067209 */ /* 0x000fe20007810000 */
[----:B------:R-:W-:Y:S02]  /*dc10*/  FFMA.FTZ R25, R53, UR45, -R8 ;  /* 0x0000002d35197c23 */ /* 0x000fe40008010808 */
[----:B------:R-:W-:Y:S01]  /*dc20*/  MUFU.EX2 R13, R13 ;  /* 0x0000000d000d7308 */ /* 0x000fe20000000800 */
[----:B------:R-:W-:-:S04]  /*dc30*/  FMNMX.FTZ R29, R75, R6, !PT ;  /* 0x000000064b1d7209 */ /* 0x000fc80007810000 */
[----:B------:R-:W-:-:S03]  /*dc40*/  FMNMX.FTZ R6, R78, R29, !PT ;  /* 0x0000001d4e067209 */ /* 0x000fc60007810000 */
[----:B------:R-:W-:Y:S01]  /*dc50*/  MUFU.EX2 R170, R170 ;  /* 0x000000aa00aa7308 */ /* 0x000fe20000000800 */
[----:B------:R-:W-:-:S04]  /*dc60*/  FMNMX.FTZ R29, R79, R6, !PT ;  /* 0x000000064f1d7209 */ /* 0x000fc80007810000 */
[----:B------:R-:W-:Y:S01]  /*dc70*/  FMNMX.FTZ R6, R82, R29, !PT ;  /* 0x0000001d52067209 */ /* 0x000fe20007810000 */
[--C-:B------:R-:W-:Y:S01]  /*dc80*/  FFMA.FTZ R29, R57, UR45, -R8.reuse ;  /* 0x0000002d391d7c23 */ /* 0x100fe20008010808 */
[----:B------:R-:W-:Y:S01]  /*dc90*/  FFMA.FTZ R57, R85, UR45, -R8 ;  /* 0x0000002d55397c23 */ /* 0x000fe20008010808 */
[----:B------:R-:W-:Y:S01]  /*dca0*/  MUFU.EX2 R15, R15 ;  /* 0x0000000f000f7308 */ /* 0x000fe20000000800 */
[----:B------:R-:W-:-:S04]  /*dcb0*/  FMNMX.FTZ R33, R83, R6, !PT ;  /* 0x0000000653217209 */ /* 0x000fc80007810000 */
[----:B------:R-:W-:Y:S01]  /*dcc0*/  FMNMX.FTZ R6, R86, R33, !PT ;  /* 0x0000002156067209 */ /* 0x000fe20007810000 */
[----:B------:R-:W-:Y:S02]  /*dcd0*/  FFMA.FTZ R33, R61, UR45, -R8 ;  /* 0x0000002d3d217c23 */ /* 0x000fe40008010808 */
[----:B------:R-:W-:Y:S01]  /*dce0*/  MUFU.EX2 R172, R172 ;  /* 0x000000ac00ac7308 */ /* 0x000fe20000000800 */
[----:B------:R-:W-:-:S05]  /*dcf0*/  FMNMX.FTZ R6, R87, R6, !PT ;  /* 0x0000000657067209 */ /* 0x000fca0007810000 */
[----:B------:R-:W0:Y:S02]  /*dd00*/  SHFL.BFLY PT, R45, R6, 0x2, 0x1f ;  /* 0x0c401f00062d7f89 */ /* 0x000e2400000e0000 */
[----:B------:R-:W-:Y:S08]  /*dd10*/  MUFU.EX2 R21, R21 ;  /* 0x0000001500157308 */ /* 0x000ff00000000800 */
[----:B------:R-:W-:Y:S08]  /*dd20*/  MUFU.EX2 R174, R174 ;  /* 0x000000ae00ae7308 */ /* 0x000ff00000000800 */
[----:B------:R-:W-:Y:S01]  /*dd30*/  MUFU.EX2 R25, R25 ;  /* 0x0000001900197308 */ /* 0x000fe20000000800 */
[----:B0-----:R-:W-:Y:S01]  /*dd40*/  FMNMX.FTZ R10, R6, R45, !PT ;  /* 0x0000002d060a7209 */ /* 0x001fe20007810000 */
[----:B------:R-:W-:-:S06]  /*dd50*/  FFMA.FTZ R45, R73, UR45, -R8 ;  /* 0x0000002d492d7c23 */ /* 0x000fcc0008010808 */
[----:B------:R-:W-:Y:S01]  /*dd60*/  MUFU.EX2 R176, R176 ;  /* 0x000000b000b07308 */ /* 0x000fe20000000800 */
[----:B------:R-:W0:Y:S07]  /*dd70*/  SHFL.BFLY PT, R53, R10, 0x1, 0x1f ;  /* 0x0c201f000a357f89 */ /* 0x000e2e00000e0000 */
[----:B------:R-:W-:Y:S08]  /*dd80*/  MUFU.EX2 R29, R29 ;  /* 0x0000001d001d7308 */ /* 0x000ff00000000800 */
[----:B------:R-:W-:Y:S08]  /*dd90*/  MUFU.EX2 R178, R178 ;  /* 0x000000b200b27308 */ /* 0x000ff00000000800 */
[----:B------:R-:W-:Y:S01]  /*dda0*/  MUFU.EX2 R33, R33 ;  /* 0x0000002100217308 */ /* 0x000fe20000000800 */
[----:B0-----:R-:W-:-:S04]  /*ddb0*/  FMNMX.FTZ R6, R10, R53, !PT ;  /* 0x000000350a067209 */ /* 0x001fc80007810000 */
[C---:B------:R-:W-:Y:S01]  /*ddc0*/  FSETP.NEU.FTZ.AND P1, PT, R6.reuse, -INF , PT ;  /* 0xff8000000600780b */ /* 0x040fe20003f3d000 */
[----:B------:R-:W-:Y:S02]  /*ddd0*/  FMUL.FTZ R32, R6, UR45 ;  /* 0x0000002d06207c20 */ /* 0x000fe40008410000 */
[----:B------:R-:W-:Y:S03]  /*dde0*/  MUFU.EX2 R180, R180 ;  /* 0x000000b400b47308 */ /* 0x000fe60000000800 */
[----:B------:R-:W-:-:S05]  /*ddf0*/  FSEL R32, R32, RZ, P1 ;  /* 0x000000ff20207208 */ /* 0x000fca0000800000 */
[----:B------:R-:W-:Y:S01]  /*de00*/  MUFU.EX2 R37, R37 ;  /* 0x0000002500257308 */ /* 0x000fe20000000800 */
[--C-:B------:R-:W-:Y:S01]  /*de10*/  FFMA.FTZ R161, R26, UR45, -R32.reuse ;  /* 0x0000002d1aa17c23 */ /* 0x100fe20008010820 */
[--C-:B------:R-:W-:Y:S01]  /*de20*/  FFMA.FTZ R8, R27, UR45, -R32.reuse ;  /* 0x0000002d1b087c23 */ /* 0x100fe20008010820 */
[----:B------:R-:W-:Y:S01]  /*de30*/  FADD.FTZ R27, R160, R5 ;  /* 0x00000005a01b7221 */ /* 0x000fe20000010000 */
[--C-:B------:R-:W-:Y:S01]  /*de40*/  FFMA.FTZ R163, R30, UR45, -R32.reuse ;  /* 0x0000002d1ea37c23 */ /* 0x100fe20008010820 */
[--C-:B------:R-:W-:Y:S01]  /*de50*/  FFMA.FTZ R10, R31, UR45, -R32.reuse ;  /* 0x0000002d1f0a7c23 */ /* 0x100fe20008010820 */
[--C-:B------:R-:W-:Y:S01]  /*de60*/  FFMA.FTZ R165, R34, UR45, -R32.reuse ;  /* 0x0000002d22a57c23 */ /* 0x100fe20008010820 */
[----:B-1----:R-:W-:Y:S01]  /*de70*/  FADD.FTZ R30, R162, R27 ;  /* 0x0000001ba21e7221 */ /* 0x002fe20000010000 */
[----:B------:R-:W-:Y:S01]  /*de80*/  MUFU.EX2 R161, R161 ;  /* 0x000000a100a17308 */ /* 0x000fe20000000800 */
[--C-:B------:R-:W-:Y:S01]  /*de90*/  FFMA.FTZ R12, R35, UR45, -R32.reuse ;  /* 0x0000002d230c7c23 */ /* 0x100fe20008010820 */
[----:B------:R-:W-:Y:S01]  /*dea0*/  FFMA.FTZ R167, R38, UR45, -R32 ;  /* 0x0000002d26a77c23 */ /* 0x000fe20008010820 */
[----:B--2---:R-:W-:Y:S01]  /*deb0*/  FADD.FTZ R27, R7, R30 ;  /* 0x0000001e071b7221 */ /* 0x004fe20000010000 */
[--C-:B------:R-:W-:Y:S01]  /*dec0*/  FFMA.FTZ R14, R39, UR45, -R32.reuse ;  /* 0x0000002d270e7c23 */ /* 0x100fe20008010820 */
[--C-:B------:R-:W-:Y:S01]  /*ded0*/  FFMA.FTZ R169, R42, UR45, -R32.reuse ;  /* 0x0000002d2aa97c23 */ /* 0x100fe20008010820 */
[--C-:B------:R-:W-:Y:S01]  /*dee0*/  FFMA.FTZ R20, R43, UR45, -R32.reuse ;  /* 0x0000002d2b147c23 */ /* 0x100fe20008010820 */
[----:B---3--:R-:W-:Y:S01]  /*def0*/  FADD.FTZ R34, R164, R27 ;  /* 0x0000001ba4227221 */ /* 0x008fe20000010000 */
[----:B------:R-:W0:Y:S01]  /*df00*/  MUFU.EX2 R8, R8 ;  /* 0x0000000800087308 */ /* 0x000e220000000800 */
[--C-:B------:R-:W-:Y:S01]  /*df10*/  FFMA.FTZ R171, R46, UR45, -R32.reuse ;  /* 0x0000002d2eab7c23 */ /* 0x100fe20008010820 */
[----:B------:R-:W-:Y:S01]  /*df20*/  FFMA.FTZ R24, R47, UR45, -R32 ;  /* 0x0000002d2f187c23 */ /* 0x000fe20008010820 */
[----:B----4-:R-:W-:Y:S01]  /*df30*/  FADD.FTZ R27, R9, R34 ;  /* 0x00000022091b7221 */ /* 0x010fe20000010000 */
[--C-:B------:R-:W-:Y:S01]  /*df40*/  FFMA.FTZ R173, R50, UR45, -R32.reuse ;  /* 0x0000002d32ad7c23 */ /* 0x100fe20008010820 */
[----:B------:R-:W-:Y:S01]  /*df50*/  FFMA.FTZ R26, R51, UR45, -R32 ;  /* 0x0000002d331a7c23 */ /* 0x000fe20008010820 */
[----:B------:R-:W-:-:S02]  /*df60*/  IMAD.U32 R42, RZ, RZ, UR38 ;  /* 0x00000026ff2a7e24 */ /* 0x000fc4000f8e00ff */
[----:B-----5:R-:W-:Y:S01]  /*df70*/  FADD.FTZ R34, R166, R27 ;  /* 0x0000001ba6227221 */ /* 0x020fe20000010000 */
[----:B------:R-:W1:Y:S01]  /*df80*/  MUFU.EX2 R163, R163 ;  /* 0x000000a300a37308 */ /* 0x000e620000000800 */
[--C-:B------:R-:W-:Y:S01]  /*df90*/  FFMA.FTZ R175, R54, UR45, -R32.reuse ;  /* 0x0000002d36af7c23 */ /* 0x100fe20008010820 */
[----:B------:R-:W-:Y:S01]  /*dfa0*/  FFMA.FTZ R28, R55, UR45, -R32 ;  /* 0x0000002d371c7c23 */ /* 0x000fe20008010820 */
[----:B------:R-:W-:Y:S01]  /*dfb0*/  FADD.FTZ R31, R11, R34 ;  /* 0x000000220b1f7221 */ /* 0x000fe20000010000 */
[----:B------:R-:W-:Y:S01]  /*dfc0*/  PRMT R3, R42, 0x654, R3 ;  /* 0x000006542a037816 */ /* 0x000fe20000000003 */
[--C-:B------:R-:W-:Y:S01]  /*dfd0*/  FFMA.FTZ R177, R58, UR45, -R32.reuse ;  /* 0x0000002d3ab17c23 */ /* 0x100fe20008010820 */
[----:B------:R-:W-:Y:S01]  /*dfe0*/  FFMA.FTZ R30, R59, UR45, -R32 ;  /* 0x0000002d3b1e7c23 */ /* 0x000fe20008010820 */
[----:B------:R-:W-:Y:S01]  /*dff0*/  FADD.FTZ R38, R168, R31 ;  /* 0x0000001fa8267221 */ /* 0x000fe20000010000 */
[----:B------:R-:W2:Y:S01]  /*e000*/  MUFU.EX2 R10, R10 ;  /* 0x0000000a000a7308 */ /* 0x000ea20000000800 */
[----:B0-----:R-:W-:Y:S01]  /*e010*/  FADD.FTZ R36, R161, R8 ;  /* 0x00000008a1247221 */ /* 0x001fe20000010000 */
[----:B------:R0:W-:Y:S01]  /*e020*/  SYNCS.ARRIVE.TRANS64.RED.A1T0 RZ, [R3+URZ], RZ ;  /* 0x000000ff03ff79a7 */ /* 0x0001e2000810043f */
[----:B------:R-:W-:Y:S01]  /*e030*/  FADD.FTZ R31, R13, R38 ;  /* 0x000000260d1f7221 */ /* 0x000fe20000010000 */
[--C-:B------:R-:W-:Y:S01]  /*e040*/  FFMA.FTZ R179, R62, UR45, -R32.reuse ;  /* 0x0000002d3eb37c23 */ /* 0x100fe20008010820 */
[--C-:B------:R-:W-:Y:S01]  /*e050*/  FFMA.FTZ R34, R63, UR45, -R32.reuse ;  /* 0x0000002d3f227c23 */ /* 0x100fe20008010820 */
[--C-:B------:R-:W-:Y:S01]  /*e060*/  FFMA.FTZ R181, R66, UR45, -R32.reuse ;  /* 0x0000002d42b57c23 */ /* 0x100fe20008010820 */
[----:B------:R-:W-:Y:S01]  /*e070*/  FFMA.FTZ R70, R70, UR45, -R32 ;  /* 0x0000002d46467c23 */ /* 0x000fe20008010820 */
[----:B------:R-:W3:Y:S01]  /*e080*/  MUFU.EX2 R165, R165 ;  /* 0x000000a500a57308 */ /* 0x000ee20000000800 */
[----:B-1----:R-:W-:Y:S01]  /*e090*/  FADD.FTZ R27, R163, R36 ;  /* 0x00000024a31b7221 */ /* 0x002fe20000010000 */
[--C-:B------:R-:W-:Y:S01]  /*e0a0*/  FFMA.FTZ R71, R71, UR45, -R32.reuse ;  /* 0x0000002d47477c23 */ /* 0x100fe20008010820 */
[----:B------:R-:W-:Y:S01]  /*e0b0*/  F2FP.F16.F32.PACK_AB R160, R5, R160 ;  /* 0x000000a005a0723e */ /* 0x000fe200000000ff */
[--C-:B------:R-:W-:Y:S01]  /*e0c0*/  FFMA.FTZ R74, R74, UR45, -R32.reuse ;  /* 0x0000002d4a4a7c23 */ /* 0x100fe20008010820 */
[--C-:B------:R-:W-:Y:S01]  /*e0d0*/  FFMA.FTZ R75, R75, UR45, -R32.reuse ;  /* 0x0000002d4b4b7c23 */ /* 0x100fe20008010820 */
[--C-:B------:R-:W-:Y:S01]  /*e0e0*/  FFMA.FTZ R78, R78, UR45, -R32.reuse ;  /* 0x0000002d4e4e7c23 */ /* 0x100fe20008010820 */
[--C-:B------:R-:W-:Y:S01]  /*e0f0*/  FFMA.FTZ R79, R79, UR45, -R32.reuse ;  /* 0x0000002d4f4f7c23 */ /* 0x100fe20008010820 */
[----:B------:R-:W1:Y:S01]  /*e100*/  MUFU.EX2 R12, R12 ;  /* 0x0000000c000c7308 */ /* 0x000e620000000800 */
[----:B--2---:R-:W-:Y:S01]  /*e110*/  FADD.FTZ R36, R10, R27 ;  /* 0x0000001b0a247221 */ /* 0x004fe20000010000 */
[--C-:B------:R-:W-:Y:S01]  /*e120*/  FFMA.FTZ R82, R82, UR45, -R32.reuse ;  /* 0x0000002d52527c23 */ /* 0x100fe20008010820 */
[--C-:B------:R-:W-:Y:S01]  /*e130*/  FFMA.FTZ R83, R83, UR45, -R32.reuse ;  /* 0x0000002d53537c23 */ /* 0x100fe20008010820 */
[----:B------:R-:W-:Y:S01]  /*e140*/  FFMA.FTZ R86, R86, UR45, -R32 ;  /* 0x0000002d56567c23 */ /* 0x000fe20008010820 */
[----:B------:R-:W-:-:S02]  /*e150*/  F2FP.F16.F32.PACK_AB R161, R8, R161 ;  /* 0x000000a108a1723e */ /* 0x000fc400000000ff */
[----:B------:R-:W-:Y:S01]  /*e160*/  F2FP.F16.F32.PACK_AB R164, R9, R164 ;  /* 0x000000a409a4723e */ /* 0x000fe200000000ff */
[----:B------:R-:W2:Y:S01]  /*e170*/  MUFU.EX2 R167, R167 ;  /* 0x000000a700a77308 */ /* 0x000ea20000000800 */
[----:B---3--:R-:W-:Y:S01]  /*e180*/  FADD.FTZ R27, R165, R36 ;  /* 0x00000024a51b7221 */ /* 0x008fe20000010000 */
[----:B------:R-:W-:Y:S01]  /*e190*/  FADD.FTZ R36, R170, R31 ;  /* 0x0000001faa247221 */ /* 0x000fe20000010000 */
[----:B------:R-:W-:Y:S01]  /*e1a0*/  VIADD R9, R93, 0xfffffffe ;  /* 0xfffffffe5d097836 */ /* 0x000fe20000000000 */
[----:B------:R-:W-:Y:S02]  /*e1b0*/  F2FP.F16.F32.PACK_AB R162, R7, R162 ;  /* 0x000000a207a2723e */ /* 0x000fe400000000ff */
[----:B------:R-:W-:Y:S01]  /*e1c0*/  FADD.FTZ R31, R15, R36 ;  /* 0x000000240f1f7221 */ /* 0x000fe20000010000 */
[--C-:B------:R-:W-:Y:S01]  /*e1d0*/  FFMA.FTZ R36, R67, UR45, -R32.reuse ;  /* 0x0000002d43247c23 */ /* 0x100fe20008010820 */
[----:B------:R-:W3:Y:S01]  /*e1e0*/  MUFU.EX2 R14, R14 ;  /* 0x0000000e000e7308 */ /* 0x000ee20000000800 */
[----:B-1----:R-:W-:Y:S01]  /*e1f0*/  FADD.FTZ R38, R12, R27 ;  /* 0x0000001b0c267221 */ /* 0x002fe20000010000 */
[----:B------:R-:W-:Y:S01]  /*e200*/  FADD.FTZ R40, R172, R31 ;  /* 0x0000001fac287221 */ /* 0x000fe20000010000 */
[----:B------:R-:W-:Y:S01]  /*e210*/  FFMA.FTZ R32, R87, UR45, -R32 ;  /* 0x0000002d57207c23 */ /* 0x000fe20008010820 */
[----:B------:R-:W-:-:S02]  /*e220*/  ISETP.GE.AND P1, PT, R9, R194, PT ;  /* 0x000000c20900720c */ /* 0x000fc40003f26270 */
[----:B------:R-:W-:Y:S01]  /*e230*/  FADD.FTZ R31, R21, R40 ;  /* 0x00000028151f7221 */ /* 0x000fe20000010000 */
[----:B------:R-:W-:Y:S01]  /*e240*/  F2FP.F16.F32.PACK_AB R166, R11, R166 ;  /* 0x000000a60ba6723e */ /* 0x000fe200000000ff */
[----:B------:R-:W1:Y:S01]  /*e250*/  MUFU.EX2 R169, R169 ;  /* 0x000000a900a97308 */ /* 0x000e620000000800 */
[----:B--2---:R-:W-:Y:S01]  /*e260*/  FADD.FTZ R27, R167, R38 ;  /* 0x00000026a71b7221 */ /* 0x004fe20000010000 */
[----:B------:R-:W-:Y:S01]  /*e270*/  FADD.FTZ R40, R174, R31 ;  /* 0x0000001fae287221 */ /* 0x000fe20000010000 */
[----:B------:R-:W-:Y:S02]  /*e280*/  F2FP.F16.F32.PACK_AB R168, R13, R168 ;  /* 0x000000a80da8723e */ /* 0x000fe400000000ff */
[----:B------:R-:W-:Y:S02]  /*e290*/  F2FP.F16.F32.PACK_AB R170, R15, R170 ;  /* 0x000000aa0faa723e */ /* 0x000fe400000000ff */
[----:B------:R-:W-:Y:S01]  /*e2a0*/  F2FP.F16.F32.PACK_AB R172, R21, R172 ;  /* 0x000000ac15ac723e */ /* 0x000fe200000000ff */
[----:B------:R-:W2:Y:S01]  /*e2b0*/  MUFU.EX2 R20, R20 ;  /* 0x0000001400147308 */ /* 0x000ea20000000800 */
[----:B---3--:R-:W-:Y:S01]  /*e2c0*/  FADD.FTZ R38, R14, R27 ;  /* 0x0000001b0e267221 */ /* 0x008fe20000010000 */
[----:B------:R-:W-:-:S02]  /*e2d0*/  F2FP.F16.F32.PACK_AB R174, R25, R174 ;  /* 0x000000ae19ae723e */ /* 0x000fc400000000ff */
[----:B------:R-:W-:Y:S02]  /*e2e0*/  F2FP.F16.F32.PACK_AB R163, R10, R163 ;  /* 0x000000a30aa3723e */ /* 0x000fe400000000ff */
[----:B------:R-:W-:Y:S02]  /*e2f0*/  F2FP.F16.F32.PACK_AB R165, R12, R165 ;  /* 0x000000a50ca5723e */ /* 0x000fe400000000ff */
[----:B------:R-:W0:Y:S01]  /*e300*/  MUFU.EX2 R171, R171 ;  /* 0x000000ab00ab7308 */ /* 0x000e220000000800 */
[----:B-1----:R-:W-:Y:S01]  /*e310*/  FADD.FTZ R27, R169, R38 ;  /* 0x00000026a91b7221 */ /* 0x002fe20000010000 */
[----:B------:R-:W-:Y:S02]  /*e320*/  F2FP.F16.F32.PACK_AB R167, R14, R167 ;  /* 0x000000a70ea7723e */ /* 0x000fe400000000ff */
[----:B------:R-:W-:-:S04]  /*e330*/  MOV R93, R151 ;  /* 0x00000097005d7202 */ /* 0x000fc80000000f00 */
[----:B------:R-:W1:Y:S01]  /*e340*/  MUFU.EX2 R24, R24 ;  /* 0x0000001800187308 */ /* 0x000e620000000800 */
[C---:B--2---:R-:W-:Y:S01]  /*e350*/  FADD.FTZ R38, R20.reuse, R27 ;  /* 0x0000001b14267221 */ /* 0x044fe20000010000 */
[----:B------:R-:W-:Y:S01]  /*e360*/  FADD.FTZ R27, R25, R40 ;  /* 0x00000028191b7221 */ /* 0x000fe20000010000 */
[----:B------:R-:W-:-:S03]  /*e370*/  F2FP.F16.F32.PACK_AB R169, R20, R169 ;  /* 0x000000a914a9723e */ /* 0x000fc600000000ff */
[----:B------:R-:W-:Y:S01]  /*e380*/  FADD.FTZ R40, R176, R27 ;  /* 0x0000001bb0287221 */ /* 0x000fe20000010000 */
[----:B------:R-:W-:Y:S01]  /*e390*/  F2FP.F16.F32.PACK_AB R176, R29, R176 ;  /* 0x000000b01db0723e */ /* 0x000fe200000000ff */
[----:B------:R-:W2:Y:S01]  /*e3a0*/  MUFU.EX2 R173, R173 ;  /* 0x000000ad00ad7308 */ /* 0x000ea20000000800 */
[----:B0-----:R-:W-:Y:S01]  /*e3b0*/  FADD.FTZ R3, R171, R38 ;  /* 0x00000026ab037221 */ /* 0x001fe20000010000 */
[----:B------:R-:W-:-:S04]  /*e3c0*/  FADD.FTZ R27, R29, R40 ;  /* 0x000000281d1b7221 */ /* 0x000fc80000010000 */
[----:B------:R-:W-:Y:S01]  /*e3d0*/  FADD.FTZ R40, R178, R27 ;  /* 0x0000001bb2287221 */ /* 0x000fe20000010000 */
[C---:B------:R-:W-:Y:S01]  /*e3e0*/  F2FP.F16.F32.PACK_AB R178, R33.reuse, R178 ;  /* 0x000000b221b2723e */ /* 0x040fe200000000ff */
[----:B------:R-:W0:Y:S01]  /*e3f0*/  MUFU.EX2 R26, R26 ;  /* 0x0000001a001a7308 */ /* 0x000e220000000800 */
[C---:B-1----:R-:W-:Y:S01]  /*e400*/  FADD.FTZ R38, R24.reuse, R3 ;  /* 0x0000000318267221 */ /* 0x042fe20000010000 */
[----:B------:R-:W-:Y:S01]  /*e410*/  FADD.FTZ R27, R33, R40 ;  /* 0x00000028211b7221 */ /* 0x000fe20000010000 */
[----:B------:R-:W-:-:S03]  /*e420*/  F2FP.F16.F32.PACK_AB R171, R24, R171 ;  /* 0x000000ab18ab723e */ /* 0x000fc600000000ff */
[----:B------:R-:W-:Y:S01]  /*e430*/  FADD.FTZ R40, R180, R27 ;  /* 0x0000001bb4287221 */ /* 0x000fe20000010000 */
[----:B------:R-:W-:Y:S01]  /*e440*/  F2FP.F16.F32.PACK_AB R180, R37, R180 ;  /* 0x000000b425b4723e */ /* 0x000fe200000000ff */
[----:B------:R-:W1:Y:S01]  /*e450*/  MUFU.EX2 R175, R175 ;  /* 0x000000af00af7308 */ /* 0x000e620000000800 */
[----:B--2---:R-:W-:Y:S01]  /*e460*/  FADD.FTZ R3, R173, R38 ;  /* 0x00000026ad037221 */ /* 0x004fe20000010000 */
[----:B------:R-:W-:-:S06]  /*e470*/  FADD.FTZ R27, R37, R40 ;  /* 0x00000028251b7221 */ /* 0x000fcc0000010000 */
[----:B------:R-:W2:Y:S01]  /*e480*/  MUFU.EX2 R28, R28 ;  /* 0x0000001c001c7308 */ /* 0x000ea20000000800 */
[C---:B0-----:R-:W-:Y:S01]  /*e490*/  FADD.FTZ R38, R26.reuse, R3 ;  /* 0x000000031a267221 */ /* 0x041fe20000010000 */
[----:B------:R-:W-:-:S06]  /*e4a0*/  F2FP.F16.F32.PACK_AB R173, R26, R173 ;  /* 0x000000ad1aad723e */ /* 0x000fcc00000000ff */
[----:B------:R-:W0:Y:S01]  /*e4b0*/  MUFU.EX2 R177, R177 ;  /* 0x000000b100b17308 */ /* 0x000e220000000800 */
[----:B-1----:R-:W-:-:S07]  /*e4c0*/  FADD.FTZ R3, R175, R38 ;  /* 0x00000026af037221 */ /* 0x002fce0000010000 */
        /* <DEDUP_REMOVED lines=61> */
[----:B--2---:R-:W-:-:S04]  /*e8a0*/  FADD.FTZ R8, R86, R5 ;  /* 0x0000000556087221 */ /* 0x004fc80000010000 */
[C---:B0-----:R-:W-:Y:S01]  /*e8b0*/  FADD.FTZ R8, R191.reuse, R8 ;  /* 0x00000008bf087221 */ /* 0x041fe20000010000 */
[----:B------:R-:W-:Y:S01]  /*e8c0*/  F2FP.F16.F32.PACK_AB R191, R191, R86 ;  /* 0x00000056bfbf723e */ /* 0x000fe200000000ff */
[C---:B-1----:R-:W-:Y:S01]  /*e8d0*/  FADD.FTZ R3, R57.reuse, R40 ;  /* 0x0000002839037221 */ /* 0x042fe20000010000 */
[----:B------:R-:W-:Y:S01]  /*e8e0*/  F2FP.F16.F32.PACK_AB R190, R57, R190 ;  /* 0x000000be39be723e */ /* 0x000fe200000000ff */
[----:B------:R-:W-:Y:S06]  /*e8f0*/  @!P1 BRA `(.L_x_637) ;  /* 0x00000024001c9947 */ /* 0x000fec0003800000 */
[----:B------:R-:W-:Y:S01]  /*e900*/  IMAD.MOV.U32 R10, RZ, RZ, R6 ;  /* 0x000000ffff0a7224 */ /* 0x000fe200078e0006 */
[----:B------:R-:W-:Y:S01]  /*e910*/  MOV R5, R158 ;  /* 0x0000009e00057202 */ /* 0x000fe20000000f00 */
[----:B------:R-:W-:Y:S01]  /*e920*/  IMAD.MOV.U32 R11, RZ, RZ, R4 ;  /* 0x000000ffff0b7224 */ /* 0x000fe200078e0004 */
[----:B------:R-:W-:Y:S01]  /*e930*/  CS2R R150, SRZ ;  /* 0x0000000000967805 */ /* 0x000fe2000001ff00 */
[----:B------:R-:W-:Y:S01]  /*e940*/  IMAD.MOV.U32 R12, RZ, RZ, R157 ;  /* 0x000000ffff0c7224 */ /* 0x000fe200078e009d */
        /* <DEDUP_REMOVED lines=30> */
[----:B------:R-:W-:-:S07]  /*eb30*/  CS2R R88, SRZ ;  /* 0x0000000000587805 */ /* 0x000fce000001ff00 */
.L_x_649:
[----:B------:R-:W-:Y:S01]  /*eb40*/  ISETP.NE.AND P1, PT, R12, 0x1, PT ;  /* 0x000000010c00780c */ /* 0x000fe20003f25270 */
[----:B------:R-:W-:Y:S05]  /*eb50*/  YIELD ;  /* 0x0000000000007946 */ /* 0x000fea0003800000 */
[----:B------:R-:W-:Y:S02]  /*eb60*/  SEL R158, RZ, 0x1, P1 ;  /* 0x00000001ff9e7807 */ /* 0x000fe40000800000 */
[----:B------:R-:W-:Y:S02]  /*eb70*/  ISETP.NE.AND P1, PT, R195, RZ, PT ;  /* 0x000000ffc300720c */ /* 0x000fe40003f25270 */
[----:B------:R-:W-:-:S11]  /*eb80*/  LOP3.LUT R158, R5, R158, RZ, 0x3c, !PT ;  /* 0x0000009e059e7212 */ /* 0x000fd600078e3cff */
[----:B------:R-:W-:Y:S05]  /*eb90*/  @P1 BRA `(.L_x_638) ;  /* 0x00000000003c1947 */ /* 0x000fea0003800000 */
[----:B------:R-:W-:Y:S05]  /*eba0*/  @!P0 BRA `(.L_x_639) ;  /* 0x0000000000048947 */ /* 0x000fea0003800000 */
[----:B------:R-:W-:Y:S01]  /*ebb0*/  BPT.TRAP 0x1 ;  /* 0x000000040000795c */ /* 0x000fe20000300000 */
.L_x_639:
[----:B------:R-:W-:-:S05]  /*ebc0*/  VIADD R4, R12, 0x1 ;  /* 0x000000010c047836 */ /* 0x000fca0000000000 */
[----:B------:R-:W-:-:S04]  /*ebd0*/  ISETP.NE.AND P2, PT, R4, 0x2, PT ;  /* 0x000000020400780c */ /* 0x000fc80003f45270 */
[----:B------:R-:W-:Y:S02]  /*ebe0*/  SEL R7, R4, RZ, P2 ;  /* 0x000000ff04077207 */ /* 0x000fe40001000000 */
[----:B------:R-:W-:-:S03]  /*ebf0*/  SHF.L.U32 R4, R158, 0x1f, RZ ;  /* 0x0000001f9e047819 */ /* 0x000fc600000006ff */
[----:B------:R-:W-:-:S04]  /*ec00*/  IMAD R7, R7, 0x8, R156 ;  /* 0x0000000807077824 */ /* 0x000fc800078e029c */
[----:B------:R0:W1:Y:S01]  /*ec10*/  SYNCS.PHASECHK.TRANS64.TRYWAIT P2, [R7+URZ+0x28830], R4 ;  /* 0x02883004070075a7 */ /* 0x000062000804017f */
[----:B------:R-:W-:Y:S05]  /*ec20*/  @!P0 BRA `(.L_x_640) ;  /* 0x0000000000048947 */ /* 0x000fea0003800000 */
[----:B------:R-:W-:Y:S01]  /*ec30*/  BPT.TRAP 0x1 ;  /* 0x000000040000795c */ /* 0x000fe20000300000 */
.L_x_640:
[----:B------:R-:W-:Y:S04]  /*ec40*/  BSSY B0, `(.L_x_638) ;  /* 0x0000004000007945 */ /* 0x000fe80003800000 */
[----:B-1----:R-:W-:Y:S05]  /*ec50*/  @P2 BRA `(.L_x_641) ;  /* 0x0000000000082947 */ /* 0x002fea0003800000 */
[----:B------:R-:W1:Y:S02]  /*ec60*/  SYNCS.PHASECHK.TRANS64.TRYWAIT P2, [R7+URZ+0x28830], R4 ;  /* 0x02883004070075a7 */ /* 0x000e64000804017f */
[----:B-1----:R-:W-:Y:S05]  /*ec70*/  @!P2 BRA `(.L_x_642) ;  /* 0x000000dc00d8a947 */ /* 0x002fea0003800000 */
.L_x_641:
[----:B------:R-:W-:Y:S05]  /*ec80*/  BSYNC B0 ;  /* 0x0000000000007941 */ /* 0x000fea0003800000 */
.L_x_638:
[----:B01----:R-:W0:Y:S01]  /*ec90*/  S2R R4, SR_TID.X ;  /* 0x0000000000047919 */ /* 0x003e220000002100 */
[----:B------:R-:W-:Y:S01]  /*eca0*/  IADD3 R157, R12, 0x1, RZ ;  /* 0x000000010c9d7810 */ /* 0x000fe20007ffe0ff */
[----:B------:R-:W-:Y:S05]  /*ecb0*/  WARPSYNC.ALL ;  /* 0x0000000000007948 */ /* 0x000fea0003800000 */
[C---:B------:R-:W-:Y:S01]  /*ecc0*/  ISETP.NE.AND P2, PT, R157.reuse, 0x2, PT ;  /* 0x000000029d00780c */ /* 0x040fe20003f45270 */
[----:B------:R-:W-:Y:S01]  /*ecd0*/  IMAD.MOV.U32 R7, RZ, RZ, 0x40000040 ;  /* 0x40000040ff077424 */ /* 0x000fe200078e00ff */
[----:B------:R-:W-:Y:S01]  /*ece0*/  MOV R25, 0x40000040 ;  /* 0x4000004000197802 */ /* 0x000fe20000000f00 */
[----:B------:R-:W-:Y:S01]  /*ecf0*/  IMAD.MOV.U32 R21, RZ, RZ, 0x40000040 ;  /* 0x40000040ff157424 */ /* 0x000fe200078e00ff */
[----:B------:R-:W-:Y:S01]  /*ed00*/  SEL R157, R157, RZ, P2 ;  /* 0x000000ff9d9d7207 */ /* 0x000fe20001000000 */
[----:B------:R-:W-:Y:S01]  /*ed10*/  IMAD.MOV.U32 R15, RZ, RZ, 0x40000040 ;  /* 0x40000040ff0f7424 */ /* 0x000fe200078e00ff */
[----:B------:R-:W-:-:S02]  /*ed20*/  R2UR UR7, R7 ;  /* 0x00000000070772ca */ /* 0x000fc400000e0000 */
[----:B------:R-:W-:Y:S01]  /*ed30*/  R2UR UR15, R25 ;  /* 0x00000000190f72ca */ /* 0x000fe200000e0000 */
[----:B------:R-:W-:Y:S01]  /*ed40*/  IMAD R6, R157, 0x800, R0 ;  /* 0x000008009d067824 */ /* 0x000fe200078e0200 */
[----:B------:R-:W-:Y:S02]  /*ed50*/  R2UR UR31, R25 ;  /* 0x00000000191f72ca */ /* 0x000fe400000e0000 */
[----:B------:R-:W-:Y:S01]  /*ed60*/  R2UR UR11, R21 ;  /* 0x00000000150b72ca */ /* 0x000fe200000e0000 */
[C---:B------:R-:W-:Y:S01]  /*ed70*/  VIADD R20, R6.reuse, 0x2 ;  /* 0x0000000206147836 */ /* 0x040fe20000000000 */
[C---:B------:R-:W-:Y:S01]  /*ed80*/  IADD3 R24, R6.reuse, 0x4, RZ ;  /* 0x0000000406187810 */ /* 0x040fe20007ffe0ff */
[C---:B------:R-:W-:Y:S01]  /*ed90*/  VIADD R14, R6.reuse, 0x6 ;  /* 0x00000006060e7836 */ /* 0x040fe20000000000 */
[----:B------:R-:W-:Y:S02]  /*eda0*/  R2UR UR6, R6 ;  /* 0x00000000060672ca */ /* 0x000fe400000e0000 */
[----:B------:R-:W-:-:S02]  /*edb0*/  R2UR UR14, R24 ;  /* 0x00000000180e72ca */ /* 0x000fc400000e0000 */
[----:B------:R-:W-:Y:S02]  /*edc0*/  IADD3 R24, R6, 0x404, RZ ;  /* 0x0000040406187810 */ /* 0x000fe40007ffe0ff */
[----:B------:R-:W-:Y:S01]  /*edd0*/  R2UR UR10, R20 ;  /* 0x00000000140a72ca */ /* 0x000fe200000e0000 */
[----:B------:R-:W-:Y:S01]  /*ede0*/  VIADD R20, R6, 0x400 ;  /* 0x0000040006147836 */ /* 0x000fe20000000000 */
[----:B------:R-:W-:Y:S02]  /*edf0*/  R2UR UR30, R24 ;  /* 0x00000000181e72ca */ /* 0x000fe400000e0000 */
[----:B0-----:R-:W-:Y:S02]  /*ee00*/  SHF.R.U32.HI R4, RZ, 0x7, R4 ;  /* 0x00000007ff047819 */ /* 0x001fe40000011604 */
[----:B------:R-:W-:Y:S01]  /*ee10*/  R2UR UR18, R14 ;  /* 0x000000000e1272ca */ /* 0x000fe200000e0000 */
[----:B------:R-:W-:Y:S01]  /*ee20*/  VIADD R14, R6, 0x402 ;  /* 0x00000402060e7836 */ /* 0x000fe20000000000 */
[----:B------:R-:W-:Y:S01]  /*ee30*/  R2UR UR19, R15 ;  /* 0x000000000f1372ca */ /* 0x000fe200000e0000 */
[----:B------:R-:W-:Y:S01]  /*ee40*/  VIADD R4, R4, 0x8 ;  /* 0x0000000804047836 */ /* 0x000fe20000000000 */
[----:B------:R-:W-:Y:S01]  /*ee50*/  R2UR UR22, R20 ;  /* 0x00000000141672ca */ /* 0x000fe200000e0000 */
[----:B------:R-:W-:Y:S01]  /*ee60*/  VIADD R6, R6, 0x406 ;  /* 0x0000040606067836 */ /* 0x000fe20000000000 */
[----:B------:R-:W-:-:S02]  /*ee70*/  R2UR UR23, R21 ;  /* 0x00000000151772ca */ /* 0x000fc400000e0000 */
[----:B------:R0:W-:Y:S01]  /*ee80*/  BAR.SYNC.DEFER_BLOCKING R4, 0x100 ;  /* 0x000400040000751d */ /* 0x0001e20000010000 */
[----:B------:R-:W-:Y:S02]  /*ee90*/  R2UR UR26, R14 ;  /* 0x000000000e1a72ca */ /* 0x000fe400000e0000 */
[----:B------:R-:W-:Y:S02]  /*eea0*/  R2UR UR27, R15 ;  /* 0x000000000f1b72ca */ /* 0x000fe400000e0000 */
[----:B------:R-:W-:Y:S02]  /*eeb0*/  R2UR UR34, R6 ;  /* 0x00000000062272ca */ /* 0x000fe400000e0000 */
[----:B------:R-:W-:Y:S01]  /*eec0*/  R2UR UR35, R7 ;  /* 0x00000000072372ca */ /* 0x000fe200000e0000 */
        /* <DEDUP_REMOVED lines=27> */
.L_x_644:
[----:B------:R-:W-:Y:S01]  /*f080*/  SHF.L.U32 R4, R5, 0x1f, RZ ;  /* 0x0000001f05047819 */ /* 0x000fe200000006ff */
[----:B------:R-:W-:-:S04]  /*f090*/  IMAD R5, R12, 0x8, R156 ;  /* 0x000000080c057824 */ /* 0x000fc800078e029c */
[----:B------:R0:W1:Y:S01]  /*f0a0*/  SYNCS.PHASECHK.TRANS64.TRYWAIT P1, [R5+URZ+0x28850], R4 ;  /* 0x02885004050075a7 */ /* 0x000062000802017f */
[----:B------:R-:W-:Y:S05]  /*f0b0*/  @!P0 BRA `(.L_x_645) ;  /* 0x0000000000048947 */ /* 0x000fea0003800000 */
[----:B------:R-:W-:Y:S01]  /*f0c0*/  BPT.TRAP 0x1 ;  /* 0x000000040000795c */ /* 0x000fe20000300000 */
.L_x_645:
[----:B-1----:R-:W-:Y:S05]  /*f0d0*/  @P1 BRA `(.L_x_643) ;  /* 0x0000000000081947 */ /* 0x002fea0003800000 */
[----:B------:R-:W1:Y:S02]  /*f0e0*/  SYNCS.PHASECHK.TRANS64.TRYWAIT P1, [R5+URZ+0x28850], R4 ;  /* 0x02885004050075a7 */ /* 0x000e64000802017f */
[----:B-1----:R-:W-:Y:S05]  /*f0f0*/  @!P1 BRA `(.L_x_646) ;  /* 0x000000d800cc9947 */ /* 0x002fea0003800000 */
.L_x_643:
[----:B01----:R-:W-:Y:S01]  /*f100*/  VIADD R4, R156, 0x400 ;  /* 0x000004009c047836 */ /* 0x003fe20000000000 */
[----:B------:R-:W-:Y:S05]  /*f110*/  WARPSYNC.ALL ;  /* 0x0000000000007948 */ /* 0x000fea0003800000 */
[----:B------:R-:W-:Y:S01]  /*f120*/  SHF.R.U32.HI R4, RZ, 0x4, R4 ;  /* 0x00000004ff047819 */ /* 0x000fe20000011604 */
[----:B------:R-:W-:Y:S01]  /*f130*/  IMAD.MOV.U32 R5, RZ, RZ, 0x40000040 ;  /* 0x40000040ff057424 */ /* 0x000fe200078e00ff */
[----:B------:R-:W-:Y:S01]  /*f140*/  WARPGROUP.ARRIVE ;  /* 0x00000000000079c5 */ /* 0x000fe20000000000 */
[----:B------:R-:W-:Y:S01]  /*f150*/  IMAD.MOV.U32 R7, RZ, RZ, 0x40000040 ;  /* 0x40000040ff077424 */ /* 0x000fe200078e00ff */
[----:B------:R-:W-:-:S04]  /*f160*/  LOP3.LUT R4, R4, 0x3fff, RZ, 0xc0, !PT ;  /* 0x00003fff04047812 */ /* 0x000fc800078ec0ff */
[----:B------:R-:W0:Y:S01]  /*f170*/  S2R R13, SR_TID.X ;  /* 0x00000000000d7919 */ /* 0x000e220000002100 */
[----:B------:R-:W-:Y:S01]  /*f180*/  R2UR UR7, R5 ;  /* 0x00000000050772ca */ /* 0x000fe200000e0000 */
[----:B------:R-:W-:Y:S01]  /*f190*/  IMAD.MOV.U32 R5, RZ, RZ, 0x40000040 ;  /* 0x40000040ff057424 */ /* 0x000fe200078e00ff */
[----:B------:R-:W-:-:S04]  /*f1a0*/  LOP3.LUT R4, R4, 0x4000000, RZ, 0xfc, !PT ;  /* 0x0400000004047812 */ /* 0x000fc800078efcff */
[----:B------:R-:W-:-:S04]  /*f1b0*/  LEA R4, R12, R4, 0xb ;  /* 0x000000040c047211 */ /* 0x000fc800078e58ff */
[C---:B------:R-:W-:Y:S01]  /*f1c0*/  R2UR UR6, R4.reuse ;  /* 0x00000000040672ca */ /* 0x040fe200000e0000 */
[----:B------:R-:W-:-:S12]  /*f1d0*/  VIADD R6, R4, 0x80 ;  /* 0x0000008004067836 */ /* 0x000fd80000000000 */
[----:B------:R-:W-:Y:S01]  /*f1e0*/  HGMMA.64x128x16.F32 R88, R160, gdesc[UR4].tnspB, R88, gsb0 ;  /* 0x41e00004a0587df0 */ /* 0x000fe20008000858 */
[----:B------:R-:W-:Y:S02]  /*f1f0*/  R2UR UR6, R6 ;  /* 0x00000000060672ca */ /* 0x000fe400000e0000 */
[----:B------:R-:W-:Y:S01]  /*f200*/  R2UR UR7, R7 ;  /* 0x00000000070772ca */ /* 0x000fe200000e0000 */
[----:B------:R-:W-:Y:S01]  /*f210*/  IMAD.MOV.U32 R7, RZ, RZ, 0x40000040 ;  /* 0x40000040ff077424 */ /* 0x000fe200078e00ff */
[----:B------:R-:W-:Y:S02]  /*f220*/  IADD3 R6, R4, 0x100, RZ ;  /* 0x0000010004067810 */ /* 0x000fe40007ffe0ff */
[----:B0-----:R-:W-:Y:S01]  /*f230*/  SHF.R.U32.HI R13, RZ, 0x7, R13 ;  /* 0x00000007ff0d7819 */ /* 0x001fe2000001160d */
[----:B------:R-:W-:Y:S02]  /*f240*/  WARPGROUP.DEPBAR.LE gsb0, 0x0 ;  /* 0x00008000000079c5 */ /* 0x000fe40000010000 */
[----:B------:R-:W-:-:S06]  /*f250*/  WARPGROUP.ARRIVE ;  /* 0x00000000000079c5 */ /* 0x000fcc0000000000 */
[----:B------:R-:W-:Y:S01]  /*f260*/  HGMMA.64x128x16.F32 R88, R164, gdesc[UR4].tnspB, R88, gsb0 ;  /* 0x41e00004a4587df0 */ /* 0x000fe20008000858 */
[----:B------:R-:W-:Y:S01]  /*f270*/  R2UR UR6, R6 ;  /* 0x00000000060672ca */ /* 0x000fe200000e0000 */
[----:B------:R-:W-:Y:S01]  /*f280*/  VIADD R6, R4, 0x180 ;  /* 0x0000018004067836 */ /* 0x000fe20000000000 */
[----:B------:R-:W-:Y:S01]  /*f290*/  R2UR UR7, R7 ;  /* 0x00000000070772ca */ /* 0x000fe200000e0000 */
[----:B------:R-:W-:Y:S01]  /*f2a0*/  IMAD.MOV.U32 R7, RZ, RZ, 0x40000040 ;  /* 0x40000040ff077424 */ /* 0x000fe200078e00ff */
[----:B------:R-:W-:Y:S02]  /*f2b0*/  WARPGROUP.DEPBAR.LE gsb0, 0x0 ;  /* 0x00008000000079c5 */ /* 0x000fe40000010000 */
[----:B------:R-:W-:-:S09]  /*f2c0*/  WARPGROUP.ARRIVE ;  /* 0x00000000000079c5 */ /* 0x000fd20000000000 */
[----:B------:R-:W-:Y:S01]  /*f2d0*/  HGMMA.64x128x16.F32 R88, R168, gdesc[UR4].tnspB, R88, gsb0 ;  /* 0x41e00004a8587df0 */ /* 0x000fe20008000858 */
[----:B------:R-:W-:Y:S02]  /*f2e0*/  R2UR UR6, R6 ;  /* 0x00000000060672ca */ /* 0x000fe400000e0000 */
[----:B------:R-:W-:Y:S01]  /*f2f0*/  R2UR UR7, R7 ;  /* 0x00000000070772ca */ /* 0x000fe200000e0000 */
[----:B------:R-:W-:Y:S01]  /*f300*/  IMAD.MOV.U32 R7, RZ, RZ, 0x40000040 ;  /* 0x40000040ff077424 */ /* 0x000fe200078e00ff */
[----:B------:R-:W-:Y:S01]  /*f310*/  IADD3 R6, R4, 0x200, RZ ;  /* 0x0000020004067810 */ /* 0x000fe20007ffe0ff */
[----:B------:R-:W-:Y:S02]  /*f320*/  WARPGROUP.DEPBAR.LE gsb0, 0x0 ;  /* 0x00008000000079c5 */ /* 0x000fe40000010000 */
[----:B------:R-:W-:-:S08]  /*f330*/  WARPGROUP.ARRIVE ;  /* 0x00000000000079c5 */ /* 0x000fd00000000000 */
        /* <DEDUP_REMOVED lines=11> */
[C---:B------:R-:W-:Y:S01]  /*f3f0*/  IADD3 R6, R4.reuse, 0x300, RZ ;  /* 0x0000030004067810 */ /* 0x040fe20007ffe0ff */
[----:B------:R-:W-:Y:S01]  /*f400*/  VIADD R4, R4, 0x380 ;  /* 0x0000038004047836 */ /* 0x000fe20000000000 */
[----:B------:R-:W-:Y:S02]  /*f410*/  WARPGROUP.DEPBAR.LE gsb0, 0x0 ;  /* 0x00008000000079c5 */ /* 0x000fe40000010000 */
[----:B------:R-:W-:-:S07]  /*f420*/  WARPGROUP.ARRIVE ;  /* 0x00000000000079c5 */ /* 0x000fce0000000000 */
[----:B------:R-:W-:Y:S01]  /*f430*/  HGMMA.64x128x16.F32 R88, R180, gdesc[UR4].tnspB, R88, gsb0 ;  /* 0x41e00004b4587df0 */ /* 0x000fe20008000858 */
[----:B------:R-:W-:Y:S02]  /*f440*/  R2UR UR6, R6 ;  /* 0x00000000060672ca */ /* 0x000fe400000e0000 */
[----:B------:R-:W-:Y:S01]  /*f450*/  R2UR UR7, R7 ;  /* 0x00000000070772ca */ /* 0x000fe200000e0000 */
[----:B------:R-:W-:Y:S02]  /*f460*/  WARPGROUP.DEPBAR.LE gsb0, 0x0 ;  /* 0x00008000000079c5 */ /* 0x000fe40000010000 */
[----:B------:R-:W-:-:S10]  /*f470*/  WARPGROUP.ARRIVE ;  /* 0x00000000000079c5 */ /* 0x000fd40000000000 */
[----:B------:R-:W-:Y:S01]  /*f480*/  HGMMA.64x128x16.F32 R88, R184, gdesc[UR4].tnspB, R88, gsb0 ;  /* 0x41e00004b8587df0 */ /* 0x000fe20008000858 */
[----:B------:R-:W-:Y:S02]  /*f490*/  R2UR UR6, R4 ;  /* 0x00000000040672ca */ /* 0x000fe400000e0000 */
[----:B------:R-:W-:Y:S02]  /*f4a0*/  R2UR UR7, R5 ;  /* 0x00000000050772ca */ /* 0x000fe400000e0000 */
[----:B------:R-:W-:Y:S01]  /*f4b0*/  IADD3 R4, -R13, 0xb, RZ ;  /* 0x0000000b0d047810 */ /* 0x000fe20007ffe1ff */
[----:B------:R-:W-:Y:S02]  /*f4c0*/  WARPGROUP.DEPBAR.LE gsb0, 0x0 ;  /* 0x00008000000079c5 */ /* 0x000fe40000010000 */
[----:B------:R-:W-:-:S08]  /*f4d0*/  WARPGROUP.ARRIVE ;  /* 0x00000000000079c5 */ /* 0x000fd00000000000 */
[----:B------:R-:W-:Y:S03]  /*f4e0*/  HGMMA.64x128x16.F32 R88, R188, gdesc[UR4].tnspB, R88, gsb0 ;  /* 0x41e00004bc587df0 */ /* 0x000fe60008000858 */
[----:B------:R-:W-:Y:S02]  /*f4f0*/  WARPGROUP.DEPBAR.LE gsb0, 0x0 ;  /* 0x00008000000079c5 */ /* 0x000fe40000010000 */
[----:B------:R0:W-:Y:S06]  /*f500*/  BAR.ARV R4, 0x100 ;  /* 0x000400040000751d */ /* 0x0001ec0000002000 */
[----:B------:R-:W-:Y:S05]  /*f510*/  @!P0 BRA `(.L_x_647) ;  /* 0x0000000000048947 */ /* 0x000fea0003800000 */
[----:B------:R-:W-:Y:S01]  /*f520*/  BPT.TRAP 0x1 ;  /* 0x000000040000795c */ /* 0x000fe20000300000 */
.L_x_647:
[----:B------:R-:W-:Y:S01]  /*f530*/  FMNMX.FTZ R6, R26, R10, !PT ;  /* 0x0000000a1a067209 */ /* 0x000fe20007810000 */
[----:B------:R-:W-:Y:S01]  /*f540*/  UMOV UR45, UR44 ;  /* 0x0000002c002d7c82 */ /* 0x000fe20008000000 */
[----:B0-----:R-:W-:Y:S02]  /*f550*/  FMNMX.FTZ R4, R24, R11, !PT ;  /* 0x0000000b18047209 */ /* 0x001fe40007810000 */
        /* <DEDUP_REMOVED lines=65> */
[----:B-1----:R-:W-:-:S03]  /*f970*/  FMNMX.FTZ R13, R5, R4, !PT ;  /* 0x00000004050d7209 */ /* 0x002fc60007810000 */
[----:B------:R-:W0:Y:S04]  /*f980*/  SHFL.BFLY PT, R15, R14, 0x1, 0x1f ;  /* 0x0c201f000e0f7f89 */ /* 0x000e2800000e0000 */
[----:B------:R-:W1:Y:S01]  /*f990*/  SHFL.BFLY PT, R4, R13, 0x1, 0x1f ;  /* 0x0c201f000d047f89 */ /* 0x000e6200000e0000 */
[----:B0-----:R-:W-:Y:S02]  /*f9a0*/  FMNMX.FTZ R6, R14, R15, !PT ;  /* 0x0000000f0e067209 */ /* 0x001fe40007810000 */
[----:B-1----:R-:W-:-:S03]  /*f9b0*/  FMNMX.FTZ R4, R13, R4, !PT ;  /* 0x000000040d047209 */ /* 0x002fc60007810000 */
[----:B------:R-:W-:-:S04]  /*f9c0*/  FADD.FTZ R10, -R6, R10 ;  /* 0x0000000a060a7221 */ /* 0x000fc80000010100 */
[----:B------:R-:W-:Y:S01]  /*f9d0*/  FMUL.FTZ R7, R10, UR45 ;  /* 0x0000002d0a077c20 */ /* 0x000fe20008410000 */
[C---:B------:R-:W-:Y:S01]  /*f9e0*/  FMUL.FTZ R10, R4.reuse, UR45 ;  /* 0x0000002d040a7c20 */ /* 0x040fe20008410000 */
[----:B------:R-:W-:-:S03]  /*f9f0*/  FADD.FTZ R11, -R4, R11 ;  /* 0x0000000b040b7221 */ /* 0x000fc60000010100 */
[--C-:B------:R-:W-:Y:S01]  /*fa00*/  FFMA.FTZ R166, R36, UR45, -R10.reuse ;  /* 0x0000002d24a67c23 */ /* 0x100fe2000801080a */
[----:B------:R-:W-:Y:S01]  /*fa10*/  FMUL.FTZ R36, R6, UR45 ;  /* 0x0000002d06247c20 */ /* 0x000fe20008410000 */
[--C-:B------:R-:W-:Y:S01]  /*fa20*/  FFMA.FTZ R160, R24, UR45, -R10.reuse ;  /* 0x0000002d18a07c23 */ /* 0x100fe2000801080a */
[----:B------:R-:W-:Y:S01]  /*fa30*/  FMUL.FTZ R11, R11, UR45 ;  /* 0x0000002d0b0b7c20 */ /* 0x000fe20008410000 */
[----:B------:R-:W-:Y:S01]  /*fa40*/  FFMA.FTZ R161, R25, UR45, -R10 ;  /* 0x0000002d19a17c23 */ /* 0x000fe2000801080a */
[----:B------:R-:W-:Y:S01]  /*fa50*/  FFMA.FTZ R26, R26, UR45, -R36 ;  /* 0x0000002d1a1a7c23 */ /* 0x000fe20008010824 */
[----:B------:R-:W-:Y:S01]  /*fa60*/  FFMA.FTZ R174, R52, UR45, -R10 ;  /* 0x0000002d34ae7c23 */ /* 0x000fe2000801080a */
[----:B------:R-:W-:Y:S01]  /*fa70*/  FFMA.FTZ R52, R27, UR45, -R36 ;  /* 0x0000002d1b347c23 */ /* 0x000fe20008010824 */
[----:B------:R-:W-:Y:S01]  /*fa80*/  MUFU.EX2 R5, R11 ;  /* 0x0000000b00057308 */ /* 0x000fe20000000800 */
[----:B------:R-:W-:Y:S01]  /*fa90*/  FFMA.FTZ R162, R28, UR45, -R10 ;  /* 0x0000002d1ca27c23 */ /* 0x000fe2000801080a */
[----:B------:R-:W-:Y:S01]  /*faa0*/  FFMA.FTZ R27, R30, UR45, -R36 ;  /* 0x0000002d1e1b7c23 */ /* 0x000fe20008010824 */
[--C-:B------:R-:W-:Y:S01]  /*fab0*/  FFMA.FTZ R163, R29, UR45, -R10.reuse ;  /* 0x0000002d1da37c23 */ /* 0x100fe2000801080a */
[----:B------:R-:W-:Y:S01]  /*fac0*/  FFMA.FTZ R28, R49, UR45, -R10 ;  /* 0x0000002d311c7c23 */ /* 0x000fe2000801080a */
[----:B------:R-:W-:Y:S01]  /*fad0*/  FFMA.FTZ R49, R31, UR45, -R36 ;  /* 0x0000002d1f317c23 */ /* 0x000fe20008010824 */
[----:B------:R-:W-:Y:S01]  /*fae0*/  FFMA.FTZ R164, R32, UR45, -R10 ;  /* 0x0000002d20a47c23 */ /* 0x000fe2000801080a */
[----:B------:R-:W-:Y:S01]  /*faf0*/  FFMA.FTZ R30, R34, UR45, -R36 ;  /* 0x0000002d221e7c23 */ /* 0x000fe20008010824 */
[----:B------:R-:W0:Y:S01]  /*fb00*/  MUFU.EX2 R160, R160 ;  /* 0x000000a000a07308 */ /* 0x000e220000000800 */
[--C-:B------:R-:W-:Y:S01]  /*fb10*/  FFMA.FTZ R165, R33, UR45, -R10.reuse ;  /* 0x0000002d21a57c23 */ /* 0x100fe2000801080a */
[----:B------:R-:W-:Y:S01]  /*fb20*/  FFMA.FTZ R172, R48, UR45, -R10 ;  /* 0x0000002d30ac7c23 */ /* 0x000fe2000801080a */
[--C-:B------:R-:W-:Y:S01]  /*fb30*/  FFMA.FTZ R48, R35, UR45, -R36.reuse ;  /* 0x0000002d23307c23 */ /* 0x100fe20008010824 */
[----:B------:R-:W-:Y:S01]  /*fb40*/  FFMA.FTZ R167, R38, UR45, -R36 ;  /* 0x0000002d26a77c23 */ /* 0x000fe20008010824 */
[--C-:B------:R-:W-:Y:S01]  /*fb50*/  FFMA.FTZ R33, R37, UR45, -R10.reuse ;  /* 0x0000002d25217c23 */ /* 0x100fe2000801080a */
[----:B------:R-:W-:Y:S01]  /*fb60*/  FFMA.FTZ R29, R45, UR45, -R10 ;  /* 0x0000002d2d1d7c23 */ /* 0x000fe2000801080a */
[----:B------:R-:W-:Y:S01]  /*fb70*/  FFMA.FTZ R45, R39, UR45, -R36 ;  /* 0x0000002d272d7c23 */ /* 0x000fe20008010824 */
[----:B------:R-:W-:Y:S01]  /*fb80*/  MUFU.EX2 R7, R7 ;  /* 0x0000000700077308 */ /* 0x000fe20000000800 */
[----:B------:R-:W-:Y:S01]  /*fb90*/  FFMA.FTZ R168, R40, UR45, -R10 ;  /* 0x0000002d28a87c23 */ /* 0x000fe2000801080a */
[----:B------:R-:W-:Y:S01]  /*fba0*/  FFMA.FTZ R169, R42, UR45, -R36 ;  /* 0x0000002d2aa97c23 */ /* 0x000fe20008010824 */
[--C-:B------:R-:W-:Y:S01]  /*fbb0*/  FFMA.FTZ R32, R41, UR45, -R10.reuse ;  /* 0x0000002d29207c23 */ /* 0x100fe2000801080a */
[----:B------:R-:W-:Y:S01]  /*fbc0*/  FFMA.FTZ R170, R44, UR45, -R10 ;  /* 0x0000002d2caa7c23 */ /* 0x000fe2000801080a */
[--C-:B------:R-:W-:Y:S01]  /*fbd0*/  FFMA.FTZ R44, R43, UR45, -R36.reuse ;  /* 0x0000002d2b2c7c23 */ /* 0x100fe20008010824 */
[--C-:B------:R-:W-:Y:S01]  /*fbe0*/  FFMA.FTZ R171, R46, UR45, -R36.reuse ;  /* 0x0000002d2eab7c23 */ /* 0x100fe20008010824 */
[----:B------:R-:W-:Y:S01]  /*fbf0*/  FFMA.FTZ R43, R47, UR45, -R36 ;  /* 0x0000002d2f2b7c23 */ /* 0x000fe20008010824 */
[----:B------:R-:W1:Y:S01]  /*fc00*/  MUFU.EX2 R26, R26 ;  /* 0x0000001a001a7308 */ /* 0x000e620000000800 */
[----:B0-----:R-:W-:Y:S01]  /*fc10*/  FFMA.FTZ R34, R5, R3, R160 ;  /* 0x0000000305227223 */ /* 0x001fe200000100a0 */
[--C-:B------:R-:W-:Y:S01]  /*fc20*/  FFMA.FTZ R173, R50, UR45, -R36.reuse ;  /* 0x0000002d32ad7c23 */ /* 0x100fe20008010824 */
[--C-:B------:R-:W-:Y:S01]  /*fc30*/  FFMA.FTZ R42, R51, UR45, -R36.reuse ;  /* 0x0000002d332a7c23 */ /* 0x100fe20008010824 */
[----:B------:R-:W-:Y:S01]  /*fc40*/  FFMA.FTZ R175, R54, UR45, -R36 ;  /* 0x0000002d36af7c23 */ /* 0x000fe20008010824 */
[----:B------:R-:W-:Y:S01]  /*fc50*/  FFMA.FTZ R25, R53, UR45, -R10 ;  /* 0x0000002d35197c23 */ /* 0x000fe2000801080a */
[----:B------:R-:W-:Y:S01]  /*fc60*/  FFMA.FTZ R41, R55, UR45, -R36 ;  /* 0x0000002d37297c23 */ /* 0x000fe20008010824 */
[----:B------:R-:W-:Y:S01]  /*fc70*/  FFMA.FTZ R176, R56, UR45, -R10 ;  /* 0x0000002d38b07c23 */ /* 0x000fe2000801080a */
[----:B------:R-:W0:Y:S01]  /*fc80*/  MUFU.EX2 R161, R161 ;  /* 0x000000a100a17308 */ /* 0x000e220000000800 */
[----:B------:R-:W-:Y:S01]  /*fc90*/  FFMA.FTZ R177, R58, UR45, -R36 ;  /* 0x0000002d3ab17c23 */ /* 0x000fe20008010824 */
[----:B------:R-:W-:Y:S01]  /*fca0*/  FFMA.FTZ R24, R57, UR45, -R10 ;  /* 0x0000002d39187c23 */ /* 0x000fe2000801080a */
[----:B------:R-:W-:Y:S01]  /*fcb0*/  FFMA.FTZ R40, R59, UR45, -R36 ;  /* 0x0000002d3b287c23 */ /* 0x000fe20008010824 */
[----:B------:R-:W-:Y:S01]  /*fcc0*/  FFMA.FTZ R178, R60, UR45, -R10 ;  /* 0x0000002d3cb27c23 */ /* 0x000fe2000801080a */
[----:B------:R-:W-:Y:S01]  /*fcd0*/  FFMA.FTZ R179, R62, UR45, -R36 ;  /* 0x0000002d3eb37c23 */ /* 0x000fe20008010824 */
[----:B------:R-:W-:Y:S01]  /*fce0*/  FFMA.FTZ R21, R61, UR45, -R10 ;  /* 0x0000002d3d157c23 */ /* 0x000fe2000801080a */
[----:B------:R-:W-:Y:S01]  /*fcf0*/  FFMA.FTZ R39, R63, UR45, -R36 ;  /* 0x0000002d3f277c23 */ /* 0x000fe20008010824 */
[----:B------:R-:W2:Y:S01]  /*fd00*/  MUFU.EX2 R52, R52 ;  /* 0x0000003400347308 */ /* 0x000ea20000000800 */
[----:B-1----:R-:W-:Y:S01]  /*fd10*/  FFMA.FTZ R3, R7, R8, R26 ;  /* 0x0000000807037223 */ /* 0x002fe2000001001a */
[----:B------:R-:W-:Y:S01]  /*fd20*/  FFMA.FTZ R180, R64, UR45, -R10 ;  /* 0x0000002d40b47c23 */ /* 0x000fe2000801080a */
[----:B------:R-:W-:Y:S01]  /*fd30*/  FFMA.FTZ R181, R66, UR45, -R36 ;  /* 0x0000002d42b57c23 */ /* 0x000fe20008010824 */
[----:B------:R-:W-:Y:S01]  /*fd40*/  FFMA.FTZ R20, R65, UR45, -R10 ;  /* 0x0000002d41147c23 */ /* 0x000fe2000801080a */
[----:B------:R-:W-:Y:S01]  /*fd50*/  FFMA.FTZ R38, R67, UR45, -R36 ;  /* 0x0000002d43267c23 */ /* 0x000fe20008010824 */
[----:B------:R-:W-:Y:S01]  /*fd60*/  FFMA.FTZ R182, R68, UR45, -R10 ;  /* 0x0000002d44b67c23 */ /* 0x000fe2000801080a */
[----:B------:R-:W-:Y:S01]  /*fd70*/  FFMA.FTZ R183, R70, UR45, -R36 ;  /* 0x0000002d46b77c23 */ /* 0x000fe20008010824 */
[----:B------:R-:W1:Y:S01]  /*fd80*/  MUFU.EX2 R162, R162 ;  /* 0x000000a200a27308 */ /* 0x000e620000000800 */
[----:B0-----:R-:W-:Y:S01]  /*fd90*/  FADD.FTZ R31, R161, R34 ;  /* 0x00000022a11f7221 */ /* 0x001fe20000010000 */
[----:B------:R-:W-:Y:S01]  /*fda0*/  FFMA.FTZ R15, R69, UR45, -R10 ;  /* 0x0000002d450f7c23 */ /* 0x000fe2000801080a */
[----:B------:R-:W-:Y:S01]  /*fdb0*/  FFMA.FTZ R37, R71, UR45, -R36 ;  /* 0x0000002d47257c23 */ /* 0x000fe20008010824 */
[----:B------:R-:W-:Y:S01]  /*fdc0*/  FFMA.FTZ R184, R72, UR45, -R10 ;  /* 0x0000002d48b87c23 */ /* 0x000fe2000801080a */
[----:B------:R-:W-:Y:S01]  /*fdd0*/  FFMA.FTZ R185, R74, UR45, -R36 ;  /* 0x0000002d4ab97c23 */ /* 0x000fe20008010824 */
[----:B------:R-:W-:Y:S01]  /*fde0*/  FFMA.FTZ R14, R73, UR45, -R10 ;  /* 0x0000002d490e7c23 */ /* 0x000fe2000801080a */
[----:B------:R-:W-:Y:S01]  /*fdf0*/  FFMA.FTZ R35, R75, UR45, -R36 ;  /* 0x0000002d4b237c23 */ /* 0x000fe20008010824 */
[----:B------:R-:W0:Y:S01]  /*fe00*/  MUFU.EX2 R27, R27 ;  /* 0x0000001b001b7308 */ /* 0x000e220000000800 */
[----:B--2---:R-:W-:Y:S01]  /*fe10*/  FADD.FTZ R8, R52, R3 ;  /* 0x0000000334087221 */ /* 0x004fe20000010000 */
[----:B------:R-:W-:Y:S01]  /*fe20*/  FFMA.FTZ R186, R76, UR45, -R10 ;  /* 0x0000002d4cba7c23 */ /* 0x000fe2000801080a */
[----:B------:R-:W-:Y:S01]  /*fe30*/  FFMA.FTZ R187, R78, UR45, -R36 ;  /* 0x0000002d4ebb7c23 */ /* 0x000fe20008010824 */
[--C-:B------:R-:W-:Y:S01]  /*fe40*/  FFMA.FTZ R13, R77, UR45, -R10.reuse ;  /* 0x0000002d4d0d7c23 */ /* 0x100fe2000801080a */
[----:B------:R-:W-:Y:S01]  /*fe50*/  FFMA.FTZ R188, R80, UR45, -R10 ;  /* 0x0000002d50bc7c23 */ /* 0x000fe2000801080a */
[----:B------:R-:W-:Y:S01]  /*fe60*/  FFMA.FTZ R189, R82, UR45, -R36 ;  /* 0x0000002d52bd7c23 */ /* 0x000fe20008010824 */
[----:B------:R-:W-:Y:S01]  /*fe70*/  LEA R50, R157, R156, 0x3 ;  /* 0x0000009c9d327211 */ /* 0x000fe200078e18ff */
[----:B------:R-:W2:Y:S01]  /*fe80*/  MUFU.EX2 R163, R163 ;  /* 0x000000a300a37308 */ /* 0x000ea20000000800 */
[----:B-1----:R-:W-:Y:S01]  /*fe90*/  FADD.FTZ R34, R162, R31 ;  /* 0x0000001fa2227221 */ /* 0x002fe20000010000 */
[--C-:B------:R-:W-:Y:S01]  /*fea0*/  FFMA.FTZ R11, R81, UR45, -R10.reuse ;  /* 0x0000002d510b7c23 */ /* 0x100fe2000801080a */
[----:B------:R-:W-:Y:S01]  /*feb0*/  FFMA.FTZ R190, R84, UR45, -R10 ;  /* 0x0000002d54be7c23 */ /* 0x000fe2000801080a */
[----:B------:R-:W-:Y:S01]  /*fec0*/  FFMA.FTZ R191, R86, UR45, -R36 ;  /* 0x0000002d56bf7c23 */ /* 0x000fe20008010824 */
[----:B------:R-:W-:-:S03]  /*fed0*/  FFMA.FTZ R10, R85, UR45, -R10 ;  /* 0x0000002d550a7c23 */ /* 0x000fc6000801080a */
        /* <DEDUP_REMOVED lines=52> */
[----:B------:R-:W-:-:S06]  /*10220*/  FFMA.FTZ R34, R79, UR45, -R36 ;  /* 0x0000002d4f227c23 */ /* 0x000fcc0008010824 */
        /* <DEDUP_REMOVED lines=26> */
[--C-:B------:R-:W-:Y:S01]  /*103d0*/  FFMA.FTZ R31, R83, UR45, -R36.reuse ;  /* 0x0000002d531f7c23 */ /* 0x100fe20008010824 */
[----:B------:R-:W-:-:S05]  /*103e0*/  FFMA.FTZ R36, R87, UR45, -R36 ;  /* 0x0000002d57247c23 */ /* 0x000fca0008010824 */
[----:B------:R-:W1:Y:S01]  /*103f0*/  MUFU.EX2 R15, R15 ;  /* 0x0000000f000f7308 */ /* 0x000e620000000800 */
[----:B0-----:R-:W-:-:S07]  /*10400*/  FADD.FTZ R46, R182, R3 ;  /* 0x00000003b62e7221 */ /* 0x001fce0000010000 */
[----:B------:R-:W0:Y:S01]  /*10410*/  MUFU.EX2 R37, R37 ;  /* 0x0000002500257308 */ /* 0x000e220000000800 */
[----:B--2---:R-:W-:-:S07]  /*10420*/  FADD.FTZ R8, R183, R8 ;  /* 0x00000008b7087221 */ /* 0x004fce0000010000 */
[----:B------:R-:W2:Y:S01]  /*10430*/  MUFU.EX2 R184, R184 ;  /* 0x000000b800b87308 */ /* 0x000ea20000000800 */
[----:B-1----:R-:W-:Y:S01]  /*10440*/  FADD.FTZ R3, R15, R46 ;  /* 0x0000002e0f037221 */ /* 0x002fe20000010000 */
[----:B------:R-:W-:-:S06]  /*10450*/  IMAD.U32 R46, RZ, RZ, UR38 ;  /* 0x00000026ff2e7e24 */ /* 0x000fcc000f8e00ff */
[----:B------:R-:W1:Y:S01]  /*10460*/  MUFU.EX2 R185, R185 ;  /* 0x000000b900b97308 */ /* 0x000e620000000800 */
[----:B0-----:R-:W-:-:S07]  /*10470*/  FADD.FTZ R8, R37, R8 ;  /* 0x0000000825087221 */ /* 0x001fce0000010000 */
[----:B------:R-:W0:Y:S01]  /*10480*/  MUFU.EX2 R14, R14 ;  /* 0x0000000e000e7308 */ /* 0x000e220000000800 */
[----:B--2---:R-:W-:Y:S01]  /*10490*/  FADD.FTZ R47, R184, R3 ;  /* 0x00000003b82f7221 */ /* 0x004fe20000010000 */
[----:B------:R-:W-:-:S05]  /*104a0*/  VIADD R3, R50, 0x28840 ;  /* 0x0002884032037836 */ /* 0x000fca0000000000 */
[----:B------:R-:W-:Y:S01]  /*104b0*/  PRMT R3, R46, 0x654, R3 ;  /* 0x000006542e037816 */ /* 0x000fe20000000003 */
[----:B------:R-:W2:Y:S01]  /*104c0*/  MUFU.EX2 R35, R35 ;  /* 0x0000002300237308 */ /* 0x000ea20000000800 */
[----:B-1----:R-:W-:Y:S02]  /*104d0*/  FADD.FTZ R8, R185, R8 ;  /* 0x00000008b9087221 */ /* 0x002fe40000010000 */
[----:B------:R1:W-:Y:S05]  /*104e0*/  SYNCS.ARRIVE.TRANS64.RED.A1T0 RZ, [R3+URZ], RZ ;  /* 0x000000ff03ff79a7 */ /* 0x0003ea000810043f */
[----:B------:R-:W3:Y:S01]  /*104f0*/  MUFU.EX2 R186, R186 ;  /* 0x000000ba00ba7308 */ /* 0x000ee20000000800 */
[----:B0-----:R-:W-:-:S07]  /*10500*/  FADD.FTZ R47, R14, R47 ;  /* 0x0000002f0e2f7221 */ /* 0x001fce0000010000 */
[----:B------:R-:W0:Y:S01]  /*10510*/  MUFU.EX2 R187, R187 ;  /* 0x000000bb00bb7308 */ /* 0x000e220000000800 */
[----:B--2---:R-:W-:-:S07]  /*10520*/  FADD.FTZ R8, R35, R8 ;  /* 0x0000000823087221 */ /* 0x004fce0000010000 */
[----:B------:R-:W1:Y:S01]  /*10530*/  MUFU.EX2 R13, R13 ;  /* 0x0000000d000d7308 */ /* 0x000e620000000800 */
[----:B---3--:R-:W-:-:S07]  /*10540*/  FADD.FTZ R46, R186, R47 ;  /* 0x0000002fba2e7221 */ /* 0x008fce0000010000 */
[----:B------:R-:W2:Y:S01]  /*10550*/  MUFU.EX2 R34, R34 ;  /* 0x0000002200227308 */ /* 0x000ea20000000800 */
[----:B0-----:R-:W-:-:S07]  /*10560*/  FADD.FTZ R47, R187, R8 ;  /* 0x00000008bb2f7221 */ /* 0x001fce0000010000 */
[----:B------:R-:W0:Y:S01]  /*10570*/  MUFU.EX2 R188, R188 ;  /* 0x000000bc00bc7308 */ /* 0x000e220000000800 */
[----:B-1----:R-:W-:-:S07]  /*10580*/  FADD.FTZ R3, R13, R46 ;  /* 0x0000002e0d037221 */ /* 0x002fce0000010000 */
[----:B------:R-:W1:Y:S01]  /*10590*/  MUFU.EX2 R189, R189 ;  /* 0x000000bd00bd7308 */ /* 0x000e620000000800 */
[----:B--2---:R-:W-:-:S07]  /*105a0*/  FADD.FTZ R8, R34, R47 ;  /* 0x0000002f22087221 */ /* 0x004fce0000010000 */
        /* <DEDUP_REMOVED lines=11> */
[----:B--2---:R-:W-:Y:S01]  /*10660*/  FADD.FTZ R47, R191, R8 ;  /* 0x00000008bf2f7221 */ /* 0x004fe20000010000 */
[----:B0-----:R-:W-:-:S03]  /*10670*/  FADD.FTZ R3, R10, R3 ;  /* 0x000000030a037221 */ /* 0x001fc60000010000 */
[----:B-1----:R-:W-:Y:S01]  /*10680*/  FADD.FTZ R8, R36, R47 ;  /* 0x0000002f24087221 */ /* 0x002fe20000010000 */
[----:B------:R-:W-:Y:S06]  /*10690*/  @!P0 BRA `(.L_x_648) ;  /* 0x0000000000048947 */ /* 0x000fec0003800000 */
[----:B------:R-:W-:Y:S01]  /*106a0*/  BPT.TRAP 0x1 ;  /* 0x000000040000795c */ /* 0x000fe20000300000 */
.L_x_648:
[----:B------:R-:W-:Y:S01]  /*106b0*/  IMAD R12, R12, 0x8, R156 ;  /* 0x000000080c0c7824 */ /* 0x000fe200078e029c */
[----:B------:R-:W-:Y:S01]  /*106c0*/  ISETP.GT.AND P1, PT, R9, R194, PT ;  /* 0x000000c20900720c */ /* 0x000fe20003f24270 */
[-C--:B------:R-:W-:Y:S01]  /*106d0*/  FMUL.FTZ R88, R88, R5.reuse ;  /* 0x0000000558587220 */ /* 0x080fe20000410000 */
[----:B------:R-:W-:Y:S01]  /*106e0*/  MOV R47, UR38 ;  /* 0x00000026002f7c02 */ /* 0x000fe20008000f00 */
[----:B------:R-:W-:Y:S01]  /*106f0*/  VIADD R12, R12, 0x28860 ;  /* 0x000288600c0c7836 */ /* 0x000fe20000000000 */
[----:B------:R-:W-:Y:S01]  /*10700*/  F2FP.F16.F32.PACK_AB R160, R161, R160 ;  /* 0x000000a0a1a0723e */ /* 0x000fe200000000ff */
[-C--:B------:R-:W-:Y:S01]  /*10710*/  FMUL.FTZ R89, R89, R5.reuse ;  /* 0x0000000559597220 */ /* 0x080fe20000410000 */
[----:B------:R-:W-:Y:S01]  /*10720*/  F2FP.F16.F32.PACK_AB R162, R163, R162 ;  /* 0x000000a2a3a2723e */ /* 0x000fe200000000ff */
[-C--:B------:R-:W-:Y:S01]  /*10730*/  FMUL.FTZ R92, R92, R5.reuse ;  /* 0x000000055c5c7220 */ /* 0x080fe20000410000 */
[----:B------:R-:W-:Y:S01]  /*10740*/  PRMT R12, R47, 0x654, R12 ;  /* 0x000006542f0c7816 */ /* 0x000fe2000000000c */
[-C--:B------:R-:W-:Y:S01]  /*10750*/  FMUL.FTZ R93, R93, R5.reuse ;  /* 0x000000055d5d7220 */ /* 0x080fe20000410000 */
[----:B------:R-:W-:Y:S01]  /*10760*/  F2FP.F16.F32.PACK_AB R164, R165, R164 ;  /* 0x000000a4a5a4723e */ /* 0x000fe200000000ff */
[-C--:B------:R-:W-:Y:S01]  /*10770*/  FMUL.FTZ R96, R96, R5.reuse ;  /* 0x0000000560607220 */ /* 0x080fe20000410000 */
[----:B------:R0:W-:Y:S01]  /*10780*/  SYNCS.ARRIVE.TRANS64.RED.A1T0 RZ, [R12+URZ], RZ ;  /* 0x000000ff0cff79a7 */ /* 0x0001e2000810043f */
[----:B------:R-:W-:Y:S01]  /*10790*/  F2FP.F16.F32.PACK_AB R188, R11, R188 ;  /* 0x000000bc0bbc723e */ /* 0x000fe200000000ff */
[-C--:B------:R-:W-:Y:S01]  /*107a0*/  FMUL.FTZ R97, R97, R5.reuse ;  /* 0x0000000561617220 */ /* 0x080fe20000410000 */
[----:B------:R-:W-:Y:S01]  /*107b0*/  F2FP.F16.F32.PACK_AB R190, R10, R190 ;  /* 0x000000be0abe723e */ /* 0x000fe200000000ff */
        /* <DEDUP_REMOVED lines=27> */
[----:B------:R-:W-:Y:S01]  /*10970*/  FMUL.FTZ R90, R90, R7 ;  /* 0x000000075a5a7220 */ /* 0x000fe20000410000 */
[----:B------:R-:W-:Y:S01]  /*10980*/  F2FP.F16.F32.PACK_AB R163, R49, R27 ;  /* 0x0000001b31a3723e */ /* 0x000fe200000000ff */
[-C--:B------:R-:W-:Y:S01]  /*10990*/  FMUL.FTZ R91, R91, R7.reuse ;  /* 0x000000075b5b7220 */ /* 0x080fe20000410000 */
        /* <DEDUP_REMOVED lines=52> */
[-C--:B------:R-:W-:Y:S01]  /*10ce0*/  FMUL.FTZ R147, R147, R7.reuse ;  /* 0x0000000793937220 */ /* 0x080fe20000410000 */
[-C--:B------:R-:W-:Y:S01]  /*10cf0*/  FMUL.FTZ R150, R150, R7.reuse ;  /* 0x0000000796967220 */ /* 0x080fe20000410000 */
[----:B------:R-:W-:Y:S01]  /*10d00*/  FMUL.FTZ R151, R151, R7 ;  /* 0x0000000797977220 */ /* 0x000fe20000410000 */
[----:B------:R-:W-:Y:S01]  /*10d10*/  VIADD R9, R9, 0xffffffff ;  /* 0xffffffff09097836 */ /* 0x000fe20000000000 */
[----:B------:R-:W-:Y:S01]  /*10d20*/  MOV R11, R4 ;  /* 0x00000004000b7202 */ /* 0x000fe20000000f00 */
[----:B------:R-:W-:-:S02]  /*10d30*/  IMAD.MOV.U32 R10, RZ, RZ, R6 ;  /* 0x000000ffff0a7224 */ /* 0x000fc400078e0006 */
[----:B------:R-:W-:Y:S02]  /*10d40*/  IMAD.MOV.U32 R5, RZ, RZ, R158 ;  /* 0x000000ffff057224 */ /* 0x000fe400078e009e */
[----:B0-----:R-:W-:Y:S01]  /*10d50*/  IMAD.MOV.U32 R12, RZ, RZ, R157 ;  /* 0x000000ffff0c7224 */ /* 0x001fe200078e009d */
[----:B------:R-:W-:Y:S06]  /*10d60*/  @P1 BRA `(.L_x_649) ;  /* 0xffffffdc00741947 */ /* 0x000fec000383ffff */
.L_x_637:
[----:B------:R-:W-:Y:S05]  /*10d70*/  WARPSYNC.ALL ;  /* 0x0000000000007948 */ /* 0x000fea0003800000 */
[----:B------:R-:W-:Y:S06]  /*10d80*/  BAR.ARV 0x8, 0x180 ;  /* 0x0206000000007b1d */ /* 0x000fec0000002000 */
[----:B------:R-:W-:Y:S05]  /*10d90*/  @!P0 BRA `(.L_x_650) ;  /* 0x0000000000048947 */ /* 0x000fea0003800000 */
[----:B------:R-:W-:Y:S01]  /*10da0*/  BPT.TRAP 0x1 ;  /* 0x000000040000795c */ /* 0x000fe20000300000 */
.L_x_650:
[----:B------:R-:W-:Y:S01]  /*10db0*/  IMAD R15, R157, 0x8, R156 ;  /* 0x000000089d0f7824 */ /* 0x000fe200078e029c */
[----:B------:R-:W-:-:S04]  /*10dc0*/  SHF.L.U32 R0, R158, 0x1f, RZ ;  /* 0x0000001f9e007819 */ /* 0x000fc800000006ff */
[----:B------:R0:W1:Y:S01]  /*10dd0*/  SYNCS.PHASECHK.TRANS64.TRYWAIT P1, [R15+URZ+0x28850], R0 ;  /* 0x028850000f0075a7 */ /* 0x000062000802017f */
[----:B------:R-:W-:Y:S05]  /*10de0*/  @!P0 BRA `(.L_x_651) ;  /* 0x0000000000048947 */ /* 0x000fea0003800000 */
[----:B------:R-:W-:Y:S01]  /*10df0*/  BPT.TRAP 0x1 ;  /* 0x000000040000795c */ /* 0x000fe20000300000 */
.L_x_651:
[----:B------:R-:W-:-:S04]  /*10e00*/  IADD3 R156, R156, 0x400, RZ ;  /* 0x000004009c9c7810 */ /* 0x000fc80007ffe0ff */
[----:B------:R-:W-:-:S04]  /*10e10*/  SHF.R.U32.HI R156, RZ, 0x4, R156 ;  /* 0x00000004ff9c7819 */ /* 0x000fc8000001169c */
[----:B------:R-:W-:-:S04]  /*10e20*/  LOP3.LUT R156, R156, 0x3fff, RZ, 0xc0, !PT ;  /* 0x00003fff9c9c7812 */ /* 0x000fc800078ec0ff */
[----:B------:R-:W-:Y:S01]  /*10e30*/  LOP3.LUT R156, R156, 0x4000000, RZ, 0xfc, !PT ;  /* 0x040000009c9c7812 */ /* 0x000fe200078efcff */
[----:B-1----:R-:W-:Y:S06]  /*10e40*/  @P1 BRA `(.L_x_652) ;  /* 0x0000000000081947 */ /* 0x002fec0003800000 */
[----:B------:R-:W1:Y:S02]  /*10e50*/  SYNCS.PHASECHK.TRANS64.TRYWAIT P1, [R15+URZ+0x28850], R0 ;  /* 0x028850000f0075a7 */ /* 0x000e64000802017f */
[----:B-1----:R-:W-:Y:S05]  /*10e60*/  @!P1 BRA `(.L_x_653) ;  /* 0x000000bc00849947 */ /* 0x002fea0003800000 */
.L_x_652:
[----:B------:R-:W-:Y:S01]  /*10e70*/  IMAD R10, R157, 0x800, R156 ;  /* 0x000008009d0a7824 */ /* 0x000fe200078e029c */
[----:B------:R-:W-:Y:S05]  /*10e80*/  WARPSYNC.ALL ;  /* 0x0000000000007948 */ /* 0x000fea0003800000 */
[----:B------:R-:W-:Y:S01]  /*10e90*/  IMAD.MOV.U32 R11, RZ, RZ, 0x40000040 ;  /* 0x40000040ff0b7424 */ /* 0x000fe200078e00ff */
[C---:B------:R-:W-:Y:S01]  /*10ea0*/  R2UR UR6, R10.reuse ;  /* 0x000000000a0672ca */ /* 0x040fe200000e0000 */
[----:B------:R-:W-:Y:S01]  /*10eb0*/  WARPGROUP.ARRIVE ;  /* 0x00000000000079c5 */ /* 0x000fe20000000000 */
[----:B------:R-:W-:Y:S01]  /*10ec0*/  VIADD R12, R10, 0x80 ;  /* 0x000000800a0c7836 */ /* 0x000fe20000000000 */
[----:B------:R-:W-:Y:S01]  /*10ed0*/  MOV R13, 0x40000040 ;  /* 0x40000040000d7802 */ /* 0x000fe20000000f00 */
[----:B01----:R-:W0:Y:S01]  /*10ee0*/  SHFL.BFLY PT, R0, R3, 0x2, 0x1f ;  /* 0x0c401f0003007f89 */ /* 0x003e2200000e0000 */
[----:B------:R-:W-:Y:S01]  /*10ef0*/  R2UR UR7, R11 ;  /* 0x000000000b0772ca */ /* 0x000fe200000e0000 */
[----:B------:R-:W-:Y:S01]  /*10f00*/  IMAD.MOV.U32 R69, RZ, RZ, RZ ;  /* 0x000000ffff457224 */ /* 0x000fe200078e00ff */
[----:B------:R-:W-:Y:S01]  /*10f10*/  MOV R11, 0x40000040 ;  /* 0x40000040000b7802 */ /* 0x000fe20000000f00 */
[----:B------:R-:W1:Y:S01]  /*10f20*/  SHFL.BFLY PT, R5, R8, 0x2, 0x1f ;  /* 0x0c401f0008057f89 */ /* 0x000e6200000e0000 */
[----:B------:R-:W-:-:S09]  /*10f30*/  MOV R14, UR45 ;  /* 0x0000002d000e7c02 */ /* 0x000fd20008000f00 */
[----:B------:R-:W-:Y:S01]  /*10f40*/  HGMMA.64x128x16.F32 R88, R160, gdesc[UR4].tnspB, R88, gsb0 ;  /* 0x41e00004a0587df0 */ /* 0x000fe20008000858 */
[----:B------:R-:W-:Y:S01]  /*10f50*/  R2UR UR6, R12 ;  /* 0x000000000c0672ca */ /* 0x000fe200000e0000 */
[----:B------:R-:W-:Y:S01]  /*10f60*/  VIADD R12, R10, 0x100 ;  /* 0x000001000a0c7836 */ /* 0x000fe20000000000 */
[----:B------:R-:W-:Y:S01]  /*10f70*/  R2UR UR7, R13 ;  /* 0x000000000d0772ca */ /* 0x000fe200000e0000 */
[----:B------:R-:W-:Y:S02]  /*10f80*/  IMAD.MOV.U32 R13, RZ, RZ, 0x40000040 ;  /* 0x40000040ff0d7424 */ /* 0x000fe400078e00ff */
[----:B0-----:R-:W-:Y:S01]  /*10f90*/  FADD.FTZ R0, R0, R3 ;  /* 0x0000000300007221 */ /* 0x001fe20000010000 */
[----:B------:R-:W-:Y:S02]  /*10fa0*/  IMAD.MOV.U32 R3, RZ, RZ, -0x800000 ;  /* 0xff800000ff037424 */ /* 0x000fe400078e00ff */
[----:B-1----:R-:W-:Y:S02]  /*10fb0*/  FADD.FTZ R7, R5, R8 ;  /* 0x0000000805077221 */ /* 0x002fe40000010000 */
[----:B------:R-:W0:Y:S01]  /*10fc0*/  SHFL.BFLY PT, R5, R0, 0x1, 0x1f ;  /* 0x0c201f0000057f89 */ /* 0x000e2200000e0000 */
[----:B------:R-:W-:-:S02]  /*10fd0*/  WARPGROUP.DEPBAR.LE gsb0, 0x0 ;  /* 0x00008000000079c5 */ /* 0x000fc40000010000 */
[----:B------:R-:W-:-:S06]  /*10fe0*/  WARPGROUP.ARRIVE ;  /* 0x00000000000079c5 */ /* 0x000fcc0000000000 */
[----:B------:R-:W-:Y:S01]  /*10ff0*/  HGMMA.64x128x16.F32 R88, R164, gdesc[UR4].tnspB, R88, gsb0 ;  /* 0x41e00004a4587df0 */ /* 0x000fe20008000858 */
[----:B------:R-:W-:Y:S01]  /*11000*/  R2UR UR6, R12 ;  /* 0x000000000c0672ca */ /* 0x000fe200000e0000 */
[----:B------:R-:W-:Y:S01]  /*11010*/  VIADD R12, R10, 0x180 ;  /* 0x000001800a0c7836 */ /* 0x000fe20000000000 */
[----:B------:R-:W-:Y:S02]  /*11020*/  R2UR UR7, R13 ;  /* 0x000000000d0772ca */ /* 0x000fe400000e0000 */
[----:B------:R-:W-:Y:S01]  /*11030*/  MOV R13, 0x40000040 ;  /* 0x40000040000d7802 */ /* 0x000fe20000000f00 */
        /* <DEDUP_REMOVED lines=18> */
[C---:B------:R-:W-:Y:S01]  /*11160*/  VIADD R12, R10.reuse, 0x300 ;  /* 0x000003000a0c7836 */ /* 0x040fe20000000000 */
[----:B------:R-:W-:Y:S01]  /*11170*/  R2UR UR7, R13 ;  /* 0x000000000d0772ca */ /* 0x000fe200000e0000 */
[----:B------:R-:W-:Y:S02]  /*11180*/  IMAD.MOV.U32 R13, RZ, RZ, 0x40000040 ;  /* 0x40000040ff0d7424 */ /* 0x000fe400078e00ff */
[----:B------:R-:W-:Y:S01]  /*11190*/  VIADD R10, R10, 0x380 ;  /* 0x000003800a0a7836 */ /* 0x000fe20000000000 */
[----:B------:R-:W-:Y:S02]  /*111a0*/  WARPGROUP.DEPBAR.LE gsb0, 0x0 ;  /* 0x00008000000079c5 */ /* 0x000fe40000010000 */
[----:B------:R-:W-:-:S07]  /*111b0*/  WARPGROUP.ARRIVE ;  /* 0x00000000000079c5 */ /* 0x000fce0000000000 */
[----:B------:R-:W-:Y:S01]  /*111c0*/  HGMMA.64x128x16.F32 R88, R180, gdesc[UR4].tnspB, R88, gsb0 ;  /* 0x41e00004b4587df0 */ /* 0x000fe20008000858 */
[----:B------:R-:W-:Y:S01]  /*111d0*/  R2UR UR6, R12 ;  /* 0x000000000c0672ca */ /* 0x000fe200000e0000 */
[----:B0-----:R-:W-:Y:S01]  /*111e0*/  FADD.FTZ R12, R0, R5 ;  /* 0x00000005000c7221 */ /* 0x001fe20000010000 */
[----:B------:R-:W-:Y:S01]  /*111f0*/  R2UR UR7, R13 ;  /* 0x000000000d0772ca */ /* 0x000fe200000e0000 */
[----:B------:R-:W-:Y:S02]  /*11200*/  IMAD.U32 R5, RZ, RZ, UR45 ;  /* 0x0000002dff057e24 */ /* 0x000fe4000f8e00ff */
[----:B------:R-:W-:Y:S01]  /*11210*/  IMAD.MOV.U32 R0, RZ, RZ, -0x800000 ;  /* 0xff800000ff007424 */ /* 0x000fe200078e00ff */
[----:B------:R-:W-:-:S13]  /*11220*/  FSETP.NE.FTZ.AND P1, PT, R12, RZ, PT ;  /* 0x000000ff0c00720b */ /* 0x000fda0003f35000 */
[----:B------:R-:W0:Y:S01]  /*11230*/  @P1 MUFU.LG2 R9, R12 ;  /* 0x0000000c00091308 */ /* 0x000e220000000c00 */
[----:B------:R-:W-:-:S07]  /*11240*/  @P1 FMUL.FTZ R5, R5, 0.69314718246459960938 ;  /* 0x3f31721805051820 */ /* 0x000fce0000410000 */
[----:B------:R-:W-:Y:S01]  /*11250*/  @P1 MUFU.RCP R69, R12 ;  /* 0x0000000c00451308 */ /* 0x000fe20000001000 */
[----:B0-----:R-:W-:-:S04]  /*11260*/  @P1 FMUL.FTZ R8, R9, 0.69314718246459960938 ;  /* 0x3f31721809081820 */ /* 0x001fc80000410000 */
[----:B------:R-:W-:Y:S01]  /*11270*/  @P1 FFMA.FTZ R3, R5, R4, R8 ;  /* 0x0000000405031223 */ /* 0x000fe20000010008 */
[----:B------:R-:W-:Y:S02]  /*11280*/  WARPGROUP.DEPBAR.LE gsb0, 0x0 ;  /* 0x00008000000079c5 */ /* 0x000fe40000010000 */
[----:B------:R-:W-:-:S06]  /*11290*/  WARPGROUP.ARRIVE ;  /* 0x00000000000079c5 */ /* 0x000fcc0000000000 */
[----:B------:R-:W-:Y:S01]  /*112a0*/  HGMMA.64x128x16.F32 R88, R184, gdesc[UR4].tnspB, R88, gsb0 ;  /* 0x41e00004b8587df0 */ /* 0x000fe20008000858 */
[----:B------:R-:W-:Y:S02]  /*112b0*/  R2UR UR6, R10 ;  /* 0x000000000a0672ca */ /* 0x000fe400000e0000 */
[----:B------:R-:W-:Y:S01]  /*112c0*/  R2UR UR7, R11 ;  /* 0x000000000b0772ca */ /* 0x000fe200000e0000 */
[----:B------:R-:W0:Y:S02]  /*112d0*/  SHFL.BFLY PT, R10, R7, 0x1, 0x1f ;  /* 0x0c201f00070a7f89 */ /* 0x000e2400000e0000 */
[----:B0-----:R-:W-:Y:S01]  /*112e0*/  FADD.FTZ R13, R7, R10 ;  /* 0x0000000a070d7221 */ /* 0x001fe20000010000 */
[----:B------:R-:W-:-:S04]  /*112f0*/  IMAD.MOV.U32 R10, RZ, RZ, RZ ;  /* 0x000000ffff0a7224 */ /* 0x000fc800078e00ff */
[----:B------:R-:W-:-:S13]  /*11300*/  FSETP.NE.FTZ.AND P2, PT, R13, RZ, PT ;  /* 0x000000ff0d00720b */ /* 0x000fda0003f55000 */
[----:B------:R-:W0:Y:S01]  /*11310*/  @P2 MUFU.LG2 R11, R13 ;  /* 0x0000000d000b2308 */ /* 0x000e220000000c00 */
[----:B------:R-:W-:-:S07]  /*11320*/  @P2 FMUL.FTZ R14, R14, 0.69314718246459960938 ;  /* 0x3f3172180e0e2820 */ /* 0x000fce0000410000 */
[----:B------:R1:W2:Y:S01]  /*11330*/  @P2 MUFU.RCP R10, R13 ;  /* 0x0000000d000a2308 */ /* 0x0002a20000001000 */
[----:B0-----:R-:W-:-:S04]  /*11340*/  @P2 FMUL.FTZ R11, R11, 0.69314718246459960938 ;  /* 0x3f3172180b0b2820 */ /* 0x001fc80000410000 */
[----:B------:R-:W-:Y:S01]  /*11350*/  @P2 FFMA.FTZ R0, R14, R6, R11 ;  /* 0x000000060e002223 */ /* 0x000fe2000001000b */
[----:B------:R-:W-:Y:S02]  /*11360*/  WARPGROUP.DEPBAR.LE gsb0, 0x0 ;  /* 0x00008000000079c5 */ /* 0x000fe40000010000 */
[----:B------:R-:W-:-:S06]  /*11370*/  WARPGROUP.ARRIVE ;  /* 0x00000000000079c5 */ /* 0x000fcc0000000000 */
[----:B------:R-:W-:Y:S03]  /*11380*/  HGMMA.64x128x16.F32 R88, R188, gdesc[UR4].tnspB, R88, gsb0 ;  /* 0x41e00004bc587df0 */ /* 0x000fe60008000858 */
[----:B------:R-:W-:Y:S02]  /*11390*/  WARPGROUP.DEPBAR.LE gsb0, 0x0 ;  /* 0x00008000000079c5 */ /* 0x000fe40000010000 */
[----:B-12---:R-:W-:Y:S05]  /*113a0*/  @!P0 BRA `(.L_x_654) ;  /* 0x0000000000048947 */ /* 0x006fea0003800000 */
[----:B------:R-:W-:Y:S01]  /*113b0*/  BPT.TRAP 0x1 ;  /* 0x000000040000795c */ /* 0x000fe20000300000 */
.L_x_654:
[----:B------:R-:W-:Y:S01]  /*113c0*/  VIADD R4, R15, 0x28860 ;  /* 0x000288600f047836 */ /* 0x000fe20000000000 */
[----:B------:R-:W-:Y:S01]  /*113d0*/  MOV R5, UR38 ;  /* 0x0000002600057c02 */ /* 0x000fe20008000f00 */
[----:B------:R-:W-:Y:S02]  /*113e0*/  VIADD R157, R157, 0x1 ;  /* 0x000000019d9d7836 */ /* 0x000fe40000000000 */
[-C--:B------:R-:W-:Y:S01]  /*113f0*/  FMUL.FTZ R20, R88, R69.reuse ;  /* 0x0000004558147220 */ /* 0x080fe20000410000 */
[-C--:B------:R-:W-:Y:S01]  /*11400*/  FMUL.FTZ R21, R89, R69.reuse ;  /* 0x0000004559157220 */ /* 0x080fe20000410000 */
[----:B------:R-:W-:Y:S01]  /*11410*/  PRMT R4, R5, 0x654, R4 ;  /* 0x0000065405047816 */ /* 0x000fe20000000004 */
[-C--:B------:R-:W-:Y:S01]  /*11420*/  FMUL.FTZ R40, R92, R69.reuse ;  /* 0x000000455c287220 */ /* 0x080fe20000410000 */
[----:B------:R-:W-:Y:S01]  /*11430*/  ISETP.NE.AND P1, PT, R157, 0x2, PT ;  /* 0x000000029d00780c */ /* 0x000fe20003f25270 */
[-C--:B------:R-:W-:Y:S01]  /*11440*/  FMUL.FTZ R41, R93, R69.reuse ;  /* 0x000000455d297220 */ /* 0x080fe20000410000 */
[----:B------:R0:W-:Y:S01]  /*11450*/  SYNCS.ARRIVE.TRANS64.RED.A1T0 RZ, [R4+URZ], RZ ;  /* 0x000000ff04ff79a7 */ /* 0x0001e2000810043f */
[-C--:B------:R-:W-:Y:S01]  /*11460*/  FMUL.FTZ R42, R96, R69.reuse ;  /* 0x00000045602a7220 */ /* 0x080fe20000410000 */
[----:B------:R-:W-:Y:S01]  /*11470*/  SEL R5, RZ, 0x1, P1 ;  /* 0x00000001ff057807 */ /* 0x000fe20000800000 */
        /* <DEDUP_REMOVED lines=60> */
[----:B------:R-:W-:Y:S01]  /*11840*/  LOP3.LUT R158, R158, R5, RZ, 0x3c, !PT ;  /* 0x000000059e9e7212 */ /* 0x000fe200078e3cff */
[----:B------:R-:W-:Y:S01]  /*11850*/  UIADD3 UR39, UR39, 0x1, URZ ;  /* 0x0000000127277890 */ /* 0x000fe2000fffe03f */
[----:B0-----:R-:W-:-:S11]  /*11860*/  SEL R157, R157, RZ, P1 ;  /* 0x000000ff9d9d7207 */ /* 0x001fd60000800000 */
.L_x_590:
[----:B------:R-:W-:Y:S05]  /*11870*/  WARPSYNC.ALL ;  /* 0x0000000000007948 */ /* 0x000fea0003800000 */
[----:B------:R-:W0:Y:S08]  /*11880*/  S2UR UR38, SR_CgaCtaId ;  /* 0x00000000002679c3 */ /* 0x000e300000008800 */
[----:B------:R-:W-:Y:S06]  /*11890*/  BAR.SYNC.DEFER_BLOCKING 0x5, 0x180 ;  /* 0x0146000000007b1d */ /* 0x000fec0000010000 */
[----:B------:R-:W-:Y:S01]  /*118a0*/  UMOV UR4, 0x400 ;  /* 0x0000040000047882 */ /* 0x000fe20000000000 */
[----:B------:R-:W-:Y:S01]  /*118b0*/  BSSY B0, `(.L_x_655) ;  /* 0x00002f0000007945 */ /* 0x000fe20003800000 */
[----:B0-----:R-:W-:-:S06]  /*118c0*/  ULEA UR4, UR38, UR4, 0x18 ;  /* 0x0000000426047291 */ /* 0x001fcc000f8ec03f */
[----:B------:R-:W-:-:S05]  /*118d0*/  IMAD.U32 R156, RZ, RZ, UR4 ;  /* 0x00000004ff9c7e24 */ /* 0x000fca000f8e00ff */
[----:B------:R0:W1:Y:S01]  /*118e0*/  LDS.128 R28, [R156+0x288d0] ;  /* 0x0288d0009c1c7984 */ /* 0x0000620000000c00 */
[----:B------:R-:W-:Y:S06]  /*118f0*/  BAR.ARV 0x4, 0x180 ;  /* 0x0106000000007b1d */ /* 0x000fec0000002000 */
[----:B------:R-:W-:Y:S05]  /*11900*/  @P0 BRA `(.L_x_656) ;  /* 0x0000002000a40947 */ /* 0x000fea0003800000 */
[----:B------:R-:W3:Y:S01]  /*11910*/  LDL R4, [R1+0x1c] ;  /* 0x00001c0001047983 */ /* 0x000ee20000100800 */
[----:B------:R-:W-:Y:S01]  /*11920*/  ULDC UR4, c[0x0][0xad4] ;  /* 0x0002b50000047ab9 */ /* 0x000fe20000000800 */
[----:B------:R-:W-:Y:S01]  /*11930*/  F2FP.F16.F32.PACK_AB R34, R61, R60 ;  /* 0x0000003c3d22723e */ /* 0x000fe200000000ff */
[----:B------:R-:W4:Y:S01]  /*11940*/  S2R R5, SR_SWINHI ;  /* 0x0000000000057919 */ /* 0x000f220000002f00 */
[----:B------:R-:W-:Y:S02]  /*11950*/  F2FP.F16.F32.PACK_AB R36, R63, R62 ;  /* 0x0000003e3f24723e */ /* 0x000fe400000000ff */
[----:B------:R-:W-:Y:S02]  /*11960*/  MOV R92, R156 ;  /* 0x0000009c005c7202 */ /* 0x000fe40000000f00 */
[----:B----4-:R-:W-:-:S03]  /*11970*/  MOV R93, R5 ;  /* 0x00000005005d7202 */ /* 0x010fc60000000f00 */
[----:B---3--:R-:W-:-:S03]  /*11980*/  IMAD.WIDE R8, R4, 0x2, R92 ;  /* 0x0000000204087825 */ /* 0x008fc600078e025c */
[C---:B------:R-:W-:Y:S02]  /*11990*/  IADD3 R37, P0, R8.reuse, 0x40, RZ ;  /* 0x0000004008257810 */ /* 0x040fe40007f1e0ff */
[----:B------:R-:W-:Y:S02]  /*119a0*/  IADD3 R35, P5, R8, 0x20, RZ ;  /* 0x0000002008237810 */ /* 0x000fe40007fbe0ff */
[----:B------:R-:W-:Y:S02]  /*119b0*/  IADD3.X R25, RZ, R9, RZ, P0, !PT ;  /* 0x00000009ff197210 */ /* 0x000fe400007fe4ff */
[----:B------:R-:W-:Y:S01]  /*119c0*/  ISETP.NE.AND P0, PT, R204, RZ, PT ;  /* 0x000000ffcc00720c */ /* 0x000fe20003f05270 */
[--C-:B------:R-:W-:Y:S01]  /*119d0*/  IMAD.X R27, RZ, RZ, R9.reuse, P5 ;  /* 0x000000ffff1b7224 */ /* 0x100fe200028e0609 */
[----:B------:R-:W-:Y:S02]  /*119e0*/  IADD3 R39, P1, R8, 0x60, RZ ;  /* 0x0000006008277810 */ /* 0x000fe40007f3e0ff */
[----:B------:R-:W-:Y:S01]  /*119f0*/  SEL R204, R204, UR4, P0 ;  /* 0x00000004cccc7c07 */ /* 0x000fe20008000000 */
[----:B------:R-:W-:Y:S05]  /*11a00*/  WARPSYNC.ALL ;  /* 0x0000000000007948 */ /* 0x000fea0003800000 */
[----:B------:R-:W-:Y:S01]  /*11a10*/  LOP3.LUT R11, R8, 0x380, RZ, 0xc0, !PT ;  /* 0x00000380080b7812 */ /* 0x000fe200078ec0ff */
[----:B------:R-:W-:Y:S01]  /*11a20*/  IMAD.X R15, RZ, RZ, R9, P1 ;  /* 0x000000ffff0f7224 */ /* 0x000fe200008e0609 */
[----:B------:R-:W-:Y:S01]  /*11a30*/  LOP3.LUT R4, R35, 0x380, RZ, 0xc0, !PT ;  /* 0x0000038023047812 */ /* 0x000fe200078ec0ff */
[----:B------:R-:W-:Y:S01]  /*11a40*/  ULDC.64 UR6, c[0x0][0xc08] ;  /* 0x0003020000067ab9 */ /* 0x000fe20000000a00 */
[----:B------:R-:W-:Y:S01]  /*11a50*/  LOP3.LUT R10, R39, 0x380, RZ, 0xc0, !PT ;  /* 0x00000380270a7812 */ /* 0x000fe200078ec0ff */
[----:B------:R-:W-:Y:S01]  /*11a60*/  ULDC.64 UR4, c[0x0][0xc00] ;  /* 0x0003000000047ab9 */ /* 0x000fe20000000a00 */
[----:B------:R-:W-:-:S02]  /*11a70*/  LOP3.LUT R6, R37, 0x380, RZ, 0xc0, !PT ;  /* 0x0000038025067812 */ /* 0x000fc400078ec0ff */
[----:B------:R-:W-:Y:S02]  /*11a80*/  SHF.R.U64 R11, R11, 0x3, RZ ;  /* 0x000000030b0b7819 */ /* 0x000fe400000012ff */
[----:B------:R-:W-:Y:S02]  /*11a90*/  SHF.R.U64 R4, R4, 0x3, RZ ;  /* 0x0000000304047819 */ /* 0x000fe400000012ff */
[C---:B------:R-:W-:Y:S02]  /*11aa0*/  IADD3 R95, P2, R8.reuse, 0x4000, RZ ;  /* 0x00004000085f7810 */ /* 0x040fe40007f5e0ff */
[----:B-1----:R-:W-:Y:S02]  /*11ab0*/  IADD3 R28, P5, R8, 0x4060, RZ ;  /* 0x00004060081c7810 */ /* 0x002fe40007fbe0ff */
[----:B------:R-:W-:Y:S01]  /*11ac0*/  SHF.R.U64 R10, R10, 0x3, RZ ;  /* 0x000000030a0a7819 */ /* 0x000fe200000012ff */
[--C-:B--2---:R-:W-:Y:S01]  /*11ad0*/  IMAD.X R13, RZ, RZ, R9.reuse, P2 ;  /* 0x000000ffff0d7224 */ /* 0x104fe200010e0609 */
[----:B------:R-:W-:Y:S01]  /*11ae0*/  IADD3 R107, P4, R8, 0x4040, RZ ;  /* 0x00004040086b7810 */ /* 0x000fe20007f9e0ff */
[----:B------:R-:W-:Y:S01]  /*11af0*/  IMAD.X R33, RZ, RZ, R9, P5 ;  /* 0x000000ffff217224 */ /* 0x000fe200028e0609 */
[----:B------:R-:W-:Y:S01]  /*11b00*/  SHF.R.U64 R6, R6, 0x3, RZ ;  /* 0x0000000306067819 */ /* 0x000fe200000012ff */
[----:B------:R-:W-:Y:S01]  /*11b10*/  BAR.SYNC.DEFER_BLOCKING 0x1, 0x100 ;  /* 0x0044000000007b1d */ /* 0x000fe20000010000 */
[----:B------:R-:W-:-:S02]  /*11b20*/  IADD3 R97, P3, R8, 0x4020, RZ ;  /* 0x0000402008617810 */ /* 0x000fc40007f7e0ff */
[----:B------:R-:W-:Y:S02]  /*11b30*/  LOP3.LUT R8, R11, R8, RZ, 0x3c, !PT ;  /* 0x000000080b087212 */ /* 0x000fe400078e3cff */
[----:B------:R-:W-:Y:S01]  /*11b40*/  LOP3.LUT R26, R4, R35, RZ, 0x3c, !PT ;  /* 0x00000023041a7212 */ /* 0x000fe200078e3cff */
[----:B------:R-:W-:Y:S01]  /*11b50*/  IMAD.X R7, RZ, RZ, R9, P3 ;  /* 0x000000ffff077224 */ /* 0x000fe200018e0609 */
[----:B------:R-:W-:Y:S02]  /*11b60*/  LOP3.LUT R14, R10, R39, RZ, 0x3c, !PT ;  /* 0x000000270a0e7212 */ /* 0x000fe400078e3cff */
[----:B------:R-:W-:Y:S02]  /*11b70*/  LOP3.LUT R4, R95, 0x380, RZ, 0xc0, !PT ;  /* 0x000003805f047812 */ /* 0x000fe400078ec0ff */
[----:B------:R-:W-:Y:S02]  /*11b80*/  LOP3.LUT R11, R28, 0x380, RZ, 0xc0, !PT ;  /* 0x000003801c0b7812 */ /* 0x000fe400078ec0ff */
[----:B-----5:R-:W-:-:S02]  /*11b90*/  LOP3.LUT R24, R6, R37, RZ, 0x3c, !PT ;  /* 0x0000002506187212 */ /* 0x020fc400078e3cff */
[----:B------:R-:W-:Y:S02]  /*11ba0*/  LOP3.LUT R10, R107, 0x380, RZ, 0xc0, !PT ;  /* 0x000003806b0a7812 */ /* 0x000fe400078ec0ff */
[----:B------:R-:W-:Y:S02]  /*11bb0*/  LOP3.LUT R6, R97, 0x380, RZ, 0xc0, !PT ;  /* 0x0000038061067812 */ /* 0x000fe400078ec0ff */
[----:B------:R-:W-:Y:S02]  /*11bc0*/  SHF.R.U64 R4, R4, 0x3, RZ ;  /* 0x0000000304047819 */ /* 0x000fe400000012ff */
[----:B------:R-:W-:Y:S02]  /*11bd0*/  SHF.R.U64 R11, R11, 0x3, RZ ;  /* 0x000000030b0b7819 */ /* 0x000fe400000012ff */
[----:B------:R-:W-:Y:S02]  /*11be0*/  SHF.R.U64 R10, R10, 0x3, RZ ;  /* 0x000000030a0a7819 */ /* 0x000fe400000012ff */
[----:B------:R-:W-:-:S02]  /*11bf0*/  SHF.R.U64 R6, R6, 0x3, RZ ;  /* 0x0000000306067819 */ /* 0x000fc400000012ff */
[----:B------:R-:W-:Y:S02]  /*11c00*/  LOP3.LUT R12, R4, R95, RZ, 0x3c, !PT ;  /* 0x0000005f040c7212 */ /* 0x000fe400078e3cff */
[----:B------:R-:W-:Y:S02]  /*11c10*/  LOP3.LUT R32, R11, R28, RZ, 0x3c, !PT ;  /* 0x0000001c0b207212 */ /* 0x000fe400078e3cff */
[----:B------:R-:W-:Y:S02]  /*11c20*/  IADD3.X R5, RZ, R9, RZ, P4, !PT ;  /* 0x00000009ff057210 */ /* 0x000fe400027fe4ff */
[----:B------:R-:W-:Y:S02]  /*11c30*/  LOP3.LUT R4, R10, R107, RZ, 0x3c, !PT ;  /* 0x0000006b0a047212 */ /* 0x000fe400078e3cff */
[----:B------:R-:W-:Y:S02]  /*11c40*/  MOV R28, R8 ;  /* 0x00000008001c7202 */ /* 0x000fe40000000f00 */
[----:B------:R-:W-:-:S02]  /*11c50*/  LOP3.LUT R6, R6, R97, RZ, 0x3c, !PT ;  /* 0x0000006106067212 */ /* 0x000fc400078e3cff */
[----:B------:R-:W-:Y:S02]  /*11c60*/  F2FP.F16.F32.PACK_AB R8, R21, R20 ;  /* 0x000000141508723e */ /* 0x000fe400000000ff */
[----:B------:R-:W-:Y:S02]  /*11c70*/  F2FP.F16.F32.PACK_AB R9, R71, R70 ;  /* 0x000000464709723e */ /* 0x000fe400000000ff */
[----:B------:R-:W-:Y:S02]  /*11c80*/  F2FP.F16.F32.PACK_AB R10, R41, R40 ;  /* 0x00000028290a723e */ /* 0x000fe400000000ff */
[----:B------:R-:W-:Y:S02]  /*11c90*/  F2FP.F16.F32.PACK_AB R11, R73, R72 ;  /* 0x00000048490b723e */ /* 0x000fe400000000ff */
[----:B------:R-:W-:Y:S02]  /*11ca0*/  MOV R95, R6 ;  /* 0x00000006005f7202 */ /* 0x000fe40000000f00 */
[----:B------:R-:W-:Y:S01]  /*11cb0*/  MOV R94, R4 ;  /* 0x00000004005e7202 */ /* 0x000fe20000000f00 */
[----:B------:R1:W-:Y:S01]  /*11cc0*/  STSM.16.M88.4 [R28], R8 ;  /* 0x000000081c007844 */ /* 0x0003e20000000200 */
[----:B------:R-:W-:-:S02]  /*11cd0*/  MOV R37, R26 ;  /* 0x0000001a00257202 */ /* 0x000fc40000000f00 */
[----:B------:R-:W-:Y:S02]  /*11ce0*/  F2FP.F16.F32.PACK_AB R4, R43, R42 ;  /* 0x0000002a2b04723e */ /* 0x000fe400000000ff */
[----:B------:R-:W-:Y:S02]  /*11cf0*/  F2FP.F16.F32.PACK_AB R5, R75, R74 ;  /* 0x0000004a4b05723e */ /* 0x000fe400000000ff */
[----:B------:R-:W-:Y:S02]  /*11d00*/  F2FP.F16.F32.PACK_AB R6, R45, R44 ;  /* 0x0000002c2d06723e */ /* 0x000fe400000000ff */
[----:B------:R-:W-:Y:S02]  /*11d10*/  F2FP.F16.F32.PACK_AB R7, R77, R76 ;  /* 0x0000004c4d07723e */ /* 0x000fe400000000ff */
[----:B------:R-:W-:Y:S02]  /*11d20*/  MOV R38, R24 ;  /* 0x0000001800267202 */ /* 0x000fe40000000f00 */
[----:B------:R-:W-:Y:S01]  /*11d30*/  MOV R39, R14 ;  /* 0x0000000e00277202 */ /* 0x000fe20000000f00 */
[----:B------:R-:W-:Y:S01]  /*11d40*/  STSM.16.M88.4 [R37], R4 ;  /* 0x0000000425007844 */ /* 0x000fe20000000200 */
[----:B------:R-:W-:-:S02]  /*11d50*/  MOV R96, R12 ;  /* 0x0000000c00607202 */ /* 0x000fc40000000f00 */
[----:B-1----:R-:W-:Y:S02]  /*11d60*/  F2FP.F16.F32.PACK_AB R8, R47, R46 ;  /* 0x0000002e2f08723e */ /* 0x002fe400000000ff */
[----:B------:R-:W-:Y:S02]  /*11d70*/  F2FP.F16.F32.PACK_AB R9, R79, R78 ;  /* 0x0000004e4f09723e */ /* 0x000fe400000000ff */
[----:B------:R-:W-:Y:S02]  /*11d80*/  F2FP.F16.F32.PACK_AB R10, R49, R48 ;  /* 0x00000030310a723e */ /* 0x000fe400000000ff */
[----:B------:R-:W-:Y:S02]  /*11d90*/  F2FP.F16.F32.PACK_AB R11, R81, R80 ;  /* 0x00000050510b723e */ /* 0x000fe400000000ff */
[----:B------:R-:W-:Y:S02]  /*11da0*/  F2FP.F16.F32.PACK_AB R12, R51, R50 ;  /* 0x00000032330c723e */ /* 0x000fe400000000ff */
[----:B------:R-:W-:Y:S01]  /*11db0*/  F2FP.F16.F32.PACK_AB R13, R83, R82 ;  /* 0x00000052530d723e */ /* 0x000fe200000000ff */
[----:B------:R1:W-:Y:S01]  /*11dc0*/  STSM.16.M88.4 [R38], R8 ;  /* 0x0000000826007844 */ /* 0x0003e20000000200 */
[----:B------:R-:W-:-:S02]  /*11dd0*/  F2FP.F16.F32.PACK_AB R14, R53, R52 ;  /* 0x00000034350e723e */ /* 0x000fc400000000ff */
[----:B------:R-:W-:Y:S02]  /*11de0*/  F2FP.F16.F32.PACK_AB R15, R85, R84 ;  /* 0x00000054550f723e */ /* 0x000fe400000000ff */
[----:B------:R-:W-:Y:S02]  /*11df0*/  F2FP.F16.F32.PACK_AB R24, R55, R54 ;  /* 0x000000363718723e */ /* 0x000fe400000000ff */
[----:B------:R-:W-:Y:S01]  /*11e00*/  F2FP.F16.F32.PACK_AB R25, R87, R86 ;  /* 0x000000565719723e */ /* 0x000fe200000000ff */
[----:B------:R2:W-:Y:S01]  /*11e10*/  STSM.16.M88.4 [R39], R12 ;  /* 0x0000000c27007844 */ /* 0x0005e20000000200 */
[----:B------:R-:W-:Y:S02]  /*11e20*/  F2FP.F16.F32.PACK_AB R26, R57, R56 ;  /* 0x00000038391a723e */ /* 0x000fe400000000ff */
[----:B------:R-:W-:Y:S02]  /*11e30*/  F2FP.F16.F32.PACK_AB R27, R89, R88 ;  /* 0x00000058591b723e */ /* 0x000fe400000000ff */
[----:B------:R-:W-:-:S02]  /*11e40*/  MOV R28, R32 ;  /* 0x00000020001c7202 */ /* 0x000fc40000000f00 */
[----:B------:R-:W-:Y:S01]  /*11e50*/  F2FP.F16.F32.PACK_AB R32, R59, R58 ;  /* 0x0000003a3b20723e */ /* 0x000fe200000000ff */
[----:B------:R-:W-:Y:S01]  /*11e60*/  STSM.16.M88.4 [R96], R24 ;  /* 0x0000001860007844 */ /* 0x000fe20000000200 */
[----:B------:R-:W-:Y:S01]  /*11e70*/  F2FP.F16.F32.PACK_AB R33, R91, R90 ;  /* 0x0000005a5b21723e */ /* 0x000fe200000000ff */
[----:B-1----:R-:W-:Y:S01]  /*11e80*/  IMAD.MOV.U32 R10, RZ, RZ, RZ ;  /* 0x000000ffff0a7224 */ /* 0x002fe200078e00ff */
[----:B------:R-:W-:Y:S01]  /*11e90*/  F2FP.F16.F32.PACK_AB R35, R99, R98 ;  /* 0x000000626323723e */ /* 0x000fe200000000ff */
[----:B------:R-:W1:Y:S01]  /*11ea0*/  LDC R9, c[0x0][0xbe8] ;  /* 0x0002fa00ff097b82 */ /* 0x000e620000000800 */
[----:B------:R-:W-:Y:S02]  /*11eb0*/  F2FP.F16.F32.PACK_AB R37, R101, R100 ;  /* 0x000000646525723e */ /* 0x000fe400000000ff */
[----:B------:R-:W-:Y:S01]  /*11ec0*/  F2FP.F16.F32.PACK_AB R38, R65, R64 ;  /* 0x000000404126723e */ /* 0x000fe200000000ff */
[----:B------:R-:W-:Y:S01]  /*11ed0*/  STSM.16.M88.4 [R95], R32 ;  /* 0x000000205f007844 */ /* 0x000fe20000000200 */
[----:B--2---:R-:W-:-:S02]  /*11ee0*/  F2FP.F16.F32.PACK_AB R39, R103, R102 ;  /* 0x000000666727723e */ /* 0x004fc400000000ff */
[----:B------:R-:W-:Y:S02]  /*11ef0*/  F2FP.F16.F32.PACK_AB R4, R67, R66 ;  /* 0x000000424304723e */ /* 0x000fe400000000ff */
[----:B------:R-:W-:Y:S01]  /*11f00*/  F2FP.F16.F32.PACK_AB R5, R105, R104 ;  /* 0x000000686905723e */ /* 0x000fe200000000ff */
[----:B------:R-:W-:Y:S01]  /*11f10*/  STSM.16.M88.4 [R94], R36 ;  /* 0x000000245e007844 */ /* 0x000fe20000000200 */
[----:B------:R-:W-:Y:S02]  /*11f20*/  F2FP.F16.F32.PACK_AB R6, R69, R68 ;  /* 0x000000444506723e */ /* 0x000fe400000000ff */
[----:B------:R-:W-:Y:S02]  /*11f30*/  F2FP.F16.F32.PACK_AB R7, R151, R150 ;  /* 0x000000969707723e */ /* 0x000fe400000000ff */
[----:B------:R-:W-:Y:S02]  /*11f40*/  ISETP.NE.U32.AND P3, PT, RZ, UR6, PT ;  /* 0x00000006ff007c0c */ /* 0x000fe4000bf65070 */
[----:B------:R-:W-:Y:S01]  /*11f50*/  ISETP.NE.U32.AND P0, PT, RZ, UR4, PT ;  /* 0x00000004ff007c0c */ /* 0x000fe2000bf05070 */
[----:B------:R2:W-:Y:S01]  /*11f60*/  STSM.16.M88.4 [R28], R4 ;  /* 0x000000041c007844 */ /* 0x0005e20000000200 */
[----:B------:R-:W-:Y:S01]  /*11f70*/  BAR.SYNC.DEFER_BLOCKING 0x1, 0x100 ;  /* 0x0044000000007b1d */ /* 0x000fe20000010000 */
[----:B------:R-:W-:-:S02]  /*11f80*/  ISETP.NE.AND.EX P3, PT, RZ, UR7, PT, P3 ;  /* 0x00000007ff007c0c */ /* 0x000fc4000bf65330 */
[----:B------:R-:W-:Y:S02]  /*11f90*/  IADD3 R12, P1, R206, UR4, RZ ;  /* 0x00000004ce0c7c10 */ /* 0x000fe4000ff3e0ff */
[----:B------:R-:W-:Y:S02]  /*11fa0*/  ISETP.NE.AND.EX P0, PT, RZ, UR5, PT, P0 ;  /* 0x00000005ff007c0c */ /* 0x000fe4000bf05300 */
[----:B------:R-:W-:-:S07]  /*11fb0*/  IADD3.X R13, R207, UR5, RZ, P1, !PT ;  /* 0x00000005cf0d7c10 */ /* 0x000fce0008ffe4ff */
[----:B------:R-:W-:Y:S01]  /*11fc0*/  @P3 IADD3 R206, P1, R206, UR6, RZ ;  /* 0x00000006cece3c10 */ /* 0x000fe2000ff3e0ff */
[----:B------:R-:W-:Y:S02]  /*11fd0*/  ULDC UR6, c[0x0][0xa88] ;  /* 0x0002a20000067ab9 */ /* 0x000fe40000000800 */
[----:B------:R-:W-:Y:S01]  /*11fe0*/  IMAD.U32 R8, RZ, RZ, UR6 ;  /* 0x00000006ff087e24 */ /* 0x000fe2000f8e00ff */
[----:B------:R-:W-:Y:S01]  /*11ff0*/  @P3 IADD3.X R207, R207, UR7, RZ, P1, !PT ;  /* 0x00000007cfcf3c10 */ /* 0x000fe20008ffe4ff */
[----:B------:R3:W5:Y:S04]  /*12000*/  @P0 LDG.E R10, desc[UR42][R12.64] ;  /* 0x0000002a0c0a0981 */ /* 0x000768000c1e1900 */
[----:B------:R3:W5:Y:S01]  /*12010*/  @P3 LDG.E R8, desc[UR42][R206.64] ;  /* 0x0000002ace083981 */ /* 0x000762000c1e1900 */
[----:B------:R-:W-:-:S02]  /*12020*/  ISETP.GT.AND P2, PT, R204, 0x1, PT ;  /* 0x00000001cc00780c */ /* 0x000fc40003f44270 */
[----:B--2---:R-:W-:Y:S02]  /*12030*/  MOV R6, 0x9b8 ;  /* 0x000009b800067802 */ /* 0x004fe40000000f00 */
[----:B-1----:R-:W-:Y:S02]  /*12040*/  ISETP.NE.AND P1, PT, R9, 0x1, PT ;  /* 0x000000010900780c */ /* 0x002fe40003f25270 */
[----:B------:R-:W-:-:S04]  /*12050*/  SEL R6, R6, 0x978, P2 ;  /* 0x0000097806067807 */ /* 0x000fc80001000000 */
[----:B------:R3:W1:Y:S08]  /*12060*/  LDC.64 R24, c[0x0][R6+0x220] ;  /* 0x0000880006187b82 */ /* 0x0006700000000a00 */
[----:B------:R3:W2:Y:S08]  /*12070*/  LDC.64 R26, c[0x0][R6+0x218] ;  /* 0x00008600061a7b82 */ /* 0x0006b00000000a00 */
[----:B------:R3:W4:Y:S01]  /*12080*/  LDC.64 R14, c[0x0][R6+0x228] ;  /* 0x00008a00060e7b82 */ /* 0x0007220000000a00 */
[----:B------:R-:W-:Y:S05]  /*12090*/  @P3 BRA `(.L_x_657) ;  /* 0x0000000000103947 */ /* 0x000fea0003800000 */
[----:B------:R-:W-:Y:S05]  /*120a0*/  @!P0 BRA `(.L_x_657) ;  /* 0x00000000000c8947 */ /* 0x000fea0003800000 */
[----:B------:R-:W3:Y:S04]  /*120b0*/  LDG.E R5, desc[UR42][R12.64] ;  /* 0x0000002a0c057981 */ /* 0x000ee8000c1e1900 */
[----:B-----5:R-:W3:Y:S02]  /*120c0*/  LDG.E R8, desc[UR42][R12.64+0x4] ;  /* 0x0000042a0c087981 */ /* 0x020ee4000c1e1900 */
[----:B---3--:R-:W-:-:S07]  /*120d0*/  IMAD.IADD R8, R8, 0x1, -R5 ;  /* 0x0000000108087824 */ /* 0x008fce00078e0a05 */
.L_x_657:
[----:B---3--:R-:W3:Y:S01]  /*120e0*/  LDL R13, [R1+0x18] ;  /* 0x00001800010d7983 */ /* 0x008ee20000100800 */
[----:B------:R-:W0:Y:S01]  /*120f0*/  LDC.64 R6, c[0x0][R6+0x210] ;  /* 0x0000840006067b82 */ /* 0x000e220000000a00 */
[----:B------:R-:W-:Y:S02]  /*12100*/  ISETP.NE.U32.AND P0, PT, RZ, UR4, PT ;  /* 0x00000004ff007c0c */ /* 0x000fe4000bf05070 */
[----:B------:R-:W4:Y:S02]  /*12110*/  LDL R32, [R1+0x14] ;  /* 0x0000140001207983 */ /* 0x000f240000100800 */
[----:B------:R-:W-:-:S03]  /*12120*/  ISETP.NE.AND.EX P0, PT, RZ, UR5, PT, P0 ;  /* 0x00000005ff007c0c */ /* 0x000fc6000bf05300 */
[----:B------:R-:W0:Y:S01]  /*12130*/  @P1 LDC R12, c[0x0][0xbec] ;  /* 0x0002fb00ff0c1b82 */ /* 0x000e220000000800 */
[----:B------:R-:W-:Y:S02]  /*12140*/  SEL R205, R205, RZ, !P0 ;  /* 0x000000ffcdcd7207 */ /* 0x000fe40004000000 */
[----:B------:R-:W-:-:S03]  /*12150*/  SEL R217, R217, RZ, !P0 ;  /* 0x000000ffd9d97207 */ /* 0x000fc60004000000 */
[----:B-1----:R-:W-:Y:S02]  /*12160*/  IMAD R11, R25, R205, RZ ;  /* 0x000000cd190b7224 */ /* 0x002fe400078e02ff */
[----:B------:R-:W1:Y:S02]  /*12170*/  @P1 LDC R33, c[0x0][0xbf0] ;  /* 0x0002fc00ff211b82 */ /* 0x000e640000000800 */
[----:B------:R-:W-:Y:S02]  /*12180*/  IMAD R217, R24, R217, R11 ;  /* 0x000000d918d97224 */ /* 0x000fe400078e020b */
[-C--:B--2---:R-:W-:Y:S02]  /*12190*/  IMAD R11, R27, R2.reuse, RZ ;  /* 0x000000021b0b7224 */ /* 0x084fe400078e02ff */
[----:B------:R-:W-:Y:S02]  /*121a0*/  IMAD.WIDE.U32 R26, R26, R2, RZ ;  /* 0x000000021a1a7225 */ /* 0x000fe400078e00ff */
[----:B------:R-:W2:Y:S02]  /*121b0*/  LDC.64 R4, c[0x0][0xba8] ;  /* 0x0002ea00ff047b82 */ /* 0x000ea40000000a00 */
[----:B------:R-:W-:-:S03]  /*121c0*/  IMAD.WIDE.U32 R24, R24, R205, RZ ;  /* 0x000000cd18187225 */ /* 0x000fc600078e00ff */
[--C-:B-----5:R-:W-:Y:S02]  /*121d0*/  IADD3 R26, P0, P3, R24, R26, R10.reuse ;  /* 0x0000001a181a7210 */ /* 0x120fe40007b1e00a */
[----:B------:R-:W-:Y:S01]  /*121e0*/  IADD3 R217, R25, R217, RZ ;  /* 0x000000d919d97210 */ /* 0x000fe20007ffe0ff */
[----:B------:R-:W-:Y:S01]  /*121f0*/  IMAD.IADD R28, R27, 0x1, R11 ;  /* 0x000000011b1c7824 */ /* 0x000fe200078e020b */
[----:B------:R-:W-:Y:S01]  /*12200*/  SHF.R.S32.HI R11, RZ, 0x1f, R10 ;  /* 0x0000001fff0b7819 */ /* 0x000fe2000001140a */
[----:B--2---:R-:W2:Y:S08]  /*12210*/  @!P2 LDC R4, c[0x0][0xb50] ;  /* 0x0002d400ff04ab82 */ /* 0x004eb00000000800 */
[----:B------:R-:W2:Y:S01]  /*12220*/  @!P2 LDC R5, c[0x0][0xb54] ;  /* 0x0002d500ff05ab82 */ /* 0x000ea20000000800 */
[----:B------:R-:W-:-:S02]  /*12230*/  IMAD R8, R8, R9, RZ ;  /* 0x0000000908087224 */ /* 0x000fc400078e02ff */
[----:B---3--:R-:W-:Y:S01]  /*12240*/  IMAD R35, R208, 0x80, R13 ;  /* 0x00000080d0237824 */ /* 0x008fe200078e020d */
[----:B------:R-:W-:-:S03]  /*12250*/  SEL R13, R209, RZ, P2 ;  /* 0x000000ffd10d7207 */ /* 0x000fc60001000000 */
[----:B0-----:R-:W-:-:S04]  /*12260*/  @P1 IMAD.HI.U32 R24, R35, R12, RZ ;  /* 0x0000000c23181227 */ /* 0x001fc800078e00ff */
[----:B------:R-:W-:Y:S01]  /*12270*/  IMAD.MOV.U32 R25, RZ, RZ, R35 ;  /* 0x000000ffff197224 */ /* 0x000fe200078e0023 */
[----:B-1----:R-:W-:Y:S01]  /*12280*/  @P1 SHF.R.U32.HI R25, RZ, R33, R24 ;  /* 0x00000021ff191219 */ /* 0x002fe20000011618 */
[-C--:B----4-:R-:W-:Y:S02]  /*12290*/  IMAD R15, R15, R13.reuse, RZ ;  /* 0x0000000d0f0f7224 */ /* 0x090fe400078e02ff */
[----:B------:R-:W-:-:S04]  /*122a0*/  IMAD.WIDE.U32 R12, R14, R13, RZ ;  /* 0x0000000d0e0c7225 */ /* 0x000fc800078e00ff */
[----:B------:R-:W-:Y:S02]  /*122b0*/  IMAD.MOV R24, RZ, RZ, -R25 ;  /* 0x000000ffff187224 */ /* 0x000fe400078e0a19 */
[----:B------:R-:W-:Y:S01]  /*122c0*/  IMAD.IADD R27, R13, 0x1, R15 ;  /* 0x000000010d1b7824 */ /* 0x000fe200078e020f */
[----:B------:R-:W-:Y:S01]  /*122d0*/  IADD3.X R14, R217, R28, R11, P0, P3 ;  /* 0x0000001cd90e7210 */ /* 0x000fe200007e640b */
[----:B------:R-:W-:Y:S01]  /*122e0*/  IMAD R15, R9, R24, R35 ;  /* 0x00000018090f7224 */ /* 0x000fe200078e0223 */
[----:B------:R-:W-:Y:S02]  /*122f0*/  IADD3 R12, P0, P3, R25, R26, R12 ;  /* 0x0000001a190c7210 */ /* 0x000fe40007b1e00c */
[----:B------:R-:W-:Y:S01]  /*12300*/  SHF.R.S32.HI R13, RZ, 0x1f, R25 ;  /* 0x0000001fff0d7819 */ /* 0x000fe20000011419 */
[----:B------:R-:W-:Y:S01]  /*12310*/  IMAD R7, R7, R15, RZ ;  /* 0x0000000f07077224 */ /* 0x000fe200078e02ff */
[----:B------:R-:W-:Y:S02]  /*12320*/  SHF.R.S32.HI R25, RZ, 0x1f, R15 ;  /* 0x0000001fff197819 */ /* 0x000fe4000001140f */
[----:B------:R-:W-:-:S03]  /*12330*/  IADD3.X R13, R13, R14, R27, P0, P3 ;  /* 0x0000000e0d0d7210 */ /* 0x000fc600007e641b */
[C---:B------:R-:W-:Y:S02]  /*12340*/  IMAD R25, R6.reuse, R25, R7 ;  /* 0x0000001906197224 */ /* 0x040fe400078e0207 */
[----:B------:R-:W-:-:S05]  /*12350*/  IMAD.WIDE.U32 R6, R6, R15, R12 ;  /* 0x0000000f06067225 */ /* 0x000fca00078e000c */
[----:B------:R-:W-:Y:S02]  /*12360*/  IADD3 R7, R7, R25, RZ ;  /* 0x0000001907077210 */ /* 0x000fe40007ffe0ff */
[----:B--2---:R-:W-:-:S04]  /*12370*/  LEA R4, P0, R6, R4, 0x2 ;  /* 0x0000000406047211 */ /* 0x004fc800078010ff */
[----:B------:R-:W-:Y:S01]  /*12380*/  LEA.HI.X R14, R6, R5, R7, 0x2, P0 ;  /* 0x00000005060e7211 */ /* 0x000fe200000f1407 */
[----:B------:R-:W-:Y:S01]  /*12390*/  SHFL.IDX PT, R12, R4, 0x1, 0x1c1f ;  /* 0x003c1f00040c7f89 */ /* 0x000fe200000e0000 */
[----:B------:R-:W-:-:S03]  /*123a0*/  IMAD R25, R208, 0x80, R32 ;  /* 0x00000080d0197824 */ /* 0x000fc600078e0220 */
[----:B------:R-:W-:Y:S04]  /*123b0*/  SHFL.IDX PT, R6, R4, RZ, 0x1c1f ;  /* 0x001c1fff04067589 */ /* 0x000fe800000e0000 */
[----:B------:R-:W0:Y:S04]  /*123c0*/  SHFL.IDX PT, R7, R14, RZ, 0x1c1f ;  /* 0x001c1fff0e077589 */ /* 0x000e2800000e0000 */
[----:B------:R-:W1:Y:S01]  /*123d0*/  SHFL.IDX PT, R13, R14, 0x1, 0x1c1f ;  /* 0x003c1f000e0d7f89 */ /* 0x000e6200000e0000 */
[----:B------:R-:W-:Y:S01]  /*123e0*/  LOP3.LUT P0, RZ, R218, 0x3, RZ, 0xc0, !PT ;  /* 0x00000003daff7812 */ /* 0x000fe2000780c0ff */
[----:B------:R-:W-:-:S03]  /*123f0*/  VIADD R5, R25, 0x8 ;  /* 0x0000000819057836 */ /* 0x000fc60000000000 */
[-C--:B------:R-:W-:Y:S02]  /*12400*/  ISETP.GE.OR P3, PT, R25, R8.reuse, P0 ;  /* 0x000000081900720c */ /* 0x080fe40000766670 */
[----:B------:R-:W-:-:S11]  /*12410*/  ISETP.GE.OR P0, PT, R5, R8, P0 ;  /* 0x000000080500720c */ /* 0x000fd60000706670 */
[----:B0-----:R0:W-:Y:S04]  /*12420*/  @!P3 ST.E desc[UR42][R6.64], R3 ;  /* 0x000000030600b985 */ /* 0x0011e8000c10192a */
[----:B-1----:R0:W-:Y:S01]  /*12430*/  @!P0 ST.E desc[UR42][R12.64], R0 ;  /* 0x000000000c008985 */ /* 0x0021e2000c10192a */
[----:B------:R-:W-:Y:S05]  /*12440*/  @P2 BRA `(.L_x_658) ;  /* 0x0000000800a02947 */ /* 0x000fea0003800000 */
[----:B------:R-:W-:Y:S01]  /*12450*/  IMAD.SHL.U32 R32, R153, 0x40, RZ ;  /* 0x0000004099207824 */ /* 0x000fe200078e00ff */
[----:B------:R-:W-:Y:S01]  /*12460*/  ULDC.64 UR4, c[0x0][0xaa0] ;  /* 0x0002a80000047ab9 */ /* 0x000fe20000000a00 */
[----:B0-----:R-:W0:Y:S03]  /*12470*/  @P1 LDC R13, c[0x0][0xbec] ;  /* 0x0002fb00ff0d1b82 */ /* 0x001e260000000800 */
[----:B------:R-:W-:-:S05]  /*12480*/  IADD3 R3, R16, R32, RZ ;  /* 0x0000002010037210 */ /* 0x000fca0007ffe0ff */
[----:B------:R-:W-:Y:S01]  /*12490*/  IMAD.WIDE R92, R3, 0x2, R92 ;  /* 0x00000002035c7825 */ /* 0x000fe200078e025c */
[----:B------:R-:W1:Y:S02]  /*124a0*/  @P1 LDC R21, c[0x0][0xbf0] ;  /* 0x0002fc00ff151b82 */ /* 0x000e640000000800 */
[C---:B------:R-:W-:Y:S02]  /*124b0*/  IADD3 R33, P0, R92.reuse, 0x2000, RZ ;  /* 0x000020005c217810 */ /* 0x040fe40007f1e0ff */
[----:B------:R-:W-:Y:S02]  /*124c0*/  IADD3 R25, P5, R92, 0x1000, RZ ;  /* 0x000010005c197810 */ /* 0x000fe40007fbe0ff */
[----:B------:R-:W-:Y:S02]  /*124d0*/  LOP3.LUT R32, R33, 0x380, RZ, 0xc0, !PT ;  /* 0x0000038021207812 */ /* 0x000fe400078ec0ff */
[----:B------:R-:W-:Y:S02]  /*124e0*/  LOP3.LUT R24, R25, 0x380, RZ, 0xc0, !PT ;  /* 0x0000038019187812 */ /* 0x000fe400078ec0ff */
[----:B------:R-:W-:-:S02]  /*124f0*/  SHF.R.U64 R32, R32, 0x3, RZ ;  /* 0x0000000320207819 */ /* 0x000fc400000012ff */
[----:B------:R-:W-:Y:S02]  /*12500*/  SHF.R.U64 R24, R24, 0x3, RZ ;  /* 0x0000000318187819 */ /* 0x000fe400000012ff */
[----:B------:R-:W-:Y:S01]  /*12510*/  LOP3.LUT R32, R32, R33, RZ, 0x3c, !PT ;  /* 0x0000002120207212 */ /* 0x000fe200078e3cff */
[--C-:B------:R-:W-:Y:S01]  /*12520*/  IMAD.X R33, RZ, RZ, R93.reuse, P0 ;  /* 0x000000ffff217224 */ /* 0x100fe200000e065d */
[----:B------:R-:W-:Y:S02]  /*12530*/  IADD3 R3, P0, R92, 0x7000, RZ ;  /* 0x000070005c037810 */ /* 0x000fe40007f1e0ff */
[----:B------:R-:W-:Y:S01]  /*12540*/  LOP3.LUT R24, R24, R25, RZ, 0x3c, !PT ;  /* 0x0000001918187212 */ /* 0x000fe200078e3cff */
[--C-:B------:R-:W-:Y:S01]  /*12550*/  IMAD.X R25, RZ, RZ, R93.reuse, P5 ;  /* 0x000000ffff197224 */ /* 0x100fe200028e065d */
[----:B------:R-:W-:Y:S01]  /*12560*/  LOP3.LUT R0, R3, 0x380, RZ, 0xc0, !PT ;  /* 0x0000038003007812 */ /* 0x000fe200078ec0ff */
[----:B------:R-:W-:Y:S01]  /*12570*/  IMAD R11, R11, UR4, RZ ;  /* 0x000000040b0b7c24 */ /* 0x000fe2000f8e02ff */
[C---:B------:R-:W-:Y:S01]  /*12580*/  IADD3 R37, P2, R92.reuse, 0x3000, RZ ;  /* 0x000030005c257810 */ /* 0x040fe20007f5e0ff */
[----:B------:R-:W-:Y:S01]  /*12590*/  IMAD.X R53, RZ, RZ, R93, P0 ;  /* 0x000000ffff357224 */ /* 0x000fe200000e065d */
[C---:B------:R-:W-:Y:S01]  /*125a0*/  IADD3 R41, P3, R92.reuse, 0x4000, RZ ;  /* 0x000040005c297810 */ /* 0x040fe20007f7e0ff */
[----:B------:R-:W5:Y:S01]  /*125b0*/  LD.E.128 R24, desc[UR42][R24.64] ;  /* 0x0000002a18187980 */ /* 0x000f62000c101d00 */
[----:B------:R-:W-:-:S02]  /*125c0*/  IADD3 R45, P4, R92, 0x5000, RZ ;  /* 0x000050005c2d7810 */ /* 0x000fc40007f9e0ff */
[----:B------:R-:W-:Y:S01]  /*125d0*/  IADD3 R49, P5, R92, 0x6000, RZ ;  /* 0x000060005c317810 */ /* 0x000fe20007fbe0ff */
[----:B------:R-:W5:Y:S01]  /*125e0*/  LD.E.128 R32, desc[UR42][R32.64] ;  /* 0x0000002a20207980 */ /* 0x000f62000c101d00 */
[----:B------:R-:W-:Y:S02]  /*125f0*/  SHF.R.U64 R0, R0, 0x3, RZ ;  /* 0x0000000300007819 */ /* 0x000fe400000012ff */
[----:B------:R-:W-:Y:S02]  /*12600*/  LOP3.LUT R36, R37, 0x380, RZ, 0xc0, !PT ;  /* 0x0000038025247812 */ /* 0x000fe400078ec0ff */
[----:B------:R-:W-:Y:S02]  /*12610*/  LOP3.LUT R40, R41, 0x380, RZ, 0xc0, !PT ;  /* 0x0000038029287812 */ /* 0x000fe400078ec0ff */
[----:B------:R-:W-:Y:S02]  /*12620*/  LOP3.LUT R44, R45, 0x380, RZ, 0xc0, !PT ;  /* 0x000003802d2c7812 */ /* 0x000fe400078ec0ff */
[----:B------:R-:W-:-:S02]  /*12630*/  LOP3.LUT R48, R49, 0x380, RZ, 0xc0, !PT ;  /* 0x0000038031307812 */ /* 0x000fc400078ec0ff */
[----:B------:R-:W-:Y:S02]  /*12640*/  LOP3.LUT R5, R92, 0x380, RZ, 0xc0, !PT ;  /* 0x000003805c057812 */ /* 0x000fe400078ec0ff */
[----:B------:R-:W-:Y:S01]  /*12650*/  LOP3.LUT R52, R0, R3, RZ, 0x3c, !PT ;  /* 0x0000000300347212 */ /* 0x000fe200078e3cff */
[----:B------:R-:W-:Y:S01]  /*12660*/  IMAD R3, R10, UR5, R11 ;  /* 0x000000050a037c24 */ /* 0x000fe2000f8e020b */
[----:B------:R-:W-:Y:S01]  /*12670*/  SHF.R.U64 R36, R36, 0x3, RZ ;  /* 0x0000000324247819 */ /* 0x000fe200000012ff */
[----:B------:R-:W-:Y:S01]  /*12680*/  IMAD.WIDE.U32 R10, R10, UR4, RZ ;  /* 0x000000040a0a7c25 */ /* 0x000fe2000f8e00ff */
[----:B------:R-:W-:Y:S01]  /*12690*/  SHF.R.U64 R40, R40, 0x3, RZ ;  /* 0x0000000328287819 */ /* 0x000fe200000012ff */
[----:B------:R-:W-:Y:S01]  /*126a0*/  ULDC.64 UR4, c[0x0][0xae8] ;  /* 0x0002ba0000047ab9 */ /* 0x000fe20000000a00 */
[----:B------:R-:W-:Y:S01]  /*126b0*/  SHF.R.U64 R44, R44, 0x3, RZ ;  /* 0x000000032c2c7819 */ /* 0x000fe200000012ff */
[----:B------:R-:W5:Y:S01]  /*126c0*/  LD.E.128 R52, desc[UR42][R52.64] ;  /* 0x0000002a34347980 */ /* 0x000f62000c101d00 */
[----:B------:R-:W-:-:S02]  /*126d0*/  SHF.R.U64 R48, R48, 0x3, RZ ;  /* 0x0000000330307819 */ /* 0x000fc400000012ff */
[----:B------:R-:W-:Y:S02]  /*126e0*/  SHF.R.U64 R5, R5, 0x3, RZ ;  /* 0x0000000305057819 */ /* 0x000fe400000012ff */
[----:B------:R-:W-:Y:S01]  /*126f0*/  LOP3.LUT R36, R36, R37, RZ, 0x3c, !PT ;  /* 0x0000002524247212 */ /* 0x000fe200078e3cff */
[--C-:B------:R-:W-:Y:S01]  /*12700*/  IMAD.X R37, RZ, RZ, R93.reuse, P2 ;  /* 0x000000ffff257224 */ /* 0x100fe200010e065d */
[----:B------:R-:W-:Y:S02]  /*12710*/  LOP3.LUT R40, R40, R41, RZ, 0x3c, !PT ;  /* 0x0000002928287212 */ /* 0x000fe400078e3cff */
[----:B------:R-:W-:Y:S01]  /*12720*/  LOP3.LUT R44, R44, R45, RZ, 0x3c, !PT ;  /* 0x0000002d2c2c7212 */ /* 0x000fe200078e3cff */
[--C-:B------:R-:W-:Y:S01]  /*12730*/  IMAD.X R45, RZ, RZ, R93.reuse, P4 ;  /* 0x000000ffff2d7224 */ /* 0x100fe200020e065d */
[----:B------:R-:W-:Y:S01]  /*12740*/  LOP3.LUT R48, R48, R49, RZ, 0x3c, !PT ;  /* 0x0000003130307212 */ /* 0x000fe200078e3cff */
[----:B------:R-:W-:Y:S01]  /*12750*/  IMAD.X R49, RZ, RZ, R93, P5 ;  /* 0x000000ffff317224 */ /* 0x000fe200028e065d */
[----:B------:R-:W-:Y:S01]  /*12760*/  IADD3.X R41, RZ, R93, RZ, P3, !PT ;  /* 0x0000005dff297210 */ /* 0x000fe20001ffe4ff */
[----:B------:R-:W5:Y:S01]  /*12770*/  LD.E.128 R36, desc[UR42][R36.64] ;  /* 0x0000002a24247980 */ /* 0x000f62000c101d00 */
[----:B------:R-:W-:-:S02]  /*12780*/  IADD3 R11, R11, R3, RZ ;  /* 0x000000030b0b7210 */ /* 0x000fc40007ffe0ff */
[----:B------:R-:W-:Y:S01]  /*12790*/  LOP3.LUT R92, R5, R92, RZ, 0x3c, !PT ;  /* 0x0000005c055c7212 */ /* 0x000fe200078e3cff */
[----:B------:R-:W-:Y:S01]  /*127a0*/  IMAD R3, R203, 0x20, R153 ;  /* 0x00000020cb037824 */ /* 0x000fe200078e0299 */
[----:B------:R-:W5:Y:S01]  /*127b0*/  LD.E.128 R40, desc[UR42][R40.64] ;  /* 0x0000002a28287980 */ /* 0x000f62000c101d00 */
[----:B------:R-:W-:Y:S01]  /*127c0*/  IMAD.WIDE.U32 R10, R2, UR4, R10 ;  /* 0x00000004020a7c25 */ /* 0x000fe2000f8e000a */
[----:B------:R-:W-:Y:S02]  /*127d0*/  SHF.R.S32.HI R0, RZ, 0x1f, R205 ;  /* 0x0000001fff007819 */ /* 0x000fe400000114cd */
[----:B------:R2:W5:Y:S01]  /*127e0*/  LD.E.128 R4, desc[UR42][R92.64] ;  /* 0x0000002a5c047980 */ /* 0x000562000c101d00 */
[----:B------:R-:W-:-:S03]  /*127f0*/  IMAD R14, R208, 0x80, R3 ;  /* 0x00000080d00e7824 */ /* 0x000fc600078e0203 */
[----:B------:R-:W5:Y:S01]  /*12800*/  LD.E.128 R44, desc[UR42][R44.64] ;  /* 0x0000002a2c2c7980 */ /* 0x000f62000c101d00 */
[----:B------:R-:W-:Y:S01]  /*12810*/  IMAD R11, R2, UR5, R11 ;  /* 0x00000005020b7c24 */ /* 0x000fe2000f8e020b */
[----:B------:R-:W-:Y:S02]  /*12820*/  ULDC.64 UR4, c[0x0][0xaf0] ;  /* 0x0002bc0000047ab9 */ /* 0x000fe40000000a00 */
[----:B------:R-:W5:Y:S01]  /*12830*/  LD.E.128 R48, desc[UR42][R48.64] ;  /* 0x0000002a30307980 */ /* 0x000f62000c101d00 */
[----:B------:R-:W-:Y:S01]  /*12840*/  @!PT LDS RZ, [RZ] ;  /* 0x00000000fffff984 */ /* 0x000fe20000000800 */
[----:B------:R-:W-:Y:S01]  /*12850*/  @!PT LDS RZ, [RZ] ;  /* 0x00000000fffff984 */ /* 0x000fe20000000800 */
[----:B------:R-:W-:Y:S01]  /*12860*/  @!PT LDS RZ, [RZ] ;  /* 0x00000000fffff984 */ /* 0x000fe20000000800 */
[----:B------:R-:W-:Y:S01]  /*12870*/  @!PT LDS RZ, [RZ] ;  /* 0x00000000fffff984 */ /* 0x000fe20000000800 */
[----:B------:R3:W-:Y:S06]  /*12880*/  MEMBAR.ALL.CTA ;  /* 0x0000000000007992 */ /* 0x0007ec0000008000 */
[----:B---3--:R-:W3:Y:S01]  /*12890*/  FENCE.VIEW.ASYNC.S ;  /* 0x00000000000073c6 */ /* 0x008ee20000000000 */
[----:B------:R-:W-:-:S02]  /*128a0*/  IMAD R2, R0, UR4, RZ ;  /* 0x0000000400027c24 */ /* 0x000fc4000f8e02ff */
[----:B0-----:R-:W-:-:S04]  /*128b0*/  @P1 IMAD.HI.U32 R0, R14, R13, RZ ;  /* 0x0000000d0e001227 */ /* 0x001fc800078e00ff */
[----:B------:R-:W-:Y:S01]  /*128c0*/  IMAD.MOV.U32 R13, RZ, RZ, R14 ;  /* 0x000000ffff0d7224 */ /* 0x000fe200078e000e */
[----:B-1----:R-:W-:Y:S01]  /*128d0*/  @P1 SHF.R.U32.HI R13, RZ, R21, R0 ;  /* 0x00000015ff0d1219 */ /* 0x002fe20000011600 */
[C---:B------:R-:W-:Y:S02]  /*128e0*/  IMAD R15, R205.reuse, UR5, R2 ;  /* 0x00000005cd0f7c24 */ /* 0x040fe4000f8e0202 */
[----:B------:R-:W-:Y:S01]  /*128f0*/  IMAD.WIDE.U32 R2, R205, UR4, R10 ;  /* 0x00000004cd027c25 */ /* 0x000fe2000f8e000a */
[--C-:B------:R-:W-:Y:S01]  /*12900*/  SHF.R.S32.HI R10, RZ, 0x1f, R13.reuse ;  /* 0x0000001fff0a7819 */ /* 0x100fe2000001140d */
[----:B------:R-:W-:Y:S02]  /*12910*/  ULDC.64 UR4, c[0x0][0xae0] ;  /* 0x0002b80000047ab9 */ /* 0x000fe40000000a00 */
[----:B------:R-:W-:Y:S02]  /*12920*/  VIADD R0, R156, 0x28820 ;  /* 0x000288209c007836 */ /* 0x000fe40000000000 */
[----:B------:R-:W-:Y:S01]  /*12930*/  IMAD.MOV R12, RZ, RZ, -R13 ;  /* 0x000000ffff0c7224 */ /* 0x000fe200078e0a0d */
[----:B------:R-:W-:Y:S01]  /*12940*/  IADD3 R3, R3, R15, RZ ;  /* 0x0000000f03037210 */ /* 0x000fe20007ffe0ff */
[----:B------:R-:W-:Y:S01]  /*12950*/  IMAD R10, R10, UR4, RZ ;  /* 0x000000040a0a7c24 */ /* 0x000fe2000f8e02ff */
[----:B------:R-:W-:Y:S01]  /*12960*/  PRMT R0, RZ, 0x654, R0 ;  /* 0x00000654ff007816 */ /* 0x000fe20000000000 */
[----:B------:R-:W-:-:S02]  /*12970*/  IMAD R9, R9, R12, R14 ;  /* 0x0000000c09097224 */ /* 0x000fc400078e020e */
[C---:B------:R-:W-:Y:S01]  /*12980*/  IMAD R11, R13.reuse, UR5, R10 ;  /* 0x000000050d0b7c24 */ /* 0x040fe2000f8e020a */
[----:B---3--:R0:W-:Y:S01]  /*12990*/  SYNCS.ARRIVE.TRANS64.RED.A1T0 RZ, [R0+URZ], RZ ;  /* 0x000000ff00ff79a7 */ /* 0x0081e2000810043f */
[----:B------:R-:W-:Y:S01]  /*129a0*/  IMAD.WIDE.U32 R2, R13, UR4, R2 ;  /* 0x000000040d027c25 */ /* 0x000fe2000f8e0002 */
[----:B------:R-:W-:Y:S01]  /*129b0*/  ULDC.64 UR4, c[0x0][0xad8] ;  /* 0x0002b60000047ab9 */ /* 0x000fe20000000a00 */
[----:B0-----:R-:W-:Y:S02]  /*129c0*/  SHF.R.S32.HI R0, RZ, 0x1f, R9 ;  /* 0x0000001fff007819 */ /* 0x001fe40000011409 */
[----:B------:R-:W-:-:S03]  /*129d0*/  IMAD.IADD R3, R3, 0x1, R11 ;  /* 0x0000000103037824 */ /* 0x000fc600078e020b */
[----:B------:R-:W-:Y:S02]  /*129e0*/  IMAD R0, R0, UR4, RZ ;  /* 0x0000000400007c24 */ /* 0x000fe4000f8e02ff */
[----:B------:R-:W-:-:S04]  /*129f0*/  IMAD.WIDE.U32 R2, R9, UR4, R2 ;  /* 0x0000000409027c25 */ /* 0x000fc8000f8e0002 */
[----:B------:R-:W-:Y:S01]  /*12a00*/  IMAD R9, R9, UR5, R0 ;  /* 0x0000000509097c24 */ /* 0x000fe2000f8e0200 */
[----:B------:R-:W-:Y:S02]  /*12a10*/  ULDC.64 UR4, c[0x0][0xa80] ;  /* 0x0002a00000047ab9 */ /* 0x000fe40000000a00 */
[----:B------:R-:W-:Y:S02]  /*12a20*/  LEA R0, P0, R2, UR4, 0x1 ;  /* 0x0000000402007c11 */ /* 0x000fe4000f8008ff */
[----:B------:R-:W-:Y:S01]  /*12a30*/  IADD3 R3, R3, R9, RZ ;  /* 0x0000000903037210 */ /* 0x000fe20007ffe0ff */
[----:B------:R-:W-:-:S03]  /*12a40*/  UMOV UR4, 0xffffffff ;  /* 0xffffffff00047882 */ /* 0x000fc60000000000 */
[----:B------:R-:W-:Y:S01]  /*12a50*/  LEA.HI.X R2, R2, UR5, R3, 0x1, P0 ;  /* 0x0000000502027c11 */ /* 0x000fe200080f0c03 */
[----:B------:R-:W-:Y:S01]  /*12a60*/  IMAD R9, R208, 0x80, R153 ;  /* 0x00000080d0097824 */ /* 0x000fe200078e0299 */
[----:B--2---:R-:W-:Y:S06]  /*12a70*/  BRA.DIV UR4, `(.L_x_659) ;  /* 0x000000a204947947 */ /* 0x004fec000b800000 */
[----:B------:R0:W1:Y:S04]  /*12a80*/  SHFL.IDX PT, R3, R2, RZ, 0x181f ;  /* 0x00181fff02037589 */ /* 0x00006800000e0000 */
[----:B------:R0:W2:Y:S02]  /*12a90*/  SHFL.IDX PT, R14, R0, RZ, 0x181f ;  /* 0x00181fff000e7589 */ /* 0x0000a400000e0000 */
.L_x_879:
[----:B------:R-:W-:Y:S01]  /*12aa0*/  ISETP.GE.AND P0, PT, R9, R8, PT ;  /* 0x000000080900720c */ /* 0x000fe20003f06270 */
[----:B------:R-:W-:-:S12]  /*12ab0*/  BSSY B1, `(.L_x_660) ;  /* 0x000000b000017945 */ /* 0x000fd80003800000 */
[----:B------:R-:W-:Y:S05]  /*12ac0*/  @P0 BRA `(.L_x_661) ;  /* 0x0000000000240947 */ /* 0x000fea0003800000 */
[----:B------:R-:W-:Y:S02]  /*12ad0*/  ULDC UR4, c[0x0][0xac8] ;  /* 0x0002b20000047ab9 */ /* 0x000fe40000000800 */
[----:B------:R-:W-:Y:S02]  /*12ae0*/  ISETP.GE.AND P0, PT, R16, UR4, PT ;  /* 0x0000000410007c0c */ /* 0x000fe4000bf06270 */
[----:B------:R-:W-:-:S11]  /*12af0*/  ISETP.GE.AND P1, PT, R23, UR4, PT ;  /* 0x0000000417007c0c */ /* 0x000fd6000bf26270 */
[CC--:B--2---:R-:W-:Y:S02]  /*12b00*/  @!P0 LEA R10, P2, R16.reuse, R14.reuse, 0x1 ;  /* 0x0000000e100a8211 */ /* 0x0c4fe400078408ff */
[C---:B------:R-:W-:Y:S02]  /*12b10*/  @!P1 LEA R14, P3, R23.reuse, R14, 0x1 ;  /* 0x0000000e170e9211 */ /* 0x040fe400078608ff */
[-C--:B-1----:R-:W-:Y:S02]  /*12b20*/  @!P0 LEA.HI.X R11, R16, R3.reuse, R17, 0x1, P2 ;  /* 0x00000003100b8211 */ /* 0x082fe400010f0c11 */
[----:B------:R-:W-:-:S03]  /*12b30*/  @!P1 LEA.HI.X R15, R23, R3, R22, 0x1, P3 ;  /* 0x00000003170f9211 */ /* 0x000fc600018f0c16 */
[----:B-----5:R3:W-:Y:S04]  /*12b40*/  @!P0 ST.E.128 desc[UR42][R10.64], R4 ;  /* 0x000000040a008985 */ /* 0x0207e8000c101d2a */
[----:B------:R3:W-:Y:S02]  /*12b50*/  @!P1 ST.E.128 desc[UR42][R14.64], R40 ;  /* 0x000000280e009985 */ /* 0x0007e4000c101d2a */
.L_x_661:
[----:B------:R-:W-:Y:S05]  /*12b60*/  BSYNC B1 ;  /* 0x0000000000017941 */ /* 0x000fea0003800000 */
.L_x_660:
[----:B------:R-:W-:-:S03]  /*12b70*/  UMOV UR4, 0xffffffff ;  /* 0xffffffff00047882 */ /* 0x000fc60000000000 */
[----:B------:R-:W-:Y:S05]  /*12b80*/  BRA.DIV UR4, `(.L_x_662) ;  /* 0x000000a204847947 */ /* 0x000fea000b800000 */
[----:B-1----:R1:W4:Y:S04]  /*12b90*/  SHFL.IDX PT, R3, R2, 0x1, 0x181f ;  /* 0x00381f0002037f89 */ /* 0x00232800000e0000 */
[----:B--23--:R1:W2:Y:S02]  /*12ba0*/  SHFL.IDX PT, R14, R0, 0x1, 0x181f ;  /* 0x00381f00000e7f89 */ /* 0x00c2a400000e0000 */
.L_x_883:
[----:B-----5:R-:W-:Y:S01]  /*12bb0*/  VIADD R5, R9, 0x20 ;  /* 0x0000002009057836 */ /* 0x020fe20000000000 */
[----:B------:R-:W-:Y:S04]  /*12bc0*/  BSSY B1, `(.L_x_663) ;  /* 0x000000c000017945 */ /* 0x000fe80003800000 */
[----:B------:R-:W-:-:S13]  /*12bd0*/  ISETP.GE.AND P0, PT, R5, R8, PT ;  /* 0x000000080500720c */ /* 0x000fda0003f06270 */
[----:B------:R-:W-:Y:S05]  /*12be0*/  @P0 BRA `(.L_x_664) ;  /* 0x0000000000240947 */ /* 0x000fea0003800000 */
[----:B------:R-:W-:Y:S02]  /*12bf0*/  ULDC UR4, c[0x0][0xac8] ;  /* 0x0002b20000047ab9 */ /* 0x000fe40000000800 */
[----:B------:R-:W-:Y:S02]  /*12c00*/  ISETP.GE.AND P2, PT, R16, UR4, PT ;  /* 0x0000000410007c0c */ /* 0x000fe4000bf46270 */
[----:B------:R-:W-:-:S11]  /*12c10*/  ISETP.GE.AND P3, PT, R23, UR4, PT ;  /* 0x0000000417007c0c */ /* 0x000fd6000bf66270 */
[CC--:B--2---:R-:W-:Y:S02]  /*12c20*/  @!P2 LEA R4, P0, R16.reuse, R14.reuse, 0x1 ;  /* 0x0000000e1004a211 */ /* 0x0c4fe400078008ff */
[C---:B------:R-:W-:Y:S02]  /*12c30*/  @!P3 LEA R14, P1, R23.reuse, R14, 0x1 ;  /* 0x0000000e170eb211 */ /* 0x040fe400078208ff */
[-C--:B----4-:R-:W-:Y:S02]  /*12c40*/  @!P2 LEA.HI.X R5, R16, R3.reuse, R17, 0x1, P0 ;  /* 0x000000031005a211 */ /* 0x090fe400000f0c11 */
[----:B------:R-:W-:-:S03]  /*12c50*/  @!P3 LEA.HI.X R15, R23, R3, R22, 0x1, P1 ;  /* 0x00000003170fb211 */ /* 0x000fc600008f0c16 */
[----:B------:R3:W-:Y:S04]  /*12c60*/  @!P2 ST.E.128 desc[UR42][R4.64], R24 ;  /* 0x000000180400a985 */ /* 0x0007e8000c101d2a */
[----:B------:R3:W-:Y:S02]  /*12c70*/  @!P3 ST.E.128 desc[UR42][R14.64], R44 ;  /* 0x0000002c0e00b985 */ /* 0x0007e4000c101d2a */
.L_x_664:
[----:B------:R-:W-:Y:S05]  /*12c80*/  BSYNC B1 ;  /* 0x0000000000017941 */ /* 0x000fea0003800000 */
.L_x_663:
[----:B------:R-:W-:-:S03]  /*12c90*/  UMOV UR4, 0xffffffff ;  /* 0xffffffff00047882 */ /* 0x000fc60000000000 */
[----:B------:R-:W-:Y:S05]  /*12ca0*/  BRA.DIV UR4, `(.L_x_665) ;  /* 0x000000a204847947 */ /* 0x000fea000b800000 */
[----:B----4-:R4:W0:Y:S04]  /*12cb0*/  SHFL.IDX PT, R3, R2, 0x2, 0x181f ;  /* 0x00581f0002037f89 */ /* 0x01082800000e0000 */
[----:B--23--:R4:W2:Y:S02]  /*12cc0*/  SHFL.IDX PT, R14, R0, 0x2, 0x181f ;  /* 0x00581f00000e7f89 */ /* 0x00c8a400000e0000 */
.L_x_887:
[----:B------:R-:W-:Y:S01]  /*12cd0*/  VIADD R5, R9, 0x40 ;  /* 0x0000004009057836 */ /* 0x000fe20000000000 */
        /* <DEDUP_REMOVED lines=8> */
[-C--:B0-----:R-:W-:Y:S02]  /*12d60*/  @!P2 LEA.HI.X R5, R16, R3.reuse, R17, 0x1, P0 ;  /* 0x000000031005a211 */ /* 0x081fe400000f0c11 */
[----:B------:R-:W-:-:S03]  /*12d70*/  @!P3 LEA.HI.X R15, R23, R3, R22, 0x1, P1 ;  /* 0x00000003170fb211 */ /* 0x000fc600008f0c16 */
[----:B------:R3:W-:Y:S04]  /*12d80*/  @!P2 ST.E.128 desc[UR42][R4.64], R32 ;  /* 0x000000200400a985 */ /* 0x0007e8000c101d2a */
[----:B------:R3:W-:Y:S02]  /*12d90*/  @!P3 ST.E.128 desc[UR42][R14.64], R48 ;  /* 0x000000300e00b985 */ /* 0x0007e4000c101d2a */
.L_x_667:
[----:B------:R-:W-:Y:S05]  /*12da0*/  BSYNC B1 ;  /* 0x0000000000017941 */ /* 0x000fea0003800000 */
.L_x_666:
[----:B------:R-:W-:-:S03]  /*12db0*/  UMOV UR4, 0xffffffff ;  /* 0xffffffff00047882 */ /* 0x000fc60000000000 */
[----:B------:R-:W-:Y:S05]  /*12dc0*/  BRA.DIV UR4, `(.L_x_668) ;  /* 0x000000a204847947 */ /* 0x000fea000b800000 */
[----:B0-----:R0:W0:Y:S04]  /*12dd0*/  SHFL.IDX PT, R3, R2, 0x3, 0x181f ;  /* 0x00781f0002037f89 */ /* 0x00102800000e0000 */
[----:B--23--:R2:W3:Y:S02]  /*12de0*/  SHFL.IDX PT, R14, R0, 0x3, 0x181f ;  /* 0x00781f00000e7f89 */ /* 0x00c4e400000e0000 */
.L_x_891:
[----:B------:R-:W-:-:S04]  /*12df0*/  IADD3 R5, R9, 0x60, RZ ;  /* 0x0000006009057810 */ /* 0x000fc80007ffe0ff */
[----:B------:R-:W-:-:S13]  /*12e00*/  ISETP.GE.AND P0, PT, R5, R8, PT ;  /* 0x000000080500720c */ /* 0x000fda0003f06270 */
[----:B------:R-:W-:Y:S05]  /*12e10*/  @P0 BRA `(.L_x_669) ;  /* 0x0000001800640947 */ /* 0x000fea0003800000 */
[----:B------:R-:W-:Y:S02]  /*12e20*/  ULDC UR4, c[0x0][0xac8] ;  /* 0x0002b20000047ab9 */ /* 0x000fe40000000800 */
[----:B------:R-:W-:-:S13]  /*12e30*/  ISETP.GE.AND P1, PT, R16, UR4, PT ;  /* 0x0000000410007c0c */ /* 0x000fda000bf26270 */
[----:B---3--:R-:W-:-:S04]  /*12e40*/  @!P1 LEA R4, P0, R16, R14, 0x1 ;  /* 0x0000000e10049211 */ /* 0x008fc800078008ff */
[----:B0-----:R-:W-:Y:S02]  /*12e50*/  @!P1 LEA.HI.X R5, R16, R3, R17, 0x1, P0 ;  /* 0x0000000310059211 */ /* 0x001fe400000f0c11 */
[----:B------:R-:W-:-:S03]  /*12e60*/  ISETP.GE.AND P0, PT, R23, UR4, PT ;  /* 0x0000000417007c0c */ /* 0x000fc6000bf06270 */
[----:B------:R0:W-:Y:S10]  /*12e70*/  @!P1 ST.E.128 desc[UR42][R4.64], R36 ;  /* 0x0000002404009985 */ /* 0x0001f4000c101d2a */
[----:B------:R-:W-:Y:S05]  /*12e80*/  @P0 BRA `(.L_x_669) ;  /* 0x0000001800480947 */ /* 0x000fea0003800000 */
[----:B------:R-:W-:-:S04]  /*12e90*/  LEA R14, P0, R23, R14, 0x1 ;  /* 0x0000000e170e7211 */ /* 0x000fc800078008ff */
[----:B------:R-:W-:-:S05]  /*12ea0*/  LEA.HI.X R15, R23, R3, R22, 0x1, P0 ;  /* 0x00000003170f7211 */ /* 0x000fca00000f0c16 */
[----:B------:R3:W-:Y:S01]  /*12eb0*/  ST.E.128 desc[UR42][R14.64], R52 ;  /* 0x000000340e007985 */ /* 0x0007e2000c101d2a */
[----:B------:R-:W-:Y:S05]  /*12ec0*/  BRA `(.L_x_669) ;  /* 0x0000001800387947 */ /* 0x000fea0003800000 */
.L_x_658:
[----:B------:R-:W1:Y:S01]  /*12ed0*/  @P1 LDC R4, c[0x0][0xbec] ;  /* 0x0002fb00ff041b82 */ /* 0x000e620000000800 */
[----:B------:R-:W-:Y:S01]  /*12ee0*/  ULDC.64 UR4, c[0x0][0xb08] ;  /* 0x0002c20000047ab9 */ /* 0x000fe20000000a00 */
[----:B0-----:R-:W-:Y:S01]  /*12ef0*/  SHF.R.S32.HI R0, RZ, 0x1f, R205 ;  /* 0x0000001fff007819 */ /* 0x001fe200000114cd */
[----:B------:R-:W-:Y:S01]  /*12f00*/  IMAD R11, R11, UR4, RZ ;  /* 0x000000040b0b7c24 */ /* 0x000fe2000f8e02ff */
[----:B------:R-:W-:Y:S01]  /*12f10*/  ULDC.64 UR6, c[0x0][0xb30] ;  /* 0x0002cc0000067ab9 */ /* 0x000fe20000000a00 */
[----:B------:R-:W-:Y:S01]  /*12f20*/  IMAD.WIDE.U32 R6, R10, UR4, RZ ;  /* 0x000000040a067c25 */ /* 0x000fe2000f8e00ff */
[----:B------:R-:W-:Y:S02]  /*12f30*/  IADD3 R37, R202, 0x28, RZ ;  /* 0x00000028ca257810 */ /* 0x000fe40007ffe0ff */
[----:B------:R-:W0:Y:S01]  /*12f40*/  @P1 LDC R13, c[0x0][0xbf0] ;  /* 0x0002fc00ff0d1b82 */ /* 0x000e220000000800 */
[----:B------:R-:W-:Y:S01]  /*12f50*/  IMAD R11, R10, UR5, R11 ;  /* 0x000000050a0b7c24 */ /* 0x000fe2000f8e020b */
[----:B------:R-:W-:Y:S01]  /*12f60*/  ULDC.64 UR4, c[0x0][0xb38] ;  /* 0x0002ce0000047ab9 */ /* 0x000fe20000000a00 */
[C---:B------:R-:W-:Y:S01]  /*12f70*/  VIADD R28, R202.reuse, 0x10 ;  /* 0x00000010ca1c7836 */ /* 0x040fe20000000000 */
[----:B------:R-:W-:Y:S01]  /*12f80*/  SHF.R.S32.HI R97, RZ, 0x1f, R210 ;  /* 0x0000001fff617819 */ /* 0x000fe200000114d2 */
[----:B------:R-:W-:Y:S01]  /*12f90*/  IMAD.IADD R7, R7, 0x1, R11 ;  /* 0x0000000107077824 */ /* 0x000fe200078e020b */
[----:B------:R-:W-:Y:S01]  /*12fa0*/  SHF.R.S32.HI R38, RZ, 0x1f, R37 ;  /* 0x0000001fff267819 */ /* 0x000fe20000011425 */
[----:B------:R-:W-:Y:S01]  /*12fb0*/  VIADD R33, R202, 0x18 ;  /* 0x00000018ca217836 */ /* 0x000fe20000000000 */
[----:B------:R-:W-:Y:S01]  /*12fc0*/  SHF.R.S32.HI R32, RZ, 0x1f, R28 ;  /* 0x0000001fff207819 */ /* 0x000fe2000001141c */
[----:B------:R-:W-:-:S03]  /*12fd0*/  IMAD.WIDE.U32 R6, R2, UR4, R6 ;  /* 0x0000000402067c25 */ /* 0x000fc6000f8e0006 */
[----:B------:R-:W-:Y:S01]  /*12fe0*/  SHF.R.S32.HI R34, RZ, 0x1f, R33 ;  /* 0x0000001fff227819 */ /* 0x000fe20000011421 */
[----:B------:R-:W-:Y:S01]  /*12ff0*/  IMAD R7, R2, UR5, R7 ;  /* 0x0000000502077c24 */ /* 0x000fe2000f8e0207 */
[----:B------:R-:W-:Y:S01]  /*13000*/  ULDC.64 UR4, c[0x0][0xb40] ;  /* 0x0002d00000047ab9 */ /* 0x000fe20000000a00 */
[----:B------:R-:W-:Y:S02]  /*13010*/  VIADD R39, R202, 0x30 ;  /* 0x00000030ca277836 */ /* 0x000fe40000000000 */
[----:B------:R-:W-:Y:S02]  /*13020*/  IMAD R0, R0, UR4, RZ ;  /* 0x0000000400007c24 */ /* 0x000fe4000f8e02ff */
[----:B-1----:R-:W-:Y:S01]  /*13030*/  @P1 IMAD.HI.U32 R4, R35, R4, RZ ;  /* 0x0000000423041227 */ /* 0x002fe200078e00ff */
[----:B------:R-:W-:-:S03]  /*13040*/  SHF.R.S32.HI R92, RZ, 0x1f, R39 ;  /* 0x0000001fff5c7819 */ /* 0x000fc60000011427 */
[----:B------:R-:W-:-:S04]  /*13050*/  IMAD.WIDE.U32 R2, R205, UR4, R6 ;  /* 0x00000004cd027c25 */ /* 0x000fc8000f8e0006 */
[----:B------:R-:W-:Y:S01]  /*13060*/  IMAD R11, R205, UR5, R0 ;  /* 0x00000005cd0b7c24 */ /* 0x000fe2000f8e0200 */
[----:B------:R-:W-:Y:S01]  /*13070*/  ULDC.64 UR4, c[0x0][0xb48] ;  /* 0x0002d20000047ab9 */ /* 0x000fe20000000a00 */
[----:B------:R-:W-:Y:S01]  /*13080*/  IMAD.MOV.U32 R7, RZ, RZ, R35 ;  /* 0x000000ffff077224 */ /* 0x000fe200078e0023 */
[----:B0-----:R-:W-:Y:S01]  /*13090*/  @P1 SHF.R.U32.HI R7, RZ, R13, R4 ;  /* 0x0000000dff071219 */ /* 0x001fe20000011604 */
[----:B------:R-:W-:Y:S02]  /*130a0*/  IMAD.IADD R3, R3, 0x1, R11 ;  /* 0x0000000103037824 */ /* 0x000fe400078e020b */
[----:B------:R-:W-:Y:S01]  /*130b0*/  VIADD R93, R202, 0x38 ;  /* 0x00000038ca5d7836 */ /* 0x000fe20000000000 */
[----:B------:R-:W-:Y:S01]  /*130c0*/  IADD3 R4, -R7, RZ, RZ ;  /* 0x000000ff07047210 */ /* 0x000fe20007ffe1ff */
[----:B------:R-:W-:Y:S01]  /*130d0*/  IMAD.WIDE.U32 R2, R209, UR4, R2 ;  /* 0x00000004d1027c25 */ /* 0x000fe2000f8e0002 */
[----:B------:R-:W-:Y:S02]  /*130e0*/  SHF.R.S32.HI R0, RZ, 0x1f, R7 ;  /* 0x0000001fff007819 */ /* 0x000fe40000011407 */
[----:B------:R-:W-:Y:S01]  /*130f0*/  SHF.R.S32.HI R94, RZ, 0x1f, R93 ;  /* 0x0000001fff5e7819 */ /* 0x000fe2000001145d */
[----:B------:R-:W-:-:S02]  /*13100*/  IMAD R9, R9, R4, R35 ;  /* 0x0000000409097224 */ /* 0x000fc400078e0223 */
[----:B------:R-:W-:Y:S02]  /*13110*/  IMAD R0, R0, UR6, RZ ;  /* 0x0000000600007c24 */ /* 0x000fe4000f8e02ff */
[----:B------:R-:W-:Y:S01]  /*13120*/  IMAD R3, R209, UR5, R3 ;  /* 0x00000005d1037c24 */ /* 0x000fe2000f8e0203 */
[----:B------:R-:W-:Y:S01]  /*13130*/  ULDC.64 UR4, c[0x0][0xb28] ;  /* 0x0002ca0000047ab9 */ /* 0x000fe20000000a00 */
[C---:B------:R-:W-:Y:S01]  /*13140*/  IMAD R11, R7.reuse, UR7, R0 ;  /* 0x00000007070b7c24 */ /* 0x040fe2000f8e0200 */
[----:B------:R-:W-:Y:S01]  /*13150*/  SHF.R.S32.HI R0, RZ, 0x1f, R9 ;  /* 0x0000001fff007819 */ /* 0x000fe20000011409 */
[----:B------:R-:W-:-:S04]  /*13160*/  IMAD.WIDE.U32 R2, R7, UR6, R2 ;  /* 0x0000000607027c25 */ /* 0x000fc8000f8e0002 */
[----:B------:R-:W-:Y:S02]  /*13170*/  IMAD R0, R0, UR4, RZ ;  /* 0x0000000400007c24 */ /* 0x000fe4000f8e02ff */
[----:B------:R-:W-:Y:S02]  /*13180*/  IMAD.IADD R3, R3, 0x1, R11 ;  /* 0x0000000103037824 */ /* 0x000fe400078e020b */
[----:B------:R-:W-:Y:S02]  /*13190*/  VIADD R4, R156, 0x28820 ;  /* 0x000288209c047836 */ /* 0x000fe40000000000 */
[C---:B------:R-:W-:Y:S02]  /*131a0*/  IMAD R7, R9.reuse, UR5, R0 ;  /* 0x0000000509077c24 */ /* 0x040fe4000f8e0200 */
[----:B------:R-:W-:Y:S01]  /*131b0*/  IMAD.WIDE.U32 R2, R9, UR4, R2 ;  /* 0x0000000409027c25 */ /* 0x000fe2000f8e0002 */
[----:B------:R-:W-:Y:S01]  /*131c0*/  ULDC.64 UR4, c[0x0][0xb00] ;  /* 0x0002c00000047ab9 */ /* 0x000fe20000000a00 */
[----:B------:R-:W-:-:S02]  /*131d0*/  PRMT R4, RZ, 0x654, R4 ;  /* 0x00000654ff047816 */ /* 0x000fc40000000004 */
[----:B------:R-:W-:Y:S01]  /*131e0*/  IMAD.IADD R3, R3, 0x1, R7 ;  /* 0x0000000103037824 */ /* 0x000fe200078e0207 */
[----:B------:R-:W-:Y:S01]  /*131f0*/  LEA R0, P0, R2, UR4, 0x2 ;  /* 0x0000000402007c11 */ /* 0x000fe2000f8010ff */
[----:B------:R0:W-:Y:S01]  /*13200*/  SYNCS.ARRIVE.TRANS64.RED.A1T0 RZ, [R4+URZ], RZ ;  /* 0x000000ff04ff79a7 */ /* 0x0001e2000810043f */
[C---:B------:R-:W-:Y:S01]  /*13210*/  VIADD R35, R202.reuse, 0x20 ;  /* 0x00000020ca237836 */ /* 0x040fe20000000000 */
[----:B------:R-:W-:Y:S01]  /*13220*/  UMOV UR4, 0xffffffff ;  /* 0xffffffff00047882 */ /* 0x000fe20000000000 */
[----:B------:R-:W-:Y:S01]  /*13230*/  VIADD R95, R202, 0x40 ;  /* 0x00000040ca5f7836 */ /* 0x000fe20000000000 */
[----:B------:R-:W-:Y:S02]  /*13240*/  LEA.HI.X R2, R2, UR5, R3, 0x2, P0 ;  /* 0x0000000502027c11 */ /* 0x000fe400080f1403 */
[----:B------:R-:W-:Y:S02]  /*13250*/  SHF.R.S32.HI R36, RZ, 0x1f, R35 ;  /* 0x0000001fff247819 */ /* 0x000fe40000011423 */
[----:B0-----:R-:W-:-:S02]  /*13260*/  IADD3 R4, R202, 0x8, RZ ;  /* 0x00000008ca047810 */ /* 0x001fc40007ffe0ff */
[----:B------:R-:W-:Y:S02]  /*13270*/  SHF.R.S32.HI R96, RZ, 0x1f, R95 ;  /* 0x0000001fff607819 */ /* 0x000fe4000001145f */
[----:B------:R-:W-:Y:S01]  /*13280*/  SHF.R.S32.HI R9, RZ, 0x1f, R4 ;  /* 0x0000001fff097819 */ /* 0x000fe20000011404 */
[----:B------:R-:W-:Y:S06]  /*13290*/  BRA.DIV UR4, `(.L_x_670) ;  /* 0x0000009e04987947 */ /* 0x000fec000b800000 */
[----:B------:R0:W1:Y:S04]  /*132a0*/  SHFL.IDX PT, R3, R2, RZ, 0x1c1f ;  /* 0x001c1fff02037589 */ /* 0x00006800000e0000 */
[----:B------:R0:W2:Y:S02]  /*132b0*/  SHFL.IDX PT, R14, R0, RZ, 0x1c1f ;  /* 0x001c1fff000e7589 */ /* 0x0000a400000e0000 */
.L_x_894:
[----:B------:R-:W-:Y:S01]  /*132c0*/  ISETP.GE.AND P0, PT, R25, R8, PT ;  /* 0x000000081900720c */ /* 0x000fe20003f06270 */
[----:B------:R-:W-:-:S12]  /*132d0*/  BSSY B1, `(.L_x_671) ;  /* 0x0000043000017945 */ /* 0x000fd80003800000 */
[----:B------:R-:W-:Y:S05]  /*132e0*/  @P0 BRA `(.L_x_672) ;  /* 0x0000000400040947 */ /* 0x000fea0003800000 */
[----:B------:R-:W-:Y:S02]  /*132f0*/  ULDC UR4, c[0x0][0xac8] ;  /* 0x0002b20000047ab9 */ /* 0x000fe40000000800 */
[----:B------:R-:W-:Y:S02]  /*13300*/  ISETP.GE.AND P0, PT, R202, UR4, PT ;  /* 0x00000004ca007c0c */ /* 0x000fe4000bf06270 */
[----:B------:R-:W-:Y:S02]  /*13310*/  ISETP.GE.AND P2, PT, R4, UR4, PT ;  /* 0x0000000404007c0c */ /* 0x000fe4000bf46270 */
[----:B------:R-:W-:Y:S02]  /*13320*/  ISETP.GE.AND P3, PT, R28, UR4, PT ;  /* 0x000000041c007c0c */ /* 0x000fe4000bf66270 */
[----:B------:R-:W-:-:S07]  /*13330*/  ISETP.GE.AND P1, PT, R33, UR4, PT ;  /* 0x0000000421007c0c */ /* 0x000fce000bf26270 */
[----:B-1----:R-:W-:Y:S02]  /*13340*/  @!P0 MOV R15, R3 ;  /* 0x00000003000f8202 */ /* 0x002fe40000000f00 */
[----:B--2---:R-:W-:Y:S01]  /*13350*/  @!P2 LEA R6, P4, R4, R14, 0x2 ;  /* 0x0000000e0406a211 */ /* 0x004fe200078810ff */
[----:B------:R-:W-:-:S03]  /*13360*/  @!P0 IMAD.WIDE R10, R202, 0x4, R14 ;  /* 0x00000004ca0a8825 */ /* 0x000fc600078e020e */
[-C--:B------:R-:W-:Y:S02]  /*13370*/  @!P2 LEA.HI.X R7, R4, R3.reuse, R9, 0x2, P4 ;  /* 0x000000030407a211 */ /* 0x080fe400020f1409 */
[CC--:B------:R-:W-:Y:S01]  /*13380*/  @!P3 LEA R12, P4, R28.reuse, R14.reuse, 0x2 ;  /* 0x0000000e1c0cb211 */ /* 0x0c0fe200078810ff */
[----:B------:R1:W-:Y:S01]  /*13390*/  @!P0 ST.E.64 desc[UR42][R10.64], R20 ;  /* 0x000000140a008985 */ /* 0x0003e2000c101b2a */
[----:B------:R-:W-:Y:S02]  /*133a0*/  ISETP.GE.AND P0, PT, R35, UR4, PT ;  /* 0x0000000423007c0c */ /* 0x000fe4000bf06270 */
[----:B------:R-:W-:Y:S01]  /*133b0*/  @!P1 LEA R24, P5, R33, R14, 0x2 ;  /* 0x0000000e21189211 */ /* 0x000fe200078a10ff */
[----:B------:R2:W-:Y:S01]  /*133c0*/  @!P2 ST.E.64 desc[UR42][R6.64], R40 ;  /* 0x000000280600a985 */ /* 0x0005e2000c101b2a */
[----:B------:R-:W-:Y:S02]  /*133d0*/  ISETP.GE.AND P2, PT, R37, UR4, PT ;  /* 0x0000000425007c0c */ /* 0x000fe4000bf46270 */
[----:B------:R-:W-:-:S02]  /*133e0*/  @!P3 LEA.HI.X R13, R28, R3, R32, 0x2, P4 ;  /* 0x000000031c0db211 */ /* 0x000fc400020f1420 */
[----:B------:R-:W-:Y:S02]  /*133f0*/  @!P1 LEA.HI.X R25, R33, R3, R34, 0x2, P5 ;  /* 0x0000000321199211 */ /* 0x000fe400028f1422 */
[----:B------:R-:W-:Y:S01]  /*13400*/  ISETP.GE.AND P4, PT, R39, UR4, PT ;  /* 0x0000000427007c0c */ /* 0x000fe2000bf86270 */
[----:B------:R3:W-:Y:S02]  /*13410*/  @!P3 ST.E.64 desc[UR42][R12.64], R42 ;  /* 0x0000002a0c00b985 */ /* 0x0007e4000c101b2a */
[-C--:B------:R-:W-:Y:S02]  /*13420*/  @!P0 LEA R26, P3, R35, R14.reuse, 0x2 ;  /* 0x0000000e231a8211 */ /* 0x080fe400078610ff */
[----:B------:R4:W-:Y:S01]  /*13430*/  @!P1 ST.E.64 desc[UR42][R24.64], R44 ;  /* 0x0000002c18009985 */ /* 0x0009e2000c101b2a */
[----:B------:R-:W-:Y:S02]  /*13440*/  ISETP.GE.AND P1, PT, R93, UR4, PT ;  /* 0x000000045d007c0c */ /* 0x000fe4000bf26270 */
[----:B-1----:R-:W-:-:S02]  /*13450*/  @!P2 LEA R10, P5, R37, R14, 0x2 ;  /* 0x0000000e250aa211 */ /* 0x002fc400078a10ff */
[-C--:B------:R-:W-:Y:S02]  /*13460*/  @!P0 LEA.HI.X R27, R35, R3.reuse, R36, 0x2, P3 ;  /* 0x00000003231b8211 */ /* 0x080fe400018f1424 */
[----:B------:R-:W-:Y:S02]  /*13470*/  @!P2 LEA.HI.X R11, R37, R3, R38, 0x2, P5 ;  /* 0x00000003250ba211 */ /* 0x000fe400028f1426 */
[----:B------:R-:W-:Y:S01]  /*13480*/  ISETP.GE.AND P3, PT, R95, UR4, PT ;  /* 0x000000045f007c0c */ /* 0x000fe2000bf66270 */
[----:B------:R-:W-:Y:S01]  /*13490*/  @!P0 ST.E.64 desc[UR42][R26.64], R46 ;  /* 0x0000002e1a008985 */ /* 0x000fe2000c101b2a */
        /* <DEDUP_REMOVED lines=8> */
[----:B------:R-:W-:-:S03]  /*13520*/  @!P3 LEA R20, P5, R95, R14, 0x2 ;  /* 0x0000000e5f14b211 */ /* 0x000fc600078a10ff */
[----:B------:R3:W-:Y:S01]  /*13530*/  @!P1 ST.E.64 desc[UR42][R12.64], R52 ;  /* 0x000000340c009985 */ /* 0x0007e2000c101b2a */
[----:B------:R-:W-:Y:S02]  /*13540*/  ISETP.GE.AND P1, PT, R215, UR4, PT ;  /* 0x00000004d7007c0c */ /* 0x000fe4000bf26270 */
[-C--:B------:R-:W-:Y:S02]  /*13550*/  @!P3 LEA.HI.X R21, R95, R3.reuse, R96, 0x2, P5 ;  /* 0x000000035f15b211 */ /* 0x080fe400028f1460 */
[-C--:B----4-:R-:W-:Y:S02]  /*13560*/  @!P2 LEA R24, P4, R210, R14.reuse, 0x2 ;  /* 0x0000000ed218a211 */ /* 0x090fe400078810ff */
[----:B-1----:R-:W-:Y:S01]  /*13570*/  @!P0 LEA R10, P5, R216, R14, 0x2 ;  /* 0x0000000ed80a8211 */ /* 0x002fe200078a10ff */
[----:B------:R1:W-:Y:S01]  /*13580*/  @!P3 ST.E.64 desc[UR42][R20.64], R54 ;  /* 0x000000361400b985 */ /* 0x0003e2000c101b2a */
[----:B------:R-:W-:Y:S02]  /*13590*/  @!P2 LEA.HI.X R25, R210, R3, R97, 0x2, P4 ;  /* 0x00000003d219a211 */ /* 0x000fe400020f1461 */
[----:B------:R-:W-:-:S02]  /*135a0*/  ISETP.GE.AND P3, PT, R214, UR4, PT ;  /* 0x00000004d6007c0c */ /* 0x000fc4000bf66270 */
[-C--:B------:R-:W-:Y:S01]  /*135b0*/  @!P0 LEA.HI.X R11, R216, R3.reuse, R226, 0x2, P5 ;  /* 0x00000003d80b8211 */ /* 0x080fe200028f14e2 */
[----:B------:R4:W-:Y:S01]  /*135c0*/  @!P2 ST.E.64 desc[UR42][R24.64], R56 ;  /* 0x000000381800a985 */ /* 0x0009e2000c101b2a */
[----:B------:R-:W-:Y:S02]  /*135d0*/  ISETP.GE.AND P4, PT, R213, UR4, PT ;  /* 0x00000004d5007c0c */ /* 0x000fe4000bf86270 */
[----:B--2---:R-:W-:Y:S01]  /*135e0*/  @!P1 LEA R6, P5, R215, R14, 0x2 ;  /* 0x0000000ed7069211 */ /* 0x004fe200078a10ff */
[----:B------:R2:W-:Y:S01]  /*135f0*/  @!P0 ST.E.64 desc[UR42][R10.64], R58 ;  /* 0x0000003a0a008985 */ /* 0x0005e2000c101b2a */
[----:B------:R-:W-:Y:S02]  /*13600*/  ISETP.GE.AND P2, PT, R212, UR4, PT ;  /* 0x00000004d4007c0c */ /* 0x000fe4000bf46270 */
[----:B------:R-:W-:Y:S02]  /*13610*/  ISETP.GE.AND P0, PT, R211, UR4, PT ;  /* 0x00000004d3007c0c */ /* 0x000fe4000bf06270 */
[----:B------:R-:W-:-:S02]  /*13620*/  @!P1 LEA.HI.X R7, R215, R3, R225, 0x2, P5 ;  /* 0x00000003d7079211 */ /* 0x000fc400028f14e1 */
[----:B---3--:R-:W-:-:S03]  /*13630*/  @!P3 LEA R12, P5, R214, R14, 0x2 ;  /* 0x0000000ed60cb211 */ /* 0x008fc600078a10ff */
[----:B------:R2:W-:Y:S01]  /*13640*/  @!P1 ST.E.64 desc[UR42][R6.64], R60 ;  /* 0x0000003c06009985 */ /* 0x0005e2000c101b2a */
[CC--:B-1----:R-:W-:Y:S02]  /*13650*/  @!P4 LEA R20, P1, R213.reuse, R14.reuse, 0x2 ;  /* 0x0000000ed514c211 */ /* 0x0c2fe400078210ff */
[-C--:B------:R-:W-:Y:S02]  /*13660*/  @!P3 LEA.HI.X R13, R214, R3.reuse, R224, 0x2, P5 ;  /* 0x00000003d60db211 */ /* 0x080fe400028f14e0 */
[CC--:B----4-:R-:W-:Y:S02]  /*13670*/  @!P2 LEA R24, P5, R212.reuse, R14.reuse, 0x2 ;  /* 0x0000000ed418a211 */ /* 0x0d0fe400078a10ff */
        /* <DEDUP_REMOVED lines=8> */
.L_x_672:
[----:B------:R-:W-:Y:S05]  /*13700*/  BSYNC B1 ;  /* 0x0000000000017941 */ /* 0x000fea0003800000 */
.L_x_671:
[----:B------:R-:W-:-:S03]  /*13710*/  UMOV UR4, 0xffffffff ;  /* 0xffffffff00047882 */ /* 0x000fc60000000000 */
[----:B------:R-:W-:Y:S05]  /*13720*/  BRA.DIV UR4, `(.L_x_673) ;  /* 0x0000009a04a87947 */ /* 0x000fea000b800000 */
[----:B-1----:R1:W3:Y:S04]  /*13730*/  SHFL.IDX PT, R3, R2, 0x1, 0x1c1f ;  /* 0x003c1f0002037f89 */ /* 0x0022e800000e0000 */
[----:B--2---:R1:W2:Y:S02]  /*13740*/  SHFL.IDX PT, R14, R0, 0x1, 0x1c1f ;  /* 0x003c1f00000e7f89 */ /* 0x0042a400000e0000 */
.L_x_898:
[----:B------:R-:W-:-:S13]  /*13750*/  ISETP.GE.AND P0, PT, R5, R8, PT ;  /* 0x000000080500720c */ /* 0x000fda0003f06270 */
[----:B------:R-:W-:Y:S05]  /*13760*/  @P0 BRA `(.L_x_669) ;  /* 0x0000001000100947 */ /* 0x000fea0003800000 */
[----:B------:R-:W-:Y:S02]  /*13770*/  ULDC UR4, c[0x0][0xac8] ;  /* 0x0002b20000047ab9 */ /* 0x000fe40000000800 */
[----:B------:R-:W-:Y:S02]  /*13780*/  ISETP.GE.AND P3, PT, R4, UR4, PT ;  /* 0x0000000404007c0c */ /* 0x000fe4000bf66270 */
[----:B------:R-:W-:Y:S02]  /*13790*/  ISETP.GE.AND P1, PT, R202, UR4, PT ;  /* 0x00000004ca007c0c */ /* 0x000fe4000bf26270 */
[----:B------:R-:W-:Y:S02]  /*137a0*/  ISETP.GE.AND P4, PT, R28, UR4, PT ;  /* 0x000000041c007c0c */ /* 0x000fe4000bf86270 */
[----:B------:R-:W-:-:S07]  /*137b0*/  ISETP.GE.AND P2, PT, R33, UR4, PT ;  /* 0x0000000421007c0c */ /* 0x000fce000bf46270 */
[CC--:B--2---:R-:W-:Y:S02]  /*137c0*/  @!P3 LEA R6, P0, R4.reuse, R14.reuse, 0x2 ;  /* 0x0000000e0406b211 */ /* 0x0c4fe400078010ff */
[----:B01----:R-:W-:Y:S02]  /*137d0*/  @!P1 IMAD.MOV.U32 R2, RZ, RZ, R14 ;  /* 0x000000ffff029224 */ /* 0x003fe400078e000e */
[----:B---3--:R-:W-:Y:S02]  /*137e0*/  @!P3 LEA.HI.X R7, R4, R3, R9, 0x2, P0 ;  /* 0x000000030407b211 */ /* 0x008fe400000f1409 */
[----:B------:R-:W-:Y:S01]  /*137f0*/  @!P1 IMAD.WIDE R4, R202, 0x4, R2 ;  /* 0x00000004ca049825 */ /* 0x000fe200078e0202 */
[----:B------:R-:W-:Y:S02]  /*13800*/  ISETP.GE.AND P0, PT, R35, UR4, PT ;  /* 0x0000000423007c0c */ /* 0x000fe4000bf06270 */
[----:B------:R-:W-:Y:S02]  /*13810*/  @!P4 LEA R8, P5, R28, R14, 0x2 ;  /* 0x0000000e1c08c211 */ /* 0x000fe400078a10ff */
[----:B------:R0:W-:Y:S01]  /*13820*/  @!P1 ST.E.64 desc[UR42][R4.64], R70 ;  /* 0x0000004604009985 */ /* 0x0001e2000c101b2a */
[----:B------:R-:W-:-:S02]  /*13830*/  ISETP.GE.AND P1, PT, R37, UR4, PT ;  /* 0x0000000425007c0c */ /* 0x000fc4000bf26270 */
[-C--:B------:R-:W-:Y:S01]  /*13840*/  @!P4 LEA.HI.X R9, R28, R3.reuse, R32, 0x2, P5 ;  /* 0x000000031c09c211 */ /* 0x080fe200028f1420 */
[----:B------:R1:W-:Y:S01]  /*13850*/  @!P3 ST.E.64 desc[UR42][R6.64], R72 ;  /* 0x000000480600b985 */ /* 0x0003e2000c101b2a */
[-C--:B------:R-:W-:Y:S02]  /*13860*/  @!P2 LEA R10, P5, R33, R14.reuse, 0x2 ;  /* 0x0000000e210aa211 */ /* 0x080fe400078a10ff */
[----:B------:R-:W-:Y:S01]  /*13870*/  ISETP.GE.AND P3, PT, R93, UR4, PT ;  /* 0x000000045d007c0c */ /* 0x000fe2000bf66270 */
[----:B------:R2:W-:Y:S01]  /*13880*/  @!P4 ST.E.64 desc[UR42][R8.64], R74 ;  /* 0x0000004a0800c985 */ /* 0x0005e2000c101b2a */
[-C--:B------:R-:W-:Y:S02]  /*13890*/  @!P2 LEA.HI.X R11, R33, R3.reuse, R34, 0x2, P5 ;  /* 0x00000003210ba211 */ /* 0x080fe400028f1422 */
[----:B------:R-:W-:Y:S02]  /*138a0*/  @!P0 LEA R12, P5, R35, R14, 0x2 ;  /* 0x0000000e230c8211 */ /* 0x000fe400078a10ff */
[----:B------:R-:W-:Y:S01]  /*138b0*/  ISETP.GE.AND P4, PT, R39, UR4, PT ;  /* 0x0000000427007c0c */ /* 0x000fe2000bf86270 */
[----:B------:R3:W-:Y:S01]  /*138c0*/  @!P2 ST.E.64 desc[UR42][R10.64], R76 ;  /* 0x0000004c0a00a985 */ /* 0x0007e2000c101b2a */
[----:B------:R-:W-:-:S02]  /*138d0*/  @!P0 LEA.HI.X R13, R35, R3, R36, 0x2, P5 ;  /* 0x00000003230d8211 */ /* 0x000fc400028f1424 */
[----:B------:R-:W-:Y:S02]  /*138e0*/  @!P1 LEA R20, P5, R37, R14, 0x2 ;  /* 0x0000000e25149211 */ /* 0x000fe400078a10ff */
[----:B------:R-:W-:Y:S01]  /*138f0*/  ISETP.GE.AND P2, PT, R95, UR4, PT ;  /* 0x000000045f007c0c */ /* 0x000fe2000bf46270 */
[----:B------:R4:W-:Y:S01]  /*13900*/  @!P0 ST.E.64 desc[UR42][R12.64], R78 ;  /* 0x0000004e0c008985 */ /* 0x0009e2000c101b2a */
[----:B------:R-:W-:Y:S02]  /*13910*/  @!P1 LEA.HI.X R21, R37, R3, R38, 0x2, P5 ;  /* 0x0000000325159211 */ /* 0x000fe400028f1426 */
[----:B------:R-:W-:-:S03]  /*13920*/  ISETP.GE.AND P0, PT, R210, UR4, PT ;  /* 0x00000004d2007c0c */ /* 0x000fc6000bf06270 */
[----:B------:R-:W-:Y:S01]  /*13930*/  @!P1 ST.E.64 desc[UR42][R20.64], R80 ;  /* 0x0000005014009985 */ /* 0x000fe2000c101b2a */
[-C--:B0-----:R-:W-:Y:S02]  /*13940*/  @!P4 LEA R4, P5, R39, R14.reuse, 0x2 ;  /* 0x0000000e2704c211 */ /* 0x081fe400078a10ff */
[-C--:B-1----:R-:W-:Y:S02]  /*13950*/  @!P3 LEA R6, P1, R93, R14.reuse, 0x2 ;  /* 0x0000000e5d06b211 */ /* 0x082fe400078210ff */
[-C--:B------:R-:W-:Y:S02]  /*13960*/  @!P4 LEA.HI.X R5, R39, R3.reuse, R92, 0x2, P5 ;  /* 0x000000032705c211 */ /* 0x080fe400028f145c */
[----:B------:R-:W-:Y:S02]  /*13970*/  @!P3 LEA.HI.X R7, R93, R3, R94, 0x2, P1 ;  /* 0x000000035d07b211 */ /* 0x000fe400008f145e */
[----:B------:R-:W-:Y:S01]  /*13980*/  ISETP.GE.AND P1, PT, R216, UR4, PT ;  /* 0x00000004d8007c0c */ /* 0x000fe2000bf26270 */
[----:B------:R0:W-:Y:S01]  /*13990*/  @!P4 ST.E.64 desc[UR42][R4.64], R82 ;  /* 0x000000520400c985 */ /* 0x0001e2000c101b2a */
[----:B--2---:R-:W-:-:S02]  /*139a0*/  @!P2 LEA R8, P5, R95, R14, 0x2 ;  /* 0x0000000e5f08a211 */ /* 0x004fc400078a10ff */
[CC--:B---3--:R-:W-:Y:S01]  /*139b0*/  @!P0 LEA R10, P4, R210.reuse, R14.reuse, 0x2 ;  /* 0x0000000ed20a8211 */ /* 0x0c8fe200078810ff */
[----:B------:R1:W-:Y:S01]  /*139c0*/  @!P3 ST.E.64 desc[UR42][R6.64], R84 ;  /* 0x000000540600b985 */ /* 0x0003e2000c101b2a */
[-C--:B------:R-:W-:Y:S02]  /*139d0*/  @!P2 LEA.HI.X R9, R95, R3.reuse, R96, 0x2, P5 ;  /* 0x000000035f09a211 */ /* 0x080fe400028f1460 */
[----:B------:R-:W-:Y:S02]  /*139e0*/  ISETP.GE.AND P3, PT, R215, UR4, PT ;  /* 0x00000004d7007c0c */ /* 0x000fe4000bf66270 */
[----:B------:R-:W-:Y:S01]  /*139f0*/  @!P0 LEA.HI.X R11, R210, R3, R97, 0x2, P4 ;  /* 0x00000003d20b8211 */ /* 0x000fe200020f1461 */
[----:B------:R2:W-:Y:S01]  /*13a00*/  @!P2 ST.E.64 desc[UR42][R8.64], R86 ;  /* 0x000000560800a985 */ /* 0x0005e2000c101b2a */
[----:B------:R-:W-:Y:S02]  /*13a10*/  ISETP.GE.AND P4, PT, R214, UR4, PT ;  /* 0x00000004d6007c0c */ /* 0x000fe4000bf86270 */
[----:B----4-:R-:W-:Y:S01]  /*13a20*/  @!P1 LEA R12, P5, R216, R14, 0x2 ;  /* 0x0000000ed80c9211 */ /* 0x010fe200078a10ff */
[----:B------:R3:W-:Y:S01]  /*13a30*/  @!P0 ST.E.64 desc[UR42][R10.64], R88 ;  /* 0x000000580a008985 */ /* 0x0007e2000c101b2a */
[----:B------:R-:W-:-:S02]  /*13a40*/  ISETP.GE.AND P2, PT, R213, UR4, PT ;  /* 0x00000004d5007c0c */ /* 0x000fc4000bf46270 */
[----:B------:R-:W-:Y:S02]  /*13a50*/  ISETP.GE.AND P0, PT, R212, UR4, PT ;  /* 0x00000004d4007c0c */ /* 0x000fe4000bf06270 */
[----:B------:R-:W-:Y:S02]  /*13a60*/  @!P1 LEA.HI.X R13, R216, R3, R226, 0x2, P5 ;  /* 0x00000003d80d9211 */ /* 0x000fe400028f14e2 */
[----:B0-----:R-:W-:-:S03]  /*13a70*/  @!P3 LEA R4, P5, R215, R14, 0x2 ;  /* 0x0000000ed704b211 */ /* 0x001fc600078a10ff */
[----:B------:R3:W-:Y:S01]  /*13a80*/  @!P1 ST.E.64 desc[UR42][R12.64], R90 ;  /* 0x0000005a0c009985 */ /* 0x0007e2000c101b2a */
[CC--:B-1----:R-:W-:Y:S02]  /*13a90*/  @!P4 LEA R6, P1, R214.reuse, R14.reuse, 0x2 ;  /* 0x0000000ed606c211 */ /* 0x0c2fe400078210ff */
        /* <DEDUP_REMOVED lines=9> */
[----:B------:R3:W-:Y:S01]  /*13b30*/  @!P0 ST.E.64 desc[UR42][R20.64], R104 ;  /* 0x0000006814008985 */ /* 0x0007e2000c101b2a */
[----:B------:R-:W-:-:S13]  /*13b40*/  ISETP.GE.AND P0, PT, R211, UR4, PT ;  /* 0x00000004d3007c0c */ /* 0x000fda000bf06270 */
[----:B---3--:R-:W-:Y:S05]  /*13b50*/  @P0 BRA `(.L_x_669) ;  /* 0x0000000c00140947 */ /* 0x008fea0003800000 */
[----:B------:R-:W-:-:S04]  /*13b60*/  LEA R14, P0, R211, R14, 0x2 ;  /* 0x0000000ed30e7211 */ /* 0x000fc800078010ff */
[----:B------:R-:W-:-:S05]  /*13b70*/  LEA.HI.X R15, R211, R3, R221, 0x2, P0 ;  /* 0x00000003d30f7211 */ /* 0x000fca00000f14dd */
[----:B------:R0:W-:Y:S01]  /*13b80*/  ST.E.64 desc[UR42][R14.64], R150 ;  /* 0x000000960e007985 */ /* 0x0001e2000c101b2a */
[----:B------:R-:W-:Y:S05]  /*13b90*/  BRA `(.L_x_669) ;  /* 0x0000000c00047947 */ /* 0x000fea0003800000 */
.L_x_656:
[----:B------:R-:W-:Y:S01]  /*13ba0*/  ULDC.64 UR6, c[0x0][0xc08] ;  /* 0x0003020000067ab9 */ /* 0x000fe20000000a00 */
[----:B------:R-:W-:Y:S01]  /*13bb0*/  ULDC.64 UR4, c[0x0][0xc00] ;  /* 0x0003000000047ab9 */ /* 0x000fe20000000a00 */
[----:B------:R-:W-:Y:S01]  /*13bc0*/  ISETP.NE.U32.AND P1, PT, RZ, UR6, PT ;  /* 0x00000006ff007c0c */ /* 0x000fe2000bf25070 */
[----:B------:R-:W-:Y:S01]  /*13bd0*/  IMAD.MOV.U32 R3, RZ, RZ, RZ ;  /* 0x000000ffff037224 */ /* 0x000fe200078e00ff */
[----:B------:R-:W-:Y:S02]  /*13be0*/  ISETP.NE.U32.AND P0, PT, RZ, UR4, PT ;  /* 0x00000004ff007c0c */ /* 0x000fe4000bf05070 */
[----:B------:R-:W-:Y:S02]  /*13bf0*/  ISETP.NE.AND.EX P1, PT, RZ, UR7, PT, P1 ;  /* 0x00000007ff007c0c */ /* 0x000fe4000bf25310 */
[----:B------:R-:W-:Y:S02]  /*13c00*/  IADD3 R4, P2, R206, UR4, RZ ;  /* 0x00000004ce047c10 */ /* 0x000fe4000ff5e0ff */
[----:B------:R-:W-:-:S02]  /*13c10*/  ISETP.NE.AND.EX P0, PT, RZ, UR5, PT, P0 ;  /* 0x00000005ff007c0c */ /* 0x000fc4000bf05300 */
[----:B------:R-:W-:Y:S01]  /*13c20*/  IADD3.X R5, R207, UR5, RZ, P2, !PT ;  /* 0x00000005cf057c10 */ /* 0x000fe200097fe4ff */
[----:B------:R-:W-:Y:S02]  /*13c30*/  ULDC UR4, c[0x0][0xa88] ;  /* 0x0002a20000047ab9 */ /* 0x000fe40000000800 */
[----:B------:R-:W-:-:S04]  /*13c40*/  IMAD.U32 R20, RZ, RZ, UR4 ;  /* 0x00000004ff147e24 */ /* 0x000fc8000f8e00ff */
[----:B------:R-:W-:-:S04]  /*13c50*/  @P1 IADD3 R206, P2, R206, UR6, RZ ;  /* 0x00000006cece1c10 */ /* 0x000fc8000ff5e0ff */
[----:B------:R-:W-:Y:S01]  /*13c60*/  @P1 IADD3.X R207, R207, UR7, RZ, P2, !PT ;  /* 0x00000007cfcf1c10 */ /* 0x000fe200097fe4ff */
[----:B------:R3:W5:Y:S04]  /*13c70*/  @P0 LDG.E R3, desc[UR42][R4.64] ;  /* 0x0000002a04030981 */ /* 0x000768000c1e1900 */
[----:B------:R3:W5:Y:S01]  /*13c80*/  @P1 LDG.E R20, desc[UR42][R206.64] ;  /* 0x0000002ace141981 */ /* 0x000762000c1e1900 */
[----:B------:R-:W-:Y:S01]  /*13c90*/  ISETP.NE.AND P2, PT, R204, RZ, PT ;  /* 0x000000ffcc00720c */ /* 0x000fe20003f45270 */
[----:B------:R-:W4:-:S12]  /*13ca0*/  S2R R0, SR_TID.X ;  /* 0x0000000000007919 */ /* 0x000f180000002100 */
[----:B------:R-:W2:Y:S01]  /*13cb0*/  @!P2 LDC R204, c[0x0][0xad4] ;  /* 0x0002b500ffccab82 */ /* 0x000ea20000000800 */
[----:B----4-:R-:W-:Y:S02]  /*13cc0*/  IADD3 R0, R0, -0x80, RZ ;  /* 0xffffff8000007810 */ /* 0x010fe40007ffe0ff */
[----:B--2---:R-:W-:Y:S02]  /*13cd0*/  ISETP.GT.AND P2, PT, R204, 0x1, PT ;  /* 0x00000001cc00780c */ /* 0x004fe40003f44270 */
[----:B------:R-:W-:Y:S01]  /*13ce0*/  ISETP.GT.AND P3, PT, R0, 0x7f, PT ;  /* 0x0000007f0000780c */ /* 0x000fe20003f64270 */
[----:B---3--:R-:W-:-:S12]  /*13cf0*/  @P1 BRA `(.L_x_674) ;  /* 0x0000000000101947 */ /* 0x008fd80003800000 */
[----:B------:R-:W-:Y:S05]  /*13d00*/  @!P0 BRA `(.L_x_674) ;  /* 0x00000000000c8947 */ /* 0x000fea0003800000 */
[----:B------:R-:W2:Y:S04]  /*13d10*/  LDG.E R7, desc[UR42][R4.64] ;  /* 0x0000002a04077981 */ /* 0x000ea8000c1e1900 */
[----:B-----5:R-:W2:Y:S02]  /*13d20*/  LDG.E R20, desc[UR42][R4.64+0x4] ;  /* 0x0000042a04147981 */ /* 0x020ea4000c1e1900 */
[----:B--2---:R-:W-:-:S07]  /*13d30*/  IMAD.IADD R20, R20, 0x1, -R7 ;  /* 0x0000000114147824 */ /* 0x004fce00078e0a07 */
.L_x_674:
[----:B------:R-:W-:Y:S01]  /*13d40*/  BSSY B1, `(.L_x_675) ;  /* 0x0000037000017945 */ /* 0x000fe20003800000 */
[----:B------:R-:W-:Y:S02]  /*13d50*/  SEL R205, R205, RZ, !P0 ;  /* 0x000000ffcdcd7207 */ /* 0x000fe40004000000 */
[----:B------:R-:W-:Y:S02]  /*13d60*/  SEL R217, R217, RZ, !P0 ;  /* 0x000000ffd9d97207 */ /* 0x000fe40004000000 */
[----:B-----5:R-:W-:Y:S01]  /*13d70*/  SHF.R.S32.HI R24, RZ, 0x1f, R3 ;  /* 0x0000001fff187819 */ /* 0x020fe20000011403 */
[----:B------:R-:W-:Y:S06]  /*13d80*/  @P3 BRA `(.L_x_676) ;  /* 0x0000000000c83947 */ /* 0x000fec0003800000 */
[----:B------:R-:W2:Y:S01]  /*13d90*/  S2R R5, SR_TID.X ;  /* 0x0000000000057919 */ /* 0x000ea20000002100 */
[----:B------:R-:W3:Y:S02]  /*13da0*/  LDC R33, c[0x0][0xbe8] ;  /* 0x0002fa00ff217b82 */ /* 0x000ee40000000800 */
[----:B---3--:R-:W-:Y:S02]  /*13db0*/  IMAD R4, R20, R33, RZ ;  /* 0x0000002114047224 */ /* 0x008fe400078e02ff */
[----:B--2---:R-:W-:-:S04]  /*13dc0*/  IMAD R0, R208, 0x80, R5 ;  /* 0x00000080d0007824 */ /* 0x004fc800078e0205 */
[----:B------:R-:W-:-:S05]  /*13dd0*/  VIADD R25, R0, 0xffffff80 ;  /* 0xffffff8000197836 */ /* 0x000fca0000000000 */
[----:B------:R-:W-:-:S13]  /*13de0*/  ISETP.GE.AND P0, PT, R25, R4, PT ;  /* 0x000000041900720c */ /* 0x000fda0003f06270 */
[----:B------:R-:W-:Y:S05]  /*13df0*/  @P0 BRA `(.L_x_676) ;  /* 0x0000000000ac0947 */ /* 0x000fea0003800000 */
[----:B------:R-:W-:Y:S01]  /*13e00*/  ISETP.GT.AND P0, PT, R204, 0x1, PT ;  /* 0x00000001cc00780c */ /* 0x000fe20003f04270 */
[----:B------:R-:W2:Y:S01]  /*13e10*/  LDC.64 R26, c[0x0][0xba8] ;  /* 0x0002ea00ff1a7b82 */ /* 0x000ea20000000a00 */
[----:B------:R-:W-:Y:S01]  /*13e20*/  MOV R14, 0x9b8 ;  /* 0x000009b8000e7802 */ /* 0x000fe20000000f00 */
[----:B------:R-:W-:Y:S01]  /*13e30*/  IMAD.MOV.U32 R15, RZ, RZ, R25 ;  /* 0x000000ffff0f7224 */ /* 0x000fe200078e0019 */
[----:B------:R-:W-:Y:S02]  /*13e40*/  ISETP.NE.AND P1, PT, R33, 0x1, PT ;  /* 0x000000012100780c */ /* 0x000fe40003f25270 */
[----:B------:R-:W-:Y:S02]  /*13e50*/  SEL R14, R14, 0x978, P0 ;  /* 0x000009780e0e7807 */ /* 0x000fe40000000000 */
[----:B------:R-:W-:Y:S02]  /*13e60*/  SEL R209, R209, RZ, P0 ;  /* 0x000000ffd1d17207 */ /* 0x000fe40000000000 */
[----:B------:R-:W3:Y:S08]  /*13e70*/  LDC.64 R6, c[0x0][R14+0x220] ;  /* 0x000088000e067b82 */ /* 0x000ef00000000a00 */
[----:B------:R-:W4:Y:S08]  /*13e80*/  LDC.64 R4, c[0x0][R14+0x218] ;  /* 0x000086000e047b82 */ /* 0x000f300000000a00 */
[----:B------:R-:W5:Y:S08]  /*13e90*/  LDC.64 R8, c[0x0][R14+0x228] ;  /* 0x00008a000e087b82 */ /* 0x000f700000000a00 */
[----:B------:R-:W0:Y:S08]  /*13ea0*/  LDC.64 R10, c[0x0][R14+0x210] ;  /* 0x000084000e0a7b82 */ /* 0x000e300000000a00 */
[----:B------:R-:W1:Y:S08]  /*13eb0*/  @P1 LDC R0, c[0x0][0xbec] ;  /* 0x0002fb00ff001b82 */ /* 0x000e700000000800 */
[----:B------:R-:W5:Y:S01]  /*13ec0*/  @P1 LDC R35, c[0x0][0xbf0] ;  /* 0x0002fc00ff231b82 */ /* 0x000f620000000800 */
[----:B---3--:R-:W-:-:S07]  /*13ed0*/  IMAD R7, R7, R205, RZ ;  /* 0x000000cd07077224 */ /* 0x008fce00078e02ff */
[----:B--2---:R-:W2:Y:S01]  /*13ee0*/  @!P0 LDC R26, c[0x0][0xb50] ;  /* 0x0002d400ff1a8b82 */ /* 0x004ea20000000800 */
[----:B------:R-:W-:-:S04]  /*13ef0*/  IMAD.WIDE.U32 R12, R6, R205, RZ ;  /* 0x000000cd060c7225 */ /* 0x000fc800078e00ff */
[----:B------:R-:W-:Y:S02]  /*13f00*/  IMAD R7, R6, R217, R7 ;  /* 0x000000d906077224 */ /* 0x000fe400078e0207 */
[----:B-1----:R-:W-:Y:S01]  /*13f10*/  @P1 IMAD.HI.U32 R0, R25, R0, RZ ;  /* 0x0000000019001227 */ /* 0x002fe200078e00ff */
[----:B------:R-:W1:Y:S03]  /*13f20*/  @!P0 LDC R27, c[0x0][0xb54] ;  /* 0x0002d500ff1b8b82 */ /* 0x000e660000000800 */
[-C--:B----4-:R-:W-:Y:S02]  /*13f30*/  IMAD R21, R5, R2.reuse, RZ ;  /* 0x0000000205157224 */ /* 0x090fe400078e02ff */
[----:B------:R-:W-:Y:S01]  /*13f40*/  IMAD.WIDE.U32 R4, R4, R2, RZ ;  /* 0x0000000204047225 */ /* 0x000fe200078e00ff */
[----:B-----5:R-:W-:-:S03]  /*13f50*/  @P1 SHF.R.U32.HI R15, RZ, R35, R0 ;  /* 0x00000023ff0f1219 */ /* 0x020fc60000011600 */
[----:B------:R-:W-:Y:S01]  /*13f60*/  IMAD.IADD R21, R5, 0x1, R21 ;  /* 0x0000000105157824 */ /* 0x000fe200078e0215 */
[----:B------:R-:W-:Y:S01]  /*13f70*/  IADD3 R0, P1, P3, R12, R4, R3 ;  /* 0x000000040c007210 */ /* 0x000fe20007b3e003 */
[----:B------:R-:W-:Y:S01]  /*13f80*/  IMAD.WIDE.U32 R4, R8, R209, RZ ;  /* 0x000000d108047225 */ /* 0x000fe200078e00ff */
[----:B------:R-:W-:-:S03]  /*13f90*/  IADD3 R12, R13, R7, RZ ;  /* 0x000000070d0c7210 */ /* 0x000fc60007ffe0ff */
[----:B------:R-:W-:Y:S02]  /*13fa0*/  IMAD.MOV R6, RZ, RZ, -R15 ;  /* 0x000000ffff067224 */ /* 0x000fe400078e0a0f */
[----:B------:R-:W-:Y:S02]  /*13fb0*/  IMAD R9, R9, R209, RZ ;  /* 0x000000d109097224 */ /* 0x000fe400078e02ff */
[----:B------:R-:W-:Y:S01]  /*13fc0*/  IMAD R7, R33, R6, R25 ;  /* 0x0000000621077224 */ /* 0x000fe200078e0219 */
[----:B------:R-:W-:Y:S01]  /*13fd0*/  IADD3.X R6, R12, R21, R24, P1, P3 ;  /* 0x000000150c067210 */ /* 0x000fe20000fe6418 */
[----:B------:R-:W-:Y:S01]  /*13fe0*/  IMAD.IADD R9, R5, 0x1, R9 ;  /* 0x0000000105097824 */ /* 0x000fe200078e0209 */
[----:B------:R-:W-:Y:S01]  /*13ff0*/  IADD3 R4, P0, P1, R15, R0, R4 ;  /* 0x000000000f047210 */ /* 0x000fe2000791e004 */
[----:B0-----:R-:W-:Y:S01]  /*14000*/  IMAD R0, R11, R7, RZ ;  /* 0x000000070b007224 */ /* 0x001fe200078e02ff */
[----:B------:R-:W-:-:S04]  /*14010*/  SHF.R.S32.HI R15, RZ, 0x1f, R15 ;  /* 0x0000001fff0f7819 */ /* 0x000fc8000001140f */
[----:B------:R-:W-:Y:S02]  /*14020*/  IADD3.X R5, R15, R6, R9, P0, P1 ;  /* 0x000000060f057210 */ /* 0x000fe400007e2409 */
[----:B------:R-:W-:Y:S01]  /*14030*/  SHF.R.S32.HI R9, RZ, 0x1f, R7 ;  /* 0x0000001fff097819 */ /* 0x000fe20000011407 */
[----:B------:R-:W-:-:S04]  /*14040*/  IMAD.WIDE.U32 R4, R10, R7, R4 ;  /* 0x000000070a047225 */ /* 0x000fc800078e0004 */
[----:B------:R-:W-:Y:S01]  /*14050*/  IMAD R9, R10, R9, R0 ;  /* 0x000000090a097224 */ /* 0x000fe200078e0200 */
[----:B--2---:R-:W-:-:S03]  /*14060*/  LEA R6, P0, R4, R26, 0x2 ;  /* 0x0000001a04067211 */ /* 0x004fc600078010ff */
[----:B------:R-:W-:Y:S02]  /*14070*/  IMAD.IADD R0, R5, 0x1, R9 ;  /* 0x0000000105007824 */ /* 0x000fe400078e0209 */
[----:B------:R-:W-:-:S03]  /*14080*/  IMAD.MOV.U32 R5, RZ, RZ, -0x800000 ;  /* 0xff800000ff057424 */ /* 0x000fc600078e00ff */
[----:B-1----:R-:W-:-:S05]  /*14090*/  LEA.HI.X R7, R4, R27, R0, 0x2, P0 ;  /* 0x0000001b04077211 */ /* 0x002fca00000f1400 */
[----:B------:R2:W-:Y:S02]  /*140a0*/  STG.E desc[UR42][R6.64], R5 ;  /* 0x0000000506007986 */ /* 0x0005e4000c10192a */
.L_x_676:
[----:B------:R-:W-:Y:S05]  /*140b0*/  BSYNC B1 ;  /* 0x0000000000017941 */ /* 0x000fea0003800000 */
.L_x_675:
[----:B------:R-:W-:Y:S05]  /*140c0*/  @P2 BRA `(.L_x_669) ;  /* 0x0000000400b82947 */ /* 0x000fea0003800000 */
[----:B------:R-:W3:Y:S01]  /*140d0*/  LDC R21, c[0x0][0xbe8] ;  /* 0x0002fa00ff157b82 */ /* 0x000ee20000000800 */
[----:B------:R-:W-:Y:S01]  /*140e0*/  ULDC.64 UR4, c[0x0][0xaa0] ;  /* 0x0002a80000047ab9 */ /* 0x000fe20000000a00 */
[----:B------:R-:W-:Y:S01]  /*140f0*/  ULDC.64 UR6, c[0x0][0xaf0] ;  /* 0x0002bc0000067ab9 */ /* 0x000fe20000000a00 */
[----:B------:R-:W-:Y:S02]  /*14100*/  IMAD R0, R24, UR4, RZ ;  /* 0x0000000418007c24 */ /* 0x000fe4000f8e02ff */
[----:B--2---:R-:W-:-:S04]  /*14110*/  IMAD.WIDE.U32 R4, R3, UR4, RZ ;  /* 0x0000000403047c25 */ /* 0x004fc8000f8e00ff */
[----:B------:R-:W-:Y:S01]  /*14120*/  IMAD R7, R3, UR5, R0 ;  /* 0x0000000503077c24 */ /* 0x000fe2000f8e0200 */
[----:B------:R-:W-:Y:S01]  /*14130*/  LEA R3, R203, R153, 0x5 ;  /* 0x00000099cb037211 */ /* 0x000fe200078e28ff */
[----:B------:R-:W-:Y:S02]  /*14140*/  ULDC.64 UR4, c[0x0][0xae8] ;  /* 0x0002ba0000047ab9 */ /* 0x000fe40000000a00 */
[----:B------:R-:W-:Y:S02]  /*14150*/  IMAD.IADD R5, R5, 0x1, R7 ;  /* 0x0000000105057824 */ /* 0x000fe400078e0207 */
[----:B------:R-:W-:Y:S02]  /*14160*/  IMAD R6, R208, 0x80, R3 ;  /* 0x00000080d0067824 */ /* 0x000fe400078e0203 */
[----:B------:R-:W-:-:S04]  /*14170*/  IMAD.WIDE.U32 R4, R2, UR4, R4 ;  /* 0x0000000402047c25 */ /* 0x000fc8000f8e0004 */
[----:B------:R-:W-:Y:S02]  /*14180*/  IMAD R3, R217, UR6, RZ ;  /* 0x00000006d9037c24 */ /* 0x000fe4000f8e02ff */
[----:B------:R-:W-:Y:S01]  /*14190*/  IMAD.MOV.U32 R7, RZ, RZ, R6 ;  /* 0x000000ffff077224 */ /* 0x000fe200078e0006 */
[----:B---3--:R-:W-:Y:S01]  /*141a0*/  ISETP.NE.AND P0, PT, R21, 0x1, PT ;  /* 0x000000011500780c */ /* 0x008fe20003f05270 */
[----:B------:R-:W-:Y:S01]  /*141b0*/  IMAD R5, R2, UR5, R5 ;  /* 0x0000000502057c24 */ /* 0x000fe2000f8e0205 */
[----:B------:R-:W-:-:S11]  /*141c0*/  ULDC.64 UR4, c[0x0][0xae0] ;  /* 0x0002b80000047ab9 */ /* 0x000fd60000000a00 */
[----:B------:R-:W2:Y:S08]  /*141d0*/  @P0 LDC R9, c[0x0][0xbec] ;  /* 0x0002fb00ff090b82 */ /* 0x000eb00000000800 */
[----:B------:R-:W3:Y:S01]  /*141e0*/  @P0 LDC R11, c[0x0][0xbf0] ;  /* 0x0002fc00ff0b0b82 */ /* 0x000ee20000000800 */
[----:B--2---:R-:W-:-:S04]  /*141f0*/  @P0 IMAD.HI.U32 R0, R6, R9, RZ ;  /* 0x0000000906000227 */ /* 0x004fc800078e00ff */
[C---:B------:R-:W-:Y:S02]  /*14200*/  IMAD R9, R205.reuse, UR7, R3 ;  /* 0x00000007cd097c24 */ /* 0x040fe4000f8e0203 */
[----:B------:R-:W-:Y:S01]  /*14210*/  IMAD.WIDE.U32 R2, R205, UR6, R4 ;  /* 0x00000006cd027c25 */ /* 0x000fe2000f8e0004 */
[----:B---3--:R-:W-:-:S03]  /*14220*/  @P0 SHF.R.U32.HI R7, RZ, R11, R0 ;  /* 0x0000000bff070219 */ /* 0x008fc60000011600 */
[----:B------:R-:W-:Y:S01]  /*14230*/  IMAD.IADD R3, R3, 0x1, R9 ;  /* 0x0000000103037824 */ /* 0x000fe200078e0209 */
[----:B------:R-:W-:Y:S02]  /*14240*/  SHF.R.S32.HI R0, RZ, 0x1f, R7 ;  /* 0x0000001fff007819 */ /* 0x000fe40000011407 */
[C---:B------:R-:W-:Y:S01]  /*14250*/  IADD3 R5, -R7.reuse, RZ, RZ ;  /* 0x000000ff07057210 */ /* 0x040fe20007ffe1ff */
[----:B------:R-:W-:-:S04]  /*14260*/  IMAD.WIDE.U32 R2, R7, UR4, R2 ;  /* 0x0000000407027c25 */ /* 0x000fc8000f8e0002 */
[----:B------:R-:W-:Y:S02]  /*14270*/  IMAD R0, R0, UR4, RZ ;  /* 0x0000000400007c24 */ /* 0x000fe4000f8e02ff */
[----:B------:R-:W-:Y:S02]  /*14280*/  IMAD R5, R21, R5, R6 ;  /* 0x0000000515057224 */ /* 0x000fe400078e0206 */
[----:B------:R-:W-:Y:S01]  /*14290*/  IMAD R9, R7, UR5, R0 ;  /* 0x0000000507097c24 */ /* 0x000fe2000f8e0200 */
[----:B------:R-:W-:Y:S02]  /*142a0*/  ULDC.64 UR4, c[0x0][0xad8] ;  /* 0x0002b60000047ab9 */ /* 0x000fe40000000a00 */
[----:B------:R-:W-:Y:S01]  /*142b0*/  SHF.R.S32.HI R0, RZ, 0x1f, R5 ;  /* 0x0000001fff007819 */ /* 0x000fe20000011405 */
[----:B------:R-:W-:-:S04]  /*142c0*/  IMAD.IADD R3, R3, 0x1, R9 ;  /* 0x0000000103037824 */ /* 0x000fc800078e0209 */
[----:B------:R-:W-:Y:S02]  /*142d0*/  IMAD R0, R0, UR4, RZ ;  /* 0x0000000400007c24 */ /* 0x000fe4000f8e02ff */
[----:B------:R-:W-:-:S04]  /*142e0*/  IMAD.WIDE.U32 R2, R5, UR4, R2 ;  /* 0x0000000405027c25 */ /* 0x000fc8000f8e0002 */
[----:B------:R-:W-:Y:S01]  /*142f0*/  IMAD R5, R5, UR5, R0 ;  /* 0x0000000505057c24 */ /* 0x000fe2000f8e0200 */
[----:B------:R-:W-:Y:S02]  /*14300*/  ULDC.64 UR4, c[0x0][0xa80] ;  /* 0x0002a00000047ab9 */ /* 0x000fe40000000a00 */
[----:B------:R-:W-:Y:S01]  /*14310*/  LEA R0, P0, R2, UR4, 0x1 ;  /* 0x0000000402007c11 */ /* 0x000fe2000f8008ff */
[----:B------:R-:W-:Y:S01]  /*14320*/  IMAD.IADD R3, R3, 0x1, R5 ;  /* 0x0000000103037824 */ /* 0x000fe200078e0205 */
[----:B------:R-:W-:Y:S01]  /*14330*/  UMOV UR4, 0xffffffff ;  /* 0xffffffff00047882 */ /* 0x000fe20000000000 */
[----:B------:R-:W-:-:S03]  /*14340*/  LEA R5, R208, R153, 0x7 ;  /* 0x00000099d0057211 */ /* 0x000fc600078e38ff */
[----:B------:R-:W-:Y:S01]  /*14350*/  LEA.HI.X R2, R2, UR5, R3, 0x1, P0 ;  /* 0x0000000502027c11 */ /* 0x000fe200080f0c03 */
[----:B------:R-:W-:Y:S06]  /*14360*/  BRA.DIV UR4, `(.L_x_677) ;  /* 0x0000008e04e07947 */ /* 0x000fec000b800000 */
[----:B------:R2:W3:Y:S04]  /*14370*/  SHFL.IDX PT, R3, R2, RZ, 0x181f ;  /* 0x00181fff02037589 */ /* 0x0004e800000e0000 */
[----:B------:R2:W4:Y:S02]  /*14380*/  SHFL.IDX PT, R14, R0, RZ, 0x181f ;  /* 0x00181fff000e7589 */ /* 0x00052400000e0000 */
.L_x_901:
[----:B------:R-:W-:Y:S01]  /*14390*/  IMAD R21, R20, R21, RZ ;  /* 0x0000001514157224 */ /* 0x000fe200078e02ff */
[----:B------:R-:W-:Y:S04]  /*143a0*/  BSSY B1, `(.L_x_678) ;  /* 0x000000c000017945 */ /* 0x000fe80003800000 */
[----:B------:R-:W-:-:S13]  /*143b0*/  ISETP.GE.AND P0, PT, R5, R21, PT ;  /* 0x000000150500720c */ /* 0x000fda0003f06270 */
[----:B------:R-:W-:Y:S05]  /*143c0*/  @P0 BRA `(.L_x_679) ;  /* 0x0000000000240947 */ /* 0x000fea0003800000 */
[----:B------:R-:W-:Y:S02]  /*143d0*/  ULDC UR4, c[0x0][0xac8] ;  /* 0x0002b20000047ab9 */ /* 0x000fe40000000800 */
[----:B------:R-:W-:Y:S02]  /*143e0*/  ISETP.GE.AND P2, PT, R16, UR4, PT ;  /* 0x0000000410007c0c */ /* 0x000fe4000bf46270 */
[----:B------:R-:W-:-:S11]  /*143f0*/  ISETP.GE.AND P3, PT, R23, UR4, PT ;  /* 0x0000000417007c0c */ /* 0x000fd6000bf66270 */
[CC--:B----4-:R-:W-:Y:S02]  /*14400*/  @!P2 LEA R6, P0, R16.reuse, R14.reuse, 0x1 ;  /* 0x0000000e1006a211 */ /* 0x0d0fe400078008ff */
[C---:B------:R-:W-:Y:S02]  /*14410*/  @!P3 LEA R14, P1, R23.reuse, R14, 0x1 ;  /* 0x0000000e170eb211 */ /* 0x040fe400078208ff */
[-C--:B---3--:R-:W-:Y:S02]  /*14420*/  @!P2 LEA.HI.X R7, R16, R3.reuse, R17, 0x1, P0 ;  /* 0x000000031007a211 */ /* 0x088fe400000f0c11 */
[----:B------:R-:W-:-:S03]  /*14430*/  @!P3 LEA.HI.X R15, R23, R3, R22, 0x1, P1 ;  /* 0x00000003170fb211 */ /* 0x000fc600008f0c16 */
[----:B------:R3:W-:Y:S04]  /*14440*/  @!P2 ST.E.128 desc[UR42][R6.64], RZ ;  /* 0x000000ff0600a985 */ /* 0x0007e8000c101d2a */
[----:B------:R3:W-:Y:S02]  /*14450*/  @!P3 ST.E.128 desc[UR42][R14.64], RZ ;  /* 0x000000ff0e00b985 */ /* 0x0007e4000c101d2a */
.L_x_679:
[----:B------:R-:W-:Y:S05]  /*14460*/  BSYNC B1 ;  /* 0x0000000000017941 */ /* 0x000fea0003800000 */
.L_x_678:
[----:B------:R-:W-:-:S03]  /*14470*/  UMOV UR4, 0xffffffff ;  /* 0xffffffff00047882 */ /* 0x000fc60000000000 */
[----:B------:R-:W-:Y:S05]  /*14480*/  BRA.DIV UR4, `(.L_x_680) ;  /* 0x0000008e04cc7947 */ /* 0x000fea000b800000 */
[----:B---3--:R3:W0:Y:S04]  /*14490*/  SHFL.IDX PT, R3, R2, 0x1, 0x181f ;  /* 0x00381f0002037f89 */ /* 0x00862800000e0000 */
[----:B----4-:R3:W4:Y:S02]  /*144a0*/  SHFL.IDX PT, R14, R0, 0x1, 0x181f ;  /* 0x00381f00000e7f89 */ /* 0x01072400000e0000 */
.L_x_905:
[----:B------:R-:W-:Y:S01]  /*144b0*/  VIADD R4, R5, 0x20 ;  /* 0x0000002005047836 */ /* 0x000fe20000000000 */
        /* <DEDUP_REMOVED lines=8> */
[-C--:B0-----:R-:W-:Y:S02]  /*14540*/  @!P2 LEA.HI.X R7, R16, R3.reuse, R17, 0x1, P0 ;  /* 0x000000031007a211 */ /* 0x081fe400000f0c11 */
[----:B------:R-:W-:-:S03]  /*14550*/  @!P3 LEA.HI.X R15, R23, R3, R22, 0x1, P1 ;  /* 0x00000003170fb211 */ /* 0x000fc600008f0c16 */
[----:B------:R0:W-:Y:S04]  /*14560*/  @!P2 ST.E.128 desc[UR42][R6.64], RZ ;  /* 0x000000ff0600a985 */ /* 0x0001e8000c101d2a */
[----:B------:R0:W-:Y:S02]  /*14570*/  @!P3 ST.E.128 desc[UR42][R14.64], RZ ;  /* 0x000000ff0e00b985 */ /* 0x0001e4000c101d2a */
.L_x_682:
[----:B------:R-:W-:Y:S05]  /*14580*/  BSYNC B1 ;  /* 0x0000000000017941 */ /* 0x000fea0003800000 */
.L_x_681:
[----:B------:R-:W-:-:S03]  /*14590*/  UMOV UR4, 0xffffffff ;  /* 0xffffffff00047882 */ /* 0x000fc60000000000 */
[----:B------:R-:W-:Y:S05]  /*145a0*/  BRA.DIV UR4, `(.L_x_683) ;  /* 0x0000008e04cc7947 */ /* 0x000fea000b800000 */
[----:B0-----:R0:W0:Y:S04]  /*145b0*/  SHFL.IDX PT, R3, R2, 0x2, 0x181f ;  /* 0x00581f0002037f89 */ /* 0x00102800000e0000 */
[----:B----4-:R4:W0:Y:S02]  /*145c0*/  SHFL.IDX PT, R14, R0, 0x2, 0x181f ;  /* 0x00581f00000e7f89 */ /* 0x01082400000e0000 */
.L_x_909:
[----:B------:R-:W-:Y:S01]  /*145d0*/  VIADD R4, R5, 0x40 ;  /* 0x0000004005047836 */ /* 0x000fe20000000000 */
[----:B------:R-:W-:Y:S04]  /*145e0*/  BSSY B1, `(.L_x_684) ;  /* 0x000000c000017945 */ /* 0x000fe80003800000 */
[----:B------:R-:W-:-:S13]  /*145f0*/  ISETP.GE.AND P0, PT, R4, R21, PT ;  /* 0x000000150400720c */ /* 0x000fda0003f06270 */
[----:B------:R-:W-:Y:S05]  /*14600*/  @P0 BRA `(.L_x_685) ;  /* 0x0000000000240947 */ /* 0x000fea0003800000 */
[----:B------:R-:W-:Y:S02]  /*14610*/  ULDC UR4, c[0x0][0xac8] ;  /* 0x0002b20000047ab9 */ /* 0x000fe40000000800 */
[----:B------:R-:W-:Y:S02]  /*14620*/  ISETP.GE.AND P2, PT, R16, UR4, PT ;  /* 0x0000000410007c0c */ /* 0x000fe4000bf46270 */
[----:B------:R-:W-:-:S11]  /*14630*/  ISETP.GE.AND P3, PT, R23, UR4, PT ;  /* 0x0000000417007c0c */ /* 0x000fd6000bf66270 */
[CC--:B0-----:R-:W-:Y:S02]  /*14640*/  @!P2 LEA R6, P0, R16.reuse, R14.reuse, 0x1 ;  /* 0x0000000e1006a211 */ /* 0x0c1fe400078008ff */
[C---:B------:R-:W-:Y:S02]  /*14650*/  @!P3 LEA R14, P1, R23.reuse, R14, 0x1 ;  /* 0x0000000e170eb211 */ /* 0x040fe400078208ff */
[-C--:B------:R-:W-:Y:S02]  /*14660*/  @!P2 LEA.HI.X R7, R16, R3.reuse, R17, 0x1, P0 ;  /* 0x000000031007a211 */ /* 0x080fe400000f0c11 */
[----:B------:R-:W-:-:S03]  /*14670*/  @!P3 LEA.HI.X R15, R23, R3, R22, 0x1, P1 ;  /* 0x00000003170fb211 */ /* 0x000fc600008f0c16 */
[----:B------:R0:W-:Y:S04]  /*14680*/  @!P2 ST.E.128 desc[UR42][R6.64], RZ ;  /* 0x000000ff0600a985 */ /* 0x0001e8000c101d2a */
[----:B------:R0:W-:Y:S02]  /*14690*/  @!P3 ST.E.128 desc[UR42][R14.64], RZ ;  /* 0x000000ff0e00b985 */ /* 0x0001e4000c101d2a */
.L_x_685:
[----:B------:R-:W-:Y:S05]  /*146a0*/  BSYNC B1 ;  /* 0x0000000000017941 */ /* 0x000fea0003800000 */
.L_x_684:
[----:B------:R-:W-:-:S03]  /*146b0*/  UMOV UR4, 0xffffffff ;  /* 0xffffffff00047882 */ /* 0x000fc60000000000 */
[----:B------:R-:W-:Y:S05]  /*146c0*/  BRA.DIV UR4, `(.L_x_686) ;  /* 0x0000008e04cc7947 */ /* 0x000fea000b800000 */
[----:B0-----:R0:W0:Y:S04]  /*146d0*/  SHFL.IDX PT, R3, R2, 0x3, 0x181f ;  /* 0x00781f0002037f89 */ /* 0x00102800000e0000 */
[----:B------:R0:W0:Y:S02]  /*146e0*/  SHFL.IDX PT, R14, R0, 0x3, 0x181f ;  /* 0x00781f00000e7f89 */ /* 0x00002400000e0000 */
.L_x_913:
[----:B0-234-:R-:W-:-:S05]  /*146f0*/  VIADD R0, R5, 0x60 ;  /* 0x0000006005007836 */ /* 0x01dfca0000000000 */
[----:B------:R-:W-:-:S13]  /*14700*/  ISETP.GE.AND P0, PT, R0, R21, PT ;  /* 0x000000150000720c */ /* 0x000fda0003f06270 */
[----:B------:R-:W-:Y:S05]  /*14710*/  @P0 BRA `(.L_x_669) ;  /* 0x0000000000240947 */ /* 0x000fea0003800000 */
[----:B------:R-:W-:Y:S02]  /*14720*/  ULDC UR4, c[0x0][0xac8] ;  /* 0x0002b20000047ab9 */ /* 0x000fe40000000800 */
[----:B------:R-:W-:Y:S02]  /*14730*/  ISETP.GE.AND P2, PT, R16, UR4, PT ;  /* 0x0000000410007c0c */ /* 0x000fe4000bf46270 */
[----:B------:R-:W-:-:S11]  /*14740*/  ISETP.GE.AND P3, PT, R23, UR4, PT ;  /* 0x0000000417007c0c */ /* 0x000fd6000bf66270 */
[CC--:B------:R-:W-:Y:S02]  /*14750*/  @!P2 LEA R4, P0, R16.reuse, R14.reuse, 0x1 ;  /* 0x0000000e1004a211 */ /* 0x0c0fe400078008ff */
[C---:B------:R-:W-:Y:S02]  /*14760*/  @!P3 LEA R14, P1, R23.reuse, R14, 0x1 ;  /* 0x0000000e170eb211 */ /* 0x040fe400078208ff */
[-C--:B------:R-:W-:Y:S02]  /*14770*/  @!P2 LEA.HI.X R5, R16, R3.reuse, R17, 0x1, P0 ;  /* 0x000000031005a211 */ /* 0x080fe400000f0c11 */
[----:B------:R-:W-:-:S03]  /*14780*/  @!P3 LEA.HI.X R15, R23, R3, R22, 0x1, P1 ;  /* 0x00000003170fb211 */ /* 0x000fc600008f0c16 */
[----:B------:R3:W-:Y:S04]  /*14790*/  @!P2 ST.E.128 desc[UR42][R4.64], RZ ;  /* 0x000000ff0400a985 */ /* 0x0007e8000c101d2a */
[----:B------:R3:W-:Y:S02]  /*147a0*/  @!P3 ST.E.128 desc[UR42][R14.64], RZ ;  /* 0x000000ff0e00b985 */ /* 0x0007e4000c101d2a */
.L_x_669:
[----:B------:R-:W-:Y:S05]  /*147b0*/  BSYNC B0 ;  /* 0x0000000000007941 */ /* 0x000fea0003800000 */
.L_x_655:
[----:B------:R-:W-:Y:S02]  /*147c0*/  ULDC UR4, c[0x0][0xc3c] ;  /* 0x00030f0000047ab9 */ /* 0x000fe40000000800 */
[----:B-1----:R-:W-:-:S13]  /*147d0*/  ISETP.GE.AND P0, PT, R31, UR4, PT ;  /* 0x000000041f007c0c */ /* 0x002fda000bf06270 */
[----:B------:R-:W-:Y:S05]  /*147e0*/  @!P0 BRA `(.L_x_687) ;  /* 0xfffffec8008c8947 */ /* 0x000fea000383ffff */
[----:B------:R-:W-:Y:S05]  /*147f0*/  BRA `(.L_x_478) ;  /* 0x0000006c00c47947 */ /* 0x000fea0003800000 */
.L_x_476:
[----:B------:R-:W-:-:S08]  /*14800*/  NOP ;  /* 0x0000000000007918 */ /* 0x000fd00000000000 */
[----:B------:R-:W0:-:S00]  /*14810*/  USETMAXREG.DEALLOC.CTAPOOL 0x28 ;  /* 0x00000028000079c8 */ /* 0x000e0000080e0500 */
[----:B0-----:R-:W-:Y:S02]  /*14820*/  LOP3.LUT R2, R2, 0x3, RZ, 0xc0, !PT ;  /* 0x0000000302027812 */ /* 0x001fe400078ec0ff */
[----:B------:R-:W-:Y:S02]  /*14830*/  LOP3.LUT R32, R32, 0xfffffff7, RZ, 0xc0, !PT ;  /* 0xfffffff720207812 */ /* 0x000fe400078ec0ff */
[----:B------:R-:W-:Y:S02]  /*14840*/  MOV R6, RZ ;  /* 0x000000ff00067202 */ /* 0x000fe40000000f00 */
[----:B------:R-:W0:Y:S02]  /*14850*/  SHFL.IDX PT, R2, R2, RZ, 0x1f ;  /* 0x00001fff02027589 */ /* 0x000e2400000e0000 */
[----:B0-----:R-:W-:-:S13]  /*14860*/  ISETP.NE.AND P0, PT, R2, RZ, PT ;  /* 0x000000ff0200720c */ /* 0x001fda0003f05270 */
        /* <DEDUP_REMOVED lines=9> */
.L_x_688:
[----:B------:R-:W-:Y:S01]  /*14900*/  LOP3.LUT R7, R0, 0x1f, RZ, 0xc0, !PT ;  /* 0x0000001f00077812 */ /* 0x000fe200078ec0ff */
[----:B------:R-:W-:Y:S01]  /*14910*/  ULDC UR4, c[0x0][0xc3c] ;  /* 0x00030f0000047ab9 */ /* 0x000fe20000000800 */
[----:B------:R-:W-:Y:S01]  /*14920*/  IMAD.MOV.U32 R9, RZ, RZ, RZ ;  /* 0x000000ffff097224 */ /* 0x000fe200078e00ff */
[----:B------:R-:W0:Y:S01]  /*14930*/  S2UR UR6, SR_CTAID.X ;  /* 0x00000000000679c3 */ /* 0x000e220000002500 */
[----:B------:R-:W-:Y:S01]  /*14940*/  ISETP.NE.AND P0, PT, R7, 0x1f, PT ;  /* 0x0000001f0700780c */ /* 0x000fe20003f05270 */
[----:B------:R-:W-:-:S03]  /*14950*/  ULDC UR5, c[0x0][0xc38] ;  /* 0x00030e0000057ab9 */ /* 0x000fc60000000800 */
[----:B------:R-:W-:-:S13]  /*14960*/  ISETP.GE.OR P1, PT, R7, UR4, !P0 ;  /* 0x0000000407007c0c */ /* 0x000fda000c726670 */
[----:B------:R-:W1:Y:S08]  /*14970*/  @!P1 LDC.64 R4, c[0x0][0xc80] ;  /* 0x00032000ff049b82 */ /* 0x000e700000000a00 */
[----:B------:R-:W2:Y:S01]  /*14980*/  @!P1 LDC.64 R2, c[0x0][0xc78] ;  /* 0x00031e00ff029b82 */ /* 0x000ea20000000a00 */
[----:B-1----:R-:W-:-:S05]  /*14990*/  @!P1 IMAD.WIDE.U32 R4, R7, 0x4, R4 ;  /* 0x0000000407049825 */ /* 0x002fca00078e0004 */
        /* <DEDUP_REMOVED lines=10> */
[----:B------:R-:W1:Y:S02]  /*14a40*/  SHFL.UP PT, R10, R8, 0x1, RZ ;  /* 0x04200000080a7989 */ /* 0x000e6400000e00ff */
[----:B-1----:R-:W-:-:S05]  /*14a50*/  SEL R11, R10, RZ, P1 ;  /* 0x000000ff0a0b7207 */ /* 0x002fca0000800000 */
[----:B------:R-:W-:-:S05]  /*14a60*/  IMAD.IADD R11, R8, 0x1, R11 ;  /* 0x00000001080b7824 */ /* 0x000fca00078e020b */
[----:B------:R-:W1:Y:S02]  /*14a70*/  SHFL.UP PT, R10, R11, 0x2, RZ ;  /* 0x044000000b0a7989 */ /* 0x000e6400000e00ff */
[----:B-1----:R-:W-:-:S05]  /*14a80*/  SEL R10, R10, RZ, P2 ;  /* 0x000000ff0a0a7207 */ /* 0x002fca0001000000 */
[----:B------:R-:W-:-:S05]  /*14a90*/  IMAD.IADD R10, R11, 0x1, R10 ;  /* 0x000000010b0a7824 */ /* 0x000fca00078e020a */
[----:B------:R-:W1:Y:S02]  /*14aa0*/  SHFL.UP PT, R4, R10, 0x4, RZ ;  /* 0x048000000a047989 */ /* 0x000e6400000e00ff */
[----:B-1----:R-:W-:-:S04]  /*14ab0*/  SEL R3, R4, RZ, P3 ;  /* 0x000000ff04037207 */ /* 0x002fc80001800000 */
[----:B------:R-:W-:-:S05]  /*14ac0*/  IADD3 R3, R10, R3, RZ ;  /* 0x000000030a037210 */ /* 0x000fca0007ffe0ff */
[----:B------:R-:W1:Y:S02]  /*14ad0*/  SHFL.UP PT, R2, R3, 0x8, RZ ;  /* 0x0500000003027989 */ /* 0x000e6400000e00ff */
[----:B-1----:R-:W-:-:S05]  /*14ae0*/  SEL R2, R2, RZ, P4 ;  /* 0x000000ff02027207 */ /* 0x002fca0002000000 */
[----:B------:R-:W-:-:S05]  /*14af0*/  IMAD.IADD R2, R3, 0x1, R2 ;  /* 0x0000000103027824 */ /* 0x000fca00078e0202 */
[----:B------:R-:W1:Y:S02]  /*14b00*/  SHFL.UP PT, R4, R2, 0x10, RZ ;  /* 0x0600000002047989 */ /* 0x000e6400000e00ff */
[----:B-1----:R-:W-:-:S05]  /*14b10*/  SEL R5, R4, RZ, P5 ;  /* 0x000000ff04057207 */ /* 0x002fca0002800000 */
[----:B------:R-:W-:-:S05]  /*14b20*/  IMAD.IADD R5, R2, 0x1, R5 ;  /* 0x0000000102057824 */ /* 0x000fca00078e0205 */
[----:B------:R-:W1:Y:S02]  /*14b30*/  SHFL.IDX PT, R8, R5, 0x1f, 0x1f ;  /* 0x03e01f0005087f89 */ /* 0x000e6400000e0000 */
[----:B-1----:R-:W-:-:S05]  /*14b40*/  IMAD R8, R8, UR5, RZ ;  /* 0x0000000508087c24 */ /* 0x002fca000f8e02ff */
[----:B0-----:R-:W-:Y:S01]  /*14b50*/  ISETP.GT.AND P6, PT, R8, UR6, PT ;  /* 0x0000000608007c0c */ /* 0x001fe2000bfc4270 */
[----:B------:R-:W-:-:S12]  /*14b60*/  IMAD.MOV.U32 R3, RZ, RZ, R8 ;  /* 0x000000ffff037224 */ /* 0x000fd800078e0008 */
[----:B------:R-:W-:Y:S05]  /*14b70*/  @P6 BRA `(.L_x_690) ;  /* 0x0000000000a06947 */ /* 0x000fea0003800000 */
[----:B------:R-:W-:Y:S01]  /*14b80*/  MOV R8, R3 ;  /* 0x0000000300087202 */ /* 0x000fe20000000f00 */
[----:B------:R-:W-:Y:S01]  /*14b90*/  UMOV UR4, URZ ;  /* 0x0000003f00047c82 */ /* 0x000fe20008000000 */
[----:B------:R-:W-:-:S05]  /*14ba0*/  ULDC UR5, c[0x0][0xc38] ;  /* 0x00030e0000057ab9 */ /* 0x000fca0000000800 */
.L_x_692:
[----:B------:R-:W0:Y:S01]  /*14bb0*/  LDC R2, c[0x0][0xc3c] ;  /* 0x00030f00ff027b82 */ /* 0x000e220000000800 */
[----:B------:R-:W-:Y:S01]  /*14bc0*/  UIADD3 UR4, UR4, 0x1f, URZ ;  /* 0x0000001f04047890 */ /* 0x000fe2000fffe03f */
[----:B------:R-:W-:Y:S02]  /*14bd0*/  ULDC UR7, c[0x0][0xc3c] ;  /* 0x00030f0000077ab9 */ /* 0x000fe40000000800 */
[----:B------:R-:W-:-:S03]  /*14be0*/  IMAD.U32 R19, RZ, RZ, UR7 ;  /* 0x00000007ff137e24 */ /* 0x000fc6000f8e00ff */
[----:B0-----:R-:W-:-:S13]  /*14bf0*/  ISETP.LE.AND P6, PT, R2, UR4, PT ;  /* 0x0000000402007c0c */ /* 0x001fda000bfc3270 */
[----:B------:R-:W-:Y:S05]  /*14c00*/  @P6 BRA `(.L_x_691) ;  /* 0x0000000400ac6947 */ /* 0x000fea0003800000 */
[----:B------:R-:W-:Y:S02]  /*14c10*/  VIADD R9, R7, UR4 ;  /* 0x0000000407097c36 */ /* 0x000fe40008000000 */
[----:B------:R-:W-:-:S03]  /*14c20*/  IMAD.MOV.U32 R6, RZ, RZ, RZ ;  /* 0x000000ffff067224 */ /* 0x000fc600078e00ff */
[----:B------:R-:W-:-:S13]  /*14c30*/  ISETP.GE.OR P6, PT, R9, R2, !P0 ;  /* 0x000000020900720c */ /* 0x000fda00047c6670 */
[----:B------:R-:W0:Y:S08]  /*14c40*/  @!P6 LDC.64 R4, c[0x0][0xc80] ;  /* 0x00032000ff04eb82 */ /* 0x000e300000000a00 */
[----:B------:R-:W1:Y:S01]  /*14c50*/  @!P6 LDC.64 R2, c[0x0][0xc78] ;  /* 0x00031e00ff02eb82 */ /* 0x000e620000000a00 */
[----:B0-----:R-:W-:-:S05]  /*14c60*/  @!P6 IMAD.WIDE R4, R9, 0x4, R4 ;  /* 0x000000040904e825 */ /* 0x001fca00078e0204 */
[----:B------:R-:W2:Y:S01]  /*14c70*/  @!P6 LDG.E R6, desc[UR42][R4.64] ;  /* 0x0000002a0406e981 */ /* 0x000ea2000c1e1900 */
[----:B-1----:R-:W-:Y:S01]  /*14c80*/  @!P6 IMAD.WIDE R2, R9, 0x4, R2 ;  /* 0x000000040902e825 */ /* 0x002fe200078e0202 */
[----:B------:R-:W-:-:S06]  /*14c90*/  MOV R9, RZ ;  /* 0x000000ff00097202 */ /* 0x000fcc0000000f00 */
        /* <DEDUP_REMOVED lines=14> */
[----:B------:R-:W0:Y:S02]  /*14d80*/  SHFL.UP PT, R2, R3, 0x10, RZ ;  /* 0x0600000003027989 */ /* 0x000e2400000e00ff */
[----:B0-----:R-:W-:-:S05]  /*14d90*/  SEL R2, R2, RZ, P5 ;  /* 0x000000ff02027207 */ /* 0x001fca0002800000 */
[----:B------:R-:W-:-:S05]  /*14da0*/  IMAD.IADD R5, R3, 0x1, R2 ;  /* 0x0000000103057824 */ /* 0x000fca00078e0202 */
[----:B------:R-:W0:Y:S02]  /*14db0*/  SHFL.IDX PT, R2, R5, 0x1f, 0x1f ;  /* 0x03e01f0005027f89 */ /* 0x000e2400000e0000 */
[----:B0-----:R-:W-:-:S04]  /*14dc0*/  IMAD R3, R2, UR5, RZ ;  /* 0x0000000502037c24 */ /* 0x001fc8000f8e02ff */
[----:B------:R-:W-:-:S05]  /*14dd0*/  IMAD.IADD R8, R3, 0x1, R8 ;  /* 0x0000000103087824 */ /* 0x000fca00078e0208 */
[----:B------:R-:W-:-:S13]  /*14de0*/  ISETP.GT.AND P6, PT, R8, UR6, PT ;  /* 0x0000000608007c0c */ /* 0x000fda000bfc4270 */
[----:B------:R-:W-:Y:S05]  /*14df0*/  @!P6 BRA `(.L_x_692) ;  /* 0xfffffffc006ce947 */ /* 0x000fea000383ffff */
.L_x_690:
        /* <DEDUP_REMOVED lines=12> */
[----:B0-----:R-:W-:-:S06]  /*14ec0*/  IADD3 R2, R10, 0xffffffe, RZ ;  /* 0x0ffffffe0a027810 */ /* 0x001fcc0007ffe0ff */
[----:B------:R-:W0:Y:S02]  /*14ed0*/  F2I.FTZ.U32.TRUNC.NTZ R3, R2 ;  /* 0x0000000200037305 */ /* 0x000e24000021f000 */
[----:B0-----:R-:W-:Y:S01]  /*14ee0*/  IMAD.MOV R12, RZ, RZ, -R3 ;  /* 0x000000ffff0c7224 */ /* 0x001fe200078e0a03 */
[----:B-12---:R-:W-:Y:S06]  /*14ef0*/  @!P0 BRA `(.L_x_693) ;  /* 0x0000000000088947 */ /* 0x006fec0003800000 */
[----:B------:R-:W-:-:S06]  /*14f00*/  VIADD R16, R19, 0xffffffff ;  /* 0xffffffff13107836 */ /* 0x000fcc0000000000 */
[----:B------:R0:W1:Y:S02]  /*14f10*/  SHFL.IDX PT, R16, R5, R16, 0x1f ;  /* 0x00001f1005107589 */ /* 0x00006400000e0000 */
.L_x_693:
[----:B-1----:R-:W-:Y:S01]  /*14f20*/  IMAD R16, R16, UR5, R11 ;  /* 0x0000000510107c24 */ /* 0x002fe2000f8e020b */
[----:B------:R-:W-:Y:S01]  /*14f30*/  MOV R11, R12 ;  /* 0x0000000c000b7202 */ /* 0x000fe20000000f00 */
[----:B------:R-:W-:Y:S01]  /*14f40*/  IMAD.MOV.U32 R2, RZ, RZ, RZ ;  /* 0x000000ffff027224 */ /* 0x000fe200078e00ff */
[----:B------:R-:W-:Y:S01]  /*14f50*/  IABS R12, R6 ;  /* 0x00000006000c7213 */ /* 0x000fe20000000000 */
[----:B------:R-:W-:Y:S01]  /*14f60*/  VIADD R19, R19, UR4 ;  /* 0x0000000413137c36 */ /* 0x000fe20008000000 */
[----:B------:R-:W-:Y:S01]  /*14f70*/  IADD3 R17, -R16, UR6, RZ ;  /* 0x0000000610117c10 */ /* 0x000fe2000fffe1ff */
[----:B------:R-:W-:Y:S01]  /*14f80*/  IMAD R11, R11, R4, RZ ;  /* 0x000000040b0b7224 */ /* 0x000fe200078e02ff */
[----:B0-----:R-:W-:Y:S01]  /*14f90*/  IABS R5, R9 ;  /* 0x0000000900057213 */ /* 0x001fe20000000000 */
[----:B------:R-:W-:Y:S01]  /*14fa0*/  IMAD.MOV R12, RZ, RZ, -R12 ;  /* 0x000000ffff0c7224 */ /* 0x000fe200078e0a0c */
[----:B------:R-:W-:Y:S01]  /*14fb0*/  IABS R10, R17 ;  /* 0x00000011000a7213 */ /* 0x000fe20000000000 */
[----:B------:R-:W-:Y:S01]  /*14fc0*/  IMAD.HI.U32 R2, R3, R11, R2 ;  /* 0x0000000b03027227 */ /* 0x000fe200078e0002 */
[----:B------:R-:W0:Y:S03]  /*14fd0*/  I2F.RP R8, R5 ;  /* 0x0000000500087306 */ /* 0x000e260000209400 */
[----:B------:R-:W-:Y:S01]  /*14fe0*/  IMAD.MOV.U32 R3, RZ, RZ, R10 ;  /* 0x000000ffff037224 */ /* 0x000fe200078e000a */
[----:B------:R-:W-:-:S03]  /*14ff0*/  MOV R10, R12 ;  /* 0x0000000c000a7202 */ /* 0x000fc60000000f00 */
[----:B------:R-:W-:-:S04]  /*15000*/  IMAD.HI.U32 R2, R2, R3, RZ ;  /* 0x0000000302027227 */ /* 0x000fc800078e00ff */
[----:B------:R-:W-:Y:S01]  /*15010*/  IMAD R3, R2, R10, R3 ;  /* 0x0000000a02037224 */ /* 0x000fe200078e0203 */
[----:B0-----:R-:W0:Y:S04]  /*15020*/  MUFU.RCP R8, R8 ;  /* 0x0000000800087308 */ /* 0x001e280000001000 */
[----:B------:R-:W-:-:S13]  /*15030*/  ISETP.GT.U32.AND P1, PT, R4, R3, PT ;  /* 0x000000030400720c */ /* 0x000fda0003f24070 */
[----:B------:R-:W-:Y:S02]  /*15040*/  @!P1 IMAD.IADD R3, R3, 0x1, -R4 ;  /* 0x0000000103039824 */ /* 0x000fe400078e0a04 */
[----:B------:R-:W-:Y:S01]  /*15050*/  @!P1 VIADD R2, R2, 0x1 ;  /* 0x0000000102029836 */ /* 0x000fe20000000000 */
[----:B------:R-:W-:Y:S01]  /*15060*/  ISETP.NE.AND P1, PT, R6, RZ, PT ;  /* 0x000000ff0600720c */ /* 0x000fe20003f25270 */
[----:B0-----:R-:W-:Y:S01]  /*15070*/  VIADD R10, R8, 0xffffffe ;  /* 0x0ffffffe080a7836 */ /* 0x001fe20000000000 */
[----:B------:R-:W-:Y:S02]  /*15080*/  ISETP.GE.U32.AND P0, PT, R3, R4, PT ;  /* 0x000000040300720c */ /* 0x000fe40003f06070 */
[----:B------:R-:W-:Y:S01]  /*15090*/  LOP3.LUT R4, R17, R6, RZ, 0x3c, !PT ;  /* 0x0000000611047212 */ /* 0x000fe200078e3cff */
[----:B------:R0:W1:Y:S03]  /*150a0*/  F2I.FTZ.U32.TRUNC.NTZ R3, R10 ;  /* 0x0000000a00037305 */ /* 0x000066000021f000 */
[----:B------:R-:W-:-:S02]  /*150b0*/  ISETP.GE.AND P2, PT, R4, RZ, PT ;  /* 0x000000ff0400720c */ /* 0x000fc40003f46270 */
[----:B0-----:R-:W-:-:S05]  /*150c0*/  IABS R10, R9 ;  /* 0x00000009000a7213 */ /* 0x001fca0000000000 */
[----:B------:R-:W-:Y:S02]  /*150d0*/  @P0 IADD3 R2, R2, 0x1, RZ ;  /* 0x0000000102020810 */ /* 0x000fe40007ffe0ff */
[----:B------:R-:W-:-:S03]  /*150e0*/  IADD3 R10, RZ, -R10, RZ ;  /* 0x8000000aff0a7210 */ /* 0x000fc60007ffe0ff */
[----:B------:R-:W-:Y:S02]  /*150f0*/  IMAD.MOV.U32 R8, RZ, RZ, R2 ;  /* 0x000000ffff087224 */ /* 0x000fe400078e0002 */
[----:B-1----:R-:W-:Y:S02]  /*15100*/  IMAD.MOV R2, RZ, RZ, -R3 ;  /* 0x000000ffff027224 */ /* 0x002fe400078e0a03 */
[----:B------:R-:W-:Y:S01]  /*15110*/  @!P2 IMAD.MOV R8, RZ, RZ, -R8 ;  /* 0x000000ffff08a224 */ /* 0x000fe200078e0a08 */
[----:B------:R-:W-:Y:S01]  /*15120*/  @!P1 LOP3.LUT R8, RZ, R6, RZ, 0x33, !PT ;  /* 0x00000006ff089212 */ /* 0x000fe200078e33ff */
[----:B------:R-:W-:Y:S02]  /*15130*/  IMAD R11, R2, R5, RZ ;  /* 0x00000005020b7224 */ /* 0x000fe400078e02ff */
[----:B------:R-:W-:Y:S01]  /*15140*/  IMAD.MOV.U32 R2, RZ, RZ, RZ ;  /* 0x000000ffff027224 */ /* 0x000fe200078e00ff */
[-C--:B------:R-:W-:Y:S01]  /*15150*/  IABS R4, R8.reuse ;  /* 0x0000000800047213 */ /* 0x080fe20000000000 */
[----:B------:R-:W-:-:S02]  /*15160*/  IMAD R6, R6, R8, RZ ;  /* 0x0000000806067224 */ /* 0x000fc400078e02ff */
        /* <DEDUP_REMOVED lines=9> */
[-C--:B------:R-:W-:Y:S01]  /*15200*/  @!P1 IADD3 R4, R4, -R5.reuse, RZ ;  /* 0x8000000504049210 */ /* 0x080fe20007ffe0ff */
[----:B------:R-:W-:Y:S01]  /*15210*/  @!P1 VIADD R2, R2, 0x1 ;  /* 0x0000000102029836 */ /* 0x000fe20000000000 */
[----:B------:R-:W-:Y:S02]  /*15220*/  ISETP.NE.AND P1, PT, R9, RZ, PT ;  /* 0x000000ff0900720c */ /* 0x000fe40003f25270 */
[----:B------:R-:W-:-:S13]  /*15230*/  ISETP.GE.U32.AND P0, PT, R4, R5, PT ;  /* 0x000000050400720c */ /* 0x000fda0003f06070 */
[----:B------:R-:W-:-:S04]  /*15240*/  @P0 VIADD R2, R2, 0x1 ;  /* 0x0000000102020836 */ /* 0x000fc80000000000 */
[----:B------:R-:W-:Y:S01]  /*15250*/  @!P2 IMAD.MOV R2, RZ, RZ, -R2 ;  /* 0x000000ffff02a224 */ /* 0x000fe200078e0a02 */
[----:B------:R-:W-:-:S04]  /*15260*/  @!P1 LOP3.LUT R2, RZ, R9, RZ, 0x33, !PT ;  /* 0x00000009ff029212 */ /* 0x000fc800078e33ff */
[----:B------:R-:W-:-:S05]  /*15270*/  IADD3 R18, -R2, RZ, RZ ;  /* 0x000000ff02127210 */ /* 0x000fca0007ffe1ff */
[C---:B------:R-:W-:Y:S02]  /*15280*/  IMAD R18, R9.reuse, R18, R8 ;  /* 0x0000001209127224 */ /* 0x040fe400078e0208 */
[----:B------:R-:W-:-:S05]  /*15290*/  IMAD R9, R9, 0x1000000, R2 ;  /* 0x0100000009097824 */ /* 0x000fca00078e0202 */
[----:B------:R-:W-:Y:S01]  /*152a0*/  LEA R18, R18, R9, 0x10 ;  /* 0x0000000912127211 */ /* 0x000fe200078e80ff */
[----:B------:R-:W-:Y:S06]  /*152b0*/  BRA `(.L_x_694) ;  /* 0x00000000000c7947 */ /* 0x000fec0003800000 */
.L_x_691:
[----:B------:R-:W-:Y:S02]  /*152c0*/  IMAD.MOV.U32 R17, RZ, RZ, RZ ;  /* 0x000000ffff117224 */ /* 0x000fe400078e00ff */
[----:B------:R-:W-:Y:S02]  /*152d0*/  IMAD.U32 R16, RZ, RZ, UR6 ;  /* 0x00000006ff107e24 */ /* 0x000fe4000f8e00ff */
[----:B------:R-:W-:-:S07]  /*152e0*/  IMAD.MOV.U32 R18, RZ, RZ, RZ ;  /* 0x000000ffff127224 */ /* 0x000fce00078e00ff */
.L_x_694:
[----:B------:R-:W-:-:S13]  /*152f0*/  ISETP.NE.AND P0, PT, R7, RZ, PT ;  /* 0x000000ff0700720c */ /* 0x000fda0003f05270 */
[----:B------:R-:W0:Y:S01]  /*15300*/  @!P0 S2R R3, SR_CgaCtaId ;  /* 0x0000000000038919 */ /* 0x000e220000008800 */
[----:B------:R-:W-:-:S04]  /*15310*/  @!P0 MOV R2, 0x400 ;  /* 0x0000040000028802 */ /* 0x000fc80000000f00 */
[----:B0-----:R-:W-:-:S05]  /*15320*/  @!P0 LEA R2, R3, R2, 0x18 ;  /* 0x0000000203028211 */ /* 0x001fca00078ec0ff */
[----:B------:R0:W-:Y:S01]  /*15330*/  @!P0 STS.128 [R2+0x288d0], R16 ;  /* 0x0288d01002008388 */ /* 0x0001e20000000c00 */
[----:B------:R-:W-:Y:S06]  /*15340*/  BAR.ARV 0x5, 0x180 ;  /* 0x0146000000007b1d */ /* 0x000fec0000002000 */
.L_x_689:
[----:B------:R2:W-:Y:S01]  /*15350*/  STL [R1+0x24], RZ ;  /* 0x000024ff01007387 */ /* 0x0005e20000100800 */
[----:B------:R-:W-:Y:S01]  /*15360*/  ULDC UR4, c[0x0][0xc3c] ;  /* 0x00030f0000047ab9 */ /* 0x000fe20000000800 */
[----:B------:R-:W-:Y:S01]  /*15370*/  MOV R28, 0x1 ;  /* 0x00000001001c7802 */ /* 0x000fe20000000f00 */
[----:B------:R-:W-:Y:S01]  /*15380*/  IMAD.MOV.U32 R25, RZ, RZ, RZ ;  /* 0x000000ffff197224 */ /* 0x000fe200078e00ff */
[----:B-1----:R-:W-:-:S13]  /*15390*/  ISETP.GE.AND P0, PT, R19, UR4, PT ;  /* 0x0000000413007c0c */ /* 0x002fda000bf06270 */
[----:B--2---:R-:W-:Y:S05]  /*153a0*/  @P0 BRA `(.L_x_695) ;  /* 0x0000005c00fc0947 */ /* 0x004fea0003800000 */
[----:B------:R-:W1:Y:S01]  /*153b0*/  S2UR UR5, SR_CgaCtaId ;  /* 0x00000000000579c3 */ /* 0x000e620000008800 */
[C---:B------:R-:W-:Y:S01]  /*153c0*/  IMAD.SHL.U32 R31, R0.reuse, 0x8, RZ ;  /* 0x00000008001f7824 */ /* 0x040fe200078e00ff */
[----:B0-----:R-:W-:Y:S01]  /*153d0*/  LOP3.LUT R2, R0, 0x7f, RZ, 0xc0, !PT ;  /* 0x0000007f00027812 */ /* 0x001fe200078ec0ff */
[----:B------:R-:W-:Y:S01]  /*153e0*/  UMOV UR4, 0x400 ;  /* 0x0000040000047882 */ /* 0x000fe20000000000 */
[----:B------:R0:W-:Y:S01]  /*153f0*/  STL [R1+0x24], RZ ;  /* 0x000024ff01007387 */ /* 0x0001e20000100800 */
[----:B------:R-:W-:Y:S01]  /*15400*/  BSSY B8, `(.L_x_695) ;  /* 0x00005f9000087945 */ /* 0x000fe20003800000 */
[C---:B------:R-:W-:Y:S01]  /*15410*/  LOP3.LUT R3, R31.reuse, 0x1f8, RZ, 0xc0, !PT ;  /* 0x000001f81f037812 */ /* 0x040fe200078ec0ff */
[----:B------:R-:W-:Y:S01]  /*15420*/  IMAD.SHL.U32 R35, R2, 0x8, RZ ;  /* 0x0000000802237824 */ /* 0x000fe200078e00ff */
[----:B------:R-:W-:Y:S01]  /*15430*/  LOP3.LUT R31, R31, 0x38, RZ, 0xc0, !PT ;  /* 0x000000381f1f7812 */ /* 0x000fe200078ec0ff */
[----:B------:R-:W-:Y:S01]  /*15440*/  IMAD.MOV.U32 R27, RZ, RZ, RZ ;  /* 0x000000ffff1b7224 */ /* 0x000fe200078e00ff */
[----:B------:R-:W-:Y:S01]  /*15450*/  LOP3.LUT R2, R3, 0x38, R0, 0x78, !PT ;  /* 0x0000003803027812 */ /* 0x000fe200078e7800 */
[----:B------:R-:W-:Y:S01]  /*15460*/  IMAD.MOV.U32 R25, RZ, RZ, RZ ;  /* 0x000000ffff197224 */ /* 0x000fe200078e00ff */
[----:B------:R-:W-:Y:S01]  /*15470*/  MOV R29, 0x1 ;  /* 0x00000001001d7802 */ /* 0x000fe20000000f00 */
[----:B------:R-:W-:Y:S01]  /*15480*/  ULOP3.LUT UR38, UR36, 0x2, URZ, 0xfc, !UPT ;  /* 0x0000000224267892 */ /* 0x000fe2000f8efc3f */
[----:B------:R-:W-:Y:S01]  /*15490*/  LOP3.LUT R35, R2, 0x200, R35, 0xf8, !PT ;  /* 0x0000020002237812 */ /* 0x000fe200078ef823 */
[----:B------:R-:W-:Y:S01]  /*154a0*/  ULDC.64 UR40, c[0x0][0x198] ;  /* 0x0000660000287ab9 */ /* 0x000fe20000000a00 */
[----:B------:R-:W-:Y:S01]  /*154b0*/  MOV R28, 0x1 ;  /* 0x00000001001c7802 */ /* 0x000fe20000000f00 */
[----:B------:R-:W-:Y:S01]  /*154c0*/  ULDC UR37, c[0x0][0xc] ;  /* 0x0000030000257ab9 */ /* 0x000fe20000000800 */
[----:B------:R-:W-:Y:S01]  /*154d0*/  LOP3.LUT R30, R31, 0x40, RZ, 0xfc, !PT ;  /* 0x000000401f1e7812 */ /* 0x000fe200078efcff */
[----:B-1----:R-:W-:-:S06]  /*154e0*/  ULEA UR4, UR5, UR4, 0x18 ;  /* 0x0000000405047291 */ /* 0x002fcc000f8ec03f */
[----:B------:R-:W-:-:S04]  /*154f0*/  IMAD.U32 R22, RZ, RZ, UR4 ;  /* 0x00000004ff167e24 */ /* 0x000fc8000f8e00ff */
[----:B------:R-:W-:-:S05]  /*15500*/  IMAD R0, R35, 0x2, R22 ;  /* 0x0000000223007824 */ /* 0x000fca00078e0216 */
[----:B------:R0:W-:Y:S02]  /*15510*/  STL [R1+0x8], R0 ;  /* 0x0000080001007387 */ /* 0x0001e40000100800 */
.L_x_796:
[----:B------:R-:W1:Y:S02]  /*15520*/  LDC.64 R2, c[0x0][0xc88] ;  /* 0x00032200ff027b82 */ /* 0x000e640000000a00 */
[----:B-1----:R-:W-:-:S05]  /*15530*/  IMAD.WIDE R2, R19, 0x4, R2 ;  /* 0x0000000413027825 */ /* 0x002fca00078e0202 */
[----:B0-----:R-:W0:Y:S01]  /*15540*/  LDG.E R33, desc[UR42][R2.64] ;  /* 0x0000002a02217981 */ /* 0x001e22000c1e1900 */
[----:B------:R-:W-:Y:S05]  /*15550*/  YIELD ;  /* 0x0000000000007946 */ /* 0x000fea0003800000 */
[----:B------:R-:W-:Y:S01]  /*15560*/  ULDC.64 UR4, c[0x0][0xa28] ;  /* 0x00028a0000047ab9 */ /* 0x000fe20000000a00 */
[----:B------:R-:W-:Y:S01]  /*15570*/  IMAD.MOV.U32 R11, RZ, RZ, RZ ;  /* 0x000000ffff0b7224 */ /* 0x000fe200078e00ff */
[----:B------:R-:W-:Y:S01]  /*15580*/  ISETP.NE.U32.AND P0, PT, RZ, UR4, PT ;  /* 0x00000004ff007c0c */ /* 0x000fe2000bf05070 */
[----:B------:R-:W-:Y:S01]  /*15590*/  ULDC.64 UR8, c[0x0][0xa18] ;  /* 0x0002860000087ab9 */ /* 0x000fe20000000a00 */
[----:B------:R-:W-:Y:S01]  /*155a0*/  MOV R6, RZ ;  /* 0x000000ff00067202 */ /* 0x000fe20000000f00 */
[----:B------:R-:W-:Y:S01]  /*155b0*/  ULDC.64 UR6, c[0x0][0xa10] ;  /* 0x0002840000067ab9 */ /* 0x000fe20000000a00 */
[----:B------:R-:W-:-:S02]  /*155c0*/  ISETP.NE.AND.EX P0, PT, RZ, UR5, PT, P0 ;  /* 0x00000005ff007c0c */ /* 0x000fc4000bf05300 */
[----:B0-----:R-:W-:-:S11]  /*155d0*/  SHF.R.S32.HI R0, RZ, 0x1f, R33 ;  /* 0x0000001fff007819 */ /* 0x001fd60000011421 */
[C---:B------:R-:W-:Y:S01]  /*155e0*/  @P0 LEA R2, P1, R33.reuse, UR4, 0x2 ;  /* 0x0000000421020c11 */ /* 0x040fe2000f8210ff */
[C---:B------:R-:W-:Y:S01]  /*155f0*/  IMAD.SHL.U32 R23, R33.reuse, 0x4, RZ ;  /* 0x0000000421177824 */ /* 0x040fe200078e00ff */
[C-C-:B------:R-:W-:Y:S01]  /*15600*/  SHF.L.U64.HI R24, R33.reuse, 0x2, R0.reuse ;  /* 0x0000000221187819 */ /* 0x140fe20000010200 */
[----:B------:R0:W-:Y:S01]  /*15610*/  STL [R1+0x18], R0 ;  /* 0x0000180001007387 */ /* 0x0001e20000100800 */
[----:B------:R-:W-:Y:S01]  /*15620*/  @P0 LEA.HI.X R3, R33, UR5, R0, 0x2, P1 ;  /* 0x0000000521030c11 */ /* 0x000fe200088f1400 */
[----:B------:R-:W-:-:S04]  /*15630*/  ULDC.64 UR4, c[0x0][0xa00] ;  /* 0x0002800000047ab9 */ /* 0x000fc80000000a00 */
[----:B--2---:R1:W2:Y:S01]  /*15640*/  @P0 LDG.E R11, desc[UR42][R2.64] ;  /* 0x0000002a020b0981 */ /* 0x0042a2000c1e1900 */
[----:B------:R-:W-:Y:S02]  /*15650*/  ISETP.NE.U32.AND P0, PT, RZ, UR4, PT ;  /* 0x00000004ff007c0c */ /* 0x000fe4000bf05070 */
[----:B------:R-:W-:Y:S01]  /*15660*/  ISETP.NE.U32.AND P1, PT, RZ, UR8, PT ;  /* 0x00000008ff007c0c */ /* 0x000fe2000bf25070 */
[----:B0-----:R-:W-:Y:S01]  /*15670*/  IMAD.MOV.U32 R0, RZ, RZ, RZ ;  /* 0x000000ffff007224 */ /* 0x001fe200078e00ff */
[----:B------:R-:W-:Y:S02]  /*15680*/  ISETP.NE.AND.EX P0, PT, RZ, UR5, PT, P0 ;  /* 0x00000005ff007c0c */ /* 0x000fe4000bf05300 */
[----:B------:R-:W-:Y:S02]  /*15690*/  ISETP.NE.AND.EX P1, PT, RZ, UR9, PT, P1 ;  /* 0x00000009ff007c0c */ /* 0x000fe4000bf25310 */
[----:B------:R-:W-:Y:S02]  /*156a0*/  ISETP.NE.U32.AND P2, PT, RZ, UR6, PT ;  /* 0x00000006ff007c0c */ /* 0x000fe4000bf45070 */
[----:B-1----:R-:W-:-:S02]  /*156b0*/  IADD3 R2, P3, R23, UR4, RZ ;  /* 0x0000000417027c10 */ /* 0x002fc4000ff7e0ff */
[----:B------:R-:W-:Y:S02]  /*156c0*/  ISETP.NE.AND.EX P2, PT, RZ, UR7, PT, P2 ;  /* 0x00000007ff007c0c */ /* 0x000fe4000bf45320 */
[----:B------:R-:W-:Y:S02]  /*156d0*/  IADD3.X R3, R24, UR5, RZ, P3, !PT ;  /* 0x0000000518037c10 */ /* 0x000fe40009ffe4ff */
[----:B------:R-:W-:-:S03]  /*156e0*/  IADD3 R4, P4, R23, UR6, RZ ;  /* 0x0000000617047c10 */ /* 0x000fc6000ff9e0ff */
[----:B------:R-:W3:Y:S01]  /*156f0*/  @P0 LDG.E R6, desc[UR42][R2.64] ;  /* 0x0000002a02060981 */ /* 0x000ee2000c1e1900 */
[----:B------:R-:W-:Y:S01]  /*15700*/  ULDC UR4, c[0x0][0x288] ;  /* 0x0000a20000047ab9 */ /* 0x000fe20000000800 */
[----:B------:R-:W-:Y:S01]  /*15710*/  IADD3.X R5, R24, UR7, RZ, P4, !PT ;  /* 0x0000000718057c10 */ /* 0x000fe2000a7fe4ff */
[----:B------:R-:W-:Y:S01]  /*15720*/  IMAD.U32 R8, RZ, RZ, UR4 ;  /* 0x00000004ff087e24 */ /* 0x000fe2000f8e00ff */
[----:B------:R-:W-:-:S03]  /*15730*/  ULDC.64 UR4, c[0x0][0x418] ;  /* 0x0001060000047ab9 */ /* 0x000fc60000000a00 */
[----:B------:R-:W5:Y:S04]  /*15740*/  @P2 LDG.E R0, desc[UR42][R4.64] ;  /* 0x0000002a04002981 */ /* 0x000f68000c1e1900 */
[----:B---3--:R0:W-:Y:S02]  /*15750*/  STL [R1+0xc], R6 ;  /* 0x00000c0601007387 */ /* 0x0081e40000100800 */
[----:B0-----:R-:W-:-:S04]  /*15760*/  @P1 IADD3 R6, P3, R23, UR8, RZ ;  /* 0x0000000817061c10 */ /* 0x001fc8000ff7e0ff */
[----:B------:R-:W-:-:S05]  /*15770*/  @P1 IADD3.X R7, R24, UR9, RZ, P3, !PT ;  /* 0x0000000918071c10 */ /* 0x000fca0009ffe4ff */
[----:B------:R0:W3:Y:S01]  /*15780*/  @P1 LDG.E R8, desc[UR42][R6.64] ;  /* 0x0000002a06081981 */ /* 0x0000e2000c1e1900 */
[----:B------:R-:W-:-:S03]  /*15790*/  UISETP.NE.U32.AND UP0, UPT, UR4, URZ, UPT ;  /* 0x0000003f0400728c */ /* 0x000fc6000bf05070 */
[----:B------:R-:W-:Y:S01]  /*157a0*/  ULDC UR4, c[0x0][0x424] ;  /* 0x0001090000047ab9 */ /* 0x000fe20000000800 */
[----:B------:R-:W-:-:S03]  /*157b0*/  UISETP.NE.AND.EX UP0, UPT, UR5, URZ, UPT, UP0 ;  /* 0x0000003f0500728c */ /* 0x000fc6000bf05300 */
[----:B------:R-:W-:Y:S01]  /*157c0*/  ULDC UR5, c[0x0][0x2f0] ;  /* 0x0000bc0000057ab9 */ /* 0x000fe20000000800 */
[----:B------:R-:W-:-:S04]  /*157d0*/  USEL UR4, UR4, 0x1, UP0 ;  /* 0x0000000104047887 */ /* 0x000fc80008000000 */
[----:B------:R-:W-:Y:S01]  /*157e0*/  UIMAD UR4, UR4, UR5, URZ ;  /* 0x00000005040472a4 */ /* 0x000fe2000f8e023f */
[----:B--2---:R-:W-:Y:S02]  /*157f0*/  STL [R1], R11 ;  /* 0x0000000b01007387 */ /* 0x004fe40000100800 */
[----:B------:R-:W-:Y:S02]  /*15800*/  ULDC UR5, c[0x0][0x348] ;  /* 0x0000d20000057ab9 */ /* 0x000fe40000000800 */
[----:B0-----:R-:W-:Y:S01]  /*15810*/  IMAD.U32 R6, RZ, RZ, UR5 ;  /* 0x00000005ff067e24 */ /* 0x001fe2000f8e00ff */
[----:B---3--:R0:W-:Y:S02]  /*15820*/  STL [R1+0x20], R8 ;  /* 0x0000200801007387 */ /* 0x0081e40000100800 */
[----:B0-----:R-:W-:Y:S01]  /*15830*/  MOV R8, UR4 ;  /* 0x0000000400087c02 */ /* 0x001fe20008000f00 */
[----:B------:R-:W-:Y:S06]  /*15840*/  @P1 BRA `(.L_x_696) ;  /* 0x0000000000141947 */ /* 0x000fec0003800000 */
[----:B------:R-:W-:Y:S05]  /*15850*/  @!P0 BRA `(.L_x_696) ;  /* 0x0000000000108947 */ /* 0x000fea0003800000 */
[----:B------:R-:W2:Y:S04]  /*15860*/  LDG.E R10, desc[UR42][R2.64] ;  /* 0x0000002a020a7981 */ /* 0x000ea8000c1e1900 */
[----:B------:R-:W2:Y:S02]  /*15870*/  LDG.E R7, desc[UR42][R2.64+0x4] ;  /* 0x0000042a02077981 */ /* 0x000ea4000c1e1900 */
[----:B--2---:R-:W-:-:S05]  /*15880*/  IMAD.IADD R2, R7, 0x1, -R10 ;  /* 0x0000000107027824 */ /* 0x004fca00078e0a0a */
[----:B------:R0:W-:Y:S02]  /*15890*/  STL [R1+0x20], R2 ;  /* 0x0000200201007387 */ /* 0x0001e40000100800 */
.L_x_696:
[----:B------:R-:W-:Y:S01]  /*158a0*/  ULDC.64 UR4, c[0x0][0xa20] ;  /* 0x0002880000047ab9 */ /* 0x000fe20000000a00 */
[C---:B0-----:R-:W-:Y:S01]  /*158b0*/  LOP3.LUT R2, R18.reuse, 0xff000000, RZ, 0xc0, !PT ;  /* 0xff00000012027812 */ /* 0x041fe200078ec0ff */
[----:B------:R-:W-:Y:S01]  /*158c0*/  IMAD.MOV.U32 R34, RZ, RZ, R33 ;  /* 0x000000ffff227224 */ /* 0x000fe200078e0021 */
[----:B------:R-:W-:Y:S02]  /*158d0*/  ISETP.NE.U32.AND P0, PT, RZ, UR4, PT ;  /* 0x00000004ff007c0c */ /* 0x000fe4000bf05070 */
[----:B------:R-:W-:Y:S02]  /*158e0*/  SHF.R.U32.HI R2, RZ, 0x8, R2 ;  /* 0x00000008ff027819 */ /* 0x000fe40000011602 */
[----:B------:R-:W-:Y:S02]  /*158f0*/  ISETP.NE.AND.EX P0, PT, RZ, UR5, PT, P0 ;  /* 0x00000005ff007c0c */ /* 0x000fe4000bf05300 */
[C---:B------:R-:W-:Y:S02]  /*15900*/  LOP3.LUT R7, R18.reuse, 0xff0000, RZ, 0xc0, !PT ;  /* 0x00ff000012077812 */ /* 0x040fe400078ec0ff */
[----:B------:R-:W-:-:S02]  /*15910*/  LOP3.LUT R18, R18, 0xffff, RZ, 0xc0, !PT ;  /* 0x0000ffff12127812 */ /* 0x000fc400078ec0ff */
[----:B------:R-:W-:-:S07]  /*15920*/  LEA.HI R7, R7, R2, RZ, 0x10 ;  /* 0x0000000207077211 */ /* 0x000fce00078f80ff */
[----:B------:R-:W-:Y:S05]  /*15930*/  @!P0 BRA `(.L_x_697) ;  /* 0x0000000000108947 */ /* 0x000fea0003800000 */
[----:B------:R-:W-:-:S04]  /*15940*/  IADD3 R2, P0, R23, UR4, RZ ;  /* 0x0000000417027c10 */ /* 0x000fc8000ff1e0ff */
[----:B------:R-:W-:-:S05]  /*15950*/  IADD3.X R3, R24, UR5, RZ, P0, !PT ;  /* 0x0000000518037c10 */ /* 0x000fca00087fe4ff */
[----:B------:R0:W5:Y:S01]  /*15960*/  LDG.E R8, desc[UR42][R2.64] ;  /* 0x0000002a02087981 */ /* 0x000162000c1e1900 */
[----:B------:R-:W-:Y:S05]  /*15970*/  BRA `(.L_x_698) ;  /* 0x0000000000247947 */ /* 0x000fea0003800000 */
.L_x_697:
[----:B------:R-:W-:Y:S02]  /*15980*/  ULDC.64 UR4, c[0x0][0xa08] ;  /* 0x0002820000047ab9 */ /* 0x000fe40000000a00 */
[----:B------:R-:W-:-:S04]  /*15990*/  ISETP.NE.U32.AND P0, PT, RZ, UR4, PT ;  /* 0x00000004ff007c0c */ /* 0x000fc8000bf05070 */
[----:B------:R-:W-:-:S13]  /*159a0*/  ISETP.NE.AND.EX P0, PT, RZ, UR5, PT, P0 ;  /* 0x00000005ff007c0c */ /* 0x000fda000bf05300 */
[----:B------:R-:W-:Y:S05]  /*159b0*/  @!P0 BRA `(.L_x_698) ;  /* 0x0000000000148947 */ /* 0x000fea0003800000 */
[----:B------:R-:W0:Y:S02]  /*159c0*/  LDC.64 R2, c[0x0][0xa08] ;  /* 0x00028200ff027b82 */ /* 0x000e240000000a00 */
[----:B0-----:R-:W-:-:S05]  /*159d0*/  IMAD.WIDE R2, R34, 0x4, R2 ;  /* 0x0000000422027825 */ /* 0x001fca00078e0202 */
[----:B------:R-:W2:Y:S04]  /*159e0*/  LDG.E R8, desc[UR42][R2.64] ;  /* 0x0000002a02087981 */ /* 0x000ea8000c1e1900 */
[----:B------:R-:W2:Y:S02]  /*159f0*/  LDG.E R9, desc[UR42][R2.64+0x4] ;  /* 0x0000042a02097981 */ /* 0x000ea4000c1e1900 */
[----:B--2---:R-:W-:-:S07]  /*15a00*/  IMAD.IADD R8, R9, 0x1, -R8 ;  /* 0x0000000109087824 */ /* 0x004fce00078e0a08 */
.L_x_698:
[----:B0-----:R-:W2:Y:S04]  /*15a10*/  @P2 LDG.E R3, desc[UR42][R4.64] ;  /* 0x0000002a04032981 */ /* 0x001ea8000c1e1900 */
[----:B------:R0:W2:Y:S01]  /*15a20*/  @P2 LDG.E R2, desc[UR42][R4.64+0x4] ;  /* 0x0000042a04022981 */ /* 0x0000a2000c1e1900 */
[----:B-----5:R-:W-:Y:S01]  /*15a30*/  IMAD.IADD R8, R8, 0x1, -R11 ;  /* 0x0000000108087824 */ /* 0x020fe200078e0a0b */
[----:B------:R-:W-:Y:S01]  /*15a40*/  BSSY B0, `(.L_x_699) ;  /* 0x0000029000007945 */ /* 0x000fe20003800000 */
[----:B------:R-:W-:Y:S02]  /*15a50*/  LOP3.LUT R37, R7, 0xff, RZ, 0xc0, !PT ;  /* 0x000000ff07257812 */ /* 0x000fe400078ec0ff */
[----:B0-----:R-:W-:Y:S02]  /*15a60*/  SHF.R.U32.HI R5, RZ, 0x10, R7 ;  /* 0x00000010ff057819 */ /* 0x001fe40000011607 */
[----:B--2---:R-:W-:-:S05]  /*15a70*/  @P2 IADD3 R6, -R3, R2, RZ ;  /* 0x0000000203062210 */ /* 0x004fca0007ffe1ff */
[----:B------:R-:W-:-:S04]  /*15a80*/  IMAD.IADD R36, R8, 0x1, R6 ;  /* 0x0000000108247824 */ /* 0x000fc800078e0206 */
[C---:B------:R-:W-:Y:S01]  /*15a90*/  VIADD R2, R36.reuse, 0x7f ;  /* 0x0000007f24027836 */ /* 0x040fe20000000000 */
[----:B------:R-:W-:-:S04]  /*15aa0*/  ISETP.GE.AND P1, PT, R36, 0x1, PT ;  /* 0x000000012400780c */ /* 0x000fc80003f26270 */
[----:B------:R-:W-:-:S04]  /*15ab0*/  SHF.R.S32.HI R3, RZ, 0x1f, R2 ;  /* 0x0000001fff037819 */ /* 0x000fc80000011402 */
[----:B------:R-:W-:Y:S02]  /*15ac0*/  LEA.HI R3, R3, R2, RZ, 0x7 ;  /* 0x0000000203037211 */ /* 0x000fe400078f38ff */
[----:B------:R-:W-:Y:S02]  /*15ad0*/  MOV R2, RZ ;  /* 0x000000ff00027202 */ /* 0x000fe40000000f00 */
[----:B------:R-:W-:Y:S01]  /*15ae0*/  SHF.R.S32.HI R4, RZ, 0x7, R3 ;  /* 0x00000007ff047819 */ /* 0x000fe20000011403 */
[----:B------:R-:W-:Y:S06]  /*15af0*/  @!P1 BRA `(.L_x_700) ;  /* 0x0000000000749947 */ /* 0x000fec0003800000 */
[----:B------:R-:W-:Y:S01]  /*15b00*/  ISETP.NE.AND P0, PT, R5, RZ, PT ;  /* 0x000000ff0500720c */ /* 0x000fe20003f05270 */
[----:B------:R-:W-:-:S03]  /*15b10*/  ULDC UR4, c[0x0][0x9f0] ;  /* 0x00027c0000047ab9 */ /* 0x000fc60000000800 */
[----:B------:R-:W-:-:S04]  /*15b20*/  SEL R7, R5, UR4, P0 ;  /* 0x0000000405077c07 */ /* 0x000fc80008000000 */
[----:B------:R-:W-:Y:S02]  /*15b30*/  IABS R10, R7 ;  /* 0x00000007000a7213 */ /* 0x000fe40000000000 */
[----:B------:R-:W-:Y:S02]  /*15b40*/  IADD3 R9, R7, -0x1, R4 ;  /* 0xffffffff07097810 */ /* 0x000fe40007ffe004 */
[----:B------:R-:W0:Y:S08]  /*15b50*/  I2F.RP R2, R10 ;  /* 0x0000000a00027306 */ /* 0x000e300000209400 */
[----:B0-----:R-:W0:Y:S02]  /*15b60*/  MUFU.RCP R2, R2 ;  /* 0x0000000200027308 */ /* 0x001e240000001000 */
[----:B0-----:R-:W-:-:S06]  /*15b70*/  VIADD R2, R2, 0xffffffe ;  /* 0x0ffffffe02027836 */ /* 0x001fcc0000000000 */
[----:B------:R0:W1:Y:S02]  /*15b80*/  F2I.FTZ.U32.TRUNC.NTZ R3, R2 ;  /* 0x0000000200037305 */ /* 0x000064000021f000 */
[----:B0-----:R-:W-:-:S04]  /*15b90*/  LOP3.LUT R2, R9, R7, RZ, 0x3c, !PT ;  /* 0x0000000709027212 */ /* 0x001fc800078e3cff */
[----:B------:R-:W-:Y:S01]  /*15ba0*/  ISETP.GE.AND P4, PT, R2, RZ, PT ;  /* 0x000000ff0200720c */ /* 0x000fe20003f86270 */
[----:B-1----:R-:W-:-:S04]  /*15bb0*/  IMAD.MOV R2, RZ, RZ, -R3 ;  /* 0x000000ffff027224 */ /* 0x002fc800078e0a03 */
[----:B------:R-:W-:Y:S02]  /*15bc0*/  IMAD R11, R2, R10, RZ ;  /* 0x0000000a020b7224 */ /* 0x000fe400078e02ff */
[----:B------:R-:W-:-:S04]  /*15bd0*/  IMAD.MOV.U32 R2, RZ, RZ, RZ ;  /* 0x000000ffff027224 */ /* 0x000fc800078e00ff */
[----:B------:R-:W-:Y:S01]  /*15be0*/  IMAD.HI.U32 R11, R3, R11, R2 ;  /* 0x0000000b030b7227 */ /* 0x000fe200078e0002 */
[----:B------:R-:W-:Y:S02]  /*15bf0*/  IABS R2, R9 ;  /* 0x0000000900027213 */ /* 0x000fe40000000000 */
[----:B------:R-:W-:-:S03]  /*15c00*/  IABS R3, R7 ;  /* 0x0000000700037213 */ /* 0x000fc60000000000 */
[----:B------:R-:W-:Y:S01]  /*15c10*/  IMAD.HI.U32 R11, R11, R2, RZ ;  /* 0x000000020b0b7227 */ /* 0x000fe200078e00ff */
[----:B------:R-:W-:-:S05]  /*15c20*/  IADD3 R3, RZ, -R3, RZ ;  /* 0x80000003ff037210 */ /* 0x000fca0007ffe0ff */
[----:B------:R-:W-:-:S05]  /*15c30*/  IMAD R2, R11, R3, R2 ;  /* 0x000000030b027224 */ /* 0x000fca00078e0202 */
[----:B------:R-:W-:-:S13]  /*15c40*/  ISETP.GT.U32.AND P3, PT, R10, R2, PT ;  /* 0x000000020a00720c */ /* 0x000fda0003f64070 */
[----:B------:R-:W-:Y:S02]  /*15c50*/  @!P3 IMAD.IADD R2, R2, 0x1, -R10 ;  /* 0x000000010202b824 */ /* 0x000fe400078e0a0a */
[----:B------:R-:W-:Y:S01]  /*15c60*/  @!P3 VIADD R11, R11, 0x1 ;  /* 0x000000010b0bb836 */ /* 0x000fe20000000000 */
[----:B------:R-:W-:Y:S02]  /*15c70*/  ISETP.NE.AND P3, PT, R7, RZ, PT ;  /* 0x000000ff0700720c */ /* 0x000fe40003f65270 */
[----:B------:R-:W-:-:S13]  /*15c80*/  ISETP.GE.U32.AND P0, PT, R2, R10, PT ;  /* 0x0000000a0200720c */ /* 0x000fda0003f06070 */
[----:B------:R-:W-:-:S05]  /*15c90*/  @P0 VIADD R11, R11, 0x1 ;  /* 0x000000010b0b0836 */ /* 0x000fca0000000000 */
[----:B------:R-:W-:-:S05]  /*15ca0*/  MOV R2, R11 ;  /* 0x0000000b00027202 */ /* 0x000fca0000000f00 */
[----:B------:R-:W-:Y:S01]  /*15cb0*/  @!P4 IMAD.MOV R2, RZ, RZ, -R2 ;  /* 0x000000ffff02c224 */ /* 0x000fe200078e0a02 */
[----:B------:R-:W-:-:S07]  /*15cc0*/  @!P3 LOP3.LUT R2, RZ, R7, RZ, 0x33, !PT ;  /* 0x00000007ff02b212 */ /* 0x000fce00078e33ff */
.L_x_700:
[----:B------:R-:W-:Y:S05]  /*15cd0*/  BSYNC B0 ;  /* 0x0000000000007941 */ /* 0x000fea0003800000 */
.L_x_699:
[-C--:B------:R-:W-:Y:S01]  /*15ce0*/  IMAD R7, R37, R2.reuse, RZ ;  /* 0x0000000225077224 */ /* 0x080fe200078e02ff */
[----:B------:R-:W-:Y:S04]  /*15cf0*/  BSSY B0, `(.L_x_701) ;  /* 0x0000114000007945 */ /* 0x000fe80003800000 */
[C---:B------:R-:W-:Y:S01]  /*15d00*/  VIADDMNMX R3, R7.reuse, R2, R4, PT ;  /* 0x0000000207037246 */ /* 0x040fe20003800104 */
[----:B------:R-:W-:-:S04]  /*15d10*/  IMAD R7, R7, 0x80, -R8 ;  /* 0x0000008007077824 */ /* 0x000fc800078e0a08 */
[----:B------:R-:W-:Y:S01]  /*15d20*/  IMAD R3, R3, 0x80, -R8 ;  /* 0x0000008003037824 */ /* 0x000fe200078e0a08 */
[----:B------:R-:W-:-:S04]  /*15d30*/  VIMNMX R7, RZ, R7, !PT ;  /* 0x00000007ff077248 */ /* 0x000fc80007fe0100 */
[----:B------:R-:W-:Y:S02]  /*15d40*/  VIMNMX R2, R3, R6, PT ;  /* 0x0000000603027248 */ /* 0x000fe40003fe0100 */
[----:B------:R-:W-:Y:S02]  /*15d50*/  SHF.R.U32.HI R6, RZ, 0x7, R7 ;  /* 0x00000007ff067819 */ /* 0x000fe40000011607 */
[----:B------:R-:W-:-:S13]  /*15d60*/  ISETP.GT.AND P0, PT, R2, R7, PT ;  /* 0x000000070200720c */ /* 0x000fda0003f04270 */
[----:B------:R-:W-:-:S04]  /*15d70*/  @P0 IADD3 R2, R2, 0x7f, RZ ;  /* 0x0000007f02020810 */ /* 0x000fc80007ffe0ff */
[----:B------:R-:W-:-:S04]  /*15d80*/  @P0 SHF.R.S32.HI R3, RZ, 0x1f, R2 ;  /* 0x0000001fff030819 */ /* 0x000fc80000011402 */
[----:B------:R-:W-:Y:S01]  /*15d90*/  @P0 LEA.HI R2, R3, R2, RZ, 0x7 ;  /* 0x0000000203020211 */ /* 0x000fe200078f38ff */
[----:B------:R-:W-:-:S03]  /*15da0*/  IMAD.MOV.U32 R3, RZ, RZ, R6 ;  /* 0x000000ffff037224 */ /* 0x000fc600078e0006 */
[----:B------:R-:W-:Y:S02]  /*15db0*/  @P0 SHF.R.S32.HI R3, RZ, 0x7, R2 ;  /* 0x00000007ff030819 */ /* 0x000fe40000011402 */
[----:B------:R-:W-:Y:S02]  /*15dc0*/  PLOP3.LUT P0, PT, PT, PT, PT, 0x80, 0x0 ;  /* 0x000000000000781c */ /* 0x000fe40003f0f070 */
[----:B------:R-:W-:-:S13]  /*15dd0*/  ISETP.GT.AND P3, PT, R3, R6, PT ;  /* 0x000000060300720c */ /* 0x000fda0003f64270 */
[----:B------:R-:W-:Y:S05]  /*15de0*/  @!P3 BRA `(.L_x_702) ;  /* 0x000000100010b947 */ /* 0x000fea0003800000 */
[----:B------:R-:W-:Y:S01]  /*15df0*/  UMOV UR4, 0xffffffff ;  /* 0xffffffff00047882 */ /* 0x000fe20000000000 */
[----:B------:R-:W-:Y:S02]  /*15e00*/  SEL R2, R34, RZ, !P2 ;  /* 0x000000ff22027207 */ /* 0x000fe40005000000 */
[----:B------:R-:W-:Y:S05]  /*15e10*/  BRA.DIV UR4, `(.L_x_703) ;  /* 0x0000007a04407947 */ /* 0x000fea000b800000 */
[----:B------:R-:W0:Y:S02]  /*15e20*/  S2R R7, SR_TID.X ;  /* 0x0000000000077919 */ /* 0x000e240000002100 */
[----:B0-----:R-:W-:-:S04]  /*15e30*/  SHF.R.U32.HI R7, RZ, 0x5, R7 ;  /* 0x00000005ff077819 */ /* 0x001fc80000011607 */
[----:B------:R-:W-:-:S05]  /*15e40*/  LOP3.LUT R7, R7, 0x3, RZ, 0xc0, !PT ;  /* 0x0000000307077812 */ /* 0x000fca00078ec0ff */
[----:B------:R0:W1:Y:S02]  /*15e50*/  SHFL.IDX PT, R14, R7, RZ, 0x1f ;  /* 0x00001fff070e7589 */ /* 0x00006400000e0000 */
.L_x_916:
[----:B-1----:R-:W-:Y:S02]  /*15e60*/  ISETP.NE.AND P0, PT, R14, RZ, PT ;  /* 0x000000ff0e00720c */ /* 0x002fe40003f05270 */
[----:B------:R-:W-:-:S11]  /*15e70*/  PLOP3.LUT P6, PT, PT, PT, PT, 0x8, 0x0 ;  /* 0x000000000000781c */ /* 0x000fd60003fce170 */
[----:B------:R-:W-:Y:S05]  /*15e80*/  @P0 BRA `(.L_x_704) ;  /* 0x00000000000c0947 */ /* 0x000fea0003800000 */
[----:B------:R-:W-:-:S03]  /*15e90*/  UMOV UR4, 0xffffffff ;  /* 0xffffffff00047882 */ /* 0x000fc60000000000 */
[----:B------:R-:W-:Y:S05]  /*15ea0*/  BRA.DIV UR4, `(.L_x_705) ;  /* 0x0000007a04507947 */ /* 0x000fea000b800000 */
[----:B------:R-:W-:-:S13]  /*15eb0*/  ELECT P6, URZ, PT ;  /* 0x00000000003f782f */ /* 0x000fda00038c0000 */
.L_x_704:
[----:B0-----:R-:W2:Y:S01]  /*15ec0*/  LDL R7, [R1+0x24] ;  /* 0x0000240001077983 */ /* 0x001ea20000100800 */
[----:B------:R-:W-:Y:S01]  /*15ed0*/  BSSY B1, `(.L_x_706) ;  /* 0x0000008000017945 */ /* 0x000fe20003800000 */
[----:B--2---:R-:W-:-:S05]  /*15ee0*/  VIADD R7, R7, 0x1 ;  /* 0x0000000107077836 */ /* 0x004fca0000000000 */
[----:B------:R-:W-:-:S04]  /*15ef0*/  LEA.HI R8, R7, R7, RZ, 0x1 ;  /* 0x0000000707087211 */ /* 0x000fc800078f08ff */
[----:B------:R-:W-:-:S05]  /*15f00*/  LOP3.LUT R8, R8, 0xfffffffe, RZ, 0xc0, !PT ;  /* 0xfffffffe08087812 */ /* 0x000fca00078ec0ff */
[----:B------:R-:W-:-:S05]  /*15f10*/  IMAD.IADD R7, R7, 0x1, -R8 ;  /* 0x0000000107077824 */ /* 0x000fca00078e0a08 */
[----:B------:R-:W-:-:S04]  /*15f20*/  SHF.L.U32 R7, R7, 0x1f, RZ ;  /* 0x0000001f07077819 */ /* 0x000fc800000006ff */
[----:B------:R-:W0:Y:S02]  /*15f30*/  SYNCS.PHASECHK.TRANS64.TRYWAIT P0, [R22+URZ+0x28820], R7 ;  /* 0x02882007160075a7 */ /* 0x000e24000800017f */
[----:B0-----:R-:W-:Y:S05]  /*15f40*/  @!P0 BRA `(.L_x_707) ;  /* 0x0000007800488947 */ /* 0x001fea0003800000 */
.L_x_919:
[----:B------:R-:W-:Y:S05]  /*15f50*/  BSYNC B1 ;  /* 0x0000000000017941 */ /* 0x000fea0003800000 */
.L_x_706:
[----:B------:R-:W-:Y:S04]  /*15f60*/  BSSY B1, `(.L_x_708) ;  /* 0x000006e000017945 */ /* 0x000fe80003800000 */
[----:B------:R-:W-:Y:S05]  /*15f70*/  @!P6 BRA `(.L_x_709) ;  /* 0x0000000400b0e947 */ /* 0x000fea0003800000 */
[----:B------:R-:W-:Y:S01]  /*15f80*/  LEA R10, R27, R22, 0x3 ;  /* 0x000000161b0a7211 */ /* 0x000fe200078e18ff */
[----:B------:R-:W1:Y:S01]  /*15f90*/  S2R R8, SR_TID.X ;  /* 0x0000000000087919 */ /* 0x000e620000002100 */
[----:B------:R-:W-:Y:S01]  /*15fa0*/  SHF.L.U32 R9, R29, 0x1f, RZ ;  /* 0x0000001f1d097819 */ /* 0x000fe200000006ff */
[----:B------:R-:W-:Y:S03]  /*15fb0*/  BSSY B2, `(.L_x_710) ;  /* 0x0000005000027945 */ /* 0x000fe60003800000 */
[----:B------:R-:W2:Y:S01]  /*15fc0*/  SYNCS.PHASECHK.TRANS64.TRYWAIT P0, [R10+URZ+0x288a0], R9 ;  /* 0x0288a0090a0075a7 */ /* 0x000ea2000800017f */
[----:B-1----:R-:W-:-:S04]  /*15fd0*/  LOP3.LUT R8, R8, 0x7f, RZ, 0xc0, !PT ;  /* 0x0000007f08087812 */ /* 0x002fc800078ec0ff */
[----:B------:R-:W-:Y:S01]  /*15fe0*/  ISETP.NE.AND P2, PT, R8, RZ, PT ;  /* 0x000000ff0800720c */ /* 0x000fe20003f45270 */
[----:B--2---:R-:W-:-:S12]  /*15ff0*/  @!P0 BRA `(.L_x_711) ;  /* 0x0000007800308947 */ /* 0x004fd80003800000 */
.L_x_920:
[----:B------:R-:W-:Y:S05]  /*16000*/  BSYNC B2 ;  /* 0x0000000000027941 */ /* 0x000fea0003800000 */
.L_x_710:
[----:B------:R-:W-:Y:S04]  /*16010*/  BSSY B2, `(.L_x_712) ;  /* 0x0000009000027945 */ /* 0x000fe80003800000 */
[----:B------:R-:W-:Y:S05]  /*16020*/  @P2 BRA `(.L_x_713) ;  /* 0x00000000001c2947 */ /* 0x000fea0003800000 */
[----:B------:R-:W2:Y:S01]  /*16030*/  S2R R8, SR_TID.X ;  /* 0x0000000000087919 */ /* 0x000ea20000002100 */
[----:B0-----:R-:W-:-:S04]  /*16040*/  IMAD.MOV.U32 R7, RZ, RZ, 0x8000 ;  /* 0x00008000ff077424 */ /* 0x001fc800078e00ff */
[----:B------:R3:W-:Y:S01]  /*16050*/  SYNCS.ARRIVE.TRANS64 RZ, [R10+URZ+0x28890], R7 ;  /* 0x028890070aff79a7 */ /* 0x0007e2000800003f */
[----:B--2---:R-:W-:-:S04]  /*16060*/  LOP3.LUT R8, R8, 0x1f, RZ, 0xc0, !PT ;  /* 0x0000001f08087812 */ /* 0x004fc800078ec0ff */
[----:B------:R-:W-:-:S13]  /*16070*/  ISETP.NE.AND P0, PT, R8, RZ, PT ;  /* 0x000000ff0800720c */ /* 0x000fda0003f05270 */
[----:B---3--:R-:W-:Y:S05]  /*16080*/  @!P0 BRA `(.L_x_713) ;  /* 0x0000000000048947 */ /* 0x008fea0003800000 */
[----:B------:R-:W-:Y:S01]  /*16090*/  BPT.TRAP 0x1 ;  /* 0x000000040000795c */ /* 0x000fe20000300000 */
.L_x_713:
[----:B------:R-:W-:Y:S05]  /*160a0*/  BSYNC B2 ;  /* 0x0000000000027941 */ /* 0x000fea0003800000 */
.L_x_712:
[----:B------:R-:W-:Y:S01]  /*160b0*/  IMAD.MOV.U32 R20, RZ, RZ, RZ ;  /* 0x000000ffff147224 */ /* 0x000fe200078e00ff */
[----:B------:R-:W-:Y:S01]  /*160c0*/  UIADD3 UR4, UP0, UR40, 0x570, URZ ;  /* 0x0000057028047890 */ /* 0x000fe2000ff1e03f */
[----:B------:R-:W-:Y:S01]  /*160d0*/  IMAD R8, R3, 0x80, R0 ;  /* 0x0000008003087824 */ /* 0x000fe200078e0200 */
[----:B------:R-:W-:Y:S01]  /*160e0*/  PLOP3.LUT P0, PT, PT, PT, PT, 0x80, 0x0 ;  /* 0x000000000000781c */ /* 0x000fe20003f0f070 */
[C---:B0-----:R-:W-:Y:S01]  /*160f0*/  IMAD R7, R27.reuse, 0x8000, R22 ;  /* 0x000080001b077824 */ /* 0x041fe200078e0216 */
[----:B------:R-:W-:Y:S01]  /*16100*/  R2UR UR10, R20 ;  /* 0x00000000140a72ca */ /* 0x000fe200000e0000 */
[----:B------:R-:W-:Y:S01]  /*16110*/  IMAD.SHL.U32 R13, R27, 0x4000, RZ ;  /* 0x000040001b0d7824 */ /* 0x000fe200078e00ff */
[----:B------:R-:W-:Y:S01]  /*16120*/  IADD3 R8, R8, -0x80, RZ ;  /* 0xffffff8008087810 */ /* 0x000fe20007ffe0ff */
[----:B------:R-:W-:Y:S01]  /*16130*/  VIADD R11, R10, 0x28890 ;  /* 0x000288900a0b7836 */ /* 0x000fe20000000000 */
[----:B------:R-:W-:Y:S01]  /*16140*/  IADD3 R12, R7, 0x18400, RZ ;  /* 0x00018400070c7810 */ /* 0x000fe20007ffe0ff */
[----:B------:R-:W-:Y:S01]  /*16150*/  UIADD3.X UR5, URZ, UR41, URZ, UP0, !UPT ;  /* 0x000000293f057290 */ /* 0x000fe200087fe43f */
[----:B------:R-:W-:Y:S01]  /*16160*/  UMOV UR6, 0x0 ;  /* 0x0000000000067882 */ /* 0x000fe20000000000 */
[----:B------:R-:W-:-:S10]  /*16170*/  UMOV UR7, 0x12f00000 ;  /* 0x12f0000000077882 */ /* 0x000fd40000000000 */
.L_x_714:
[----:B------:R-:W-:-:S13]  /*16180*/  @P0 ELECT P3, URZ, PT ;  /* 0x00000000003f082f */ /* 0x000fda0003860000 */
[----:B------:R-:W-:Y:S02]  /*16190*/  @P3 R2UR UR13, R2 ;  /* 0x00000000020d32ca */ /* 0x000fe400000e0000 */
[----:B------:R-:W-:Y:S02]  /*161a0*/  @P3 R2UR UR12, R18 ;  /* 0x00000000120c32ca */ /* 0x000fe400000e0000 */
[----:B------:R-:W-:Y:S02]  /*161b0*/  @P3 R2UR UR11, R8 ;  /* 0x00000000080b32ca */ /* 0x000fe400000e0000 */
[----:B------:R-:W-:Y:S02]  /*161c0*/  @P3 R2UR UR9, R11 ;  /* 0x000000000b0932ca */ /* 0x000fe400000e0000 */
[----:B------:R-:W-:Y:S02]  /*161d0*/  @P3 R2UR UR8, R12 ;  /* 0x000000000c0832ca */ /* 0x000fe400000e0000 */
[----:B------:R-:W-:-:S02]  /*161e0*/  @P3 PLOP3.LUT P0, PT, P3, PT, PT, 0x8, 0x0 ;  /* 0x000000000000381c */ /* 0x000fc40001f0e170 */
[----:B------:R-:W-:-:S09]  /*161f0*/  PLOP3.LUT P3, PT, PT, PT, PT, 0x8, 0x0 ;  /* 0x000000000000781c */ /* 0x000fd20003f6e170 */
[----:B------:R0:W-:Y:S02]  /*16200*/  UTMALDG.4D [UR8], [UR4], desc[UR6] ;  /* 0x00000608040075b4 */ /* 0x0001e40008019000 */
[----:B0-----:R-:W-:Y:S05]  /*16210*/  @P0 BRA.U.ANY `(.L_x_714) ;  /* 0xfffffffd00d80947 */ /* 0x001fea000393ffff */
[----:B------:R-:W-:Y:S01]  /*16220*/  IMAD.MOV.U32 R12, RZ, RZ, 0x40 ;  /* 0x00000040ff0c7424 */ /* 0x000fe200078e00ff */
[----:B------:R-:W-:Y:S01]  /*16230*/  PLOP3.LUT P0, PT, PT, PT, PT, 0x80, 0x0 ;  /* 0x000000000000781c */ /* 0x000fe20003f0f070 */
[----:B------:R-:W-:Y:S01]  /*16240*/  VIADD R7, R7, 0x1c400 ;  /* 0x0001c40007077836 */ /* 0x000fe20000000000 */
[----:B------:R-:W-:Y:S01]  /*16250*/  UMOV UR6, 0x0 ;  /* 0x0000000000067882 */ /* 0x000fe20000000000 */
[----:B------:R-:W-:Y:S01]  /*16260*/  UMOV UR7, 0x12f00000 ;  /* 0x12f0000000077882 */ /* 0x000fe20000000000 */
[----:B------:R-:W-:-:S15]  /*16270*/  R2UR UR10, R12 ;  /* 0x000000000c0a72ca */ /* 0x000fde00000e0000 */
.L_x_715:
        /* <DEDUP_REMOVED lines=10> */
[----:B------:R-:W0:Y:S01]  /*16320*/  SYNCS.PHASECHK.TRANS64.TRYWAIT P0, [R10+URZ+0x288c0], R9 ;  /* 0x0288c0090a0075a7 */ /* 0x000e22000800017f */
[----:B------:R-:W-:Y:S04]  /*16330*/  BSSY B2, `(.L_x_716) ;  /* 0x0000002000027945 */ /* 0x000fe80003800000 */
[----:B0-----:R-:W-:Y:S05]  /*16340*/  @!P0 BRA `(.L_x_717) ;  /* 0x0000007400708947 */ /* 0x001fea0003800000 */
.L_x_921:
[----:B------:R-:W-:Y:S05]  /*16350*/  BSYNC B2 ;  /* 0x0000000000027941 */ /* 0x000fea0003800000 */
.L_x_716:
[----:B------:R-:W-:Y:S01]  /*16360*/  BSSY B2, `(.L_x_718) ;  /* 0x000000b000027945 */ /* 0x000fe20003800000 */
[----:B------:R-:W-:Y:S01]  /*16370*/  IMAD.MOV.U32 R14, RZ, RZ, 0x0 ;  /* 0x00000000ff0e7424 */ /* 0x000fe200078e00ff */
[----:B------:R-:W-:Y:S02]  /*16380*/  MOV R15, 0x12f00000 ;  /* 0x12f00000000f7802 */ /* 0x000fe40000000f00 */
[----:B------:R-:W-:Y:S05]  /*16390*/  @P2 BRA `(.L_x_719) ;  /* 0x00000000001c2947 */ /* 0x000fea0003800000 */
[----:B------:R-:W2:Y:S01]  /*163a0*/  S2R R11, SR_TID.X ;  /* 0x00000000000b7919 */ /* 0x000ea20000002100 */
[----:B------:R-:W-:-:S04]  /*163b0*/  IMAD.MOV.U32 R7, RZ, RZ, 0x8000 ;  /* 0x00008000ff077424 */ /* 0x000fc800078e00ff */
[----:B------:R3:W-:Y:S01]  /*163c0*/  SYNCS.ARRIVE.TRANS64 RZ, [R10+URZ+0x288b0], R7 ;  /* 0x0288b0070aff79a7 */ /* 0x0007e2000800003f */
[----:B--2---:R-:W-:-:S04]  /*163d0*/  LOP3.LUT R11, R11, 0x1f, RZ, 0xc0, !PT ;  /* 0x0000001f0b0b7812 */ /* 0x004fc800078ec0ff */
[----:B------:R-:W-:-:S13]  /*163e0*/  ISETP.NE.AND P0, PT, R11, RZ, PT ;  /* 0x000000ff0b00720c */ /* 0x000fda0003f05270 */
[----:B---3--:R-:W-:Y:S05]  /*163f0*/  @!P0 BRA `(.L_x_719) ;  /* 0x0000000000048947 */ /* 0x008fea0003800000 */
[----:B------:R-:W-:Y:S01]  /*16400*/  BPT.TRAP 0x1 ;  /* 0x000000040000795c */ /* 0x000fe20000300000 */
.L_x_719:
[----:B------:R-:W-:Y:S05]  /*16410*/  BSYNC B2 ;  /* 0x0000000000027941 */ /* 0x000fea0003800000 */
.L_x_718:
[----:B------:R-:W-:Y:S01]  /*16420*/  R2UR UR10, R20 ;  /* 0x00000000140a72ca */ /* 0x000fe200000e0000 */
[----:B------:R-:W-:Y:S01]  /*16430*/  IMAD R13, R13, 0x2, R22 ;  /* 0x000000020d0d7824 */ /* 0x000fe200078e0216 */
[----:B------:R-:W-:Y:S01]  /*16440*/  R2UR UR6, R14 ;  /* 0x000000000e0672ca */ /* 0x000fe200000e0000 */
[----:B------:R-:W-:Y:S01]  /*16450*/  UIADD3 UR4, UP0, UR40, 0x670, URZ ;  /* 0x0000067028047890 */ /* 0x000fe2000ff1e03f */
[----:B------:R-:W-:Y:S01]  /*16460*/  R2UR UR7, R15 ;  /* 0x000000000f0772ca */ /* 0x000fe200000e0000 */
[----:B01----:R-:W-:Y:S01]  /*16470*/  VIADD R10, R10, 0x288b0 ;  /* 0x000288b00a0a7836 */ /* 0x003fe20000000000 */
[----:B------:R-:W-:Y:S01]  /*16480*/  PLOP3.LUT P0, PT, PT, PT, PT, 0x80, 0x0 ;  /* 0x000000000000781c */ /* 0x000fe20003f0f070 */
[----:B------:R-:W-:Y:S01]  /*16490*/  UIADD3.X UR5, URZ, UR41, URZ, UP0, !UPT ;  /* 0x000000293f057290 */ /* 0x000fe200087fe43f */
[----:B------:R-:W-:-:S11]  /*164a0*/  IADD3 R7, R13, 0x400, RZ ;  /* 0x000004000d077810 */ /* 0x000fd60007ffe0ff */
.L_x_720:
        /* <DEDUP_REMOVED lines=10> */
[----:B------:R-:W-:Y:S01]  /*16550*/  R2UR UR10, R12 ;  /* 0x000000000c0a72ca */ /* 0x000fe200000e0000 */
[----:B------:R-:W-:Y:S01]  /*16560*/  VIADD R13, R13, 0x4400 ;  /* 0x000044000d0d7836 */ /* 0x000fe20000000000 */
[----:B------:R-:W-:Y:S02]  /*16570*/  R2UR UR6, R14 ;  /* 0x000000000e0672ca */ /* 0x000fe400000e0000 */
[----:B------:R-:W-:Y:S02]  /*16580*/  R2UR UR7, R15 ;  /* 0x000000000f0772ca */ /* 0x000fe400000e0000 */
[----:B------:R-:W-:-:S13]  /*16590*/  PLOP3.LUT P0, PT, PT, PT, PT, 0x80, 0x0 ;  /* 0x000000000000781c */ /* 0x000fda0003f0f070 */
.L_x_721:
        /* <DEDUP_REMOVED lines=9> */
[----:B-1----:R-:W-:Y:S05]  /*16630*/  @P0 BRA.U.ANY `(.L_x_721) ;  /* 0xfffffffd00d80947 */ /* 0x002fea000393ffff */
.L_x_709:
[----:B------:R-:W-:Y:S05]  /*16640*/  BSYNC B1 ;  /* 0x0000000000017941 */ /* 0x000fea0003800000 */
.L_x_708:
[----:B------:R-:W-:Y:S01]  /*16650*/  VIADD R11, R3, 0xfffffffe ;  /* 0xfffffffe030b7836 */ /* 0x000fe20000000000 */
[----:B------:R-:W-:Y:S01]  /*16660*/  PLOP3.LUT P0, PT, PT, PT, PT, 0x8, 0x0 ;  /* 0x000000000000781c */ /* 0x000fe20003f0e170 */
[----:B------:R-:W-:-:S03]  /*16670*/  VIADD R27, R27, 0x1 ;  /* 0x000000011b1b7836 */ /* 0x000fc60000000000 */
[----:B------:R-:W-:Y:S02]  /*16680*/  ISETP.GE.AND P3, PT, R11, R6, PT ;  /* 0x000000060b00720c */ /* 0x000fe40003f66270 */
[----:B------:R-:W-:-:S04]  /*16690*/  ISETP.NE.AND P2, PT, R27, 0x2, PT ;  /* 0x000000021b00780c */ /* 0x000fc80003f45270 */
[----:B------:R-:W-:Y:S02]  /*166a0*/  SEL R8, RZ, 0x1, P2 ;  /* 0x00000001ff087807 */ /* 0x000fe40001000000 */
[----:B------:R-:W-:Y:S02]  /*166b0*/  SEL R27, R27, RZ, P2 ;  /* 0x000000ff1b1b7207 */ /* 0x000fe40001000000 */
[----:B------:R-:W-:-:S03]  /*166c0*/  LOP3.LUT R29, R29, R8, RZ, 0x3c, !PT ;  /* 0x000000081d1d7212 */ /* 0x000fc600078e3cff */
[----:B------:R-:W-:Y:S05]  /*166d0*/  @!P3 BRA `(.L_x_702) ;  /* 0x0000000400d4b947 */ /* 0x000fea0003800000 */
.L_x_736:
[----:B------:R-:W-:Y:S05]  /*166e0*/  YIELD ;  /* 0x0000000000007946 */ /* 0x000fea0003800000 */
        /* <DEDUP_REMOVED lines=10> */
.L_x_922:
[----:B------:R-:W-:Y:S05]  /*16790*/  BSYNC B2 ;  /* 0x0000000000027941 */ /* 0x000fea0003800000 */
.L_x_724:
[----:B------:R-:W-:Y:S04]  /*167a0*/  BSSY B2, `(.L_x_726) ;  /* 0x0000009000027945 */ /* 0x000fe80003800000 */
[----:B------:R-:W-:Y:S05]  /*167b0*/  @P3 BRA `(.L_x_727) ;  /* 0x00000000001c3947 */ /* 0x000fea0003800000 */
[----:B0-----:R-:W0:Y:S01]  /*167c0*/  S2R R7, SR_TID.X ;  /* 0x0000000000077919 */ /* 0x001e220000002100 */
[----:B------:R-:W-:-:S04]  /*167d0*/  IMAD.MOV.U32 R3, RZ, RZ, 0x8000 ;  /* 0x00008000ff037424 */ /* 0x000fc800078e00ff */
[----:B------:R2:W-:Y:S01]  /*167e0*/  SYNCS.ARRIVE.TRANS64 RZ, [R10+URZ+0x28890], R3 ;  /* 0x028890030aff79a7 */ /* 0x0005e2000800003f */
[----:B0-----:R-:W-:-:S04]  /*167f0*/  LOP3.LUT R7, R7, 0x1f, RZ, 0xc0, !PT ;  /* 0x0000001f07077812 */ /* 0x001fc800078ec0ff */
[----:B------:R-:W-:-:S13]  /*16800*/  ISETP.NE.AND P2, PT, R7, RZ, PT ;  /* 0x000000ff0700720c */ /* 0x000fda0003f45270 */
[----:B--2---:R-:W-:Y:S05]  /*16810*/  @!P2 BRA `(.L_x_727) ;  /* 0x000000000004a947 */ /* 0x004fea0003800000 */
[----:B------:R-:W-:Y:S01]  /*16820*/  BPT.TRAP 0x1 ;  /* 0x000000040000795c */ /* 0x000fe20000300000 */
.L_x_727:
[----:B------:R-:W-:Y:S05]  /*16830*/  BSYNC B2 ;  /* 0x0000000000027941 */ /* 0x000fea0003800000 */
.L_x_726:
[----:B------:R-:W-:Y:S01]  /*16840*/  IMAD.MOV.U32 R14, RZ, RZ, RZ ;  /* 0x000000ffff0e7224 */ /* 0x000fe200078e00ff */
[----:B------:R-:W-:Y:S01]  /*16850*/  UIADD3 UR4, UP0, UR40, 0x570, URZ ;  /* 0x0000057028047890 */ /* 0x000fe2000ff1e03f */
[----:B------:R-:W-:Y:S01]  /*16860*/  IMAD R8, R27, 0x8000, R22 ;  /* 0x000080001b087824 */ /* 0x000fe200078e0216 */
[----:B------:R-:W-:Y:S01]  /*16870*/  PLOP3.LUT P2, PT, PT, PT, PT, 0x80, 0x0 ;  /* 0x000000000000781c */ /* 0x000fe20003f4f070 */
[----:B------:R-:W-:Y:S01]  /*16880*/  VIADD R3, R10, 0x28890 ;  /* 0x000288900a037836 */ /* 0x000fe20000000000 */
[----:B------:R-:W-:Y:S01]  /*16890*/  R2UR UR10, R14 ;  /* 0x000000000e0a72ca */ /* 0x000fe200000e0000 */
[----:B------:R-:W-:Y:S01]  /*168a0*/  VIADD R12, R8, 0x18400 ;  /* 0x00018400080c7836 */ /* 0x000fe20000000000 */
[----:B0-----:R-:W-:Y:S01]  /*168b0*/  LEA R7, R11, R0, 0x7 ;  /* 0x000000000b077211 */ /* 0x001fe200078e38ff */
[----:B------:R-:W-:Y:S01]  /*168c0*/  UIADD3.X UR5, URZ, UR41, URZ, UP0, !UPT ;  /* 0x000000293f057290 */ /* 0x000fe200087fe43f */
[----:B------:R-:W-:Y:S01]  /*168d0*/  UMOV UR6, 0x0 ;  /* 0x0000000000067882 */ /* 0x000fe20000000000 */
[----:B------:R-:W-:-:S10]  /*168e0*/  UMOV UR7, 0x12f00000 ;  /* 0x12f0000000077882 */ /* 0x000fd40000000000 */
.L_x_728:
        /* <DEDUP_REMOVED lines=12> */
[----:B------:R-:W-:Y:S01]  /*169b0*/  UMOV UR6, 0x0 ;  /* 0x0000000000067882 */ /* 0x000fe20000000000 */
[----:B------:R-:W-:Y:S01]  /*169c0*/  IADD3 R12, R8, 0x1c400, RZ ;  /* 0x0001c400080c7810 */ /* 0x000fe20007ffe0ff */
[----:B------:R-:W-:Y:S01]  /*169d0*/  UMOV UR7, 0x12f00000 ;  /* 0x12f0000000077882 */ /* 0x000fe20000000000 */
[----:B------:R-:W-:-:S15]  /*169e0*/  R2UR UR10, R15 ;  /* 0x000000000f0a72ca */ /* 0x000fde00000e0000 */
.L_x_729:
        /* <DEDUP_REMOVED lines=13> */
.L_x_923:
[----:B------:R-:W-:Y:S05]  /*16ac0*/  BSYNC B2 ;  /* 0x0000000000027941 */ /* 0x000fea0003800000 */
.L_x_730:
[----:B------:R-:W-:Y:S01]  /*16ad0*/  BSSY B2, `(.L_x_732) ;  /* 0x000000b000027945 */ /* 0x000fe20003800000 */
[----:B------:R-:W-:Y:S02]  /*16ae0*/  IMAD.MOV.U32 R12, RZ, RZ, 0x0 ;  /* 0x00000000ff0c7424 */ /* 0x000fe400078e00ff */
[----:B------:R-:W-:Y:S01]  /*16af0*/  IMAD.MOV.U32 R13, RZ, RZ, 0x12f00000 ;  /* 0x12f00000ff0d7424 */ /* 0x000fe200078e00ff */
[----:B------:R-:W-:Y:S06]  /*16b00*/  @P3 BRA `(.L_x_733) ;  /* 0x00000000001c3947 */ /* 0x000fec0003800000 */
[----:B------:R-:W2:Y:S01]  /*16b10*/  S2R R20, SR_TID.X ;  /* 0x0000000000147919 */ /* 0x000ea20000002100 */
[----:B------:R-:W-:-:S04]  /*16b20*/  IMAD.MOV.U32 R3, RZ, RZ, 0x8000 ;  /* 0x00008000ff037424 */ /* 0x000fc800078e00ff */
[----:B------:R3:W-:Y:S01]  /*16b30*/  SYNCS.ARRIVE.TRANS64 RZ, [R10+URZ+0x288b0], R3 ;  /* 0x0288b0030aff79a7 */ /* 0x0007e2000800003f */
[----:B--2---:R-:W-:-:S04]  /*16b40*/  LOP3.LUT R20, R20, 0x1f, RZ, 0xc0, !PT ;  /* 0x0000001f14147812 */ /* 0x004fc800078ec0ff */
[----:B------:R-:W-:-:S13]  /*16b50*/  ISETP.NE.AND P2, PT, R20, RZ, PT ;  /* 0x000000ff1400720c */ /* 0x000fda0003f45270 */
[----:B---3--:R-:W-:Y:S05]  /*16b60*/  @!P2 BRA `(.L_x_733) ;  /* 0x000000000004a947 */ /* 0x008fea0003800000 */
[----:B------:R-:W-:Y:S01]  /*16b70*/  BPT.TRAP 0x1 ;  /* 0x000000040000795c */ /* 0x000fe20000300000 */
.L_x_733:
[----:B------:R-:W-:Y:S05]  /*16b80*/  BSYNC B2 ;  /* 0x0000000000027941 */ /* 0x000fea0003800000 */
.L_x_732:
[----:B------:R-:W-:Y:S01]  /*16b90*/  R2UR UR10, R14 ;  /* 0x000000000e0a72ca */ /* 0x000fe200000e0000 */
[----:B------:R-:W-:Y:S01]  /*16ba0*/  UIADD3 UR4, UP0, UR40, 0x670, URZ ;  /* 0x0000067028047890 */ /* 0x000fe2000ff1e03f */
[----:B------:R-:W-:Y:S01]  /*16bb0*/  R2UR UR6, R12 ;  /* 0x000000000c0672ca */ /* 0x000fe200000e0000 */
[----:B------:R-:W-:Y:S01]  /*16bc0*/  VIADD R3, R8, 0x400 ;  /* 0x0000040008037836 */ /* 0x000fe20000000000 */
[----:B------:R-:W-:Y:S01]  /*16bd0*/  R2UR UR7, R13 ;  /* 0x000000000d0772ca */ /* 0x000fe200000e0000 */
[----:B------:R-:W-:Y:S01]  /*16be0*/  UIADD3.X UR5, URZ, UR41, URZ, UP0, !UPT ;  /* 0x000000293f057290 */ /* 0x000fe200087fe43f */
[----:B------:R-:W-:Y:S02]  /*16bf0*/  PLOP3.LUT P2, PT, PT, PT, PT, 0x80, 0x0 ;  /* 0x000000000000781c */ /* 0x000fe40003f4f070 */
[----:B01----:R-:W-:-:S11]  /*16c00*/  IADD3 R10, R10, 0x288b0, RZ ;  /* 0x000288b00a0a7810 */ /* 0x003fd60007ffe0ff */
.L_x_734:
        /* <DEDUP_REMOVED lines=15> */
.L_x_735:
        /* <DEDUP_REMOVED lines=10> */
.L_x_723:
[----:B------:R-:W-:Y:S05]  /*16da0*/  BSYNC B1 ;  /* 0x0000000000017941 */ /* 0x000fea0003800000 */
.L_x_722:
[----:B------:R-:W-:Y:S01]  /*16db0*/  ISETP.GT.AND P3, PT, R11, R6, PT ;  /* 0x000000060b00720c */ /* 0x000fe20003f64270 */
[----:B------:R-:W-:Y:S01]  /*16dc0*/  VIADD R27, R27, 0x1 ;  /* 0x000000011b1b7836 */ /* 0x000fe20000000000 */
[----:B------:R-:W-:-:S04]  /*16dd0*/  IADD3 R11, R11, -0x1, RZ ;  /* 0xffffffff0b0b7810 */ /* 0x000fc80007ffe0ff */
[----:B------:R-:W-:-:S04]  /*16de0*/  ISETP.NE.AND P2, PT, R27, 0x2, PT ;  /* 0x000000021b00780c */ /* 0x000fc80003f45270 */
[----:B------:R-:W-:Y:S02]  /*16df0*/  SEL R8, RZ, 0x1, P2 ;  /* 0x00000001ff087807 */ /* 0x000fe40001000000 */
[----:B------:R-:W-:Y:S02]  /*16e00*/  SEL R27, R27, RZ, P2 ;  /* 0x000000ff1b1b7207 */ /* 0x000fe40001000000 */
[----:B------:R-:W-:Y:S01]  /*16e10*/  LOP3.LUT R29, R29, R8, RZ, 0x3c, !PT ;  /* 0x000000081d1d7212 */ /* 0x000fe200078e3cff */
[----:B------:R-:W-:Y:S06]  /*16e20*/  @P3 BRA `(.L_x_736) ;  /* 0xfffffff8002c3947 */ /* 0x000fec000383ffff */
.L_x_702:
[----:B------:R-:W-:Y:S05]  /*16e30*/  BSYNC B0 ;  /* 0x0000000000007941 */ /* 0x000fea0003800000 */
.L_x_701:
[----:B------:R-:W-:Y:S05]  /*16e40*/  @!P0 WARPSYNC.ALL ;  /* 0x0000000000008948 */ /* 0x000fea0003800000 */
[----:B------:R-:W-:Y:S01]  /*16e50*/  @!P0 BAR.SYNC.DEFER_BLOCKING 0xc, 0x180 ;  /* 0x0306000000008b1d */ /* 0x000fe20000010000 */
[----:B------:R-:W-:-:S05]  /*16e60*/  IMAD.MOV.U32 R0, RZ, RZ, RZ ;  /* 0x000000ffff007224 */ /* 0x000fca00078e00ff */
[----:B------:R-:W-:Y:S04]  /*16e70*/  BSSY B0, `(.L_x_737) ;  /* 0x000001e000007945 */ /* 0x000fe80003800000 */
[----:B------:R-:W-:Y:S05]  /*16e80*/  @!P1 BRA `(.L_x_738) ;  /* 0x0000000000709947 */ /* 0x000fea0003800000 */
[----:B------:R-:W-:Y:S02]  /*16e90*/  ISETP.NE.AND P0, PT, R5, RZ, PT ;  /* 0x000000ff0500720c */ /* 0x000fe40003f05270 */
[----:B------:R-:W-:-:S11]  /*16ea0*/  MOV R2, RZ ;  /* 0x000000ff00027202 */ /* 0x000fd60000000f00 */
[----:B------:R-:W1:Y:S02]  /*16eb0*/  @!P0 LDC R5, c[0x0][0x9f0] ;  /* 0x00027c00ff058b82 */ /* 0x000e640000000800 */
[----:B-1----:R-:W-:-:S04]  /*16ec0*/  IABS R0, R5 ;  /* 0x0000000500007213 */ /* 0x002fc80000000000 */
[----:B0-----:R-:W0:Y:S08]  /*16ed0*/  I2F.RP R7, R0 ;  /* 0x0000000000077306 */ /* 0x001e300000209400 */
[----:B0-----:R-:W0:Y:S02]  /*16ee0*/  MUFU.RCP R7, R7 ;  /* 0x0000000700077308 */ /* 0x001e240000001000 */
[----:B0-----:R-:W-:-:S06]  /*16ef0*/  VIADD R8, R7, 0xffffffe ;  /* 0x0ffffffe07087836 */ /* 0x001fcc0000000000 */
[----:B------:R-:W0:Y:S02]  /*16f00*/  F2I.FTZ.U32.TRUNC.NTZ R3, R8 ;  /* 0x0000000800037305 */ /* 0x000e24000021f000 */
[----:B0-----:R-:W-:-:S04]  /*16f10*/  IMAD.MOV R9, RZ, RZ, -R3 ;  /* 0x000000ffff097224 */ /* 0x001fc800078e0a03 */
[----:B------:R-:W-:-:S04]  /*16f20*/  IMAD R9, R9, R0, RZ ;  /* 0x0000000009097224 */ /* 0x000fc800078e02ff */
[----:B------:R-:W-:Y:S01]  /*16f30*/  IMAD.HI.U32 R3, R3, R9, R2 ;  /* 0x0000000903037227 */ /* 0x000fe200078e0002 */
[----:B------:R-:W-:Y:S02]  /*16f40*/  IADD3 R2, R4, -0x1, R5 ;  /* 0xffffffff04027810 */ /* 0x000fe40007ffe005 */
[-C--:B------:R-:W-:Y:S02]  /*16f50*/  IABS R9, R5.reuse ;  /* 0x0000000500097213 */ /* 0x080fe40000000000 */
[----:B------:R-:W-:Y:S02]  /*16f60*/  IABS R6, R2 ;  /* 0x0000000200067213 */ /* 0x000fe40000000000 */
[----:B------:R-:W-:Y:S01]  /*16f70*/  LOP3.LUT R2, R2, R5, RZ, 0x3c, !PT ;  /* 0x0000000502027212 */ /* 0x000fe200078e3cff */
[----:B------:R-:W-:Y:S02]  /*16f80*/  IMAD.MOV R7, RZ, RZ, -R9 ;  /* 0x000000ffff077224 */ /* 0x000fe400078e0a09 */
[----:B------:R-:W-:Y:S01]  /*16f90*/  IMAD.HI.U32 R3, R3, R6, RZ ;  /* 0x0000000603037227 */ /* 0x000fe200078e00ff */
[----:B------:R-:W-:-:S03]  /*16fa0*/  ISETP.GE.AND P2, PT, R2, RZ, PT ;  /* 0x000000ff0200720c */ /* 0x000fc60003f46270 */
[----:B------:R-:W-:-:S05]  /*16fb0*/  IMAD R7, R3, R7, R6 ;  /* 0x0000000703077224 */ /* 0x000fca00078e0206 */
[----:B------:R-:W-:-:S13]  /*16fc0*/  ISETP.GT.U32.AND P1, PT, R0, R7, PT ;  /* 0x000000070000720c */ /* 0x000fda0003f24070 */
[----:B------:R-:W-:Y:S02]  /*16fd0*/  @!P1 IMAD.IADD R7, R7, 0x1, -R0 ;  /* 0x0000000107079824 */ /* 0x000fe400078e0a00 */
[----:B------:R-:W-:Y:S01]  /*16fe0*/  @!P1 VIADD R3, R3, 0x1 ;  /* 0x0000000103039836 */ /* 0x000fe20000000000 */
[----:B------:R-:W-:Y:S02]  /*16ff0*/  ISETP.NE.AND P1, PT, R5, RZ, PT ;  /* 0x000000ff0500720c */ /* 0x000fe40003f25270 */
[----:B------:R-:W-:-:S13]  /*17000*/  ISETP.GE.U32.AND P0, PT, R7, R0, PT ;  /* 0x000000000700720c */ /* 0x000fda0003f06070 */
[----:B------:R-:W-:-:S05]  /*17010*/  @P0 IADD3 R3, R3, 0x1, RZ ;  /* 0x0000000103030810 */ /* 0x000fca0007ffe0ff */
[----:B------:R-:W-:-:S04]  /*17020*/  IMAD.MOV.U32 R0, RZ, RZ, R3 ;  /* 0x000000ffff007224 */ /* 0x000fc800078e0003 */
[----:B------:R-:W-:Y:S01]  /*17030*/  @!P2 IMAD.MOV R0, RZ, RZ, -R0 ;  /* 0x000000ffff00a224 */ /* 0x000fe200078e0a00 */
[----:B------:R-:W-:-:S07]  /*17040*/  @!P1 LOP3.LUT R0, RZ, R5, RZ, 0x33, !PT ;  /* 0x00000005ff009212 */ /* 0x000fce00078e33ff */
.L_x_738:
[----:B------:R-:W-:Y:S05]  /*17050*/  BSYNC B0 ;  /* 0x0000000000007941 */ /* 0x000fea0003800000 */
.L_x_737:
[-C--:B------:R-:W-:Y:S01]  /*17060*/  IMAD R37, R37, R0.reuse, RZ ;  /* 0x0000000025257224 */ /* 0x080fe200078e02ff */
[----:B------:R-:W-:Y:S04]  /*17070*/  BSSY B7, `(.L_x_739) ;  /* 0x000036f000077945 */ /* 0x000fe80003800000 */
[----:B------:R-:W-:-:S04]  /*17080*/  VIADDMNMX R2, R37, R0, R4, PT ;  /* 0x0000000025027246 */ /* 0x000fc80003800104 */
[----:B------:R-:W-:Y:S01]  /*17090*/  ISETP.GT.AND P0, PT, R2, R37, PT ;  /* 0x000000250200720c */ /* 0x000fe20003f04270 */
[----:B------:R1:W-:-:S12]  /*170a0*/  STL [R1+0x1c], R2 ;  /* 0x00001c0201007387 */ /* 0x0003d80000100800 */
[----:B-1----:R-:W-:Y:S05]  /*170b0*/  @P0 BRA `(.L_x_740) ;  /* 0x0000000000440947 */ /* 0x002fea0003800000 */
[----:B------:R-:W1:Y:S02]  /*170c0*/  S2R R2, SR_TID.X ;  /* 0x0000000000027919 */ /* 0x000e640000002100 */
[----:B-1----:R-:W-:-:S04]  /*170d0*/  LOP3.LUT R2, R2, 0x7f, RZ, 0xc0, !PT ;  /* 0x0000007f02027812 */ /* 0x002fc800078ec0ff */
[----:B------:R-:W-:-:S13]  /*170e0*/  ISETP.NE.AND P0, PT, R2, RZ, PT ;  /* 0x000000ff0200720c */ /* 0x000fda0003f05270 */
[----:B------:R-:W-:Y:S05]  /*170f0*/  @P0 BRA `(.L_x_741) ;  /* 0x0000003400980947 */ /* 0x000fea0003800000 */
[----:B------:R-:W1:Y:S01]  /*17100*/  S2R R5, SR_LANEID ;  /* 0x0000000000057919 */ /* 0x000e620000000000 */
[----:B------:R-:W-:Y:S01]  /*17110*/  VOTEU.ANY UR4, UPT, PT ;  /* 0x0000000000047886 */ /* 0x000fe200038e0100 */
[----:B------:R-:W2:Y:S01]  /*17120*/  LDC.64 R2, c[0x0][0xc60] ;  /* 0x00031800ff027b82 */ /* 0x000ea20000000a00 */
[----:B------:R-:W1:Y:S02]  /*17130*/  FLO.U32 R0, UR4 ;  /* 0x0000000400007d00 */ /* 0x000e6400080e0000 */
[----:B-1----:R-:W-:-:S06]  /*17140*/  ISETP.EQ.U32.AND P0, PT, R0, R5, PT ;  /* 0x000000050000720c */ /* 0x002fcc0003f02070 */
[----:B------:R-:W2:Y:S07]  /*17150*/  POPC R5, UR4 ;  /* 0x0000000400057d09 */ /* 0x000eae0008000000 */
[----:B--2---:R-:W2:Y:S01]  /*17160*/  @P0 ATOMG.E.ADD.STRONG.GPU PT, R3, desc[UR42][R2.64], R5 ;  /* 0x00000005020309a8 */ /* 0x004ea200081ee1ea */
[----:B------:R-:W1:Y:S02]  /*17170*/  S2R R4, SR_LTMASK ;  /* 0x0000000000047919 */ /* 0x000e640000003900 */
[----:B-1----:R-:W-:-:S04]  /*17180*/  LOP3.LUT R4, R4, UR4, RZ, 0xc0, !PT ;  /* 0x0000000404047c12 */ /* 0x002fc8000f8ec0ff */
[----:B0-----:R-:W0:Y:S01]  /*17190*/  POPC R7, R4 ;  /* 0x0000000400077309 */ /* 0x001e220000000000 */
[----:B--2---:R-:W0:Y:S02]  /*171a0*/  SHFL.IDX PT, R0, R3, R0, 0x1f ;  /* 0x00001f0003007589 */ /* 0x004e2400000e0000 */
[----:B0-----:R-:W-:Y:S01]  /*171b0*/  IADD3 R16, R0, UR37, R7 ;  /* 0x0000002500107c10 */ /* 0x001fe2000fffe007 */
[----:B------:R-:W-:Y:S06]  /*171c0*/  BRA `(.L_x_741) ;  /* 0x0000003400647947 */ /* 0x000fec0003800000 */
.L_x_740:
        /* <DEDUP_REMOVED lines=8> */
[----:B------:R-:W-:Y:S01]  /*17250*/  MOV R4, UR6 ;  /* 0x0000000600047c02 */ /* 0x000fe20008000f00 */
[----:B------:R-:W-:Y:S01]  /*17260*/  IMAD.U32 R5, RZ, RZ, UR7 ;  /* 0x00000007ff057e24 */ /* 0x000fe2000f8e00ff */
[----:B------:R-:W1:Y:S01]  /*17270*/  LDC.64 R2, c[0x4][R2] ;  /* 0x0100000002027b82 */ /* 0x000e620000000a00 */
[----:B------:R-:W-:Y:S01]  /*17280*/  IMAD.U32 R6, RZ, RZ, UR8 ;  /* 0x00000008ff067e24 */ /* 0x000fe2000f8e00ff */
[----:B------:R-:W-:Y:S01]  /*17290*/  MOV R10, UR4 ;  /* 0x00000004000a7c02 */ /* 0x000fe20008000f00 */
[----:B0-----:R-:W-:Y:S01]  /*172a0*/  IMAD.U32 R7, RZ, RZ, UR9 ;  /* 0x00000009ff077e24 */ /* 0x001fe2000f8e00ff */
[----:B------:R-:W-:Y:S01]  /*172b0*/  MOV R13, RZ ;  /* 0x000000ff000d7202 */ /* 0x000fe20000000f00 */
[----:B------:R-:W-:-:S02]  /*172c0*/  IMAD.U32 R11, RZ, RZ, UR5 ;  /* 0x00000005ff0b7e24 */ /* 0x000fc4000f8e00ff */
[----:B------:R-:W-:Y:S02]  /*172d0*/  IMAD.MOV.U32 R8, RZ, RZ, 0x70 ;  /* 0x00000070ff087424 */ /* 0x000fe400078e00ff */
[----:B------:R-:W-:-:S07]  /*172e0*/  IMAD.MOV.U32 R12, RZ, RZ, 0x1 ;  /* 0x00000001ff0c7424 */ /* 0x000fce00078e00ff */
[----:B------:R-:W-:-:S07]  /*172f0*/  LEPC R20, `(.L_x_743) ;  /* 0x000000001014794e */ /* 0x000fce0000000000 */
[----:B-1----:R-:W-:Y:S05]  /*17300*/  CALL.ABS.NOINC R2 ;  /* 0x0000000002007343 */ /* 0x002fea0003c00000 */
.L_x_743:
[----:B------:R-:W-:Y:S05]  /*17310*/  BSYNC B6 ;  /* 0x0000000000067941 */ /* 0x000fea0003800000 */
.L_x_742:
        /* <DEDUP_REMOVED lines=8> */
[----:B------:R1:W2:Y:S01]  /*173a0*/  LDC.64 R2, c[0x4][R26] ;  /* 0x010000001a027b82 */ /* 0x0002a20000000a00 */
[----:B------:R-:W-:Y:S01]  /*173b0*/  IMAD.U32 R4, RZ, RZ, UR6 ;  /* 0x00000006ff047e24 */ /* 0x000fe2000f8e00ff */
[----:B------:R-:W-:Y:S01]  /*173c0*/  MOV R6, UR8 ;  /* 0x0000000800067c02 */ /* 0x000fe20008000f00 */
[----:B------:R-:W-:Y:S01]  /*173d0*/  IMAD.U32 R5, RZ, RZ, UR7 ;  /* 0x00000007ff057e24 */ /* 0x000fe2000f8e00ff */
[----:B------:R-:W-:Y:S01]  /*173e0*/  MOV R8, 0x70 ;  /* 0x0000007000087802 */ /* 0x000fe20000000f00 */
[----:B0-----:R-:W-:Y:S02]  /*173f0*/  IMAD.U32 R7, RZ, RZ, UR9 ;  /* 0x00000009ff077e24 */ /* 0x001fe4000f8e00ff */
[----:B------:R-:W-:-:S02]  /*17400*/  IMAD.U32 R10, RZ, RZ, UR4 ;  /* 0x00000004ff0a7e24 */ /* 0x000fc4000f8e00ff */
[----:B------:R-:W-:Y:S02]  /*17410*/  IMAD.U32 R11, RZ, RZ, UR5 ;  /* 0x00000005ff0b7e24 */ /* 0x000fe4000f8e00ff */
[----:B------:R-:W-:Y:S02]  /*17420*/  IMAD.MOV.U32 R12, RZ, RZ, 0x1 ;  /* 0x00000001ff0c7424 */ /* 0x000fe400078e00ff */
[----:B-1----:R-:W-:-:S07]  /*17430*/  IMAD.MOV.U32 R13, RZ, RZ, RZ ;  /* 0x000000ffff0d7224 */ /* 0x002fce00078e00ff */
[----:B------:R-:W-:-:S07]  /*17440*/  LEPC R20, `(.L_x_746) ;  /* 0x000000001014794e */ /* 0x000fce0000000000 */
[----:B--2---:R-:W-:Y:S05]  /*17450*/  CALL.ABS.NOINC R2 ;  /* 0x0000000002007343 */ /* 0x004fea0003c00000 */
.L_x_746:
[----:B------:R0:W1:Y:S01]  /*17460*/  LDC.64 R2, c[0x4][R26] ;  /* 0x010000001a027b82 */ /* 0x0000620000000a00 */
[----:B------:R-:W-:Y:S01]  /*17470*/  ULDC.64 UR4, c[0x4][0x80] ;  /* 0x0100200000047ab9 */ /* 0x000fe20000000a00 */
[----:B------:R-:W-:Y:S01]  /*17480*/  ULDC.64 UR6, c[0x4][0x88] ;  /* 0x0100220000067ab9 */ /* 0x000fe20000000a00 */
[----:B------:R-:W-:Y:S01]  /*17490*/  ULDC.64 UR8, c[0x4][0x18] ;  /* 0x0100060000087ab9 */ /* 0x000fe20000000a00 */
[----:B------:R-:W-:Y:S01]  /*174a0*/  IMAD.U32 R4, RZ, RZ, UR4 ;  /* 0x00000004ff047e24 */ /* 0x000fe2000f8e00ff */
[----:B------:R-:W-:Y:S01]  /*174b0*/  MOV R5, UR5 ;  /* 0x0000000500057c02 */ /* 0x000fe20008000f00 */
[----:B------:R-:W-:Y:S01]  /*174c0*/  IMAD.U32 R6, RZ, RZ, UR6 ;  /* 0x00000006ff067e24 */ /* 0x000fe2000f8e00ff */
[----:B------:R-:W-:Y:S01]  /*174d0*/  MOV R11, UR9 ;  /* 0x00000009000b7c02 */ /* 0x000fe20008000f00 */
[----:B------:R-:W-:Y:S02]  /*174e0*/  IMAD.U32 R7, RZ, RZ, UR7 ;  /* 0x00000007ff077e24 */ /* 0x000fe4000f8e00ff */
[----:B------:R-:W-:-:S02]  /*174f0*/  IMAD.U32 R10, RZ, RZ, UR8 ;  /* 0x00000008ff0a7e24 */ /* 0x000fc4000f8e00ff */
[----:B------:R-:W-:Y:S02]  /*17500*/  IMAD.MOV.U32 R8, RZ, RZ, 0x70 ;  /* 0x00000070ff087424 */ /* 0x000fe400078e00ff */
[----:B------:R-:W-:Y:S02]  /*17510*/  IMAD.MOV.U32 R12, RZ, RZ, 0x1 ;  /* 0x00000001ff0c7424 */ /* 0x000fe400078e00ff */
[----:B0-----:R-:W-:-:S07]  /*17520*/  IMAD.MOV.U32 R13, RZ, RZ, RZ ;  /* 0x000000ffff0d7224 */ /* 0x001fce00078e00ff */
[----:B------:R-:W-:-:S07]  /*17530*/  LEPC R20, `(.L_x_745) ;  /* 0x000000001014794e */ /* 0x000fce0000000000 */
[----:B-1----:R-:W-:Y:S05]  /*17540*/  CALL.ABS.NOINC R2 ;  /* 0x0000000002007343 */ /* 0x002fea0003c00000 */
.L_x_745:
[----:B------:R-:W-:Y:S05]  /*17550*/  BSYNC B6 ;  /* 0x0000000000067941 */ /* 0x000fea0003800000 */
.L_x_744:
[----:B------:R-:W2:Y:S01]  /*17560*/  LDL R26, [R1+0x1c] ;  /* 0x00001c00011a7983 */ /* 0x000ea20000100800 */
[----:B------:R-:W-:Y:S01]  /*17570*/  ULDC.64 UR4, c[0x0][0x9f8] ;  /* 0x00027e0000047ab9 */ /* 0x000fe20000000a00 */
[----:B------:R-:W1:Y:S01]  /*17580*/  LDC R0, c[0x0][0x430] ;  /* 0x00010c00ff007b82 */ /* 0x000e620000000800 */
[----:B------:R-:W-:Y:S01]  /*17590*/  ISETP.NE.U32.AND P0, PT, RZ, UR4, PT ;  /* 0x00000004ff007c0c */ /* 0x000fe2000bf05070 */
[----:B------:R-:W3:Y:S03]  /*175a0*/  LDL R20, [R1] ;  /* 0x0000000001147983 */ /* 0x000ee60000100800 */
[----:B------:R-:W-:-:S13]  /*175b0*/  ISETP.NE.AND.EX P0, PT, RZ, UR5, PT, P0 ;  /* 0x00000005ff007c0c */ /* 0x000fda000bf05300 */
[----:B------:R-:W-:Y:S01]  /*175c0*/  @P0 IADD3 R2, P1, R23, UR4, RZ ;  /* 0x0000000417020c10 */ /* 0x000fe2000ff3e0ff */
[----:B------:R-:W4:Y:S01]  /*175d0*/  S2R R21, SR_TID.X ;  /* 0x0000000000157919 */ /* 0x000f220000002100 */
[----:B------:R-:W-:Y:S02]  /*175e0*/  ULDC UR4, c[0x0][0x2f4] ;  /* 0x0000bd0000047ab9 */ /* 0x000fe40000000800 */
[----:B------:R-:W-:-:S05]  /*175f0*/  @P0 IADD3.X R3, R24, UR5, RZ, P1, !PT ;  /* 0x0000000518030c10 */ /* 0x000fca0008ffe4ff */
[----:B------:R0:W3:Y:S01]  /*17600*/  @P0 LDG.E R34, desc[UR42][R2.64] ;  /* 0x0000002a02220981 */ /* 0x0000e2000c1e1900 */
[----:B-1----:R-:W-:Y:S01]  /*17610*/  ISETP.NE.AND P1, PT, R0, 0x1, PT ;  /* 0x000000010000780c */ /* 0x002fe20003f25270 */
[----:B------:R-:W1:-:S12]  /*17620*/  S2R R5, SR_TID.X ;  /* 0x0000000000057919 */ /* 0x000e580000002100 */
[----:B------:R-:W0:Y:S08]  /*17630*/  @P1 LDC R4, c[0x0][0x434] ;  /* 0x00010d00ff041b82 */ /* 0x000e300000000800 */
[----:B------:R-:W0:Y:S01]  /*17640*/  @P1 LDC R6, c[0x0][0x438] ;  /* 0x00010e00ff061b82 */ /* 0x000e220000000800 */
[----:B----4-:R-:W-:-:S04]  /*17650*/  LOP3.LUT R21, R21, 0x7f, RZ, 0xc0, !PT ;  /* 0x0000007f15157812 */ /* 0x010fc800078ec0ff */
[----:B------:R-:W-:Y:S02]  /*17660*/  SHF.R.U32.HI R21, RZ, 0x3, R21 ;  /* 0x00000003ff157819 */ /* 0x000fe40000011615 */
[----:B-1----:R-:W-:-:S04]  /*17670*/  SHF.L.U32 R5, R5, 0x4, RZ ;  /* 0x0000000405057819 */ /* 0x002fc800000006ff */
[----:B------:R-:W-:Y:S02]  /*17680*/  LOP3.LUT R5, R5, 0x70, RZ, 0xc0, !PT ;  /* 0x0000007005057812 */ /* 0x000fe400078ec0ff */
[----:B------:R-:W-:Y:S01]  /*17690*/  LOP3.LUT R32, R32, 0xfffffffb, RZ, 0xc0, !PT ;  /* 0xfffffffb20207812 */ /* 0x000fe200078ec0ff */
[----:B------:R-:W-:Y:S01]  /*176a0*/  UMOV UR5, 0xffffffff ;  /* 0xffffffff00057882 */ /* 0x000fe20000000000 */
[----:B--2---:R-:W-:-:S04]  /*176b0*/  VIADD R26, R26, 0xffffffff ;  /* 0xffffffff1a1a7836 */ /* 0x004fc80000000000 */
[----:B------:R-:W-:-:S05]  /*176c0*/  IMAD.SHL.U32 R8, R26, 0x80, RZ ;  /* 0x000000801a087824 */ /* 0x000fca00078e00ff */
[----:B------:R-:W-:-:S04]  /*176d0*/  LOP3.LUT R5, R8, R21, R5, 0xfe, !PT ;  /* 0x0000001508057212 */ /* 0x000fc800078efe05 */
[C---:B------:R-:W-:Y:S01]  /*176e0*/  ISETP.GE.AND P0, PT, R5.reuse, R36, PT ;  /* 0x000000240500720c */ /* 0x040fe20003f06270 */
[----:B---3--:R-:W-:-:S04]  /*176f0*/  IMAD.IADD R5, R5, 0x1, R20 ;  /* 0x0000000105057824 */ /* 0x008fc800078e0214 */
[----:B0-----:R-:W-:Y:S01]  /*17700*/  @P1 IMAD.HI.U32 R7, R5, R4, RZ ;  /* 0x0000000405071227 */ /* 0x001fe200078e00ff */
[----:B------:R-:W-:-:S04]  /*17710*/  MOV R4, R5 ;  /* 0x0000000500047202 */ /* 0x000fc80000000f00 */
[----:B------:R-:W-:-:S03]  /*17720*/  @P1 SHF.R.U32.HI R4, RZ, R6, R7 ;  /* 0x00000006ff041219 */ /* 0x000fc60000011607 */
[----:B------:R-:W0:Y:S02]  /*17730*/  @!P0 LDC.64 R2, c[0x0][0x428] ;  /* 0x00010a00ff028b82 */ /* 0x000e240000000a00 */
[----:B------:R-:W-:Y:S01]  /*17740*/  IMAD.MOV R6, RZ, RZ, -R4 ;  /* 0x000000ffff067224 */ /* 0x000fe200078e0a04 */
[----:B------:R-:W-:-:S03]  /*17750*/  SHF.R.S32.HI R9, RZ, 0x1f, R34 ;  /* 0x0000001fff097819 */ /* 0x000fc60000011422 */
[----:B------:R-:W-:Y:S01]  /*17760*/  IMAD R0, R0, R6, R5 ;  /* 0x0000000600007224 */ /* 0x000fe200078e0205 */
[--C-:B------:R-:W-:Y:S01]  /*17770*/  @!P0 SHF.R.S32.HI R5, RZ, 0x1f, R4.reuse ;  /* 0x0000001fff058819 */ /* 0x100fe20000011404 */
[----:B------:R1:W-:Y:S01]  /*17780*/  STL [R1+0x4], R9 ;  /* 0x0000040901007387 */ /* 0x0003e20000100800 */
[-C--:B0-----:R-:W-:Y:S02]  /*17790*/  @!P0 IMAD R6, R9, R2.reuse, RZ ;  /* 0x0000000209068224 */ /* 0x081fe400078e02ff */
[----:B------:R-:W-:-:S04]  /*177a0*/  @!P0 IMAD.WIDE.U32 R4, R34, R2, R4 ;  /* 0x0000000222048225 */ /* 0x000fc800078e0004 */
[----:B------:R-:W-:Y:S02]  /*177b0*/  @!P0 IMAD R6, R34, R3, R6 ;  /* 0x0000000322068224 */ /* 0x000fe400078e0206 */
[----:B------:R-:W0:Y:S01]  /*177c0*/  @!P0 LDC.64 R2, c[0x0][0x418] ;  /* 0x00010600ff028b82 */ /* 0x000e220000000a00 */
[----:B------:R-:W-:Y:S01]  /*177d0*/  MOV R7, UR38 ;  /* 0x0000002600077c02 */ /* 0x000fe20008000f00 */
[----:B------:R-:W-:-:S03]  /*177e0*/  @!P0 IMAD.IADD R6, R5, 0x1, R6 ;  /* 0x0000000105068824 */ /* 0x000fc600078e0206 */
        /* <DEDUP_REMOVED lines=12> */
[----:B-1----:R-:W-:Y:S06]  /*178b0*/  BRA.DIV UR5, `(.L_x_747) ;  /* 0x0000006205507947 */ /* 0x002fec000b800000 */
.L_x_926:
[----:B------:R-:W-:Y:S05]  /*178c0*/  @!P2 BRA `(.L_x_748) ;  /* 0x000000000004a947 */ /* 0x000fea0003800000 */
[----:B------:R-:W-:Y:S01]  /*178d0*/  BPT.TRAP 0x1 ;  /* 0x000000040000795c */ /* 0x000fe20000300000 */
.L_x_748:
        /* <DEDUP_REMOVED lines=23> */
.L_x_927:
[----:B------:R-:W-:Y:S05]  /*17a50*/  BSYNC B0 ;  /* 0x0000000000007941 */ /* 0x000fea0003800000 */
.L_x_749:
[----:B------:R-:W1:Y:S01]  /*17a60*/  S2R R9, SR_TID.X ;  /* 0x0000000000097919 */ /* 0x000e620000002100 */
[----:B------:R-:W-:Y:S01]  /*17a70*/  ULDC.64 UR4, c[0x0][0x300] ;  /* 0x0000c00000047ab9 */ /* 0x000fe20000000a00 */
[----:B------:R-:W-:Y:S01]  /*17a80*/  ULDC.64 UR6, c[0x0][0x2e8] ;  /* 0x0000ba0000067ab9 */ /* 0x000fe20000000a00 */
[----:B------:R-:W-:Y:S01]  /*17a90*/  IMAD R5, R5, UR4, RZ ;  /* 0x0000000405057c24 */ /* 0x000fe2000f8e02ff */
[----:B------:R-:W-:Y:S01]  /*17aa0*/  LOP3.LUT P3, RZ, R32, 0x2, RZ, 0xc0, !PT ;  /* 0x0000000220ff7812 */ /* 0x000fe2000786c0ff */
[----:B0-----:R-:W-:Y:S01]  /*17ab0*/  IMAD.WIDE.U32 R2, R0, UR4, RZ ;  /* 0x0000000400027c25 */ /* 0x001fe2000f8e00ff */
[----:B------:R-:W-:-:S03]  /*17ac0*/  LOP3.LUT P2, RZ, R32, 0x1, RZ, 0xc0, !PT ;  /* 0x0000000120ff7812 */ /* 0x000fc6000784c0ff */
[----:B------:R-:W-:Y:S01]  /*17ad0*/  IMAD R5, R0, UR5, R5 ;  /* 0x0000000500057c24 */ /* 0x000fe2000f8e0205 */
[----:B------:R-:W-:Y:S02]  /*17ae0*/  ULDC.64 UR4, c[0x0][0x310] ;  /* 0x0000c40000047ab9 */ /* 0x000fe40000000a00 */
[----:B------:R-:W-:Y:S02]  /*17af0*/  IMAD R6, R6, UR4, RZ ;  /* 0x0000000406067c24 */ /* 0x000fe4000f8e02ff */
[----:B------:R-:W-:Y:S01]  /*17b00*/  IADD3 R3, R3, R5, RZ ;  /* 0x0000000503037210 */ /* 0x000fe20007ffe0ff */
[----:B------:R-:W-:Y:S02]  /*17b10*/  IMAD R5, R25, 0x4000, R35 ;  /* 0x0000400019057824 */ /* 0x000fe400078e0223 */
[C---:B------:R-:W-:Y:S02]  /*17b20*/  IMAD R6, R4.reuse, UR5, R6 ;  /* 0x0000000504067c24 */ /* 0x040fe4000f8e0206 */
[----:B------:R-:W-:Y:S01]  /*17b30*/  IMAD.WIDE.U32 R2, R4, UR4, R2 ;  /* 0x0000000404027c25 */ /* 0x000fe2000f8e0002 */
[----:B------:R-:W-:-:S03]  /*17b40*/  ULDC.64 UR4, c[0x0][0x308] ;  /* 0x0000c20000047ab9 */ /* 0x000fc60000000a00 */
[----:B------:R-:W-:Y:S02]  /*17b50*/  IMAD.IADD R3, R3, 0x1, R6 ;  /* 0x0000000103037824 */ /* 0x000fe400078e0206 */
[----:B------:R-:W-:Y:S01]  /*17b60*/  IMAD.WIDE.U32 R2, R18, UR4, R2 ;  /* 0x0000000412027c25 */ /* 0x000fe2000f8e0002 */
[----:B------:R-:W-:-:S03]  /*17b70*/  UMOV UR4, 0xffffffff ;  /* 0xffffffff00047882 */ /* 0x000fc60000000000 */
[----:B------:R-:W-:Y:S01]  /*17b80*/  IMAD R0, R18, UR5, R3 ;  /* 0x0000000512007c24 */ /* 0x000fe2000f8e0203 */
[----:B-1----:R-:W-:Y:S02]  /*17b90*/  LOP3.LUT R9, R9, 0x7f, RZ, 0xc0, !PT ;  /* 0x0000007f09097812 */ /* 0x002fe400078ec0ff */
[C---:B------:R-:W-:Y:S02]  /*17ba0*/  LEA R4, P0, R2.reuse, UR6, 0x1 ;  /* 0x0000000602047c11 */ /* 0x040fe4000f8008ff */
[----:B------:R-:W-:Y:S02]  /*17bb0*/  SHF.R.U32.HI R9, RZ, 0x3, R9 ;  /* 0x00000003ff097819 */ /* 0x000fe40000011609 */
[----:B------:R-:W-:Y:S02]  /*17bc0*/  LEA.HI.X R0, R2, UR7, R0, 0x1, P0 ;  /* 0x0000000702007c11 */ /* 0x000fe400080f0c00 */
[----:B------:R-:W-:-:S04]  /*17bd0*/  IADD3 R6, -R9, R36, -R8 ;  /* 0x0000002409067210 */ /* 0x000fc80007ffe908 */
[----:B------:R-:W-:Y:S01]  /*17be0*/  ISETP.GE.AND P0, PT, R6, 0x1, PT ;  /* 0x000000010600780c */ /* 0x000fe20003f06270 */
[----:B------:R-:W-:-:S12]  /*17bf0*/  BRA.DIV UR4, `(.L_x_751) ;  /* 0x0000005e04c87947 */ /* 0x000fd8000b800000 */
[----:B------:R-:W0:Y:S01]  /*17c00*/  SHFL.IDX PT, R3, R4, RZ, 0x181f ;  /* 0x00181fff04037589 */ /* 0x000e2200000e0000 */
[----:B------:R-:W-:-:S03]  /*17c10*/  @P0 LEA R8, R5, R22, 0x1 ;  /* 0x0000001605080211 */ /* 0x000fc600078e08ff */
[----:B------:R-:W1:Y:S01]  /*17c20*/  SHFL.IDX PT, R2, R0, RZ, 0x181f ;  /* 0x00181fff00027589 */ /* 0x000e6200000e0000 */
[----:B0-----:R-:W-:-:S05]  /*17c30*/  @P0 LEA R3, P1, R31, R3, 0x1 ;  /* 0x000000031f030211 */ /* 0x001fca00078208ff */
[----:B-1----:R-:W-:-:S05]  /*17c40*/  @P0 IMAD.X R2, RZ, RZ, R2, P1 ;  /* 0x000000ffff020224 */ /* 0x002fca00008e0602 */
[----:B------:R-:W-:-:S04]  /*17c50*/  @P0 LOP3.LUT R3, R3, R2, RZ, 0x3c, !PT ;  /* 0x0000000203030212 */ /* 0x000fc800078e3cff */
[----:B------:R-:W-:-:S04]  /*17c60*/  @P0 LOP3.LUT R2, R3, R2, RZ, 0x3c, !PT ;  /* 0x0000000203020212 */ /* 0x000fc800078e3cff */
[----:B------:R-:W-:-:S05]  /*17c70*/  @P0 LOP3.LUT R3, R3, R2, RZ, 0x3c, !PT ;  /* 0x0000000203030212 */ /* 0x000fca00078e3cff */
[----:B------:R-:W-:Y:S01]  /*17c80*/  @!PT LDS RZ, [RZ] ;  /* 0x00000000fffff984 */ /* 0x000fe20000000800 */
        /* <DEDUP_REMOVED lines=15> */
[----:B------:R-:W-:Y:S01]  /*17d80*/  @P0 LEA R8, R5, R22, 0x1 ;  /* 0x0000001605080211 */ /* 0x000fe200078e08ff */
        /* <DEDUP_REMOVED lines=54> */
.L_x_945:
        /* <DEDUP_REMOVED lines=11> */
.L_x_752:
[----:B------:R-:W-:Y:S02]  /*181a0*/  PLOP3.LUT P1, PT, P1, P0, PT, 0xa2, 0x0 ;  /* 0x000000000000781c */ /* 0x000fe40000f21472 */
[----:B------:R-:W-:-:S08]  /*181b0*/  @P0 R2UR P1, UR4, R7 ;  /* 0x00000000070402ca */ /* 0x000fd00000020000 */
[----:B------:R-:W-:-:S05]  /*181c0*/  @P0 PLOP3.LUT P0, PT, P1, PT, PT, 0x80, 0x0 ;  /* 0x000000000000081c */ /* 0x000fca0000f0f070 */
[----:B------:R-:W-:Y:S01]  /*181d0*/  @!P1 SYNCS.ARRIVE.TRANS64.RED.A0T1 RZ, [UR4+0x28830], RZ ;  /* 0x028830ffffff99a7 */ /* 0x000fe20008200404 */
[----:B------:R-:W-:Y:S07]  /*181e0*/  @!P1 ARRIVES.LDGSTSBAR.64.TRANSCNT [UR4+0x28830] ;  /* 0x02883000ff0099b0 */ /* 0x000fee0008000a84 */
[----:B------:R-:W-:Y:S05]  /*181f0*/  @P0 BRA.U.ANY `(.L_x_752) ;  /* 0xfffffffd00e80947 */ /* 0x000fea000393ffff */
[----:B------:R-:W-:Y:S01]  /*18200*/  NOP ;  /* 0x0000000000007918 */ /* 0x000fe20000000000 */
[----:B------:R-:W-:-:S05]  /*18210*/  IMAD.U32 R0, RZ, RZ, UR38 ;  /* 0x00000026ff007e24 */ /* 0x000fca000f8e00ff */
[----:B------:R-:W-:-:S13]  /*18220*/  ISETP.NE.AND P2, PT, R0, 0x3, PT ;  /* 0x000000030000780c */ /* 0x000fda0003f45270 */
[----:B------:R-:W-:Y:S05]  /*18230*/  @!P2 BRA `(.L_x_753) ;  /* 0x000000000004a947 */ /* 0x000fea0003800000 */
[----:B------:R-:W-:Y:S01]  /*18240*/  BPT.TRAP 0x1 ;  /* 0x000000040000795c */ /* 0x000fe20000300000 */
.L_x_753:
[----:B-1----:R1:W5:Y:S01]  /*18250*/  LDL.LU R3, [R1+0xc] ;  /* 0x00000c0001037983 */ /* 0x0023620000300800 */
[----:B------:R1:W-:Y:S03]  /*18260*/  SYNCS.ARRIVE.TRANS64.A1T0 RZ, [R7+URZ+0x28830], RZ ;  /* 0x028830ff07ff79a7 */ /* 0x0003e6000810003f */
[----:B0-----:R1:W5:Y:S02]  /*18270*/  LDL.LU R4, [R1+0x18] ;  /* 0x0000180001047983 */ /* 0x0013640000300800 */
[----:B------:R-:W-:Y:S05]  /*18280*/  WARPSYNC.ALL ;  /* 0x0000000000007948 */ /* 0x000fea0003800000 */
[----:B------:R-:W-:Y:S01]  /*18290*/  ULDC.64 UR4, c[0x0][0x298] ;  /* 0x0000a60000047ab9 */ /* 0x000fe20000000a00 */
[----:B------:R-:W-:Y:S01]  /*182a0*/  ULDC.64 UR6, c[0x0][0xa00] ;  /* 0x0002800000067ab9 */ /* 0x000fe20000000a00 */
[----:B------:R-:W-:Y:S01]  /*182b0*/  IADD3 R2, R22, 0x10400, RZ ;  /* 0x0001040016027810 */ /* 0x000fe20007ffe0ff */
[----:B------:R-:W-:Y:S01]  /*182c0*/  BSSY B6, `(.L_x_754) ;  /* 0x0000020000067945 */ /* 0x000fe20003800000 */
[----:B------:R-:W-:Y:S01]  /*182d0*/  BAR.SYNC.DEFER_BLOCKING 0x8, 0x180 ;  /* 0x0206000000007b1d */ /* 0x000fe20000010000 */
[----:B------:R-:W-:-:S02]  /*182e0*/  ISETP.NE.U32.AND P0, PT, RZ, UR6, PT ;  /* 0x00000006ff007c0c */ /* 0x000fc4000bf05070 */
[----:B------:R-:W-:Y:S02]  /*182f0*/  LOP3.LUT P1, RZ, R2, 0x3ff, RZ, 0xc0, !PT ;  /* 0x000003ff02ff7812 */ /* 0x000fe4000782c0ff */
[----:B------:R-:W-:-:S04]  /*18300*/  ISETP.NE.AND.EX P0, PT, RZ, UR7, PT, P0 ;  /* 0x00000007ff007c0c */ /* 0x000fc8000bf05300 */
        /* <DEDUP_REMOVED lines=16> */
[----:B------:R-:W-:Y:S01]  /*18410*/  MOV R6, UR6 ;  /* 0x0000000600067c02 */ /* 0x000fe20008000f00 */
[----:B------:R-:W0:Y:S01]  /*18420*/  LDC.64 R2, c[0x4][R2] ;  /* 0x0100000002027b82 */ /* 0x000e220000000a00 */
[----:B------:R-:W-:Y:S01]  /*18430*/  IMAD.U32 R5, RZ, RZ, UR5 ;  /* 0x00000005ff057e24 */ /* 0x000fe2000f8e00ff */
[----:B------:R-:W-:Y:S01]  /*18440*/  MOV R8, 0x70 ;  /* 0x0000007000087802 */ /* 0x000fe20000000f00 */
[----:B-1----:R-:W-:Y:S02]  /*18450*/  IMAD.U32 R7, RZ, RZ, UR7 ;  /* 0x00000007ff077e24 */ /* 0x002fe4000f8e00ff */
[----:B------:R-:W-:-:S02]  /*18460*/  IMAD.U32 R10, RZ, RZ, UR8 ;  /* 0x00000008ff0a7e24 */ /* 0x000fc4000f8e00ff */
[----:B------:R-:W-:Y:S02]  /*18470*/  IMAD.U32 R11, RZ, RZ, UR9 ;  /* 0x00000009ff0b7e24 */ /* 0x000fe4000f8e00ff */
[----:B------:R-:W-:Y:S02]  /*18480*/  IMAD.MOV.U32 R12, RZ, RZ, 0x1 ;  /* 0x00000001ff0c7424 */ /* 0x000fe400078e00ff */
[----:B------:R-:W-:-:S07]  /*18490*/  IMAD.MOV.U32 R13, RZ, RZ, RZ ;  /* 0x000000ffff0d7224 */ /* 0x000fce00078e00ff */
[----:B------:R-:W-:-:S07]  /*184a0*/  LEPC R20, `(.L_x_755) ;  /* 0x000000001014794e */ /* 0x000fce0000000000 */
[----:B0-----:R-:W-:Y:S05]  /*184b0*/  CALL.ABS.NOINC R2 ;  /* 0x0000000002007343 */ /* 0x001fea0003c00000 */
.L_x_755:
[----:B------:R-:W-:Y:S05]  /*184c0*/  BSYNC B6 ;  /* 0x0000000000067941 */ /* 0x000fea0003800000 */
.L_x_754:
[----:B------:R-:W2:Y:S01]  /*184d0*/  LDL.LU R20, [R1+0x18] ;  /* 0x0000180001147983 */ /* 0x000ea20000300800 */
[----:B------:R-:W-:Y:S01]  /*184e0*/  ULDC.64 UR4, c[0x0][0x2d8] ;  /* 0x0000b60000047ab9 */ /* 0x000fe20000000a00 */
[----:B-1----:R-:W1:Y:S01]  /*184f0*/  LDC R7, c[0x0][0x448] ;  /* 0x00011200ff077b82 */ /* 0x002e620000000800 */
[----:B------:R-:W3:Y:S01]  /*18500*/  S2R R6, SR_TID.X ;  /* 0x0000000000067919 */ /* 0x000ee20000002100 */
[----:B0-----:R-:W-:Y:S01]  /*18510*/  IMAD.SHL.U32 R4, R17, 0x80, RZ ;  /* 0x0000008011047824 */ /* 0x001fe200078e00ff */
[----:B------:R-:W-:Y:S01]  /*18520*/  ULDC.64 UR6, c[0x0][0x280] ;  /* 0x0000a00000067ab9 */ /* 0x000fe20000000a00 */
[----:B------:R-:W4:Y:S04]  /*18530*/  LDL.LU R21, [R1+0xc] ;  /* 0x00000c0001157983 */ /* 0x000f280000300800 */
[----:B------:R-:W4:Y:S04]  /*18540*/  LDL.LU.64 R2, [R1+0x10] ;  /* 0x0000100001027983 */ /* 0x000f280000300a00 */
[----:B------:R0:W5:Y:S01]  /*18550*/  LDL R9, [R1+0x8] ;  /* 0x0000080001097983 */ /* 0x0001620000100800 */
[----:B-1----:R-:W-:-:S13]  /*18560*/  ISETP.NE.AND P0, PT, R7, 0x1, PT ;  /* 0x000000010700780c */ /* 0x002fda0003f05270 */
[----:B------:R-:W1:Y:S01]  /*18570*/  @P0 LDC R5, c[0x0][0x44c] ;  /* 0x00011300ff050b82 */ /* 0x000e620000000800 */
[----:B----4-:R-:W-:Y:S02]  /*18580*/  IMAD.MOV.U32 R3, RZ, RZ, R21 ;  /* 0x000000ffff037224 */ /* 0x010fe400078e0015 */
[----:B------:R-:W-:-:S04]  /*18590*/  IMAD.WIDE.U32 R2, R18, UR4, R2 ;  /* 0x0000000412027c25 */ /* 0x000fc8000f8e0002 */
[----:B------:R-:W-:Y:S01]  /*185a0*/  IMAD R3, R18, UR5, R3 ;  /* 0x0000000512037c24 */ /* 0x000fe2000f8e0203 */
[----:B------:R-:W-:Y:S02]  /*185b0*/  ULDC.64 UR4, c[0x0][0x2e0] ;  /* 0x0000b80000047ab9 */ /* 0x000fe40000000a00 */
[----:B--2---:R-:W-:Y:S02]  /*185c0*/  IMAD R0, R20, UR4, RZ ;  /* 0x0000000414007c24 */ /* 0x004fe4000f8e02ff */
[----:B------:R-:W2:Y:S01]  /*185d0*/  S2R R20, SR_TID.X ;  /* 0x0000000000147919 */ /* 0x000ea20000002100 */
[----:B------:R-:W-:-:S04]  /*185e0*/  IMAD.WIDE.U32 R2, R33, UR4, R2 ;  /* 0x0000000421027c25 */ /* 0x000fc8000f8e0002 */
[----:B------:R-:W-:Y:S01]  /*185f0*/  IMAD R0, R33, UR5, R0 ;  /* 0x0000000521007c24 */ /* 0x000fe2000f8e0200 */
[----:B------:R-:W-:-:S04]  /*18600*/  ULDC.64 UR4, c[0x0][0x2d0] ;  /* 0x0000b40000047ab9 */ /* 0x000fc80000000a00 */
[----:B------:R-:W-:Y:S02]  /*18610*/  IADD3 R3, R3, R0, RZ ;  /* 0x0000000003037210 */ /* 0x000fe40007ffe0ff */
[----:B------:R-:W4:Y:S01]  /*18620*/  @P0 LDC R0, c[0x0][0x450] ;  /* 0x00011400ff000b82 */ /* 0x000f220000000800 */
[----:B--2---:R-:W-:-:S04]  /*18630*/  LOP3.LUT R20, R20, 0x7f, RZ, 0xc0, !PT ;  /* 0x0000007f14147812 */ /* 0x004fc800078ec0ff */
[----:B------:R-:W-:Y:S02]  /*18640*/  SHF.R.U32.HI R10, RZ, 0x3, R20 ;  /* 0x00000003ff0a7819 */ /* 0x000fe40000011614 */
[----:B------:R0:W5:Y:S01]  /*18650*/  LDL R20, [R1+0x20] ;  /* 0x0000200001147983 */ /* 0x0001620000100800 */
[----:B---3--:R-:W-:-:S05]  /*18660*/  IMAD.SHL.U32 R6, R6, 0x10, RZ ;  /* 0x0000001006067824 */ /* 0x008fca00078e00ff */
[----:B------:R-:W-:-:S04]  /*18670*/  LOP3.LUT R6, R6, 0x70, RZ, 0xc0, !PT ;  /* 0x0000007006067812 */ /* 0x000fc800078ec0ff */
[----:B------:R-:W-:-:S05]  /*18680*/  LOP3.LUT R6, R4, R10, R6, 0xfe, !PT ;  /* 0x0000000a04067212 */ /* 0x000fca00078efe06 */
[----:B-1----:R-:W-:-:S04]  /*18690*/  @P0 IMAD.HI.U32 R8, R6, R5, RZ ;  /* 0x0000000506080227 */ /* 0x002fc800078e00ff */
[----:B------:R-:W-:Y:S01]  /*186a0*/  IMAD.MOV.U32 R5, RZ, RZ, R6 ;  /* 0x000000ffff057224 */ /* 0x000fe200078e0006 */
[----:B----4-:R-:W-:-:S04]  /*186b0*/  @P0 SHF.R.U32.HI R5, RZ, R0, R8 ;  /* 0x00000000ff050219 */ /* 0x010fc80000011608 */
[----:B------:R-:W-:-:S05]  /*186c0*/  IADD3 R0, -R5, RZ, RZ ;  /* 0x000000ff05007210 */ /* 0x000fca0007ffe1ff */
[----:B------:R-:W-:Y:S01]  /*186d0*/  IMAD R0, R7, R0, R6 ;  /* 0x0000000007007224 */ /* 0x000fe200078e0206 */
[----:B------:R-:W-:Y:S01]  /*186e0*/  SHF.R.S32.HI R6, RZ, 0x1f, R5 ;  /* 0x0000001fff067819 */ /* 0x000fe20000011405 */
[----:B------:R-:W-:-:S04]  /*186f0*/  IMAD.WIDE.U32 R2, R5, UR4, R2 ;  /* 0x0000000405027c25 */ /* 0x000fc8000f8e0002 */
[----:B------:R-:W-:-:S04]  /*18700*/  IMAD R6, R6, UR4, RZ ;  /* 0x0000000406067c24 */ /* 0x000fc8000f8e02ff */
[----:B------:R-:W-:Y:S01]  /*18710*/  IMAD R5, R5, UR5, R6 ;  /* 0x0000000505057c24 */ /* 0x000fe2000f8e0206 */
[----:B------:R-:W-:-:S03]  /*18720*/  ULDC.64 UR4, c[0x0][0x2c8] ;  /* 0x0000b20000047ab9 */ /* 0x000fc60000000a00 */
[----:B------:R-:W-:Y:S01]  /*18730*/  IMAD.IADD R3, R3, 0x1, R5 ;  /* 0x0000000103037824 */ /* 0x000fe200078e0205 */
[----:B------:R-:W-:-:S05]  /*18740*/  SHF.R.S32.HI R5, RZ, 0x1f, R0 ;  /* 0x0000001fff057819 */ /* 0x000fca0000011400 */
[----:B------:R-:W-:Y:S02]  /*18750*/  IMAD R5, R5, UR4, RZ ;  /* 0x0000000405057c24 */ /* 0x000fe4000f8e02ff */
[----:B------:R-:W-:Y:S01]  /*18760*/  IMAD.WIDE.U32 R2, R0, UR4, R2 ;  /* 0x0000000400027c25 */ /* 0x000fe2000f8e0002 */
[----:B------:R-:W-:-:S03]  /*18770*/  ULDC UR4, c[0x0][0x2b8] ;  /* 0x0000ae0000047ab9 */ /* 0x000fc60000000800 */
[----:B------:R-:W-:Y:S01]  /*18780*/  IMAD R5, R0, UR5, R5 ;  /* 0x0000000500057c24 */ /* 0x000fe2000f8e0205 */
[----:B------:R-:W-:-:S03]  /*18790*/  LEA R0, P2, R2, UR6, 0x1 ;  /* 0x0000000602007c11 */ /* 0x000fc6000f8408ff */
[----:B------:R-:W-:Y:S01]  /*187a0*/  IMAD.IADD R5, R3, 0x1, R5 ;  /* 0x0000000103057824 */ /* 0x000fe200078e0205 */
[----:B------:R-:W-:Y:S02]  /*187b0*/  ISETP.GE.AND P0, PT, R31, UR4, PT ;  /* 0x000000041f007c0c */ /* 0x000fe4000bf06270 */
[----:B------:R-:W-:Y:S01]  /*187c0*/  ISETP.GE.AND P1, PT, R30, UR4, PT ;  /* 0x000000041e007c0c */ /* 0x000fe2000bf26270 */
[----:B------:R-:W-:Y:S01]  /*187d0*/  UMOV UR4, 0xffffffff ;  /* 0xffffffff00047882 */ /* 0x000fe20000000000 */
[----:B------:R-:W-:Y:S02]  /*187e0*/  LEA.HI.X R5, R2, UR7, R5, 0x1, P2 ;  /* 0x0000000702057c11 */ /* 0x000fe400090f0c05 */
[----:B0-----:R-:W-:Y:S09]  /*187f0*/  BRA.DIV UR4, `(.L_x_756) ;  /* 0x0000005e04947947 */ /* 0x001ff2000b800000 */
[----:B------:R-:W0:Y:S01]  /*18800*/  SHFL.IDX PT, R14, R0, RZ, 0x181f ;  /* 0x00181fff000e7589 */ /* 0x000e2200000e0000 */
[----:B-----5:R-:W-:Y:S02]  /*18810*/  IMAD R6, R20, R7, RZ ;  /* 0x0000000714067224 */ /* 0x020fe400078e02ff */
[----:B------:R-:W-:Y:S01]  /*18820*/  IMAD.IADD R4, R10, 0x1, R4 ;  /* 0x000000010a047824 */ /* 0x000fe200078e0204 */
[----:B------:R-:W1:Y:S03]  /*18830*/  SHFL.IDX PT, R2, R5, RZ, 0x181f ;  /* 0x00181fff05027589 */ /* 0x000e6600000e0000 */
[C---:B------:R-:W-:Y:S01]  /*18840*/  VIADD R7, R4.reuse, 0x10 ;  /* 0x0000001004077836 */ /* 0x040fe20000000000 */
[----:B------:R-:W-:-:S13]  /*18850*/  ISETP.GE.AND P3, PT, R4, R6, PT ;  /* 0x000000060400720c */ /* 0x000fda0003f66270 */
[----:B0-----:R-:W-:-:S04]  /*18860*/  @!P3 LEA R14, P2, R31, R14, 0x1 ;  /* 0x0000000e1f0eb211 */ /* 0x001fc800078408ff */
[----:B-1----:R-:W-:Y:S01]  /*18870*/  @!P3 IADD3.X R3, RZ, R2, RZ, P2, !PT ;  /* 0x00000002ff03b210 */ /* 0x002fe200017fe4ff */
        /* <DEDUP_REMOVED lines=58> */
[----:B-1----:R-:W-:Y:S01]  /*18c20*/  @!P3 IMAD.X R7, RZ, RZ, R2, P2 ;  /* 0x000000ffff07b224 */ /* 0x002fe200010e0602 */
[----:B------:R-:W-:-:S02]  /*18c30*/  @!P3 MOV R2, R14 ;  /* 0x0000000e0002b202 */ /* 0x000fc40000000f00 */
[----:B------:R1:W2:Y:S01]  /*18c40*/  SHFL.IDX PT, R14, R0, 0x7, 0x181f ;  /* 0x00f81f00000e7f89 */ /* 0x0002a200000e0000 */
[----:B------:R-:W-:-:S05]  /*18c50*/  @!P3 IMAD.MOV.U32 R3, RZ, RZ, R7 ;  /* 0x000000ffff03b224 */ /* 0x000fca00078e0007 */
[----:B------:R1:W-:Y:S04]  /*18c60*/  @!P3 LDGSTS.E.BYPASS.LTC128B.128 [R9+0x13400], desc[UR42][R2.64], !P0 ;  /* 0x134000000209bfae */ /* 0x0003e8000c101d6a */
[----:B0-----:R1:W-:Y:S02]  /*18c70*/  @!P3 LDGSTS.E.BYPASS.LTC128B.128 [R9+0x17400], desc[UR42][R2.64+0x80], !P1 ;  /* 0x174000800209bfae */ /* 0x0013e4000c901d6a */
.L_x_962:
        /* <DEDUP_REMOVED lines=11> */
.L_x_758:
[----:B------:R-:W-:Y:S05]  /*18d30*/  BSYNC B0 ;  /* 0x0000000000007941 */ /* 0x000fea0003800000 */
.L_x_757:
[----:B------:R-:W-:Y:S01]  /*18d40*/  NOP ;  /* 0x0000000000007918 */ /* 0x000fe20000000000 */
[----:B------:R-:W-:-:S13]  /*18d50*/  PLOP3.LUT P0, PT, PT, PT, PT, 0x80, 0x0 ;  /* 0x000000000000781c */ /* 0x000fda0003f0f070 */
.L_x_759:
[----:B------:R-:W-:Y:S02]  /*18d60*/  PLOP3.LUT P1, PT, P1, P0, PT, 0xa2, 0x0 ;  /* 0x000000000000781c */ /* 0x000fe40000f21472 */
[----:B------:R-:W-:-:S08]  /*18d70*/  @P0 R2UR P1, UR4, R22 ;  /* 0x00000000160402ca */ /* 0x000fd00000020000 */
[----:B------:R-:W-:-:S05]  /*18d80*/  @P0 PLOP3.LUT P0, PT, P1, PT, PT, 0x80, 0x0 ;  /* 0x000000000000081c */ /* 0x000fca0000f0f070 */
[----:B------:R-:W-:Y:S01]  /*18d90*/  @!P1 SYNCS.ARRIVE.TRANS64.RED.A0T1 RZ, [UR4+0x28800], RZ ;  /* 0x028800ffffff99a7 */ /* 0x000fe20008200404 */
[----:B------:R-:W-:Y:S07]  /*18da0*/  @!P1 ARRIVES.LDGSTSBAR.64.TRANSCNT [UR4+0x28800] ;  /* 0x02880000ff0099b0 */ /* 0x000fee0008000a84 */
[----:B------:R-:W-:Y:S05]  /*18db0*/  @P0 BRA.U.ANY `(.L_x_759) ;  /* 0xfffffffd00e80947 */ /* 0x000fea000393ffff */
[----:B0-----:R-:W3:Y:S02]  /*18dc0*/  LDL.LU R2, [R1+0x24] ;  /* 0x0000240001027983 */ /* 0x001ee40000300800 */
[----:B---3--:R-:W-:-:S04]  /*18dd0*/  IADD3 R2, R2, 0x1, RZ ;  /* 0x0000000102027810 */ /* 0x008fc80007ffe0ff */
[----:B------:R-:W-:Y:S01]  /*18de0*/  LEA.HI R0, R2, R2, RZ, 0x1 ;  /* 0x0000000202007211 */ /* 0x000fe200078f08ff */
[----:B------:R0:W-:Y:S03]  /*18df0*/  STL [R1+0x24], R2 ;  /* 0x0000240201007387 */ /* 0x0001e60000100800 */
        /* <DEDUP_REMOVED lines=11> */
.L_x_963:
[----:B------:R-:W-:Y:S05]  /*18eb0*/  BSYNC B0 ;  /* 0x0000000000007941 */ /* 0x000fea0003800000 */
.L_x_760:
[----:B------:R-:W-:Y:S04]  /*18ec0*/  BSSY B0, `(.L_x_762) ;  /* 0x000010a000007945 */ /* 0x000fe80003800000 */
[----:B------:R-:W-:Y:S05]  /*18ed0*/  @!P1 BRA `(.L_x_763) ;  /* 0x0000001000209947 */ /* 0x000fea0003800000 */
[----:B------:R-:W-:Y:S01]  /*18ee0*/  ULDC UR4, c[0x0][0x2f4] ;  /* 0x0000bd0000047ab9 */ /* 0x000fe20000000800 */
[----:B------:R-:W-:Y:S01]  /*18ef0*/  IMAD.MOV.U32 R10, RZ, RZ, R25 ;  /* 0x000000ffff0a7224 */ /* 0x000fe200078e0019 */
[----:B------:R-:W-:Y:S01]  /*18f00*/  ISETP.GE.AND P2, PT, R31, UR4, PT ;  /* 0x000000041f007c0c */ /* 0x000fe2000bf46270 */
[----:B------:R-:W-:Y:S01]  /*18f10*/  IMAD.MOV.U32 R33, RZ, RZ, R26 ;  /* 0x000000ffff217224 */ /* 0x000fe200078e001a */
[----:B------:R-:W-:Y:S02]  /*18f20*/  ISETP.GE.AND P1, PT, R30, UR4, PT ;  /* 0x000000041e007c0c */ /* 0x000fe4000bf26270 */
[----:B------:R-:W-:-:S11]  /*18f30*/  MOV R17, R28 ;  /* 0x0000001c00117202 */ /* 0x000fd60000000f00 */
.L_x_776:
[----:B------:R-:W3:Y:S01]  /*18f40*/  LDL R9, [R1] ;  /* 0x0000000001097983 */ /* 0x000ee20000100800 */
[----:B------:R-:W1:Y:S03]  /*18f50*/  LDC R7, c[0x0][0x430] ;  /* 0x00010c00ff077b82 */ /* 0x000e660000000800 */
[----:B------:R-:W4:Y:S01]  /*18f60*/  LDL R4, [R1+0x4] ;  /* 0x0000040001047983 */ /* 0x000f220000100800 */
[----:B------:R-:W-:Y:S05]  /*18f70*/  YIELD ;  /* 0x0000000000007946 */ /* 0x000fea0003800000 */
[----:B0-----:R-:W0:Y:S01]  /*18f80*/  S2R R3, SR_TID.X ;  /* 0x0000000000037919 */ /* 0x001e220000002100 */
[----:B------:R-:W-:Y:S01]  /*18f90*/  ULDC.64 UR4, c[0x0][0x428] ;  /* 0x00010a0000047ab9 */ /* 0x000fe20000000a00 */
[----:B------:R-:W5:Y:S01]  /*18fa0*/  S2R R0, SR_TID.X ;  /* 0x0000000000007919 */ /* 0x000f620000002100 */
[----:B-1----:R-:W-:-:S13]  /*18fb0*/  ISETP.NE.AND P0, PT, R7, 0x1, PT ;  /* 0x000000010700780c */ /* 0x002fda0003f05270 */
[----:B------:R-:W1:Y:S01]  /*18fc0*/  @P0 LDC R5, c[0x0][0x438] ;  /* 0x00010e00ff050b82 */ /* 0x000e620000000800 */
[----:B0-----:R-:W-:-:S04]  /*18fd0*/  LOP3.LUT R3, R3, 0x7f, RZ, 0xc0, !PT ;  /* 0x0000007f03037812 */ /* 0x001fc800078ec0ff */
[----:B------:R-:W-:Y:S01]  /*18fe0*/  SHF.R.U32.HI R8, RZ, 0x3, R3 ;  /* 0x00000003ff087819 */ /* 0x000fe20000011603 */
[----:B-----5:R-:W-:Y:S02]  /*18ff0*/  IMAD.SHL.U32 R0, R0, 0x10, RZ ;  /* 0x0000001000007824 */ /* 0x020fe400078e00ff */
[----:B------:R-:W0:Y:S02]  /*19000*/  @P0 LDC R3, c[0x0][0x434] ;  /* 0x00010d00ff030b82 */ /* 0x000e240000000800 */
[----:B------:R-:W-:Y:S01]  /*19010*/  IMAD R8, R6, 0x80, R8 ;  /* 0x0000008006087824 */ /* 0x000fe200078e0208 */
[----:B------:R-:W-:-:S04]  /*19020*/  LOP3.LUT R0, R0, 0x70, RZ, 0xc0, !PT ;  /* 0x0000007000007812 */ /* 0x000fc800078ec0ff */
[----:B---3--:R-:W-:-:S04]  /*19030*/  IADD3 R8, R0, R8, R9 ;  /* 0x0000000800087210 */ /* 0x008fc80007ffe009 */
[----:B------:R-:W-:Y:S01]  /*19040*/  MOV R9, R8 ;  /* 0x0000000800097202 */ /* 0x000fe20000000f00 */
[----:B0-----:R-:W-:-:S05]  /*19050*/  @P0 IMAD.HI.U32 R0, R8, R3, RZ ;  /* 0x0000000308000227 */ /* 0x001fca00078e00ff */
[----:B-1----:R-:W-:Y:S01]  /*19060*/  @P0 SHF.R.U32.HI R9, RZ, R5, R0 ;  /* 0x00000005ff090219 */ /* 0x002fe20000011600 */
[----:B----4-:R-:W-:-:S03]  /*19070*/  IMAD R5, R4, UR4, RZ ;  /* 0x0000000404057c24 */ /* 0x010fc6000f8e02ff */
[--C-:B------:R-:W-:Y:S01]  /*19080*/  SHF.R.S32.HI R3, RZ, 0x1f, R9.reuse ;  /* 0x0000001fff037819 */ /* 0x100fe20000011409 */
[----:B------:R-:W-:Y:S02]  /*19090*/  IMAD.MOV.U32 R2, RZ, RZ, R9 ;  /* 0x000000ffff027224 */ /* 0x000fe400078e0009 */
[C---:B------:R-:W-:Y:S02]  /*190a0*/  IMAD R5, R34.reuse, UR5, R5 ;  /* 0x0000000522057c24 */ /* 0x040fe4000f8e0205 */
[----:B------:R-:W-:Y:S01]  /*190b0*/  IMAD.WIDE.U32 R2, R34, UR4, R2 ;  /* 0x0000000422027c25 */ /* 0x000fe2000f8e0002 */
[----:B------:R-:W-:-:S03]  /*190c0*/  ULDC.64 UR4, c[0x0][0x418] ;  /* 0x0001060000047ab9 */ /* 0x000fc60000000a00 */
[----:B------:R-:W-:Y:S01]  /*190d0*/  IMAD.IADD R3, R5, 0x1, R3 ;  /* 0x0000000105037824 */ /* 0x000fe200078e0203 */
[----:B------:R-:W-:-:S04]  /*190e0*/  LEA R4, P0, R2, UR4, 0x2 ;  /* 0x0000000402047c11 */ /* 0x000fc8000f8010ff */
[----:B------:R-:W-:-:S05]  /*190f0*/  LEA.HI.X R5, R2, UR5, R3, 0x2, P0 ;  /* 0x0000000502057c11 */ /* 0x000fca00080f1403 */
[----:B------:R0:W3:Y:S01]  /*19100*/  LDG.E R0, desc[UR42][R4.64] ;  /* 0x0000002a04007981 */ /* 0x0000e2000c1e1900 */
[----:B------:R-:W-:Y:S01]  /*19110*/  IMAD.U32 R11, RZ, RZ, UR38 ;  /* 0x00000026ff0b7e24 */ /* 0x000fe2000f8e00ff */
[----:B------:R-:W-:Y:S01]  /*19120*/  IADD3 R25, R10, 0x1, RZ ;  /* 0x000000010a197810 */ /* 0x000fe20007ffe0ff */
[----:B------:R-:W-:Y:S02]  /*19130*/  IMAD.MOV R2, RZ, RZ, -R9 ;  /* 0x000000ffff027224 */ /* 0x000fe400078e0a09 */
[----:B------:R-:W-:Y:S01]  /*19140*/  IMAD.MOV.U32 R26, RZ, RZ, R6 ;  /* 0x000000ffff1a7224 */ /* 0x000fe200078e0006 */
[----:B------:R-:W-:Y:S02]  /*19150*/  ISETP.NE.AND P3, PT, R11, 0x3, PT ;  /* 0x000000030b00780c */ /* 0x000fe40003f65270 */
[----:B------:R-:W-:Y:S01]  /*19160*/  ISETP.NE.AND P0, PT, R25, 0x2, PT ;  /* 0x000000021900780c */ /* 0x000fe20003f05270 */
[----:B0-----:R-:W-:-:S03]  /*19170*/  IMAD R4, R7, R2, R8 ;  /* 0x0000000207047224 */ /* 0x001fc600078e0208 */
[----:B------:R-:W-:Y:S02]  /*19180*/  SEL R28, RZ, 0x1, P0 ;  /* 0x00000001ff1c7807 */ /* 0x000fe40000000000 */
[----:B------:R-:W-:Y:S02]  /*19190*/  SEL R25, R25, RZ, P0 ;  /* 0x000000ff19197207 */ /* 0x000fe40000000000 */
[----:B------:R-:W-:Y:S02]  /*191a0*/  LOP3.LUT R28, R17, R28, RZ, 0x3c, !PT ;  /* 0x0000001c111c7212 */ /* 0x000fe400078e3cff */
[----:B---3--:R-:W-:Y:S01]  /*191b0*/  SHF.R.S32.HI R21, RZ, 0x1f, R0 ;  /* 0x0000001fff157819 */ /* 0x008fe20000011400 */
[----:B------:R-:W-:Y:S06]  /*191c0*/  @!P3 BRA `(.L_x_764) ;  /* 0x000000000004b947 */ /* 0x000fec0003800000 */
[----:B------:R-:W-:Y:S01]  /*191d0*/  BPT.TRAP 0x1 ;  /* 0x000000040000795c */ /* 0x000fe20000300000 */
.L_x_764:
[----:B------:R-:W-:Y:S01]  /*191e0*/  IMAD R6, R25, 0x8, R22 ;  /* 0x0000000819067824 */ /* 0x000fe200078e0216 */
[----:B------:R-:W-:Y:S01]  /*191f0*/  SHF.L.U32 R3, R28, 0x1f, RZ ;  /* 0x0000001f1c037819 */ /* 0x000fe200000006ff */
[----:B------:R-:W-:Y:S03]  /*19200*/  BSSY B1, `(.L_x_765) ;  /* 0x0000003000017945 */ /* 0x000fe60003800000 */
[----:B------:R-:W0:Y:S02]  /*19210*/  SYNCS.PHASECHK.TRANS64.TRYWAIT P0, [R6+URZ+0x28840], R3 ;  /* 0x02884003060075a7 */ /* 0x000e24000800017f */
[----:B0-----:R-:W-:Y:S05]  /*19220*/  @!P0 BRA `(.L_x_766) ;  /* 0x0000005c009c8947 */ /* 0x001fea0003800000 */
.L_x_964:
[----:B------:R-:W-:Y:S05]  /*19230*/  BSYNC B1 ;  /* 0x0000000000017941 */ /* 0x000fea0003800000 */
.L_x_765:
        /* <DEDUP_REMOVED lines=9> */
[----:B------:R-:W-:-:S04]  /*192d0*/  ULDC.64 UR4, c[0x0][0x310] ;  /* 0x0000c40000047ab9 */ /* 0x000fc80000000a00 */
[----:B------:R-:W-:Y:S01]  /*192e0*/  IADD3 R3, R3, R5, RZ ;  /* 0x0000000503037210 */ /* 0x000fe20007ffe0ff */
[----:B------:R-:W-:-:S04]  /*192f0*/  IMAD R5, R21, UR4, RZ ;  /* 0x0000000415057c24 */ /* 0x000fc8000f8e02ff */
[C---:B------:R-:W-:Y:S02]  /*19300*/  IMAD R5, R0.reuse, UR5, R5 ;  /* 0x0000000500057c24 */ /* 0x040fe4000f8e0205 */
[----:B------:R-:W-:Y:S01]  /*19310*/  IMAD.WIDE.U32 R2, R0, UR4, R2 ;  /* 0x0000000400027c25 */ /* 0x000fe2000f8e0002 */
        /* <DEDUP_REMOVED lines=12> */
[----:B0-----:R-:W-:-:S04]  /*193e0*/  IADD3 R2, P0, R2, R5, RZ ;  /* 0x0000000502027210 */ /* 0x001fc80007f1e0ff */
[----:B-1----:R-:W-:-:S05]  /*193f0*/  IADD3.X R3, RZ, R3, RZ, P0, !PT ;  /* 0x00000003ff037210 */ /* 0x002fca00007fe4ff */
        /* <DEDUP_REMOVED lines=41> */
.L_x_982:
[----:B-1----:R-:W-:-:S04]  /*19690*/  IADD3 R2, P0, R2, R5, RZ ;  /* 0x0000000502027210 */ /* 0x002fc80007f1e0ff */
[----:B------:R-:W-:Y:S02]  /*196a0*/  IADD3.X R3, RZ, R9, RZ, P0, !PT ;  /* 0x00000009ff037210 */ /* 0x000fe400007fe4ff */
[----:B------:R-:W-:-:S03]  /*196b0*/  PLOP3.LUT P0, PT, PT, PT, PT, 0x80, 0x0 ;  /* 0x000000000000781c */ /* 0x000fc60003f0f070 */
[----:B------:R-:W-:Y:S01]  /*196c0*/  @!PT LDS RZ, [RZ] ;  /* 0x00000000fffff984 */ /* 0x000fe20000000800 */
[----:B------:R-:W-:Y:S01]  /*196d0*/  @!PT LDS RZ, [RZ] ;  /* 0x00000000fffff984 */ /* 0x000fe20000000800 */
[----:B------:R-:W-:Y:S01]  /*196e0*/  @!PT LDS RZ, [RZ] ;  /* 0x00000000fffff984 */ /* 0x000fe20000000800 */
[----:B------:R1:W-:Y:S04]  /*196f0*/  LDGSTS.E.BYPASS.LTC128B.128 [R8+0x1bc00], desc[UR42][R2.64], !P4 ;  /* 0x1bc0000002087fae */ /* 0x0003e8000e101d6a */
[----:B------:R1:W-:Y:S01]  /*19700*/  LDGSTS.E.BYPASS.LTC128B.128 [R8+0x1fc00], desc[UR42][R2.64+0x80], !P3 ;  /* 0x1fc0008002087fae */ /* 0x0003e2000d901d6a */
[----:B------:R-:W-:-:S05]  /*19710*/  NOP ;  /* 0x0000000000007918 */ /* 0x000fca0000000000 */
.L_x_768:
[----:B------:R-:W-:Y:S02]  /*19720*/  PLOP3.LUT P3, PT, P3, P0, PT, 0xa2, 0x0 ;  /* 0x000000000000781c */ /* 0x000fe40001f61472 */
[----:B------:R-:W-:-:S08]  /*19730*/  @P0 R2UR P3, UR4, R6 ;  /* 0x00000000060402ca */ /* 0x000fd00000060000 */
[----:B------:R-:W-:-:S05]  /*19740*/  @P0 PLOP3.LUT P0, PT, P3, PT, PT, 0x80, 0x0 ;  /* 0x000000000000081c */ /* 0x000fca0001f0f070 */
[----:B------:R-:W-:Y:S01]  /*19750*/  @!P3 SYNCS.ARRIVE.TRANS64.RED.A0T1 RZ, [UR4+0x28830], RZ ;  /* 0x028830ffffffb9a7 */ /* 0x000fe20008200404 */
[----:B------:R-:W-:Y:S07]  /*19760*/  @!P3 ARRIVES.LDGSTSBAR.64.TRANSCNT [UR4+0x28830] ;  /* 0x02883000ff00b9b0 */ /* 0x000fee0008000a84 */
[----:B------:R-:W-:Y:S05]  /*19770*/  @P0 BRA.U.ANY `(.L_x_768) ;  /* 0xfffffffd00e80947 */ /* 0x000fea000393ffff */
[----:B------:R-:W-:Y:S01]  /*19780*/  NOP ;  /* 0x0000000000007918 */ /* 0x000fe20000000000 */
[----:B-1----:R-:W-:-:S05]  /*19790*/  IMAD.U32 R2, RZ, RZ, UR38 ;  /* 0x00000026ff027e24 */ /* 0x002fca000f8e00ff */
[----:B------:R-:W-:-:S13]  /*197a0*/  ISETP.NE.AND P4, PT, R2, 0x3, PT ;  /* 0x000000030200780c */ /* 0x000fda0003f85270 */
[----:B------:R-:W-:Y:S05]  /*197b0*/  @!P4 BRA `(.L_x_769) ;  /* 0x000000000004c947 */ /* 0x000fea0003800000 */
[----:B------:R-:W-:Y:S01]  /*197c0*/  BPT.TRAP 0x1 ;  /* 0x000000040000795c */ /* 0x000fe20000300000 */
.L_x_769:
[----:B------:R1:W-:Y:S01]  /*197d0*/  SYNCS.ARRIVE.TRANS64.A1T0 RZ, [R6+URZ+0x28830], RZ ;  /* 0x028830ff06ff79a7 */ /* 0x0003e2000810003f */
[----:B------:R-:W-:Y:S05]  /*197e0*/  @!P4 BRA `(.L_x_770) ;  /* 0x000000000004c947 */ /* 0x000fea0003800000 */
[----:B------:R-:W-:Y:S01]  /*197f0*/  BPT.TRAP 0x1 ;  /* 0x000000040000795c */ /* 0x000fe20000300000 */
.L_x_770:
[----:B------:R-:W-:Y:S01]  /*19800*/  SHF.L.U32 R3, R17, 0x1f, RZ ;  /* 0x0000001f11037819 */ /* 0x000fe200000006ff */
[----:B-1----:R-:W-:Y:S01]  /*19810*/  IMAD R6, R10, 0x8, R22 ;  /* 0x000000080a067824 */ /* 0x002fe200078e0216 */
[----:B------:R-:W-:Y:S03]  /*19820*/  BSSY B1, `(.L_x_771) ;  /* 0x0000003000017945 */ /* 0x000fe60003800000 */
[----:B------:R-:W1:Y:S02]  /*19830*/  SYNCS.PHASECHK.TRANS64.TRYWAIT P0, [R6+URZ+0x28860], R3 ;  /* 0x02886003060075a7 */ /* 0x000e64000800017f */
[----:B-1----:R-:W-:Y:S05]  /*19840*/  @!P0 BRA `(.L_x_772) ;  /* 0x0000006000748947 */ /* 0x002fea0003800000 */
.L_x_983:
[----:B------:R-:W-:Y:S05]  /*19850*/  BSYNC B1 ;  /* 0x0000000000017941 */ /* 0x000fea0003800000 */
.L_x_771:
[----:B------:R-:W3:Y:S01]  /*19860*/  S2R R2, SR_TID.X ;  /* 0x0000000000027919 */ /* 0x000ee20000002100 */
[----:B------:R-:W-:Y:S01]  /*19870*/  IMAD R8, R33, -0x80, R36 ;  /* 0xffffff8021087824 */ /* 0x000fe200078e0224 */
[----:B------:R-:W-:Y:S01]  /*19880*/  UMOV UR4, 0xffffffff ;  /* 0xffffffff00047882 */ /* 0x000fe20000000000 */
[----:B0-----:R-:W-:Y:S01]  /*19890*/  IMAD R7, R10, 0x4000, R35 ;  /* 0x000040000a077824 */ /* 0x001fe200078e0223 */
[----:B---3--:R-:W-:-:S04]  /*198a0*/  LOP3.LUT R2, R2, 0x7f, RZ, 0xc0, !PT ;  /* 0x0000007f02027812 */ /* 0x008fc800078ec0ff */
[----:B------:R-:W-:-:S04]  /*198b0*/  SHF.R.U32.HI R2, RZ, 0x3, R2 ;  /* 0x00000003ff027819 */ /* 0x000fc80000011602 */
[----:B------:R-:W-:Y:S01]  /*198c0*/  IADD3 R8, -R2, R8, RZ ;  /* 0x0000000802087210 */ /* 0x000fe20007ffe1ff */
        /* <DEDUP_REMOVED lines=21> */
[----:B0-----:R-:W-:-:S04]  /*19a20*/  IADD3 R2, P0, R2, R5, RZ ;  /* 0x0000000502027210 */ /* 0x001fc80007f1e0ff */
[----:B-1----:R-:W-:Y:S02]  /*19a30*/  IADD3.X R3, RZ, R3, RZ, P0, !PT ;  /* 0x00000003ff037210 */ /* 0x002fe400007fe4ff */
        /* <DEDUP_REMOVED lines=31> */
[----:B0-----:R-:W-:-:S04]  /*19c30*/  IADD3 R2, P0, R2, R5, RZ ;  /* 0x0000000502027210 */ /* 0x001fc80007f1e0ff */
[----:B-1----:R-:W-:Y:S02]  /*19c40*/  IADD3.X R3, RZ, R3, RZ, P0, !PT ;  /* 0x00000003ff037210 */ /* 0x002fe400007fe4ff */
[----:B------:R-:W-:-:S13]  /*19c50*/  ISETP.LT.OR P0, PT, R8, 0x61, P2 ;  /* 0x000000610800780c */ /* 0x000fda0001701670 */
[----:B------:R0:W-:Y:S01]  /*19c60*/  LDGSTS.E.BYPASS.LTC128B.128 [R7+0x3400], desc[UR42][R2.64], !P0 ;  /* 0x0340000002077fae */ /* 0x0001e2000c101d6a */
[----:B------:R-:W-:-:S13]  /*19c70*/  ISETP.LT.OR P0, PT, R8, 0x61, P1 ;  /* 0x000000610800780c */ /* 0x000fda0000f01670 */
[----:B--2---:R0:W-:Y:S02]  /*19c80*/  LDGSTS.E.BYPASS.LTC128B.128 [R7+0x7400], desc[UR42][R2.64+0x80], !P0 ;  /* 0x0740008002077fae */ /* 0x0041e4000c101d6a */
.L_x_1001:
        /* <DEDUP_REMOVED lines=12> */
[----:B------:R0:W-:Y:S01]  /*19d50*/  LDGSTS.E.BYPASS.LTC128B.128 [R7+0x7c00], desc[UR42][R2.64+0x80], !P0 ;  /* 0x07c0008002077fae */ /* 0x0001e2000c101d6a */
[----:B------:R-:W-:Y:S01]  /*19d60*/  NOP ;  /* 0x0000000000007918 */ /* 0x000fe20000000000 */
[----:B0-----:R-:W-:Y:S01]  /*19d70*/  IMAD.WIDE.U32 R2, R4, UR4, RZ ;  /* 0x0000000404027c25 */ /* 0x001fe2000f8e00ff */
[----:B------:R-:W-:-:S03]  /*19d80*/  ULDC.64 UR4, c[0x0][0x338] ;  /* 0x0000ce0000047ab9 */ /* 0x000fc60000000a00 */
[----:B------:R-:W-:Y:S02]  /*19d90*/  IMAD.IADD R3, R3, 0x1, R5 ;  /* 0x0000000103037824 */ /* 0x000fe400078e0205 */
[----:B------:R-:W-:Y:S02]  /*19da0*/  IMAD R21, R21, UR4, RZ ;  /* 0x0000000415157c24 */ /* 0x000fe4000f8e02ff */
[----:B------:R-:W-:-:S04]  /*19db0*/  IMAD.WIDE.U32 R2, R0, UR4, R2 ;  /* 0x0000000400027c25 */ /* 0x000fc8000f8e0002 */
[----:B------:R-:W-:Y:S01]  /*19dc0*/  IMAD R21, R0, UR5, R21 ;  /* 0x0000000500157c24 */ /* 0x000fe2000f8e0215 */
[----:B------:R-:W-:-:S03]  /*19dd0*/  ULDC.64 UR4, c[0x0][0x330] ;  /* 0x0000cc0000047ab9 */ /* 0x000fc60000000a00 */
[----:B------:R-:W-:Y:S02]  /*19de0*/  IMAD.IADD R3, R3, 0x1, R21 ;  /* 0x0000000103037824 */ /* 0x000fe400078e0215 */
[----:B------:R-:W-:-:S04]  /*19df0*/  IMAD.WIDE.U32 R2, R18, UR4, R2 ;  /* 0x0000000412027c25 */ /* 0x000fc8000f8e0002 */
[----:B------:R-:W-:Y:S01]  /*19e00*/  IMAD R3, R18, UR5, R3 ;  /* 0x0000000512037c24 */ /* 0x000fe2000f8e0203 */
[----:B------:R-:W-:-:S04]  /*19e10*/  LEA R23, P0, R2, UR6, 0x1 ;  /* 0x0000000602177c11 */ /* 0x000fc8000f8008ff */
[----:B------:R-:W-:Y:S02]  /*19e20*/  LEA.HI.X R24, R2, UR7, R3, 0x1, P0 ;  /* 0x0000000702187c11 */ /* 0x000fe400080f0c03 */
[----:B------:R-:W-:-:S13]  /*19e30*/  PLOP3.LUT P0, PT, PT, PT, PT, 0x80, 0x0 ;  /* 0x000000000000781c */ /* 0x000fda0003f0f070 */
.L_x_774:
[----:B------:R-:W-:Y:S02]  /*19e40*/  PLOP3.LUT P3, PT, P3, P0, PT, 0xa2, 0x0 ;  /* 0x000000000000781c */ /* 0x000fe40001f61472 */
[----:B------:R-:W-:-:S08]  /*19e50*/  @P0 R2UR P3, UR4, R6 ;  /* 0x00000000060402ca */ /* 0x000fd00000060000 */
[----:B------:R-:W-:-:S05]  /*19e60*/  @P0 PLOP3.LUT P0, PT, P3, PT, PT, 0x80, 0x0 ;  /* 0x000000000000081c */ /* 0x000fca0001f0f070 */
[----:B------:R-:W-:Y:S01]  /*19e70*/  @!P3 SYNCS.ARRIVE.TRANS64.RED.A0T1 RZ, [UR4+0x28850], RZ ;  /* 0x028850ffffffb9a7 */ /* 0x000fe20008200404 */
[----:B------:R-:W-:Y:S07]  /*19e80*/  @!P3 ARRIVES.LDGSTSBAR.64.TRANSCNT [UR4+0x28850] ;  /* 0x02885000ff00b9b0 */ /* 0x000fee0008000a84 */
[----:B------:R-:W-:Y:S05]  /*19e90*/  @P0 BRA.U.ANY `(.L_x_774) ;  /* 0xfffffffd00e80947 */ /* 0x000fea000393ffff */
[----:B------:R-:W-:Y:S01]  /*19ea0*/  NOP ;  /* 0x0000000000007918 */ /* 0x000fe20000000000 */
[----:B------:R-:W-:-:S04]  /*19eb0*/  MOV R0, UR38 ;  /* 0x0000002600007c02 */ /* 0x000fc80008000f00 */
[----:B------:R-:W-:-:S13]  /*19ec0*/  ISETP.NE.AND P4, PT, R0, 0x3, PT ;  /* 0x000000030000780c */ /* 0x000fda0003f85270 */
[----:B------:R-:W-:Y:S05]  /*19ed0*/  @!P4 BRA `(.L_x_775) ;  /* 0x000000000004c947 */ /* 0x000fea0003800000 */
[----:B------:R-:W-:Y:S01]  /*19ee0*/  BPT.TRAP 0x1 ;  /* 0x000000040000795c */ /* 0x000fe20000300000 */
.L_x_775:
[C---:B------:R-:W-:Y:S01]  /*19ef0*/  ISETP.GT.AND P0, PT, R26.reuse, R37, PT ;  /* 0x000000251a00720c */ /* 0x040fe20003f04270 */
[----:B------:R0:W-:Y:S01]  /*19f00*/  SYNCS.ARRIVE.TRANS64.A1T0 RZ, [R6+URZ+0x28850], RZ ;  /* 0x028850ff06ff79a7 */ /* 0x0001e2000810003f */
[----:B------:R-:W-:Y:S01]  /*19f10*/  IMAD.MOV.U32 R10, RZ, RZ, R25 ;  /* 0x000000ffff0a7224 */ /* 0x000fe200078e0019 */
[----:B------:R-:W-:Y:S01]  /*19f20*/  MOV R33, R26 ;  /* 0x0000001a00217202 */ /* 0x000fe20000000f00 */
[----:B------:R-:W-:Y:S02]  /*19f30*/  IMAD.MOV.U32 R17, RZ, RZ, R28 ;  /* 0x000000ffff117224 */ /* 0x000fe400078e001c */
[----:B0-----:R-:W-:-:S07]  /*19f40*/  VIADD R6, R26, 0xffffffff ;  /* 0xffffffff1a067836 */ /* 0x001fce0000000000 */
[----:B------:R-:W-:Y:S05]  /*19f50*/  @P0 BRA `(.L_x_776) ;  /* 0xffffffec00f80947 */ /* 0x000fea000383ffff */
.L_x_763:
[----:B------:R-:W-:Y:S05]  /*19f60*/  BSYNC B0 ;  /* 0x0000000000007941 */ /* 0x000fea0003800000 */
.L_x_762:
        /* <DEDUP_REMOVED lines=17> */
.L_x_778:
[----:B------:R-:W-:Y:S05]  /*1a080*/  BSYNC B0 ;  /* 0x0000000000007941 */ /* 0x000fea0003800000 */
.L_x_777:
[----:B------:R-:W-:-:S05]  /*1a090*/  IMAD.U32 R0, RZ, RZ, UR38 ;  /* 0x00000026ff007e24 */ /* 0x000fca000f8e00ff */
[----:B------:R-:W-:-:S13]  /*1a0a0*/  ISETP.NE.AND P0, PT, R0, 0x3, PT ;  /* 0x000000030000780c */ /* 0x000fda0003f05270 */
[----:B------:R-:W-:Y:S05]  /*1a0b0*/  @!P0 BRA `(.L_x_779) ;  /* 0x0000000000048947 */ /* 0x000fea0003800000 */
[----:B------:R-:W-:Y:S01]  /*1a0c0*/  BPT.TRAP 0x1 ;  /* 0x000000040000795c */ /* 0x000fe20000300000 */
.L_x_779:
[----:B------:R-:W-:Y:S01]  /*1a0d0*/  IMAD R0, R25, 0x8, R22 ;  /* 0x0000000819007824 */ /* 0x000fe200078e0216 */
[----:B0-----:R-:W-:Y:S01]  /*1a0e0*/  SHF.L.U32 R3, R28, 0x1f, RZ ;  /* 0x0000001f1c037819 */ /* 0x001fe200000006ff */
[----:B------:R-:W-:Y:S01]  /*1a0f0*/  BSSY B0, `(.L_x_780) ;  /* 0x0000004000007945 */ /* 0x000fe20003800000 */
[----:B------:R-:W-:Y:S02]  /*1a100*/  IMAD R6, R26, -0x80, R36 ;  /* 0xffffff801a067824 */ /* 0x000fe400078e0224 */
[----:B------:R-:W0:Y:S02]  /*1a110*/  SYNCS.PHASECHK.TRANS64.TRYWAIT P0, [R0+URZ+0x28860], R3 ;  /* 0x02886003000075a7 */ /* 0x000e24000800017f */
[----:B0-----:R-:W-:Y:S05]  /*1a120*/  @!P0 BRA `(.L_x_781) ;  /* 0x0000006000d88947 */ /* 0x001fea0003800000 */
.L_x_1002:
[----:B------:R-:W-:Y:S05]  /*1a130*/  BSYNC B0 ;  /* 0x0000000000007941 */ /* 0x000fea0003800000 */
.L_x_780:
[----:B------:R-:W1:Y:S01]  /*1a140*/  S2R R2, SR_TID.X ;  /* 0x0000000000027919 */ /* 0x000e620000002100 */
[----:B------:R-:W-:Y:S01]  /*1a150*/  UMOV UR4, 0xffffffff ;  /* 0xffffffff00047882 */ /* 0x000fe20000000000 */
[----:B------:R-:W-:Y:S02]  /*1a160*/  LEA R9, R25, R35, 0xe ;  /* 0x0000002319097211 */ /* 0x000fe400078e70ff */
        /* <DEDUP_REMOVED lines=24> */
[----:B------:R-:W-:Y:S02]  /*1a2f0*/  SHFL.IDX PT, R10, R23, 0x4, 0x181f ;  /* 0x00981f00170a7f89 */ /* 0x000fe400000e0000 */
[----:B---3--:R-:W-:Y:S02]  /*1a300*/  IADD3.X R3, RZ, R7, RZ, P4, !PT ;  /* 0x00000007ff037210 */ /* 0x008fe400027fe4ff */
        /* <DEDUP_REMOVED lines=41> */
.L_x_1020:
        /* <DEDUP_REMOVED lines=11> */
.L_x_783:
[----:B------:R-:W-:Y:S02]  /*1a650*/  PLOP3.LUT P1, PT, P1, P0, PT, 0xa2, 0x0 ;  /* 0x000000000000781c */ /* 0x000fe40000f21472 */
[----:B------:R-:W-:-:S08]  /*1a660*/  @P0 R2UR P1, UR4, R0 ;  /* 0x00000000000402ca */ /* 0x000fd00000020000 */
[----:B------:R-:W-:-:S05]  /*1a670*/  @P0 PLOP3.LUT P0, PT, P1, PT, PT, 0x80, 0x0 ;  /* 0x000000000000081c */ /* 0x000fca0000f0f070 */
[----:B------:R-:W-:Y:S01]  /*1a680*/  @!P1 SYNCS.ARRIVE.TRANS64.RED.A0T1 RZ, [UR4+0x28850], RZ ;  /* 0x028850ffffff99a7 */ /* 0x000fe20008200404 */
[----:B------:R-:W-:Y:S07]  /*1a690*/  @!P1 ARRIVES.LDGSTSBAR.64.TRANSCNT [UR4+0x28850] ;  /* 0x02885000ff0099b0 */ /* 0x000fee0008000a84 */
[----:B------:R-:W-:Y:S05]  /*1a6a0*/  @P0 BRA.U.ANY `(.L_x_783) ;  /* 0xfffffffd00e80947 */ /* 0x000fea000393ffff */
[----:B------:R-:W-:Y:S01]  /*1a6b0*/  NOP ;  /* 0x0000000000007918 */ /* 0x000fe20000000000 */
[----:B0-----:R-:W-:-:S05]  /*1a6c0*/  IMAD.U32 R2, RZ, RZ, UR38 ;  /* 0x00000026ff027e24 */ /* 0x001fca000f8e00ff */
[----:B------:R-:W-:-:S13]  /*1a6d0*/  ISETP.NE.AND P2, PT, R2, 0x3, PT ;  /* 0x000000030200780c */ /* 0x000fda0003f45270 */
[----:B------:R-:W-:Y:S05]  /*1a6e0*/  @!P2 BRA `(.L_x_784) ;  /* 0x000000000004a947 */ /* 0x000fea0003800000 */
[----:B------:R-:W-:Y:S01]  /*1a6f0*/  BPT.TRAP 0x1 ;  /* 0x000000040000795c */ /* 0x000fe20000300000 */
.L_x_784:
[----:B------:R0:W-:Y:S01]  /*1a700*/  SYNCS.ARRIVE.TRANS64.A1T0 RZ, [R0+URZ+0x28850], RZ ;  /* 0x028850ff00ff79a7 */ /* 0x0001e2000810003f */
[----:B------:R-:W-:-:S04]  /*1a710*/  IADD3 R25, R25, 0x1, RZ ;  /* 0x0000000119197810 */ /* 0x000fc80007ffe0ff */
[----:B------:R-:W-:-:S04]  /*1a720*/  ISETP.NE.AND P0, PT, R25, 0x2, PT ;  /* 0x000000021900780c */ /* 0x000fc80003f05270 */
[----:B------:R-:W-:Y:S02]  /*1a730*/  SEL R3, RZ, 0x1, P0 ;  /* 0x00000001ff037807 */ /* 0x000fe40000000000 */
[----:B------:R-:W-:Y:S02]  /*1a740*/  SEL R25, R25, RZ, P0 ;  /* 0x000000ff19197207 */ /* 0x000fe40000000000 */
[----:B0-----:R-:W-:-:S07]  /*1a750*/  LOP3.LUT R28, R28, R3, RZ, 0x3c, !PT ;  /* 0x000000031c1c7212 */ /* 0x001fce00078e3cff */
.L_x_741:
[----:B------:R-:W-:Y:S05]  /*1a760*/  BSYNC B7 ;  /* 0x0000000000077941 */ /* 0x000fea0003800000 */
.L_x_739:
[----:B------:R-:W-:-:S13]  /*1a770*/  LOP3.LUT P0, RZ, R32, 0x8, RZ, 0xc0, !PT ;  /* 0x0000000820ff7812 */ /* 0x000fda000780c0ff */
[----:B------:R-:W-:Y:S05]  /*1a780*/  @!P0 BRA `(.L_x_785) ;  /* 0x0000000000248947 */ /* 0x000fea0003800000 */
[----:B------:R-:W-:Y:S05]  /*1a790*/  WARPSYNC.ALL ;  /* 0x0000000000007948 */ /* 0x000fea0003800000 */
[----:B------:R-:W1:Y:S08]  /*1a7a0*/  S2UR UR5, SR_CgaCtaId ;  /* 0x00000000000579c3 */ /* 0x000e700000008800 */
[----:B------:R-:W-:Y:S06]  /*1a7b0*/  BAR.SYNC.DEFER_BLOCKING 0x5, 0x180 ;  /* 0x0146000000007b1d */ /* 0x000fec0000010000 */
[----:B------:R-:W-:-:S02]  /*1a7c0*/  UMOV UR4, 0x400 ;  /* 0x0000040000047882 */ /* 0x000fc40000000000 */
[----:B-1----:R-:W-:-:S06]  /*1a7d0*/  ULEA UR4, UR5, UR4, 0x18 ;  /* 0x0000000405047291 */ /* 0x002fcc000f8ec03f */
[----:B0-----:R-:W-:-:S05]  /*1a7e0*/  IMAD.U32 R22, RZ, RZ, UR4 ;  /* 0x00000004ff167e24 */ /* 0x001fca000f8e00ff */
[----:B------:R0:W1:Y:S01]  /*1a7f0*/  LDS.128 R16, [R22+0x288d0] ;  /* 0x0288d00016107984 */ /* 0x0000620000000c00 */
[----:B------:R-:W-:Y:S06]  /*1a800*/  BAR.ARV 0x4, 0x180 ;  /* 0x0106000000007b1d */ /* 0x000fec0000002000 */
[----:B------:R-:W-:Y:S05]  /*1a810*/  BRA `(.L_x_786) ;  /* 0x0000000800d07947 */ /* 0x000fea0003800000 */
.L_x_785:
[----:B------:R-:W1:Y:S01]  /*1a820*/  S2R R9, SR_TID.X ;  /* 0x0000000000097919 */ /* 0x000e620000002100 */
[----:B------:R-:W-:Y:S01]  /*1a830*/  UMOV UR4, 0xffffffff ;  /* 0xffffffff00047882 */ /* 0x000fe20000000000 */
[----:B-1----:R-:W-:-:S04]  /*1a840*/  LOP3.LUT R9, R9, 0x1f, RZ, 0xc0, !PT ;  /* 0x0000001f09097812 */ /* 0x002fc800078ec0ff */
[----:B------:R-:W-:Y:S01]  /*1a850*/  ISETP.NE.AND P0, PT, R9, 0x1f, PT ;  /* 0x0000001f0900780c */ /* 0x000fe20003f05270 */
[----:B------:R-:W-:-:S12]  /*1a860*/  BRA.DIV UR4, `(.L_x_787) ;  /* 0x0000006604987947 */ /* 0x000fd8000b800000 */
[----:B0-----:R-:W-:Y:S01]  /*1a870*/  IMAD.IADD R7, R19, 0x1, R9 ;  /* 0x0000000113077824 */ /* 0x001fe200078e0209 */
        /* <DEDUP_REMOVED lines=16> */
[----:B--2---:R-:W-:-:S02]  /*1a980*/  @!P1 MOV R7, R6 ;  /* 0x0000000600079202 */ /* 0x004fc40000000f00 */
[----:B------:R-:W-:Y:S01]  /*1a990*/  MOV R6, RZ ;  /* 0x000000ff00067202 */ /* 0x000fe20000000f00 */
[----:B---3--:R-:W-:Y:S01]  /*1a9a0*/  @!P1 IMAD.MOV.U32 R4, RZ, RZ, R5 ;  /* 0x000000ffff049224 */ /* 0x008fe200078e0005 */
[----:B------:R-:W-:-:S03]  /*1a9b0*/  ISETP.NE.AND P1, PT, R9, RZ, PT ;  /* 0x000000ff0900720c */ /* 0x000fc60003f25270 */
[----:B------:R-:W-:-:S05]  /*1a9c0*/  IMAD R13, R4, R7, RZ ;  /* 0x00000007040d7224 */ /* 0x000fca00078e02ff */
        /* <DEDUP_REMOVED lines=16> */
.L_x_1030:
[----:B------:R-:W-:Y:S02]  /*1aad0*/  ULDC UR4, c[0x0][0xc38] ;  /* 0x00030e0000047ab9 */ /* 0x000fe40000000800 */
[----:B------:R-:W-:-:S04]  /*1aae0*/  IMAD.U32 R5, RZ, RZ, UR4 ;  /* 0x00000004ff057e24 */ /* 0x000fc8000f8e00ff */
[----:B-1----:R-:W-:-:S04]  /*1aaf0*/  IMAD R14, R14, R5, RZ ;  /* 0x000000050e0e7224 */ /* 0x002fc800078e02ff */
[----:B------:R-:W-:-:S05]  /*1ab00*/  IMAD.IADD R9, R8, 0x1, R14 ;  /* 0x0000000108097824 */ /* 0x000fca00078e020e */
[----:B------:R-:W-:-:S13]  /*1ab10*/  ISETP.GT.AND P6, PT, R9, R0, PT ;  /* 0x000000000900720c */ /* 0x000fda0003fc4270 */
[----:B------:R-:W-:Y:S05]  /*1ab20*/  @P6 BRA `(.L_x_788) ;  /* 0x0000000000a46947 */ /* 0x000fea0003800000 */
.L_x_791:
[----:B0-----:R-:W0:Y:S01]  /*1ab30*/  LDC R2, c[0x0][0xc3c] ;  /* 0x00030f00ff027b82 */ /* 0x001e220000000800 */
[----:B------:R-:W-:-:S05]  /*1ab40*/  VIADD R19, R19, 0x1f ;  /* 0x0000001f13137836 */ /* 0x000fca0000000000 */
[----:B0-----:R-:W-:-:S13]  /*1ab50*/  ISETP.GE.AND P6, PT, R19, R2, PT ;  /* 0x000000021300720c */ /* 0x001fda0003fc6270 */
[----:B------:R-:W-:Y:S05]  /*1ab60*/  @P6 BRA `(.L_x_789) ;  /* 0x0000000400b86947 */ /* 0x000fea0003800000 */
[----:B------:R-:W0:Y:S01]  /*1ab70*/  S2R R3, SR_TID.X ;  /* 0x0000000000037919 */ /* 0x000e220000002100 */
[----:B------:R-:W-:Y:S01]  /*1ab80*/  IMAD.MOV.U32 R7, RZ, RZ, RZ ;  /* 0x000000ffff077224 */ /* 0x000fe200078e00ff */
[----:B0-----:R-:W-:-:S04]  /*1ab90*/  LOP3.LUT R3, R3, 0x1f, RZ, 0xc0, !PT ;  /* 0x0000001f03037812 */ /* 0x001fc800078ec0ff */
[----:B------:R-:W-:-:S04]  /*1aba0*/  IADD3 R11, R19, R3, RZ ;  /* 0x00000003130b7210 */ /* 0x000fc80007ffe0ff */
        /* <DEDUP_REMOVED lines=27> */
.L_x_1038:
[----:B------:R-:W-:Y:S02]  /*1ad60*/  ULDC UR4, c[0x0][0xc38] ;  /* 0x00030e0000047ab9 */ /* 0x000fe40000000800 */
[----:B------:R-:W-:-:S05]  /*1ad70*/  MOV R5, UR4 ;  /* 0x0000000400057c02 */ /* 0x000fca0008000f00 */
[----:B-1----:R-:W-:-:S04]  /*1ad80*/  IMAD R14, R14, R5, RZ ;  /* 0x000000050e0e7224 */ /* 0x002fc800078e02ff */
[----:B------:R-:W-:-:S05]  /*1ad90*/  IMAD.IADD R9, R14, 0x1, R9 ;  /* 0x000000010e097824 */ /* 0x000fca00078e0209 */
[----:B------:R-:W-:-:S13]  /*1ada0*/  ISETP.GT.AND P6, PT, R9, R0, PT ;  /* 0x000000000900720c */ /* 0x000fda0003fc4270 */
[----:B------:R-:W-:Y:S05]  /*1adb0*/  @!P6 BRA `(.L_x_791) ;  /* 0xfffffffc005ce947 */ /* 0x000fea000383ffff */
.L_x_788:
        /* <DEDUP_REMOVED lines=9> */
.L_x_1043:
[----:B------:R-:W-:-:S13]  /*1ae50*/  ISETP.NE.AND P0, PT, R3, RZ, PT ;  /* 0x000000ff0300720c */ /* 0x000fda0003f05270 */
[----:B------:R-:W-:Y:S05]  /*1ae60*/  @!P0 BRA `(.L_x_793) ;  /* 0x0000000000108947 */ /* 0x000fea0003800000 */
[----:B------:R-:W-:Y:S01]  /*1ae70*/  UMOV UR4, 0xffffffff ;  /* 0xffffffff00047882 */ /* 0x000fe20000000000 */
[----:B------:R-:W-:Y:S02]  /*1ae80*/  VIADD R12, R8, 0xffffffff ;  /* 0xffffffff080c7836 */ /* 0x000fe40000000000 */
[----:B------:R-:W-:Y:S05]  /*1ae90*/  BRA.DIV UR4, `(.L_x_794) ;  /* 0x0000006a045c7947 */ /* 0x000fea000b800000 */
[----:B------:R4:W0:Y:S02]  /*1aea0*/  SHFL.IDX PT, R6, R2, R12, 0x1f ;  /* 0x00001f0c02067589 */ /* 0x00082400000e0000 */
.L_x_793:
        /* <DEDUP_REMOVED lines=9> */
[----:B0-----:R-:W-:-:S07]  /*1af40*/  IADD3 R2, R11, 0xffffffe, RZ ;  /* 0x0ffffffe0b027810 */ /* 0x001fce0007ffe0ff */
[----:B------:R0:W2:Y:S02]  /*1af50*/  F2I.FTZ.U32.TRUNC.NTZ R3, R2 ;  /* 0x0000000200037305 */ /* 0x0000a4000021f000 */
[----:B0-----:R-:W-:Y:S02]  /*1af60*/  IMAD.MOV.U32 R2, RZ, RZ, RZ ;  /* 0x000000ffff027224 */ /* 0x001fe400078e00ff */
[----:B--2---:R-:W-:-:S04]  /*1af70*/  IMAD.MOV R9, RZ, RZ, -R3 ;  /* 0x000000ffff097224 */ /* 0x004fc800078e0a03 */
[----:B------:R-:W-:-:S04]  /*1af80*/  IMAD R9, R9, R10, RZ ;  /* 0x0000000a09097224 */ /* 0x000fc800078e02ff */
[----:B------:R-:W-:Y:S01]  /*1af90*/  IMAD.HI.U32 R3, R3, R9, R2 ;  /* 0x0000000903037227 */ /* 0x000fe200078e0002 */
[----:B------:R-:W-:Y:S02]  /*1afa0*/  IABS R2, R7 ;  /* 0x0000000700027213 */ /* 0x000fe40000000000 */
[----:B------:R-:W-:Y:S02]  /*1afb0*/  IABS R9, R0 ;  /* 0x0000000000097213 */ /* 0x000fe40000000000 */
[----:B------:R-:W-:-:S03]  /*1afc0*/  IADD3 R2, RZ, -R2, RZ ;  /* 0x80000002ff027210 */ /* 0x000fc60007ffe0ff */
        /* <DEDUP_REMOVED lines=10> */
[----:B------:R-:W-:Y:S02]  /*1b070*/  MOV R2, RZ ;  /* 0x000000ff00027202 */ /* 0x000fe40000000f00 */
[----:B------:R-:W-:-:S03]  /*1b080*/  ISETP.NE.AND P1, PT, R7, RZ, PT ;  /* 0x000000ff0700720c */ /* 0x000fc60003f25270 */
[----:B------:R-:W-:Y:S01]  /*1b090*/  IMAD.HI.U32 R9, R3, R9, R2 ;  /* 0x0000000903097227 */ /* 0x000fe200078e0002 */
[----:B------:R-:W-:Y:S02]  /*1b0a0*/  LOP3.LUT R2, R0, R7, RZ, 0x3c, !PT ;  /* 0x0000000700027212 */ /* 0x000fe400078e3cff */
[----:B------:R-:W-:Y:S02]  /*1b0b0*/  IABS R3, R4 ;  /* 0x0000000400037213 */ /* 0x000fe40000000000 */
[----:B------:R-:W-:Y:S01]  /*1b0c0*/  ISETP.GE.AND P2, PT, R2, RZ, PT ;  /* 0x000000ff0200720c */ /* 0x000fe20003f46270 */
[----:B------:R-:W-:Y:S01]  /*1b0d0*/  @P0 VIADD R6, R6, 0x1 ;  /* 0x0000000106060836 */ /* 0x000fe20000000000 */
[----:B------:R-:W-:-:S11]  /*1b0e0*/  IADD3 R3, RZ, -R3, RZ ;  /* 0x80000003ff037210 */ /* 0x000fd60007ffe0ff */
[----:B------:R-:W-:Y:S01]  /*1b0f0*/  @!P2 IMAD.MOV R6, RZ, RZ, -R6 ;  /* 0x000000ffff06a224 */ /* 0x000fe200078e0a06 */
[----:B------:R-:W-:-:S04]  /*1b100*/  @!P1 LOP3.LUT R6, RZ, R7, RZ, 0x33, !PT ;  /* 0x00000007ff069212 */ /* 0x000fc800078e33ff */
[-C--:B------:R-:W-:Y:S01]  /*1b110*/  IABS R2, R6.reuse ;  /* 0x0000000600027213 */ /* 0x080fe20000000000 */
[----:B------:R-:W-:-:S04]  /*1b120*/  IMAD R7, R7, R6, RZ ;  /* 0x0000000607077224 */ /* 0x000fc800078e02ff */
[----:B------:R-:W-:Y:S01]  /*1b130*/  IMAD.HI.U32 R9, R9, R2, RZ ;  /* 0x0000000209097227 */ /* 0x000fe200078e00ff */
[----:B------:R-:W-:-:S03]  /*1b140*/  IADD3 R17, R0, -R7, RZ ;  /* 0x8000000700117210 */ /* 0x000fc60007ffe0ff */
[----:B------:R-:W-:-:S05]  /*1b150*/  IMAD R2, R9, R3, R2 ;  /* 0x0000000309027224 */ /* 0x000fca00078e0202 */
        /* <DEDUP_REMOVED lines=8> */
[----:B------:R-:W-:Y:S02]  /*1b1e0*/  @!P2 IADD3 R9, -R9, RZ, RZ ;  /* 0x000000ff0909a210 */ /* 0x000fe40007ffe1ff */
[----:B------:R-:W-:-:S05]  /*1b1f0*/  @!P1 LOP3.LUT R9, RZ, R4, RZ, 0x33, !PT ;  /* 0x00000004ff099212 */ /* 0x000fca00078e33ff */
[--C-:B------:R-:W-:Y:S02]  /*1b200*/  IMAD.MOV R3, RZ, RZ, -R9.reuse ;  /* 0x000000ffff037224 */ /* 0x100fe400078e0a09 */
[C---:B------:R-:W-:Y:S02]  /*1b210*/  IMAD R9, R4.reuse, 0x1000000, R9 ;  /* 0x0100000004097824 */ /* 0x040fe400078e0209 */
[----:B------:R-:W-:-:S04]  /*1b220*/  IMAD R18, R4, R3, R6 ;  /* 0x0000000304127224 */ /* 0x000fc800078e0206 */
[----:B------:R-:W-:Y:S01]  /*1b230*/  IMAD R18, R18, 0x10000, R9 ;  /* 0x0001000012127824 */ /* 0x000fe200078e0209 */
[----:B------:R-:W-:Y:S06]  /*1b240*/  BRA `(.L_x_795) ;  /* 0x00000000001c7947 */ /* 0x000fec0003800000 */
.L_x_789:
[----:B------:R-:W-:Y:S01]  /*1b250*/  UMOV UR4, URZ ;  /* 0x0000003f00047c82 */ /* 0x000fe20008000000 */
[----:B------:R-:W-:Y:S01]  /*1b260*/  UMOV UR5, URZ ;  /* 0x0000003f00057c82 */ /* 0x000fe20008000000 */
[----:B------:R-:W-:Y:S01]  /*1b270*/  ULDC UR6, c[0x0][0xc3c] ;  /* 0x00030f0000067ab9 */ /* 0x000fe20000000800 */
[----:B------:R-:W-:Y:S01]  /*1b280*/  IMAD.MOV.U32 R16, RZ, RZ, R0 ;  /* 0x000000ffff107224 */ /* 0x000fe200078e0000 */
[----:B------:R-:W-:Y:S01]  /*1b290*/  MOV R18, UR5 ;  /* 0x0000000500127c02 */ /* 0x000fe20008000f00 */
[----:B------:R-:W-:Y:S02]  /*1b2a0*/  IMAD.U32 R17, RZ, RZ, UR4 ;  /* 0x00000004ff117e24 */ /* 0x000fe4000f8e00ff */
[----:B------:R-:W-:-:S07]  /*1b2b0*/  IMAD.U32 R19, RZ, RZ, UR6 ;  /* 0x00000006ff137e24 */ /* 0x000fce000f8e00ff */
.L_x_795:
        /* <DEDUP_REMOVED lines=10> */
.L_x_786:
[----:B------:R-:W-:Y:S02]  /*1b360*/  ULDC UR4, c[0x0][0xc3c] ;  /* 0x00030f0000047ab9 */ /* 0x000fe40000000800 */
[----:B-1----:R-:W-:-:S13]  /*1b370*/  ISETP.GE.AND P0, PT, R19, UR4, PT ;  /* 0x0000000413007c0c */ /* 0x002fda000bf06270 */
[----:B------:R-:W-:Y:S05]  /*1b380*/  @!P0 BRA `(.L_x_796) ;  /* 0xffffffa000648947 */ /* 0x000fea000383ffff */
[----:B------:R-:W-:Y:S05]  /*1b390*/  BSYNC B8 ;  /* 0x0000000000087941 */ /* 0x000fea0003800000 */
.L_x_695:
[----:B------:R-:W3:Y:S01]  /*1b3a0*/  LDL.LU R0, [R1+0x24] ;  /* 0x0000240001007983 */ /* 0x000ee20000300800 */
[----:B------:R-:W-:Y:S01]  /*1b3b0*/  BSSY B0, `(.L_x_797) ;  /* 0x000000b000007945 */ /* 0x000fe20003800000 */
[----:B------:R-:W1:Y:S01]  /*1b3c0*/  S2R R5, SR_CgaCtaId ;  /* 0x0000000000057919 */ /* 0x000e620000008800 */
[----:B---3--:R-:W-:-:S05]  /*1b3d0*/  VIADD R0, R0, 0x1 ;  /* 0x0000000100007836 */ /* 0x008fca0000000000 */
[----:B0-----:R-:W-:-:S04]  /*1b3e0*/  LEA.HI R2, R0, R0, RZ, 0x1 ;  /* 0x0000000000027211 */ /* 0x001fc800078f08ff */
[----:B------:R-:W-:Y:S02]  /*1b3f0*/  LOP3.LUT R3, R2, 0xfffffffe, RZ, 0xc0, !PT ;  /* 0xfffffffe02037812 */ /* 0x000fe400078ec0ff */
[----:B------:R-:W-:-:S03]  /*1b400*/  MOV R2, 0x400 ;  /* 0x0000040000027802 */ /* 0x000fc60000000f00 */
[----:B------:R-:W-:Y:S01]  /*1b410*/  IMAD.IADD R0, R0, 0x1, -R3 ;  /* 0x0000000100007824 */ /* 0x000fe200078e0a03 */
[----:B-1----:R-:W-:-:S04]  /*1b420*/  LEA R4, R5, R2, 0x18 ;  /* 0x0000000205047211 */ /* 0x002fc800078ec0ff */
[----:B------:R-:W-:-:S04]  /*1b430*/  SHF.L.U32 R0, R0, 0x1f, RZ ;  /* 0x0000001f00007819 */ /* 0x000fc800000006ff */
[----:B------:R-:W0:Y:S02]  /*1b440*/  SYNCS.PHASECHK.TRANS64.TRYWAIT P0, [R4+URZ+0x28820], R0 ;  /* 0x02882000040075a7 */ /* 0x000e24000800017f */
[----:B0-----:R-:W-:Y:S05]  /*1b450*/  @!P0 BRA `(.L_x_798) ;  /* 0x0000006400148947 */ /* 0x001fea0003800000 */
.L_x_1046:
[----:B------:R-:W-:Y:S05]  /*1b460*/  BSYNC B0 ;  /* 0x0000000000007941 */ /* 0x000fea0003800000 */
.L_x_797:
[----:B------:R-:W-:-:S03]  /*1b470*/  UMOV UR4, 0xffffffff ;  /* 0xffffffff00047882 */ /* 0x000fc60000000000 */
[----:B------:R-:W-:Y:S05]  /*1b480*/  BRA.DIV UR4, `(.L_x_799) ;  /* 0x00000066041c7947 */ /* 0x000fea000b800000 */
[----:B0-----:R-:W0:Y:S02]  /*1b490*/  S2R R0, SR_TID.X ;  /* 0x0000000000007919 */ /* 0x001e240000002100 */
[----:B0-----:R-:W-:-:S04]  /*1b4a0*/  SHF.R.U32.HI R0, RZ, 0x5, R0 ;  /* 0x00000005ff007819 */ /* 0x001fc80000011600 */
[----:B------:R-:W-:-:S05]  /*1b4b0*/  LOP3.LUT R0, R0, 0x3, RZ, 0xc0, !PT ;  /* 0x0000000300007812 */ /* 0x000fca00078ec0ff */
[----:B------:R0:W1:Y:S02]  /*1b4c0*/  SHFL.IDX PT, R14, R0, RZ, 0x1f ;  /* 0x00001fff000e7589 */ /* 0x00006400000e0000 */
.L_x_1049:
[----:B-1----:R-:W-:-:S13]  /*1b4d0*/  ISETP.NE.AND P0, PT, R14, RZ, PT ;  /* 0x000000ff0e00720c */ /* 0x002fda0003f05270 */
[----:B------:R-:W-:Y:S05]  /*1b4e0*/  @P0 BRA `(.L_x_478) ;  /* 0x0000000000880947 */ /* 0x000fea0003800000 */
[----:B------:R-:W-:-:S03]  /*1b4f0*/  UMOV UR4, 0xffffffff ;  /* 0xffffffff00047882 */ /* 0x000fc60000000000 */
[----:B------:R-:W-:Y:S05]  /*1b500*/  BRA.DIV UR4, `(.L_x_800) ;  /* 0x0000006604307947 */ /* 0x000fea000b800000 */
[----:B------:R-:W-:-:S13]  /*1b510*/  ELECT P6, URZ, PT ;  /* 0x00000000003f782f */ /* 0x000fda00038c0000 */
.L_x_1052:
[----:B------:R-:W-:Y:S05]  /*1b520*/  @!P6 BRA `(.L_x_478) ;  /* 0x000000000078e947 */ /* 0x000fea0003800000 */
[----:B------:R-:W-:-:S06]  /*1b530*/  ULOP3.LUT UR4, UR36, 0x2, URZ, 0xfc, !UPT ;  /* 0x0000000224047892 */ /* 0x000fcc000f8efc3f */
[----:B0-----:R-:W-:-:S04]  /*1b540*/  MOV R0, UR4 ;  /* 0x0000000400007c02 */ /* 0x001fc80008000f00 */
[----:B------:R-:W-:-:S13]  /*1b550*/  ISETP.NE.AND P0, PT, R0, 0x3, PT ;  /* 0x000000030000780c */ /* 0x000fda0003f05270 */
[----:B------:R-:W-:Y:S05]  /*1b560*/  @!P0 BRA `(.L_x_801) ;  /* 0x0000000000048947 */ /* 0x000fea0003800000 */
[----:B------:R-:W-:Y:S01]  /*1b570*/  BPT.TRAP 0x1 ;  /* 0x000000040000795c */ /* 0x000fe20000300000 */
.L_x_801:
[C---:B------:R-:W-:Y:S01]  /*1b580*/  IMAD R5, R25.reuse, 0x8, R4 ;  /* 0x0000000819057824 */ /* 0x040fe200078e0204 */
[----:B------:R-:W-:Y:S01]  /*1b590*/  SHF.L.U32 R0, R28, 0x1f, RZ ;  /* 0x0000001f1c007819 */ /* 0x000fe200000006ff */
[----:B------:R-:W-:-:S03]  /*1b5a0*/  VIADD R25, R25, 0x1 ;  /* 0x0000000119197836 */ /* 0x000fc60000000000 */
[----:B------:R-:W0:Y:S02]  /*1b5b0*/  SYNCS.PHASECHK.TRANS64.TRYWAIT P1, [R5+URZ+0x28840], R0 ;  /* 0x02884000050075a7 */ /* 0x000e24000802017f */
[----:B------:R-:W-:-:S04]  /*1b5c0*/  ISETP.NE.AND P2, PT, R25, 0x2, PT ;  /* 0x000000021900780c */ /* 0x000fc80003f45270 */
[----:B------:R-:W-:Y:S01]  /*1b5d0*/  SEL R3, RZ, 0x1, P2 ;  /* 0x00000001ff037807 */ /* 0x000fe20001000000 */
[----:B0-----:R-:W-:Y:S08]  /*1b5e0*/  @!P1 BRA `(.L_x_802) ;  /* 0x0000006400189947 */ /* 0x001ff00003800000 */
.L_x_1053:
[----:B------:R-:W-:Y:S02]  /*1b5f0*/  SEL R25, R25, RZ, P2 ;  /* 0x000000ff19197207 */ /* 0x000fe40001000000 */
[----:B------:R-:W-:Y:S01]  /*1b600*/  LOP3.LUT R2, R28, R3, RZ, 0x3c, !PT ;  /* 0x000000031c027212 */ /* 0x000fe200078e3cff */
[----:B------:R-:W-:Y:S06]  /*1b610*/  @!P0 BRA `(.L_x_803) ;  /* 0x0000000000048947 */ /* 0x000fec0003800000 */
[----:B------:R-:W-:Y:S01]  /*1b620*/  BPT.TRAP 0x1 ;  /* 0x000000040000795c */ /* 0x000fe20000300000 */
.L_x_803:
[----:B------:R-:W-:Y:S01]  /*1b630*/  IMAD R25, R25, 0x8, R4 ;  /* 0x0000000819197824 */ /* 0x000fe200078e0204 */
[----:B------:R-:W-:-:S04]  /*1b640*/  SHF.L.U32 R2, R2, 0x1f, RZ ;  /* 0x0000001f02027819 */ /* 0x000fc800000006ff */
[----:B------:R-:W1:Y:S02]  /*1b650*/  SYNCS.PHASECHK.TRANS64.TRYWAIT P1, [R25+URZ+0x28840], R2 ;  /* 0x02884002190075a7 */ /* 0x000e64000802017f */
[----:B-1----:R-:W-:Y:S05]  /*1b660*/  @!P1 BRA `(.L_x_804) ;  /* 0x00000064000c9947 */ /* 0x002fea0003800000 */
.L_x_1054:
[----:B------:R-:W-:Y:S05]  /*1b670*/  @!P0 BRA `(.L_x_805) ;  /* 0x0000000000048947 */ /* 0x000fea0003800000 */
[----:B------:R-:W-:Y:S01]  /*1b680*/  BPT.TRAP 0x1 ;  /* 0x000000040000795c */ /* 0x000fe20000300000 */
.L_x_805:
[----:B------:R-:W3:Y:S02]  /*1b690*/  SYNCS.PHASECHK.TRANS64.TRYWAIT P1, [R5+URZ+0x28860], R0 ;  /* 0x02886000050075a7 */ /* 0x000ee4000802017f */
[----:B---3--:R-:W-:Y:S05]  /*1b6a0*/  @!P1 BRA `(.L_x_806) ;  /* 0x0000006400109947 */ /* 0x008fea0003800000 */
.L_x_1055:
[----:B------:R-:W-:Y:S05]  /*1b6b0*/  @!P0 BRA `(.L_x_807) ;  /* 0x0000000000048947 */ /* 0x000fea0003800000 */
[----:B------:R-:W-:Y:S01]  /*1b6c0*/  BPT.TRAP 0x1 ;  /* 0x000000040000795c */ /* 0x000fe20000300000 */
.L_x_807:
[----:B----4-:R4:W0:Y:S02]  /*1b6d0*/  SYNCS.PHASECHK.TRANS64.TRYWAIT P0, [R25+URZ+0x28860], R2 ;  /* 0x02886002190075a7 */ /* 0x010824000800017f */
[----:B0-----:R-:W-:Y:S05]  /*1b6e0*/  @!P0 NANOSLEEP.SYNCS 0x989680 ;  /* 0x009896800000895d */ /* 0x001fea0003900000 */
[----:B------:R-:W0:Y:S02]  /*1b6f0*/  @!P0 SYNCS.PHASECHK.TRANS64 P0, [R25+URZ+0x28860], R2 ;  /* 0x02886002190085a7 */ /* 0x000e24000800007f */
[----:B0-----:R-:W-:Y:S05]  /*1b700*/  @!P0 BRA `(.L_x_807) ;  /* 0xfffffffc00f08947 */ /* 0x001fea000383ffff */
.L_x_478:
[----:B------:R-:W-:Y:S05]  /*1b710*/  BSYNC B9 ;  /* 0x0000000000097941 */ /* 0x000fea0003800000 */
.L_x_475:
[----:B------:R-:W-:Y:S05]  /*1b720*/  EXIT ;  /* 0x000000000000794d */ /* 0x000fea0003800000 */
.L_x_502:
[----:B0-----:R0:W1:Y:S02]  /*1b730*/  SYNCS.PHASECHK.TRANS64.TRYWAIT P6, [R90+URZ+0x28890], R103 ;  /* 0x028890675a0075a7 */ /* 0x00106400080c017f */
[----:B-1----:R-:W-:Y:S05]  /*1b740*/  @!P6 NANOSLEEP.SYNCS 0x989680 ;  /* 0x009896800000e95d */ /* 0x002fea0003900000 */
[----:B------:R-:W1:Y:S02]  /*1b750*/  @!P6 SYNCS.PHASECHK.TRANS64 P6, [R90+URZ+0x28890], R103 ;  /* 0x028890675a00e5a7 */ /* 0x000e6400080c007f */
[----:B-1----:R-:W-:Y:S05]  /*1b760*/  @!P6 BRA `(.L_x_502) ;  /* 0xfffffffc00f0e947 */ /* 0x002fea000383ffff */
[----:B------:R-:W-:Y:S05]  /*1b770*/  BRA `(.L_x_808) ;  /* 0xfffffe7800dc7947 */ /* 0x000fea000383ffff */
.L_x_503:
[----:B------:R-:W-:Y:S01]  /*1b780*/  BSSY B1, `(.L_x_809) ;  /* 0x0000008000017945 */ /* 0x000fe20003800000 */
[----:B------:R-:W-:Y:S01]  /*1b790*/  MOV R13, R108 ;  /* 0x0000006c000d7202 */ /* 0x000fe20000000f00 */
[----:B------:R-:W-:Y:S02]  /*1b7a0*/  IMAD.MOV.U32 R12, RZ, RZ, RZ ;  /* 0x000000ffff0c7224 */ /* 0x000fe400078e00ff */
[----:B------:R-:W-:Y:S02]  /*1b7b0*/  IMAD.MOV.U32 R11, RZ, RZ, 0x181f ;  /* 0x0000181fff0b7424 */ /* 0x000fe400078e00ff */
[----:B------:R-:W-:-:S07]  /*1b7c0*/  IMAD.MOV.U32 R15, RZ, RZ, -0x1 ;  /* 0xffffffffff0f7424 */ /* 0x000fce00078e00ff */
[----:B0-----:R-:W-:Y:S05]  /*1b7d0*/  WARPSYNC.COLLECTIVE R15, `(.L_x_810) ;  /* 0x000000000f087348 */ /* 0x001fea0003c00000 */
[----:B------:R1:W2:Y:S02]  /*1b7e0*/  SHFL.IDX P6, R14, R13, R12, R11 ;  /* 0x0000000c0d0e7389 */ /* 0x0002a400000c000b */
[----:B012---:R-:W-:Y:S01]  /*1b7f0*/  ENDCOLLECTIVE ;  /* 0x000000000000791b */ /* 0x007fe20003800000 */
.L_x_810:
[----:B------:R-:W-:Y:S05]  /*1b800*/  BSYNC B1 ;  /* 0x0000000000017941 */ /* 0x000fea0003800000 */
.L_x_809:
[----:B------:R-:W-:Y:S01]  /*1b810*/  IMAD.MOV.U32 R13, RZ, RZ, R109 ;  /* 0x000000ffff0d7224 */ /* 0x000fe200078e006d */
[----:B------:R-:W-:Y:S01]  /*1b820*/  MOV R15, 0xffffffff ;  /* 0xffffffff000f7802 */ /* 0x000fe20000000f00 */
[----:B------:R-:W-:Y:S01]  /*1b830*/  IMAD.MOV.U32 R12, RZ, RZ, RZ ;  /* 0x000000ffff0c7224 */ /* 0x000fe200078e00ff */
[----:B------:R-:W-:Y:S01]  /*1b840*/  MOV R75, R14 ;  /* 0x0000000e004b7202 */ /* 0x000fe20000000f00 */
[----:B------:R-:W-:-:S07]  /*1b850*/  IMAD.MOV.U32 R11, RZ, RZ, 0x181f ;  /* 0x0000181fff0b7424 */ /* 0x000fce00078e00ff */
[----:B------:R-:W-:Y:S05]  /*1b860*/  WARPSYNC.COLLECTIVE R15, `(.L_x_811) ;  /* 0x000000000f087348 */ /* 0x000fea0003c00000 */
[----:B------:R0:W1:Y:S02]  /*1b870*/  SHFL.IDX P6, R14, R13, R12, R11 ;  /* 0x0000000c0d0e7389 */ /* 0x00006400000c000b */
[----:B01----:R-:W-:Y:S01]  /*1b880*/  ENDCOLLECTIVE ;  /* 0x000000000000791b */ /* 0x003fe20003800000 */
.L_x_811:
[----:B------:R-:W-:Y:S01]  /*1b890*/  IMAD.MOV.U32 R74, RZ, RZ, R14 ;  /* 0x000000ffff4a7224 */ /* 0x000fe200078e000e */
[----:B------:R-:W-:Y:S06]  /*1b8a0*/  BRA `(.L_x_812) ;  /* 0xfffffe7800a47947 */ /* 0x000fec000383ffff */
.L_x_512:
[----:B------:R-:W-:Y:S01]  /*1b8b0*/  BSSY B1, `(.L_x_813) ;  /* 0x0000008000017945 */ /* 0x000fe20003800000 */
[----:B0---4-:R-:W-:Y:S01]  /*1b8c0*/  IMAD.MOV.U32 R13, RZ, RZ, R108 ;  /* 0x000000ffff0d7224 */ /* 0x011fe200078e006c */
[----:B------:R-:W-:Y:S01]  /*1b8d0*/  MOV R11, 0x181f ;  /* 0x0000181f000b7802 */ /* 0x000fe20000000f00 */
[----:B------:R-:W-:Y:S02]  /*1b8e0*/  IMAD.MOV.U32 R12, RZ, RZ, 0x1 ;  /* 0x00000001ff0c7424 */ /* 0x000fe400078e00ff */
[----:B------:R-:W-:-:S07]  /*1b8f0*/  IMAD.MOV.U32 R15, RZ, RZ, -0x1 ;  /* 0xffffffffff0f7424 */ /* 0x000fce00078e00ff */
[----:B-123--:R-:W-:Y:S05]  /*1b900*/  WARPSYNC.COLLECTIVE R15, `(.L_x_814) ;  /* 0x000000000f087348 */ /* 0x00efea0003c00000 */
[----:B------:R0:W4:Y:S02]  /*1b910*/  SHFL.IDX P6, R14, R13, R12, R11 ;  /* 0x0000000c0d0e7389 */ /* 0x00012400000c000b */
[----:B01234-:R-:W-:Y:S01]  /*1b920*/  ENDCOLLECTIVE ;  /* 0x000000000000791b */ /* 0x01ffe20003800000 */
.L_x_814:
[----:B------:R-:W-:Y:S05]  /*1b930*/  BSYNC B1 ;  /* 0x0000000000017941 */ /* 0x000fea0003800000 */
.L_x_813:
[----:B------:R-:W-:Y:S01]  /*1b940*/  IMAD.MOV.U32 R13, RZ, RZ, R109 ;  /* 0x000000ffff0d7224 */ /* 0x000fe200078e006d */
[----:B------:R-:W-:Y:S01]  /*1b950*/  MOV R12, 0x1 ;  /* 0x00000001000c7802 */ /* 0x000fe20000000f00 */
[----:B------:R-:W-:Y:S02]  /*1b960*/  IMAD.MOV.U32 R11, RZ, RZ, 0x181f ;  /* 0x0000181fff0b7424 */ /* 0x000fe400078e00ff */
[----:B------:R-:W-:Y:S02]  /*1b970*/  IMAD.MOV.U32 R15, RZ, RZ, -0x1 ;  /* 0xffffffffff0f7424 */ /* 0x000fe400078e00ff */
[----:B------:R-:W-:-:S07]  /*1b980*/  IMAD.MOV.U32 R67, RZ, RZ, R14 ;  /* 0x000000ffff437224 */ /* 0x000fce00078e000e */
[----:B------:R-:W-:Y:S05]  /*1b990*/  WARPSYNC.COLLECTIVE R15, `(.L_x_815) ;  /* 0x000000000f087348 */ /* 0x000fea0003c00000 */
[----:B------:R0:W1:Y:S02]  /*1b9a0*/  SHFL.IDX P6, R14, R13, R12, R11 ;  /* 0x0000000c0d0e7389 */ /* 0x00006400000c000b */
[----:B01----:R-:W-:Y:S01]  /*1b9b0*/  ENDCOLLECTIVE ;  /* 0x000000000000791b */ /* 0x003fe20003800000 */
.L_x_815:
[----:B------:R-:W-:Y:S01]  /*1b9c0*/  IMAD.MOV.U32 R66, RZ, RZ, R14 ;  /* 0x000000ffff427224 */ /* 0x000fe200078e000e */
[----:B------:R-:W-:Y:S06]  /*1b9d0*/  BRA `(.L_x_816) ;  /* 0xfffffe8000087947 */ /* 0x000fec000383ffff */
.L_x_521:
[----:B------:R-:W-:Y:S01]  /*1b9e0*/  BSSY B1, `(.L_x_817) ;  /* 0x0000008000017945 */ /* 0x000fe20003800000 */
[----:B0---4-:R-:W-:Y:S01]  /*1b9f0*/  MOV R13, R108 ;  /* 0x0000006c000d7202 */ /* 0x011fe20000000f00 */
[----:B------:R-:W-:Y:S02]  /*1ba00*/  IMAD.MOV.U32 R12, RZ, RZ, 0x2 ;  /* 0x00000002ff0c7424 */ /* 0x000fe400078e00ff */
[----:B------:R-:W-:Y:S02]  /*1ba10*/  IMAD.MOV.U32 R11, RZ, RZ, 0x181f ;  /* 0x0000181fff0b7424 */ /* 0x000fe400078e00ff */
[----:B------:R-:W-:-:S07]  /*1ba20*/  IMAD.MOV.U32 R15, RZ, RZ, -0x1 ;  /* 0xffffffffff0f7424 */ /* 0x000fce00078e00ff */
[----:B-123--:R-:W-:Y:S05]  /*1ba30*/  WARPSYNC.COLLECTIVE R15, `(.L_x_818) ;  /* 0x000000000f087348 */ /* 0x00efea0003c00000 */
[----:B------:R0:W4:Y:S02]  /*1ba40*/  SHFL.IDX P6, R14, R13, R12, R11 ;  /* 0x0000000c0d0e7389 */ /* 0x00012400000c000b */
[----:B01234-:R-:W-:Y:S01]  /*1ba50*/  ENDCOLLECTIVE ;  /* 0x000000000000791b */ /* 0x01ffe20003800000 */
.L_x_818:
[----:B------:R-:W-:Y:S05]  /*1ba60*/  BSYNC B1 ;  /* 0x0000000000017941 */ /* 0x000fea0003800000 */
.L_x_817:
[----:B------:R-:W-:Y:S01]  /*1ba70*/  IMAD.MOV.U32 R13, RZ, RZ, R109 ;  /* 0x000000ffff0d7224 */ /* 0x000fe200078e006d */
[----:B------:R-:W-:Y:S01]  /*1ba80*/  MOV R15, 0xffffffff ;  /* 0xffffffff000f7802 */ /* 0x000fe20000000f00 */
[----:B------:R-:W-:Y:S01]  /*1ba90*/  IMAD.MOV.U32 R12, RZ, RZ, 0x2 ;  /* 0x00000002ff0c7424 */ /* 0x000fe200078e00ff */
[----:B------:R-:W-:Y:S01]  /*1baa0*/  MOV R59, R14 ;  /* 0x0000000e003b7202 */ /* 0x000fe20000000f00 */
[----:B------:R-:W-:-:S07]  /*1bab0*/  IMAD.MOV.U32 R11, RZ, RZ, 0x181f ;  /* 0x0000181fff0b7424 */ /* 0x000fce00078e00ff */
[----:B------:R-:W-:Y:S05]  /*1bac0*/  WARPSYNC.COLLECTIVE R15, `(.L_x_819) ;  /* 0x000000000f087348 */ /* 0x000fea0003c00000 */
[----:B------:R0:W1:Y:S02]  /*1bad0*/  SHFL.IDX P6, R14, R13, R12, R11 ;  /* 0x0000000c0d0e7389 */ /* 0x00006400000c000b */
[----:B01----:R-:W-:Y:S01]  /*1bae0*/  ENDCOLLECTIVE ;  /* 0x000000000000791b */ /* 0x003fe20003800000 */
.L_x_819:
[----:B------:R-:W-:Y:S01]  /*1baf0*/  IMAD.MOV.U32 R58, RZ, RZ, R14 ;  /* 0x000000ffff3a7224 */ /* 0x000fe200078e000e */
[----:B------:R-:W-:Y:S06]  /*1bb00*/  BRA `(.L_x_820) ;  /* 0xfffffe84006c7947 */ /* 0x000fec000383ffff */
.L_x_530:
        /* <DEDUP_REMOVED lines=8> */
.L_x_822:
[----:B------:R-:W-:Y:S05]  /*1bb90*/  BSYNC B1 ;  /* 0x0000000000017941 */ /* 0x000fea0003800000 */
.L_x_821:
        /* <DEDUP_REMOVED lines=8> */
.L_x_823:
[----:B------:R-:W-:Y:S01]  /*1bc20*/  IMAD.MOV.U32 R109, RZ, RZ, R14 ;  /* 0x000000ffff6d7224 */ /* 0x000fe200078e000e */
[----:B------:R-:W-:Y:S06]  /*1bc30*/  BRA `(.L_x_824) ;  /* 0xfffffe8800d07947 */ /* 0x000fec000383ffff */
.L_x_542:
[----:B-1----:R1:W2:Y:S02]  /*1bc40*/  SYNCS.PHASECHK.TRANS64.TRYWAIT P4, [R90+URZ+0x28890], R103 ;  /* 0x028890675a0075a7 */ /* 0x0022a4000808017f */
[----:B--2---:R-:W-:Y:S05]  /*1bc50*/  @!P4 NANOSLEEP.SYNCS 0x989680 ;  /* 0x009896800000c95d */ /* 0x004fea0003900000 */
[----:B------:R-:W2:Y:S02]  /*1bc60*/  @!P4 SYNCS.PHASECHK.TRANS64 P4, [R90+URZ+0x28890], R103 ;  /* 0x028890675a00c5a7 */ /* 0x000ea4000808007f */
[----:B--2---:R-:W-:Y:S05]  /*1bc70*/  @!P4 BRA `(.L_x_542) ;  /* 0xfffffffc00f0c947 */ /* 0x004fea000383ffff */
[----:B------:R-:W-:Y:S05]  /*1bc80*/  BRA `(.L_x_825) ;  /* 0xfffffe9800b07947 */ /* 0x000fea000383ffff */
.L_x_543:
[----:B------:R-:W-:Y:S01]  /*1bc90*/  BSSY B1, `(.L_x_826) ;  /* 0x0000008000017945 */ /* 0x000fe20003800000 */
[----:B------:R-:W-:Y:S01]  /*1bca0*/  MOV R13, R108 ;  /* 0x0000006c000d7202 */ /* 0x000fe20000000f00 */
[----:B------:R-:W-:Y:S02]  /*1bcb0*/  IMAD.MOV.U32 R12, RZ, RZ, RZ ;  /* 0x000000ffff0c7224 */ /* 0x000fe400078e00ff */
[----:B------:R-:W-:Y:S02]  /*1bcc0*/  IMAD.MOV.U32 R11, RZ, RZ, 0x181f ;  /* 0x0000181fff0b7424 */ /* 0x000fe400078e00ff */
[----:B------:R-:W-:-:S07]  /*1bcd0*/  IMAD.MOV.U32 R15, RZ, RZ, -0x1 ;  /* 0xffffffffff0f7424 */ /* 0x000fce00078e00ff */
[----:B-1----:R-:W-:Y:S05]  /*1bce0*/  WARPSYNC.COLLECTIVE R15, `(.L_x_827) ;  /* 0x000000000f087348 */ /* 0x002fea0003c00000 */
[----:B------:R0:W2:Y:S02]  /*1bcf0*/  SHFL.IDX P6, R14, R13, R12, R11 ;  /* 0x0000000c0d0e7389 */ /* 0x0000a400000c000b */
[----:B012---:R-:W-:Y:S01]  /*1bd00*/  ENDCOLLECTIVE ;  /* 0x000000000000791b */ /* 0x007fe20003800000 */
.L_x_827:
[----:B------:R-:W-:Y:S05]  /*1bd10*/  BSYNC B1 ;  /* 0x0000000000017941 */ /* 0x000fea0003800000 */
.L_x_826:
        /* <DEDUP_REMOVED lines=8> */
.L_x_828:
[----:B------:R-:W-:Y:S01]  /*1bda0*/  IMAD.MOV.U32 R106, RZ, RZ, R14 ;  /* 0x000000ffff6a7224 */ /* 0x000fe200078e000e */
[----:B------:R-:W-:Y:S06]  /*1bdb0*/  BRA `(.L_x_829) ;  /* 0xfffffe98007c7947 */ /* 0x000fec000383ffff */
.L_x_548:
[----:B------:R-:W-:Y:S01]  /*1bdc0*/  BSSY B1, `(.L_x_830) ;  /* 0x0000008000017945 */ /* 0x000fe20003800000 */
[----:B----4-:R-:W-:Y:S01]  /*1bdd0*/  IMAD.MOV.U32 R13, RZ, RZ, R108 ;  /* 0x000000ffff0d7224 */ /* 0x010fe200078e006c */
[----:B------:R-:W-:Y:S01]  /*1bde0*/  MOV R11, 0x181f ;  /* 0x0000181f000b7802 */ /* 0x000fe20000000f00 */
[----:B------:R-:W-:Y:S02]  /*1bdf0*/  IMAD.MOV.U32 R12, RZ, RZ, 0x1 ;  /* 0x00000001ff0c7424 */ /* 0x000fe400078e00ff */
[----:B------:R-:W-:-:S07]  /*1be00*/  IMAD.MOV.U32 R15, RZ, RZ, -0x1 ;  /* 0xffffffffff0f7424 */ /* 0x000fce00078e00ff */
[----:B0123--:R-:W-:Y:S05]  /*1be10*/  WARPSYNC.COLLECTIVE R15, `(.L_x_831) ;  /* 0x000000000f087348 */ /* 0x00ffea0003c00000 */
[----:B------:R4:W0:Y:S02]  /*1be20*/  SHFL.IDX P6, R14, R13, R12, R11 ;  /* 0x0000000c0d0e7389 */ /* 0x00082400000c000b */
[----:B01234-:R-:W-:Y:S01]  /*1be30*/  ENDCOLLECTIVE ;  /* 0x000000000000791b */ /* 0x01ffe20003800000 */
.L_x_831:
[----:B------:R-:W-:Y:S05]  /*1be40*/  BSYNC B1 ;  /* 0x0000000000017941 */ /* 0x000fea0003800000 */
.L_x_830:
        /* <DEDUP_REMOVED lines=8> */
.L_x_832:
[----:B------:R-:W-:Y:S01]  /*1bed0*/  IMAD.MOV.U32 R46, RZ, RZ, R14 ;  /* 0x000000ffff2e7224 */ /* 0x000fe200078e000e */
[----:B------:R-:W-:Y:S06]  /*1bee0*/  BRA `(.L_x_833) ;  /* 0xfffffea000147947 */ /* 0x000fec000383ffff */
.L_x_553:
[----:B------:R-:W-:Y:S01]  /*1bef0*/  BSSY B1, `(.L_x_834) ;  /* 0x0000008000017945 */ /* 0x000fe20003800000 */
[----:B0---4-:R-:W-:Y:S01]  /*1bf00*/  MOV R13, R108 ;  /* 0x0000006c000d7202 */ /* 0x011fe20000000f00 */
[----:B------:R-:W-:Y:S01]  /*1bf10*/  IMAD.MOV.U32 R12, RZ, RZ, 0x2 ;  /* 0x00000002ff0c7424 */ /* 0x000fe200078e00ff */
[----:B------:R-:W-:Y:S01]  /*1bf20*/  MOV R15, 0xffffffff ;  /* 0xffffffff000f7802 */ /* 0x000fe20000000f00 */
[----:B------:R-:W-:-:S07]  /*1bf30*/  IMAD.MOV.U32 R11, RZ, RZ, 0x181f ;  /* 0x0000181fff0b7424 */ /* 0x000fce00078e00ff */
[----:B-123--:R-:W-:Y:S05]  /*1bf40*/  WARPSYNC.COLLECTIVE R15, `(.L_x_835) ;  /* 0x000000000f087348 */ /* 0x00efea0003c00000 */
[----:B------:R0:W4:Y:S02]  /*1bf50*/  SHFL.IDX P6, R14, R13, R12, R11 ;  /* 0x0000000c0d0e7389 */ /* 0x00012400000c000b */
[----:B01234-:R-:W-:Y:S01]  /*1bf60*/  ENDCOLLECTIVE ;  /* 0x000000000000791b */ /* 0x01ffe20003800000 */
.L_x_835:
[----:B------:R-:W-:Y:S05]  /*1bf70*/  BSYNC B1 ;  /* 0x0000000000017941 */ /* 0x000fea0003800000 */
.L_x_834:
        /* <DEDUP_REMOVED lines=8> */
.L_x_836:
[----:B------:R-:W-:Y:S01]  /*1c000*/  MOV R46, R14 ;  /* 0x0000000e002e7202 */ /* 0x000fe20000000f00 */
[----:B------:R-:W-:Y:S06]  /*1c010*/  BRA `(.L_x_837) ;  /* 0xfffffea400b87947 */ /* 0x000fec000383ffff */
.L_x_558:
        /* <DEDUP_REMOVED lines=8> */
.L_x_839:
[----:B------:R-:W-:Y:S05]  /*1c0a0*/  BSYNC B1 ;  /* 0x0000000000017941 */ /* 0x000fea0003800000 */
.L_x_838:
[----:B------:R-:W-:Y:S01]  /*1c0b0*/  MOV R13, R109 ;  /* 0x0000006d000d7202 */ /* 0x000fe20000000f00 */
[----:B------:R-:W-:Y:S01]  /*1c0c0*/  IMAD.MOV.U32 R12, RZ, RZ, 0x3 ;  /* 0x00000003ff0c7424 */ /* 0x000fe200078e00ff */
[----:B------:R-:W-:Y:S01]  /*1c0d0*/  MOV R15, 0xffffffff ;  /* 0xffffffff000f7802 */ /* 0x000fe20000000f00 */
[----:B------:R-:W-:Y:S02]  /*1c0e0*/  IMAD.MOV.U32 R11, RZ, RZ, 0x181f ;  /* 0x0000181fff0b7424 */ /* 0x000fe400078e00ff */
[----:B------:R-:W-:-:S07]  /*1c0f0*/  IMAD.MOV.U32 R108, RZ, RZ, R14 ;  /* 0x000000ffff6c7224 */ /* 0x000fce00078e000e */
[----:B------:R-:W-:Y:S05]  /*1c100*/  WARPSYNC.COLLECTIVE R15, `(.L_x_840) ;  /* 0x000000000f087348 */ /* 0x000fea0003c00000 */
[----:B------:R0:W1:Y:S02]  /*1c110*/  SHFL.IDX P6, R14, R13, R12, R11 ;  /* 0x0000000c0d0e7389 */ /* 0x00006400000c000b */
[----:B01----:R-:W-:Y:S01]  /*1c120*/  ENDCOLLECTIVE ;  /* 0x000000000000791b */ /* 0x003fe20003800000 */
.L_x_840:
[----:B------:R-:W-:Y:S01]  /*1c130*/  IMAD.MOV.U32 R109, RZ, RZ, R14 ;  /* 0x000000ffff6d7224 */ /* 0x000fe200078e000e */
[----:B------:R-:W-:Y:S06]  /*1c140*/  BRA `(.L_x_841) ;  /* 0xfffffeac00587947 */ /* 0x000fec000383ffff */
.L_x_563:
[----:B0-----:R0:W1:Y:S02]  /*1c150*/  SYNCS.PHASECHK.TRANS64.TRYWAIT P3, [R90+URZ+0x28890], R103 ;  /* 0x028890675a0075a7 */ /* 0x001064000806017f */
[----:B-1----:R-:W-:Y:S05]  /*1c160*/  @!P3 NANOSLEEP.SYNCS 0x989680 ;  /* 0x009896800000b95d */ /* 0x002fea0003900000 */
[----:B------:R-:W1:Y:S02]  /*1c170*/  @!P3 SYNCS.PHASECHK.TRANS64 P3, [R90+URZ+0x28890], R103 ;  /* 0x028890675a00b5a7 */ /* 0x000e64000806007f */
[----:B-1----:R-:W-:Y:S05]  /*1c180*/  @!P3 BRA `(.L_x_563) ;  /* 0xfffffffc00f0b947 */ /* 0x002fea000383ffff */
[----:B------:R-:W-:Y:S05]  /*1c190*/  BRA `(.L_x_842) ;  /* 0xfffffeb400507947 */ /* 0x000fea000383ffff */
.L_x_564:
[----:B------:R-:W-:Y:S01]  /*1c1a0*/  BSSY B1, `(.L_x_843) ;  /* 0x0000008000017945 */ /* 0x000fe20003800000 */
[----:B------:R-:W-:Y:S01]  /*1c1b0*/  IMAD.MOV.U32 R13, RZ, RZ, R45 ;  /* 0x000000ffff0d7224 */ /* 0x000fe200078e002d */
[----:B------:R-:W-:Y:S01]  /*1c1c0*/  MOV R12, RZ ;  /* 0x000000ff000c7202 */ /* 0x000fe20000000f00 */
[----:B------:R-:W-:Y:S02]  /*1c1d0*/  IMAD.MOV.U32 R11, RZ, RZ, 0x181f ;  /* 0x0000181fff0b7424 */ /* 0x000fe400078e00ff */
[----:B------:R-:W-:-:S07]  /*1c1e0*/  IMAD.MOV.U32 R15, RZ, RZ, -0x1 ;  /* 0xffffffffff0f7424 */ /* 0x000fce00078e00ff */
[----:B0-----:R-:W-:Y:S05]  /*1c1f0*/  WARPSYNC.COLLECTIVE R15, `(.L_x_844) ;  /* 0x000000000f087348 */ /* 0x001fea0003c00000 */
[----:B------:R1:W2:Y:S02]  /*1c200*/  SHFL.IDX P6, R14, R13, R12, R11 ;  /* 0x0000000c0d0e7389 */ /* 0x0002a400000c000b */
[----:B012---:R-:W-:Y:S01]  /*1c210*/  ENDCOLLECTIVE ;  /* 0x000000000000791b */ /* 0x007fe20003800000 */
.L_x_844:
[----:B------:R-:W-:Y:S05]  /*1c220*/  BSYNC B1 ;  /* 0x0000000000017941 */ /* 0x000fea0003800000 */
.L_x_843:
[----:B------:R-:W-:Y:S01]  /*1c230*/  IMAD.MOV.U32 R13, RZ, RZ, R44 ;  /* 0x000000ffff0d7224 */ /* 0x000fe200078e002c */
[----:B------:R-:W-:Y:S01]  /*1c240*/  MOV R11, 0x181f ;  /* 0x0000181f000b7802 */ /* 0x000fe20000000f00 */
[----:B------:R-:W-:Y:S01]  /*1c250*/  IMAD.MOV.U32 R12, RZ, RZ, RZ ;  /* 0x000000ffff0c7224 */ /* 0x000fe200078e00ff */
[----:B------:R-:W-:Y:S01]  /*1c260*/  MOV R41, R14 ;  /* 0x0000000e00297202 */ /* 0x000fe20000000f00 */
[----:B------:R-:W-:-:S07]  /*1c270*/  IMAD.MOV.U32 R15, RZ, RZ, -0x1 ;  /* 0xffffffffff0f7424 */ /* 0x000fce00078e00ff */
[----:B------:R-:W-:Y:S05]  /*1c280*/  WARPSYNC.COLLECTIVE R15, `(.L_x_845) ;  /* 0x000000000f087348 */ /* 0x000fea0003c00000 */
[----:B------:R0:W1:Y:S02]  /*1c290*/  SHFL.IDX P6, R14, R13, R12, R11 ;  /* 0x0000000c0d0e7389 */ /* 0x00006400000c000b */
[----:B01----:R-:W-:Y:S01]  /*1c2a0*/  ENDCOLLECTIVE ;  /* 0x000000000000791b */ /* 0x003fe20003800000 */
.L_x_845:
[----:B------:R-:W-:Y:S05]  /*1c2b0*/  BRA `(.L_x_846) ;  /* 0xfffffeb400707947 */ /* 0x000fea000383ffff */
.L_x_567:
[----:B------:R-:W-:Y:S01]  /*1c2c0*/  BSSY B1, `(.L_x_847) ;  /* 0x0000008000017945 */ /* 0x000fe20003800000 */
[----:B----4-:R-:W-:Y:S01]  /*1c2d0*/  IMAD.MOV.U32 R13, RZ, RZ, R45 ;  /* 0x000000ffff0d7224 */ /* 0x010fe200078e002d */
[----:B------:R-:W-:Y:S01]  /*1c2e0*/  MOV R12, 0x1 ;  /* 0x00000001000c7802 */ /* 0x000fe20000000f00 */
[----:B------:R-:W-:Y:S02]  /*1c2f0*/  IMAD.MOV.U32 R11, RZ, RZ, 0x181f ;  /* 0x0000181fff0b7424 */ /* 0x000fe400078e00ff */
[----:B------:R-:W-:-:S07]  /*1c300*/  IMAD.MOV.U32 R15, RZ, RZ, -0x1 ;  /* 0xffffffffff0f7424 */ /* 0x000fce00078e00ff */
[----:B0123--:R-:W-:Y:S05]  /*1c310*/  WARPSYNC.COLLECTIVE R15, `(.L_x_848) ;  /* 0x000000000f087348 */ /* 0x00ffea0003c00000 */
[----:B---3--:R3:W4:Y:S02]  /*1c320*/  SHFL.IDX P6, R14, R13, R12, R11 ;  /* 0x0000000c0d0e7389 */ /* 0x00872400000c000b */
[----:B01234-:R-:W-:Y:S01]  /*1c330*/  ENDCOLLECTIVE ;  /* 0x000000000000791b */ /* 0x01ffe20003800000 */
.L_x_848:
[----:B------:R-:W-:Y:S05]  /*1c340*/  BSYNC B1 ;  /* 0x0000000000017941 */ /* 0x000fea0003800000 */
.L_x_847:
[----:B------:R-:W-:Y:S01]  /*1c350*/  IMAD.MOV.U32 R13, RZ, RZ, R44 ;  /* 0x000000ffff0d7224 */ /* 0x000fe200078e002c */
[----:B------:R-:W-:Y:S01]  /*1c360*/  MOV R11, 0x181f ;  /* 0x0000181f000b7802 */ /* 0x000fe20000000f00 */
[----:B------:R-:W-:Y:S01]  /*1c370*/  IMAD.MOV.U32 R12, RZ, RZ, 0x1 ;  /* 0x00000001ff0c7424 */ /* 0x000fe200078e00ff */
[----:B------:R-:W-:Y:S01]  /*1c380*/  MOV R41, R14 ;  /* 0x0000000e00297202 */ /* 0x000fe20000000f00 */
[----:B------:R-:W-:-:S07]  /*1c390*/  IMAD.MOV.U32 R15, RZ, RZ, -0x1 ;  /* 0xffffffffff0f7424 */ /* 0x000fce00078e00ff */
[----:B------:R-:W-:Y:S05]  /*1c3a0*/  WARPSYNC.COLLECTIVE R15, `(.L_x_849) ;  /* 0x000000000f087348 */ /* 0x000fea0003c00000 */
[----:B------:R0:W1:Y:S02]  /*1c3b0*/  SHFL.IDX P6, R14, R13, R12, R11 ;  /* 0x0000000c0d0e7389 */ /* 0x00006400000c000b */
[----:B01----:R-:W-:Y:S01]  /*1c3c0*/  ENDCOLLECTIVE ;  /* 0x000000000000791b */ /* 0x003fe20003800000 */
.L_x_849:
[----:B------:R-:W-:Y:S05]  /*1c3d0*/  BRA `(.L_x_850) ;  /* 0xfffffeb400707947 */ /* 0x000fea000383ffff */
.L_x_570:
[----:B------:R-:W-:Y:S01]  /*1c3e0*/  BSSY B1, `(.L_x_851) ;  /* 0x0000008000017945 */ /* 0x000fe20003800000 */
[----:B---3--:R-:W-:Y:S01]  /*1c3f0*/  IMAD.MOV.U32 R13, RZ, RZ, R45 ;  /* 0x000000ffff0d7224 */ /* 0x008fe200078e002d */
[----:B------:R-:W-:Y:S01]  /*1c400*/  MOV R12, 0x2 ;  /* 0x00000002000c7802 */ /* 0x000fe20000000f00 */
[----:B------:R-:W-:Y:S02]  /*1c410*/  IMAD.MOV.U32 R11, RZ, RZ, 0x181f ;  /* 0x0000181fff0b7424 */ /* 0x000fe400078e00ff */
[----:B------:R-:W-:-:S07]  /*1c420*/  IMAD.MOV.U32 R15, RZ, RZ, -0x1 ;  /* 0xffffffffff0f7424 */ /* 0x000fce00078e00ff */
[----:B012-4-:R-:W-:Y:S05]  /*1c430*/  WARPSYNC.COLLECTIVE R15, `(.L_x_852) ;  /* 0x000000000f087348 */ /* 0x017fea0003c00000 */
[----:B------:R3:W0:Y:S02]  /*1c440*/  SHFL.IDX P6, R14, R13, R12, R11 ;  /* 0x0000000c0d0e7389 */ /* 0x00062400000c000b */
[----:B01234-:R-:W-:Y:S01]  /*1c450*/  ENDCOLLECTIVE ;  /* 0x000000000000791b */ /* 0x01ffe20003800000 */
.L_x_852:
[----:B------:R-:W-:Y:S05]  /*1c460*/  BSYNC B1 ;  /* 0x0000000000017941 */ /* 0x000fea0003800000 */
.L_x_851:
        /* <DEDUP_REMOVED lines=8> */
.L_x_853:
[----:B------:R-:W-:Y:S05]  /*1c4f0*/  BRA `(.L_x_854) ;  /* 0xfffffeb400747947 */ /* 0x000fea000383ffff */
.L_x_573:
[----:B------:R-:W-:Y:S01]  /*1c500*/  BSSY B1, `(.L_x_855) ;  /* 0x0000008000017945 */ /* 0x000fe20003800000 */
[----:B0-----:R-:W-:Y:S01]  /*1c510*/  IMAD.MOV.U32 R13, RZ, RZ, R45 ;  /* 0x000000ffff0d7224 */ /* 0x001fe200078e002d */
[----:B------:R-:W-:Y:S01]  /*1c520*/  MOV R12, 0x3 ;  /* 0x00000003000c7802 */ /* 0x000fe20000000f00 */
[----:B------:R-:W-:Y:S02]  /*1c530*/  IMAD.MOV.U32 R11, RZ, RZ, 0x181f ;  /* 0x0000181fff0b7424 */ /* 0x000fe400078e00ff */
[----:B------:R-:W-:-:S07]  /*1c540*/  IMAD.MOV.U32 R15, RZ, RZ, -0x1 ;  /* 0xffffffffff0f7424 */ /* 0x000fce00078e00ff */
[----:B-1234-:R-:W-:Y:S05]  /*1c550*/  WARPSYNC.COLLECTIVE R15, `(.L_x_856) ;  /* 0x000000000f087348 */ /* 0x01efea0003c00000 */
[----:B------:R0:W0:Y:S02]  /*1c560*/  SHFL.IDX P6, R14, R13, R12, R11 ;  /* 0x0000000c0d0e7389 */ /* 0x00002400000c000b */
[----:B01234-:R-:W-:Y:S01]  /*1c570*/  ENDCOLLECTIVE ;  /* 0x000000000000791b */ /* 0x01ffe20003800000 */
.L_x_856:
[----:B------:R-:W-:Y:S05]  /*1c580*/  BSYNC B1 ;  /* 0x0000000000017941 */ /* 0x000fea0003800000 */
.L_x_855:
        /* <DEDUP_REMOVED lines=8> */
.L_x_857:
[----:B------:R-:W-:Y:S05]  /*1c610*/  BRA `(.L_x_858) ;  /* 0xfffffeb400787947 */ /* 0x000fea000383ffff */
.L_x_577:
[----:B------:R0:W0:Y:S02]  /*1c620*/  SYNCS.PHASECHK.TRANS64.TRYWAIT P4, [R90+URZ+0x288b0], R103 ;  /* 0x0288b0675a0075a7 */ /* 0x000024000808017f */
[----:B0-----:R-:W-:Y:S05]  /*1c630*/  @!P4 NANOSLEEP.SYNCS 0x989680 ;  /* 0x009896800000c95d */ /* 0x001fea0003900000 */
[----:B------:R-:W0:Y:S02]  /*1c640*/  @!P4 SYNCS.PHASECHK.TRANS64 P4, [R90+URZ+0x288b0], R103 ;  /* 0x0288b0675a00c5a7 */ /* 0x000e24000808007f */
[----:B0-----:R-:W-:Y:S05]  /*1c650*/  @!P4 BRA `(.L_x_577) ;  /* 0xfffffffc00f0c947 */ /* 0x001fea000383ffff */
[----:B------:R-:W-:Y:S05]  /*1c660*/  BRA `(.L_x_859) ;  /* 0xfffffeb400f47947 */ /* 0x000fea000383ffff */
.L_x_591:
[----:B------:R-:W0:Y:S01]  /*1c670*/  S2R R6, SR_TID.X ;  /* 0x0000000000067919 */ /* 0x000e220000002100 */
[----:B------:R-:W-:Y:S01]  /*1c680*/  BSSY B0, `(.L_x_860) ;  /* 0x000000c000007945 */ /* 0x000fe20003800000 */
[----:B------:R-:W-:Y:S01]  /*1c690*/  IMAD.MOV.U32 R12, RZ, RZ, RZ ;  /* 0x000000ffff0c7224 */ /* 0x000fe200078e00ff */
[----:B------:R-:W-:Y:S01]  /*1c6a0*/  MOV R15, 0xffffffff ;  /* 0xffffffff000f7802 */ /* 0x000fe20000000f00 */
[----:B------:R-:W-:Y:S02]  /*1c6b0*/  IMAD.MOV.U32 R11, RZ, RZ, 0x1f ;  /* 0x0000001fff0b7424 */ /* 0x000fe400078e00ff */
[----:B0-----:R-:W-:-:S05]  /*1c6c0*/  VIADD R6, R6, 0xffffff80 ;  /* 0xffffff8006067836 */ /* 0x001fca0000000000 */
[----:B------:R-:W-:-:S04]  /*1c6d0*/  SHF.R.S32.HI R5, RZ, 0x1f, R6 ;  /* 0x0000001fff057819 */ /* 0x000fc80000011406 */
[----:B------:R-:W-:-:S04]  /*1c6e0*/  LEA.HI R5, R5, R6, RZ, 0x7 ;  /* 0x0000000605057211 */ /* 0x000fc800078f38ff */
[----:B------:R-:W-:-:S04]  /*1c6f0*/  SHF.R.S32.HI R5, RZ, 0x7, R5 ;  /* 0x00000007ff057819 */ /* 0x000fc80000011405 */
[----:B--2---:R-:W-:-:S07]  /*1c700*/  MOV R13, R5 ;  /* 0x00000005000d7202 */ /* 0x004fce0000000f00 */
[----:B-----5:R-:W-:Y:S05]  /*1c710*/  WARPSYNC.COLLECTIVE R15, `(.L_x_861) ;  /* 0x000000000f087348 */ /* 0x020fea0003c00000 */
[----:B------:R0:W1:Y:S02]  /*1c720*/  SHFL.IDX P6, R14, R13, R12, R11 ;  /* 0x0000000c0d0e7389 */ /* 0x00006400000c000b */
[----:B01---5:R-:W-:Y:S01]  /*1c730*/  ENDCOLLECTIVE ;  /* 0x000000000000791b */ /* 0x023fe20003800000 */
.L_x_861:
[----:B------:R-:W-:Y:S05]  /*1c740*/  BSYNC B0 ;  /* 0x0000000000007941 */ /* 0x000fea0003800000 */
.L_x_860:
[----:B------:R-:W-:Y:S01]  /*1c750*/  IMAD.MOV.U32 R195, RZ, RZ, R14 ;  /* 0x000000ffffc37224 */ /* 0x000fe200078e000e */
[----:B------:R-:W-:Y:S06]  /*1c760*/  BRA `(.L_x_862) ;  /* 0xfffffec000a87947 */ /* 0x000fec000383ffff */
.L_x_601:
[----:B------:R-:W-:Y:S01]  /*1c770*/  BSSY B1, `(.L_x_863) ;  /* 0x0000008000017945 */ /* 0x000fe20003800000 */
[----:B--2---:R-:W-:Y:S01]  /*1c780*/  IMAD.MOV.U32 R13, RZ, RZ, R26 ;  /* 0x000000ffff0d7224 */ /* 0x004fe200078e001a */
[----:B------:R-:W-:Y:S01]  /*1c790*/  MOV R12, RZ ;  /* 0x000000ff000c7202 */ /* 0x000fe20000000f00 */
[----:B------:R-:W-:Y:S02]  /*1c7a0*/  IMAD.MOV.U32 R11, RZ, RZ, 0x181f ;  /* 0x0000181fff0b7424 */ /* 0x000fe400078e00ff */
[----:B------:R-:W-:-:S07]  /*1c7b0*/  IMAD.MOV.U32 R15, RZ, RZ, -0x1 ;  /* 0xffffffffff0f7424 */ /* 0x000fce00078e00ff */
[----:B------:R-:W-:Y:S05]  /*1c7c0*/  WARPSYNC.COLLECTIVE R15, `(.L_x_864) ;  /* 0x000000000f087348 */ /* 0x000fea0003c00000 */
[----:B------:R0:W1:Y:S02]  /*1c7d0*/  SHFL.IDX P6, R14, R13, R12, R11 ;  /* 0x0000000c0d0e7389 */ /* 0x00006400000c000b */
[----:B01----:R-:W-:Y:S01]  /*1c7e0*/  ENDCOLLECTIVE ;  /* 0x000000000000791b */ /* 0x003fe20003800000 */
.L_x_864:
[----:B------:R-:W-:Y:S05]  /*1c7f0*/  BSYNC B1 ;  /* 0x0000000000017941 */ /* 0x000fea0003800000 */
.L_x_863:
        /* <DEDUP_REMOVED lines=8> */
.L_x_865:
[----:B------:R-:W-:Y:S01]  /*1c880*/  MOV R13, R28 ;  /* 0x0000001c000d7202 */ /* 0x000fe20000000f00 */
[----:B------:R-:W-:-:S07]  /*1c890*/  IMAD.MOV.U32 R3, RZ, RZ, R14 ;  /* 0x000000ffff037224 */ /* 0x000fce00078e000e */
[----:B------:R-:W-:Y:S05]  /*1c8a0*/  WARPSYNC.COLLECTIVE R15, `(.L_x_866) ;  /* 0x000000000f087348 */ /* 0x000fea0003c00000 */
[----:B------:R0:W1:Y:S02]  /*1c8b0*/  SHFL.IDX P6, R14, R13, R12, R11 ;  /* 0x0000000c0d0e7389 */ /* 0x00006400000c000b */
[----:B01----:R-:W-:Y:S01]  /*1c8c0*/  ENDCOLLECTIVE ;  /* 0x000000000000791b */ /* 0x003fe20003800000 */
.L_x_866:
[----:B------:R-:W-:Y:S02]  /*1c8d0*/  IMAD.MOV.U32 R13, RZ, RZ, R27 ;  /* 0x000000ffff0d7224 */ /* 0x000fe400078e001b */
[----:B------:R-:W-:-:S07]  /*1c8e0*/  IMAD.MOV.U32 R4, RZ, RZ, R14 ;  /* 0x000000ffff047224 */ /* 0x000fce00078e000e */
[----:B------:R-:W-:Y:S05]  /*1c8f0*/  WARPSYNC.COLLECTIVE R15, `(.L_x_867) ;  /* 0x000000000f087348 */ /* 0x000fea0003c00000 */
[----:B------:R0:W1:Y:S02]  /*1c900*/  SHFL.IDX P6, R14, R13, R12, R11 ;  /* 0x0000000c0d0e7389 */ /* 0x00006400000c000b */
[----:B01----:R-:W-:Y:S01]  /*1c910*/  ENDCOLLECTIVE ;  /* 0x000000000000791b */ /* 0x003fe20003800000 */
.L_x_867:
[----:B------:R-:W-:Y:S05]  /*1c920*/  BRA `(.L_x_868) ;  /* 0xfffffec400a87947 */ /* 0x000fea000383ffff */
.L_x_605:
[----:B0-----:R0:W1:Y:S02]  /*1c930*/  SYNCS.PHASECHK.TRANS64.TRYWAIT P0, [R156+URZ+0x28800], R5 ;  /* 0x028800059c0075a7 */ /* 0x001064000800017f */
[----:B-1----:R-:W-:Y:S05]  /*1c940*/  @!P0 NANOSLEEP.SYNCS 0x989680 ;  /* 0x009896800000895d */ /* 0x002fea0003900000 */
[----:B------:R-:W1:Y:S02]  /*1c950*/  @!P0 SYNCS.PHASECHK.TRANS64 P0, [R156+URZ+0x28800], R5 ;  /* 0x028800059c0085a7 */ /* 0x000e64000800007f */
[----:B-1----:R-:W-:Y:S05]  /*1c960*/  @!P0 BRA `(.L_x_605) ;  /* 0xfffffffc00f08947 */ /* 0x002fea000383ffff */
[----:B------:R-:W-:Y:S05]  /*1c970*/  BRA `(.L_x_869) ;  /* 0xfffffec800987947 */ /* 0x000fea000383ffff */
.L_x_621:
[----:B------:R-:W-:Y:S01]  /*1c980*/  BSSY B1, `(.L_x_870) ;  /* 0x0000008000017945 */ /* 0x000fe20003800000 */
[----:B--2---:R-:W-:Y:S01]  /*1c990*/  MOV R13, R26 ;  /* 0x0000001a000d7202 */ /* 0x004fe20000000f00 */
[----:B------:R-:W-:Y:S01]  /*1c9a0*/  IMAD.MOV.U32 R12, RZ, RZ, RZ ;  /* 0x000000ffff0c7224 */ /* 0x000fe200078e00ff */
[----:B------:R-:W-:Y:S01]  /*1c9b0*/  MOV R15, 0xffffffff ;  /* 0xffffffff000f7802 */ /* 0x000fe20000000f00 */
[----:B------:R-:W-:-:S07]  /*1c9c0*/  IMAD.MOV.U32 R11, RZ, RZ, 0x181f ;  /* 0x0000181fff0b7424 */ /* 0x000fce00078e00ff */
[----:B------:R-:W-:Y:S05]  /*1c9d0*/  WARPSYNC.COLLECTIVE R15, `(.L_x_871) ;  /* 0x000000000f087348 */ /* 0x000fea0003c00000 */
[----:B------:R0:W1:Y:S02]  /*1c9e0*/  SHFL.IDX P6, R14, R13, R12, R11 ;  /* 0x0000000c0d0e7389 */ /* 0x00006400000c000b */
[----:B01----:R-:W-:Y:S01]  /*1c9f0*/  ENDCOLLECTIVE ;  /* 0x000000000000791b */ /* 0x003fe20003800000 */
.L_x_871:
[----:B------:R-:W-:Y:S05]  /*1ca00*/  BSYNC B1 ;  /* 0x0000000000017941 */ /* 0x000fea0003800000 */
.L_x_870:
[----:B------:R-:W-:Y:S01]  /*1ca10*/  IMAD.MOV.U32 R13, RZ, RZ, R24 ;  /* 0x000000ffff0d7224 */ /* 0x000fe200078e0018 */
[----:B------:R-:W-:Y:S01]  /*1ca20*/  MOV R12, RZ ;  /* 0x000000ff000c7202 */ /* 0x000fe20000000f00 */
[----:B------:R-:W-:Y:S02]  /*1ca30*/  IMAD.MOV.U32 R11, RZ, RZ, 0x181f ;  /* 0x0000181fff0b7424 */ /* 0x000fe400078e00ff */
[----:B------:R-:W-:Y:S02]  /*1ca40*/  IMAD.MOV.U32 R15, RZ, RZ, -0x1 ;  /* 0xffffffffff0f7424 */ /* 0x000fe400078e00ff */
[----:B------:R-:W-:-:S07]  /*1ca50*/  IMAD.MOV.U32 R0, RZ, RZ, R14 ;  /* 0x000000ffff007224 */ /* 0x000fce00078e000e */
[----:B------:R-:W-:Y:S05]  /*1ca60*/  WARPSYNC.COLLECTIVE R15, `(.L_x_872) ;  /* 0x000000000f087348 */ /* 0x000fea0003c00000 */
[----:B------:R0:W1:Y:S02]  /*1ca70*/  SHFL.IDX P6, R14, R13, R12, R11 ;  /* 0x0000000c0d0e7389 */ /* 0x00006400000c000b */
[----:B01----:R-:W-:Y:S01]  /*1ca80*/  ENDCOLLECTIVE ;  /* 0x000000000000791b */ /* 0x003fe20003800000 */
.L_x_872:
[----:B------:R-:W-:Y:S01]  /*1ca90*/  IMAD.MOV.U32 R13, RZ, RZ, R28 ;  /* 0x000000ffff0d7224 */ /* 0x000fe200078e001c */
[----:B------:R-:W-:-:S07]  /*1caa0*/  MOV R3, R14 ;  /* 0x0000000e00037202 */ /* 0x000fce0000000f00 */
[----:B------:R-:W-:Y:S05]  /*1cab0*/  WARPSYNC.COLLECTIVE R15, `(.L_x_873) ;  /* 0x000000000f087348 */ /* 0x000fea0003c00000 */
[----:B------:R0:W1:Y:S02]  /*1cac0*/  SHFL.IDX P6, R14, R13, R12, R11 ;  /* 0x0000000c0d0e7389 */ /* 0x00006400000c000b */
[----:B01----:R-:W-:Y:S01]  /*1cad0*/  ENDCOLLECTIVE ;  /* 0x000000000000791b */ /* 0x003fe20003800000 */
.L_x_873:
[----:B------:R-:W-:Y:S01]  /*1cae0*/  MOV R13, R27 ;  /* 0x0000001b000d7202 */ /* 0x000fe20000000f00 */
[----:B------:R-:W-:-:S07]  /*1caf0*/  IMAD.MOV.U32 R20, RZ, RZ, R14 ;  /* 0x000000ffff147224 */ /* 0x000fce00078e000e */
[----:B------:R-:W-:Y:S05]  /*1cb00*/  WARPSYNC.COLLECTIVE R15, `(.L_x_874) ;  /* 0x000000000f087348 */ /* 0x000fea0003c00000 */
[----:B------:R0:W1:Y:S02]  /*1cb10*/  SHFL.IDX P6, R14, R13, R12, R11 ;  /* 0x0000000c0d0e7389 */ /* 0x00006400000c000b */
[----:B01----:R-:W-:Y:S01]  /*1cb20*/  ENDCOLLECTIVE ;  /* 0x000000000000791b */ /* 0x003fe20003800000 */
.L_x_874:
[----:B------:R-:W-:Y:S05]  /*1cb30*/  BRA `(.L_x_875) ;  /* 0xfffffedc00bc7947 */ /* 0x000fea000383ffff */
.L_x_625:
[----:B0-----:R0:W1:Y:S02]  /*1cb40*/  SYNCS.PHASECHK.TRANS64.TRYWAIT P4, [R156+URZ+0x28800], R27 ;  /* 0x0288001b9c0075a7 */ /* 0x001064000808017f */
[----:B-1----:R-:W-:Y:S05]  /*1cb50*/  @!P4 NANOSLEEP.SYNCS 0x989680 ;  /* 0x009896800000c95d */ /* 0x002fea0003900000 */
[----:B------:R-:W1:Y:S02]  /*1cb60*/  @!P4 SYNCS.PHASECHK.TRANS64 P4, [R156+URZ+0x28800], R27 ;  /* 0x0288001b9c00c5a7 */ /* 0x000e64000808007f */
[----:B-1----:R-:W-:Y:S05]  /*1cb70*/  @!P4 BRA `(.L_x_625) ;  /* 0xfffffffc00f0c947 */ /* 0x002fea000383ffff */
[----:B------:R-:W-:Y:S05]  /*1cb80*/  BRA `(.L_x_876) ;  /* 0xfffffee000ac7947 */ /* 0x000fea000383ffff */
.L_x_635:
[----:B-1----:R1:W4:Y:S02]  /*1cb90*/  SYNCS.PHASECHK.TRANS64.TRYWAIT P1, [R3+URZ+0x28830], R0 ;  /* 0x02883000030075a7 */ /* 0x002324000802017f */
[----:B----4-:R-:W-:Y:S05]  /*1cba0*/  @!P1 NANOSLEEP.SYNCS 0x989680 ;  /* 0x009896800000995d */ /* 0x010fea0003900000 */
[----:B------:R-:W4:Y:S02]  /*1cbb0*/  @!P1 SYNCS.PHASECHK.TRANS64 P1, [R3+URZ+0x28830], R0 ;  /* 0x02883000030095a7 */ /* 0x000f24000802007f */
[----:B----4-:R-:W-:Y:S05]  /*1cbc0*/  @!P1 BRA `(.L_x_635) ;  /* 0xfffffffc00f09947 */ /* 0x010fea000383ffff */
[----:B------:R-:W-:Y:S05]  /*1cbd0*/  BRA `(.L_x_634) ;  /* 0xfffffef800907947 */ /* 0x000fea000383ffff */
.L_x_642:
[----:B-1----:R1:W2:Y:S02]  /*1cbe0*/  SYNCS.PHASECHK.TRANS64.TRYWAIT P2, [R7+URZ+0x28830], R4 ;  /* 0x02883004070075a7 */ /* 0x0022a4000804017f */
[----:B--2---:R-:W-:Y:S05]  /*1cbf0*/  @!P2 NANOSLEEP.SYNCS 0x989680 ;  /* 0x009896800000a95d */ /* 0x004fea0003900000 */
[----:B------:R-:W2:Y:S02]  /*1cc00*/  @!P2 SYNCS.PHASECHK.TRANS64 P2, [R7+URZ+0x28830], R4 ;  /* 0x028830040700a5a7 */ /* 0x000ea4000804007f */
[----:B--2---:R-:W-:Y:S05]  /*1cc10*/  @!P2 BRA `(.L_x_642) ;  /* 0xfffffffc00f0a947 */ /* 0x004fea000383ffff */
[----:B------:R-:W-:Y:S05]  /*1cc20*/  BRA `(.L_x_641) ;  /* 0xffffff2000147947 */ /* 0x000fea000383ffff */
.L_x_646:
[----:B-1----:R1:W2:Y:S02]  /*1cc30*/  SYNCS.PHASECHK.TRANS64.TRYWAIT P1, [R5+URZ+0x28850], R4 ;  /* 0x02885004050075a7 */ /* 0x0022a4000802017f */
[----:B--2---:R-:W-:Y:S05]  /*1cc40*/  @!P1 NANOSLEEP.SYNCS 0x989680 ;  /* 0x009896800000995d */ /* 0x004fea0003900000 */
[----:B------:R-:W2:Y:S02]  /*1cc50*/  @!P1 SYNCS.PHASECHK.TRANS64 P1, [R5+URZ+0x28850], R4 ;  /* 0x02885004050095a7 */ /* 0x000ea4000802007f */
[----:B--2---:R-:W-:Y:S05]  /*1cc60*/  @!P1 BRA `(.L_x_646) ;  /* 0xfffffffc00f09947 */ /* 0x004fea000383ffff */
[----:B------:R-:W-:Y:S05]  /*1cc70*/  BRA `(.L_x_643) ;  /* 0xffffff2400207947 */ /* 0x000fea000383ffff */
.L_x_653:
[----:B-1----:R1:W2:Y:S02]  /*1cc80*/  SYNCS.PHASECHK.TRANS64.TRYWAIT P1, [R15+URZ+0x28850], R0 ;  /* 0x028850000f0075a7 */ /* 0x0022a4000802017f */
[----:B--2---:R-:W-:Y:S05]  /*1cc90*/  @!P1 NANOSLEEP.SYNCS 0x989680 ;  /* 0x009896800000995d */ /* 0x004fea0003900000 */
[----:B------:R-:W2:Y:S02]  /*1cca0*/  @!P1 SYNCS.PHASECHK.TRANS64 P1, [R15+URZ+0x28850], R0 ;  /* 0x028850000f0095a7 */ /* 0x000ea4000802007f */
[----:B--2---:R-:W-:Y:S05]  /*1ccb0*/  @!P1 BRA `(.L_x_653) ;  /* 0xfffffffc00f09947 */ /* 0x004fea000383ffff */
[----:B------:R-:W-:Y:S05]  /*1ccc0*/  BRA `(.L_x_652) ;  /* 0xffffff4000687947 */ /* 0x000fea000383ffff */
.L_x_659:
[----:B------:R-:W-:Y:S01]  /*1ccd0*/  IMAD.MOV.U32 R13, RZ, RZ, R2 ;  /* 0x000000ffff0d7224 */ /* 0x000fe200078e0002 */
[----:B------:R-:W-:Y:S01]  /*1cce0*/  MOV R11, 0x181f ;  /* 0x0000181f000b7802 */ /* 0x000fe20000000f00 */
[----:B------:R-:W-:Y:S02]  /*1ccf0*/  IMAD.MOV.U32 R12, RZ, RZ, RZ ;  /* 0x000000ffff0c7224 */ /* 0x000fe400078e00ff */
[----:B------:R-:W-:-:S07]  /*1cd00*/  IMAD.MOV.U32 R15, RZ, RZ, -0x1 ;  /* 0xffffffffff0f7424 */ /* 0x000fce00078e00ff */
[----:B-----5:R-:W-:Y:S05]  /*1cd10*/  WARPSYNC.COLLECTIVE R15, `(.L_x_877) ;  /* 0x000000000f087348 */ /* 0x020fea0003c00000 */
[----:B------:R0:W1:Y:S02]  /*1cd20*/  SHFL.IDX P6, R14, R13, R12, R11 ;  /* 0x0000000c0d0e7389 */ /* 0x00006400000c000b */
[----:B01---5:R-:W-:Y:S01]  /*1cd30*/  ENDCOLLECTIVE ;  /* 0x000000000000791b */ /* 0x023fe20003800000 */
.L_x_877:
[----:B------:R-:W-:Y:S01]  /*1cd40*/  MOV R13, R0 ;  /* 0x00000000000d7202 */ /* 0x000fe20000000f00 */
[----:B------:R-:W-:-:S07]  /*1cd50*/  IMAD.MOV.U32 R3, RZ, RZ, R14 ;  /* 0x000000ffff037224 */ /* 0x000fce00078e000e */
[----:B------:R-:W-:Y:S05]  /*1cd60*/  WARPSYNC.COLLECTIVE R15, `(.L_x_878) ;  /* 0x000000000f087348 */ /* 0x000fea0003c00000 */
[----:B------:R0:W1:Y:S02]  /*1cd70*/  SHFL.IDX P6, R14, R13, R12, R11 ;  /* 0x0000000c0d0e7389 */ /* 0x00006400000c000b */
[----:B01----:R-:W-:Y:S01]  /*1cd80*/  ENDCOLLECTIVE ;  /* 0x000000000000791b */ /* 0x003fe20003800000 */
.L_x_878:
[----:B------:R-:W-:Y:S05]  /*1cd90*/  BRA `(.L_x_879) ;  /* 0xffffff5c00407947 */ /* 0x000fea000383ffff */
.L_x_662:
[----:B------:R-:W-:Y:S01]  /*1cda0*/  BSSY B1, `(.L_x_880) ;  /* 0x0000008000017945 */ /* 0x000fe20003800000 */
[----:B------:R-:W-:Y:S01]  /*1cdb0*/  IMAD.MOV.U32 R13, RZ, RZ, R2 ;  /* 0x000000ffff0d7224 */ /* 0x000fe200078e0002 */
[----:B---3--:R-:W-:Y:S01]  /*1cdc0*/  MOV R11, 0x181f ;  /* 0x0000181f000b7802 */ /* 0x008fe20000000f00 */
[----:B------:R-:W-:Y:S02]  /*1cdd0*/  IMAD.MOV.U32 R12, RZ, RZ, 0x1 ;  /* 0x00000001ff0c7424 */ /* 0x000fe400078e00ff */
[----:B------:R-:W-:-:S07]  /*1cde0*/  IMAD.MOV.U32 R15, RZ, RZ, -0x1 ;  /* 0xffffffffff0f7424 */ /* 0x000fce00078e00ff */
[----:B012--5:R-:W-:Y:S05]  /*1cdf0*/  WARPSYNC.COLLECTIVE R15, `(.L_x_881) ;  /* 0x000000000f087348 */ /* 0x027fea0003c00000 */
[----:B--2---:R2:W3:Y:S02]  /*1ce00*/  SHFL.IDX P6, R14, R13, R12, R11 ;  /* 0x0000000c0d0e7389 */ /* 0x0044e400000c000b */
[----:B0123-5:R-:W-:Y:S01]  /*1ce10*/  ENDCOLLECTIVE ;  /* 0x000000000000791b */ /* 0x02ffe20003800000 */
.L_x_881:
[----:B------:R-:W-:Y:S05]  /*1ce20*/  BSYNC B1 ;  /* 0x0000000000017941 */ /* 0x000fea0003800000 */
.L_x_880:
        /* <DEDUP_REMOVED lines=8> */
.L_x_882:
[----:B------:R-:W-:Y:S05]  /*1ceb0*/  BRA `(.L_x_883) ;  /* 0xffffff5c003c7947 */ /* 0x000fea000383ffff */
.L_x_665:
[----:B------:R-:W-:Y:S01]  /*1cec0*/  BSSY B1, `(.L_x_884) ;  /* 0x0000008000017945 */ /* 0x000fe20003800000 */
[----:B------:R-:W-:Y:S01]  /*1ced0*/  IMAD.MOV.U32 R13, RZ, RZ, R2 ;  /* 0x000000ffff0d7224 */ /* 0x000fe200078e0002 */
[----:B------:R-:W-:Y:S01]  /*1cee0*/  MOV R11, 0x181f ;  /* 0x0000181f000b7802 */ /* 0x000fe20000000f00 */
[----:B------:R-:W-:Y:S02]  /*1cef0*/  IMAD.MOV.U32 R12, RZ, RZ, 0x2 ;  /* 0x00000002ff0c7424 */ /* 0x000fe400078e00ff */
[----:B---3--:R-:W-:-:S07]  /*1cf00*/  IMAD.MOV.U32 R15, RZ, RZ, -0x1 ;  /* 0xffffffffff0f7424 */ /* 0x008fce00078e00ff */
[----:B012-4-:R-:W-:Y:S05]  /*1cf10*/  WARPSYNC.COLLECTIVE R15, `(.L_x_885) ;  /* 0x000000000f087348 */ /* 0x017fea0003c00000 */
[----:B--2---:R2:W3:Y:S02]  /*1cf20*/  SHFL.IDX P6, R14, R13, R12, R11 ;  /* 0x0000000c0d0e7389 */ /* 0x0044e400000c000b */
[----:B01234-:R-:W-:Y:S01]  /*1cf30*/  ENDCOLLECTIVE ;  /* 0x000000000000791b */ /* 0x01ffe20003800000 */
.L_x_885:
[----:B------:R-:W-:Y:S05]  /*1cf40*/  BSYNC B1 ;  /* 0x0000000000017941 */ /* 0x000fea0003800000 */
.L_x_884:
        /* <DEDUP_REMOVED lines=8> */
.L_x_886:
[----:B------:R-:W-:Y:S05]  /*1cfd0*/  BRA `(.L_x_887) ;  /* 0xffffff5c003c7947 */ /* 0x000fea000383ffff */
.L_x_668:
        /* <DEDUP_REMOVED lines=8> */
.L_x_889:
[----:B------:R-:W-:Y:S05]  /*1d060*/  BSYNC B1 ;  /* 0x0000000000017941 */ /* 0x000fea0003800000 */
.L_x_888:
        /* <DEDUP_REMOVED lines=8> */
.L_x_890:
[----:B------:R-:W-:Y:S05]  /*1d0f0*/  BRA `(.L_x_891) ;  /* 0xffffff5c003c7947 */ /* 0x000fea000383ffff */
.L_x_670:
[----:B------:R-:W-:Y:S01]  /*1d100*/  IMAD.MOV.U32 R13, RZ, RZ, R2 ;  /* 0x000000ffff0d7224 */ /* 0x000fe200078e0002 */
[----:B------:R-:W-:Y:S01]  /*1d110*/  MOV R11, 0x1c1f ;  /* 0x00001c1f000b7802 */ /* 0x000fe20000000f00 */
[----:B------:R-:W-:Y:S02]  /*1d120*/  IMAD.MOV.U32 R12, RZ, RZ, RZ ;  /* 0x000000ffff0c7224 */ /* 0x000fe400078e00ff */
[----:B------:R-:W-:-:S07]  /*1d130*/  IMAD.MOV.U32 R15, RZ, RZ, -0x1 ;  /* 0xffffffffff0f7424 */ /* 0x000fce00078e00ff */
[----:B------:R-:W-:Y:S05]  /*1d140*/  WARPSYNC.COLLECTIVE R15, `(.L_x_892) ;  /* 0x000000000f087348 */ /* 0x000fea0003c00000 */
[----:B------:R0:W1:Y:S02]  /*1d150*/  SHFL.IDX P6, R14, R13, R12, R11 ;  /* 0x0000000c0d0e7389 */ /* 0x00006400000c000b */
[----:B01----:R-:W-:Y:S01]  /*1d160*/  ENDCOLLECTIVE ;  /* 0x000000000000791b */ /* 0x003fe20003800000 */
.L_x_892:
[----:B------:R-:W-:Y:S01]  /*1d170*/  MOV R13, R0 ;  /* 0x00000000000d7202 */ /* 0x000fe20000000f00 */
[----:B------:R-:W-:-:S07]  /*1d180*/  IMAD.MOV.U32 R3, RZ, RZ, R14 ;  /* 0x000000ffff037224 */ /* 0x000fce00078e000e */
[----:B------:R-:W-:Y:S05]  /*1d190*/  WARPSYNC.COLLECTIVE R15, `(.L_x_893) ;  /* 0x000000000f087348 */ /* 0x000fea0003c00000 */
[----:B------:R0:W1:Y:S02]  /*1d1a0*/  SHFL.IDX P6, R14, R13, R12, R11 ;  /* 0x0000000c0d0e7389 */ /* 0x00006400000c000b */
[----:B01----:R-:W-:Y:S01]  /*1d1b0*/  ENDCOLLECTIVE ;  /* 0x000000000000791b */ /* 0x003fe20003800000 */
.L_x_893:
[----:B------:R-:W-:Y:S05]  /*1d1c0*/  BRA `(.L_x_894) ;  /* 0xffffff60003c7947 */ /* 0x000fea000383ffff */
.L_x_673:
[----:B------:R-:W-:Y:S01]  /*1d1d0*/  BSSY B1, `(.L_x_895) ;  /* 0x0000008000017945 */ /* 0x000fe20003800000 */
[----:B--2---:R-:W-:Y:S01]  /*1d1e0*/  IMAD.MOV.U32 R13, RZ, RZ, R2 ;  /* 0x000000ffff0d7224 */ /* 0x004fe200078e0002 */
[----:B------:R-:W-:Y:S01]  /*1d1f0*/  MOV R11, 0x1c1f ;  /* 0x00001c1f000b7802 */ /* 0x000fe20000000f00 */
[----:B------:R-:W-:Y:S02]  /*1d200*/  IMAD.MOV.U32 R12, RZ, RZ, 0x1 ;  /* 0x00000001ff0c7424 */ /* 0x000fe400078e00ff */
[----:B------:R-:W-:-:S07]  /*1d210*/  IMAD.MOV.U32 R15, RZ, RZ, -0x1 ;  /* 0xffffffffff0f7424 */ /* 0x000fce00078e00ff */
[----:B01----:R-:W-:Y:S05]  /*1d220*/  WARPSYNC.COLLECTIVE R15, `(.L_x_896) ;  /* 0x000000000f087348 */ /* 0x003fea0003c00000 */
[----:B------:R2:W3:Y:S02]  /*1d230*/  SHFL.IDX P6, R14, R13, R12, R11 ;  /* 0x0000000c0d0e7389 */ /* 0x0004e400000c000b */
[----:B0123--:R-:W-:Y:S01]  /*1d240*/  ENDCOLLECTIVE ;  /* 0x000000000000791b */ /* 0x00ffe20003800000 */
.L_x_896:
[----:B------:R-:W-:Y:S05]  /*1d250*/  BSYNC B1 ;  /* 0x0000000000017941 */ /* 0x000fea0003800000 */
.L_x_895:
        /* <DEDUP_REMOVED lines=8> */
.L_x_897:
[----:B------:R-:W-:Y:S05]  /*1d2e0*/  BRA `(.L_x_898) ;  /* 0xffffff6400187947 */ /* 0x000fea000383ffff */
.L_x_677:
[----:B------:R-:W-:Y:S01]  /*1d2f0*/  IMAD.MOV.U32 R13, RZ, RZ, R2 ;  /* 0x000000ffff0d7224 */ /* 0x000fe200078e0002 */
[----:B------:R-:W-:Y:S01]  /*1d300*/  MOV R11, 0x181f ;  /* 0x0000181f000b7802 */ /* 0x000fe20000000f00 */
[----:B------:R-:W-:Y:S02]  /*1d310*/  IMAD.MOV.U32 R12, RZ, RZ, RZ ;  /* 0x000000ffff0c7224 */ /* 0x000fe400078e00ff */
[----:B------:R-:W-:-:S07]  /*1d320*/  IMAD.MOV.U32 R15, RZ, RZ, -0x1 ;  /* 0xffffffffff0f7424 */ /* 0x000fce00078e00ff */
[----:B01----:R-:W-:Y:S05]  /*1d330*/  WARPSYNC.COLLECTIVE R15, `(.L_x_899) ;  /* 0x000000000f087348 */ /* 0x003fea0003c00000 */
[----:B------:R2:W3:Y:S02]  /*1d340*/  SHFL.IDX P6, R14, R13, R12, R11 ;  /* 0x0000000c0d0e7389 */ /* 0x0004e400000c000b */
[----:B0123--:R-:W-:Y:S01]  /*1d350*/  ENDCOLLECTIVE ;  /* 0x000000000000791b */ /* 0x00ffe20003800000 */
.L_x_899:
[----:B------:R-:W-:Y:S01]  /*1d360*/  MOV R13, R0 ;  /* 0x00000000000d7202 */ /* 0x000fe20000000f00 */
[----:B------:R-:W-:-:S07]  /*1d370*/  IMAD.MOV.U32 R3, RZ, RZ, R14 ;  /* 0x000000ffff037224 */ /* 0x000fce00078e000e */
[----:B------:R-:W-:Y:S05]  /*1d380*/  WARPSYNC.COLLECTIVE R15, `(.L_x_900) ;  /* 0x000000000f087348 */ /* 0x000fea0003c00000 */
[----:B------:R0:W1:Y:S02]  /*1d390*/  SHFL.IDX P6, R14, R13, R12, R11 ;  /* 0x0000000c0d0e7389 */ /* 0x00006400000c000b */
[----:B01----:R-:W-:Y:S01]  /*1d3a0*/  ENDCOLLECTIVE ;  /* 0x000000000000791b */ /* 0x003fe20003800000 */
.L_x_900:
[----:B------:R-:W-:Y:S05]  /*1d3b0*/  BRA `(.L_x_901) ;  /* 0xffffff6c00f47947 */ /* 0x000fea000383ffff */
.L_x_680:
[----:B------:R-:W-:Y:S01]  /*1d3c0*/  BSSY B1, `(.L_x_902) ;  /* 0x0000008000017945 */ /* 0x000fe20003800000 */
[----:B------:R-:W-:Y:S01]  /*1d3d0*/  IMAD.MOV.U32 R13, RZ, RZ, R2 ;  /* 0x000000ffff0d7224 */ /* 0x000fe200078e0002 */
[----:B------:R-:W-:Y:S01]  /*1d3e0*/  MOV R11, 0x181f ;  /* 0x0000181f000b7802 */ /* 0x000fe20000000f00 */
[----:B------:R-:W-:Y:S02]  /*1d3f0*/  IMAD.MOV.U32 R12, RZ, RZ, 0x1 ;  /* 0x00000001ff0c7424 */ /* 0x000fe400078e00ff */
[----:B---3--:R-:W-:-:S07]  /*1d400*/  IMAD.MOV.U32 R15, RZ, RZ, -0x1 ;  /* 0xffffffffff0f7424 */ /* 0x008fce00078e00ff */
[----:B012-4-:R-:W-:Y:S05]  /*1d410*/  WARPSYNC.COLLECTIVE R15, `(.L_x_903) ;  /* 0x000000000f087348 */ /* 0x017fea0003c00000 */
[----:B----4-:R3:W4:Y:S02]  /*1d420*/  SHFL.IDX P6, R14, R13, R12, R11 ;  /* 0x0000000c0d0e7389 */ /* 0x01072400000c000b */
[----:B01234-:R-:W-:Y:S01]  /*1d430*/  ENDCOLLECTIVE ;  /* 0x000000000000791b */ /* 0x01ffe20003800000 */
.L_x_903:
[----:B------:R-:W-:Y:S05]  /*1d440*/  BSYNC B1 ;  /* 0x0000000000017941 */ /* 0x000fea0003800000 */
.L_x_902:
        /* <DEDUP_REMOVED lines=8> */
.L_x_904:
[----:B------:R-:W-:Y:S05]  /*1d4d0*/  BRA `(.L_x_905) ;  /* 0xffffff6c00f47947 */ /* 0x000fea000383ffff */
.L_x_683:
[----:B------:R-:W-:Y:S01]  /*1d4e0*/  BSSY B1, `(.L_x_906) ;  /* 0x0000008000017945 */ /* 0x000fe20003800000 */
[----:B------:R-:W-:Y:S01]  /*1d4f0*/  IMAD.MOV.U32 R13, RZ, RZ, R2 ;  /* 0x000000ffff0d7224 */ /* 0x000fe200078e0002 */
[----:B------:R-:W-:Y:S01]  /*1d500*/  MOV R11, 0x181f ;  /* 0x0000181f000b7802 */ /* 0x000fe20000000f00 */
[----:B------:R-:W-:Y:S02]  /*1d510*/  IMAD.MOV.U32 R12, RZ, RZ, 0x2 ;  /* 0x00000002ff0c7424 */ /* 0x000fe400078e00ff */
[----:B0-----:R-:W-:-:S07]  /*1d520*/  IMAD.MOV.U32 R15, RZ, RZ, -0x1 ;  /* 0xffffffffff0f7424 */ /* 0x001fce00078e00ff */
[----:B-1234-:R-:W-:Y:S05]  /*1d530*/  WARPSYNC.COLLECTIVE R15, `(.L_x_907) ;  /* 0x000000000f087348 */ /* 0x01efea0003c00000 */
[----:B----4-:R0:W4:Y:S02]  /*1d540*/  SHFL.IDX P6, R14, R13, R12, R11 ;  /* 0x0000000c0d0e7389 */ /* 0x01012400000c000b */
[----:B01234-:R-:W-:Y:S01]  /*1d550*/  ENDCOLLECTIVE ;  /* 0x000000000000791b */ /* 0x01ffe20003800000 */
.L_x_907:
[----:B------:R-:W-:Y:S05]  /*1d560*/  BSYNC B1 ;  /* 0x0000000000017941 */ /* 0x000fea0003800000 */
.L_x_906:
        /* <DEDUP_REMOVED lines=8> */
.L_x_908:
[----:B------:R-:W-:Y:S05]  /*1d5f0*/  BRA `(.L_x_909) ;  /* 0xffffff6c00f47947 */ /* 0x000fea000383ffff */
.L_x_686:
[----:B------:R-:W-:Y:S01]  /*1d600*/  BSSY B1, `(.L_x_910) ;  /* 0x0000008000017945 */ /* 0x000fe20003800000 */
[----:B------:R-:W-:Y:S01]  /*1d610*/  IMAD.MOV.U32 R13, RZ, RZ, R2 ;  /* 0x000000ffff0d7224 */ /* 0x000fe200078e0002 */
[----:B------:R-:W-:Y:S01]  /*1d620*/  MOV R11, 0x181f ;  /* 0x0000181f000b7802 */ /* 0x000fe20000000f00 */
[----:B------:R-:W-:Y:S02]  /*1d630*/  IMAD.MOV.U32 R12, RZ, RZ, 0x3 ;  /* 0x00000003ff0c7424 */ /* 0x000fe400078e00ff */
[----:B0-----:R-:W-:-:S07]  /*1d640*/  IMAD.MOV.U32 R15, RZ, RZ, -0x1 ;  /* 0xffffffffff0f7424 */ /* 0x001fce00078e00ff */
[----:B-1234-:R-:W-:Y:S05]  /*1d650*/  WARPSYNC.COLLECTIVE R15, `(.L_x_911) ;  /* 0x000000000f087348 */ /* 0x01efea0003c00000 */
[----:B------:R0:W0:Y:S02]  /*1d660*/  SHFL.IDX P6, R14, R13, R12, R11 ;  /* 0x0000000c0d0e7389 */ /* 0x00002400000c000b */
[----:B01234-:R-:W-:Y:S01]  /*1d670*/  ENDCOLLECTIVE ;  /* 0x000000000000791b */ /* 0x01ffe20003800000 */
.L_x_911:
[----:B------:R-:W-:Y:S05]  /*1d680*/  BSYNC B1 ;  /* 0x0000000000017941 */ /* 0x000fea0003800000 */
.L_x_910:
        /* <DEDUP_REMOVED lines=8> */
.L_x_912:
[----:B------:R-:W-:Y:S05]  /*1d710*/  BRA `(.L_x_913) ;  /* 0xffffff6c00f47947 */ /* 0x000fea000383ffff */
.L_x_703:
[----:B------:R-:W0:Y:S01]  /*1d720*/  S2R R9, SR_TID.X ;  /* 0x0000000000097919 */ /* 0x000e220000002100 */
[----:B------:R-:W-:Y:S01]  /*1d730*/  BSSY B1, `(.L_x_914) ;  /* 0x000000a000017945 */ /* 0x000fe20003800000 */
[----:B------:R-:W-:Y:S01]  /*1d740*/  IMAD.MOV.U32 R12, RZ, RZ, RZ ;  /* 0x000000ffff0c7224 */ /* 0x000fe200078e00ff */
[----:B------:R-:W-:Y:S01]  /*1d750*/  MOV R11, 0x1f ;  /* 0x0000001f000b7802 */ /* 0x000fe20000000f00 */
[----:B------:R-:W-:Y:S01]  /*1d760*/  IMAD.MOV.U32 R15, RZ, RZ, -0x1 ;  /* 0xffffffffff0f7424 */ /* 0x000fe200078e00ff */
[----:B0-----:R-:W-:-:S04]  /*1d770*/  SHF.R.U32.HI R9, RZ, 0x5, R9 ;  /* 0x00000005ff097819 */ /* 0x001fc80000011609 */
[----:B------:R-:W-:-:S05]  /*1d780*/  LOP3.LUT R9, R9, 0x3, RZ, 0xc0, !PT ;  /* 0x0000000309097812 */ /* 0x000fca00078ec0ff */
[----:B------:R-:W-:-:S07]  /*1d790*/  IMAD.MOV.U32 R13, RZ, RZ, R9 ;  /* 0x000000ffff0d7224 */ /* 0x000fce00078e0009 */
[----:B------:R-:W-:Y:S05]  /*1d7a0*/  WARPSYNC.COLLECTIVE R15, `(.L_x_915) ;  /* 0x000000000f087348 */ /* 0x000fea0003c00000 */
[----:B------:R0:W1:Y:S02]  /*1d7b0*/  SHFL.IDX P6, R14, R13, R12, R11 ;  /* 0x0000000c0d0e7389 */ /* 0x00006400000c000b */
[----:B01----:R-:W-:Y:S01]  /*1d7c0*/  ENDCOLLECTIVE ;  /* 0x000000000000791b */ /* 0x003fe20003800000 */
.L_x_915:
[----:B------:R-:W-:Y:S05]  /*1d7d0*/  BSYNC B1 ;  /* 0x0000000000017941 */ /* 0x000fea0003800000 */
.L_x_914:
[----:B------:R-:W-:Y:S05]  /*1d7e0*/  BRA `(.L_x_916) ;  /* 0xffffff84009c7947 */ /* 0x000fea000383ffff */
.L_x_705:
[----:B------:R-:W-:Y:S01]  /*1d7f0*/  BSSY B1, `(.L_x_917) ;  /* 0x0000006000017945 */ /* 0x000fe20003800000 */
[----:B------:R-:W-:-:S07]  /*1d800*/  IMAD.MOV.U32 R15, RZ, RZ, -0x1 ;  /* 0xffffffffff0f7424 */ /* 0x000fce00078e00ff */
[----:B0-----:R-:W-:Y:S05]  /*1d810*/  WARPSYNC.COLLECTIVE R15, `(.L_x_918) ;  /* 0x000000000f0c7348 */ /* 0x001fea0003c00000 */
[----:B------:R-:W-:Y:S02]  /*1d820*/  ELECT P6, UR62, PT ;  /* 0x00000000003e782f */ /* 0x000fe400038c0000 */
[----:B------:R-:W-:Y:S01]  /*1d830*/  MOV R14, UR62 ;  /* 0x0000003e000e7c02 */ /* 0x000fe20008000f00 */
[----:B0-----:R-:W-:Y:S10]  /*1d840*/  ENDCOLLECTIVE ;  /* 0x000000000000791b */ /* 0x001ff40003800000 */
.L_x_918:
[----:B------:R-:W-:Y:S05]  /*1d850*/  BSYNC B1 ;  /* 0x0000000000017941 */ /* 0x000fea0003800000 */
.L_x_917:
[----:B------:R-:W-:Y:S05]  /*1d860*/  BRA `(.L_x_704) ;  /* 0xffffff8400947947 */ /* 0x000fea000383ffff */
.L_x_707:
[----:B0-----:R0:W1:Y:S02]  /*1d870*/  SYNCS.PHASECHK.TRANS64.TRYWAIT P0, [R22+URZ+0x28820], R7 ;  /* 0x02882007160075a7 */ /* 0x001064000800017f */
[----:B-1----:R-:W-:Y:S05]  /*1d880*/  @!P0 NANOSLEEP.SYNCS 0x989680 ;  /* 0x009896800000895d */ /* 0x002fea0003900000 */
[----:B------:R-:W1:Y:S02]  /*1d890*/  @!P0 SYNCS.PHASECHK.TRANS64 P0, [R22+URZ+0x28820], R7 ;  /* 0x02882007160085a7 */ /* 0x000e64000800007f */
[----:B-1----:R-:W-:Y:S05]  /*1d8a0*/  @!P0 BRA `(.L_x_707) ;  /* 0xfffffffc00f08947 */ /* 0x002fea000383ffff */
[----:B------:R-:W-:Y:S05]  /*1d8b0*/  BRA `(.L_x_919) ;  /* 0xffffff8400a47947 */ /* 0x000fea000383ffff */
.L_x_711:
[----:B-1----:R1:W2:Y:S02]  /*1d8c0*/  SYNCS.PHASECHK.TRANS64.TRYWAIT P0, [R10+URZ+0x288a0], R9 ;  /* 0x0288a0090a0075a7 */ /* 0x0022a4000800017f */
[----:B--2---:R-:W-:Y:S05]  /*1d8d0*/  @!P0 NANOSLEEP.SYNCS 0x989680 ;  /* 0x009896800000895d */ /* 0x004fea0003900000 */
[----:B------:R-:W2:Y:S02]  /*1d8e0*/  @!P0 SYNCS.PHASECHK.TRANS64 P0, [R10+URZ+0x288a0], R9 ;  /* 0x0288a0090a0085a7 */ /* 0x000ea4000800007f */
[----:B--2---:R-:W-:Y:S05]  /*1d8f0*/  @!P0 BRA `(.L_x_711) ;  /* 0xfffffffc00f08947 */ /* 0x004fea000383ffff */
[----:B------:R-:W-:Y:S05]  /*1d900*/  BRA `(.L_x_920) ;  /* 0xffffff8400bc7947 */ /* 0x000fea000383ffff */
.L_x_717:
[----:B0-----:R0:W2:Y:S02]  /*1d910*/  SYNCS.PHASECHK.TRANS64.TRYWAIT P0, [R10+URZ+0x288c0], R9 ;  /* 0x0288c0090a0075a7 */ /* 0x0010a4000800017f */
[----:B--2---:R-:W-:Y:S05]  /*1d920*/  @!P0 NANOSLEEP.SYNCS 0x989680 ;  /* 0x009896800000895d */ /* 0x004fea0003900000 */
[----:B------:R-:W2:Y:S02]  /*1d930*/  @!P0 SYNCS.PHASECHK.TRANS64 P0, [R10+URZ+0x288c0], R9 ;  /* 0x0288c0090a0085a7 */ /* 0x000ea4000800007f */
[----:B--2---:R-:W-:Y:S05]  /*1d940*/  @!P0 BRA `(.L_x_717) ;  /* 0xfffffffc00f08947 */ /* 0x004fea000383ffff */
[----:B------:R-:W-:Y:S05]  /*1d950*/  BRA `(.L_x_921) ;  /* 0xffffff88007c7947 */ /* 0x000fea000383ffff */
.L_x_725:
[----:B-1----:R1:W2:Y:S02]  /*1d960*/  SYNCS.PHASECHK.TRANS64.TRYWAIT P2, [R10+URZ+0x288a0], R9 ;  /* 0x0288a0090a0075a7 */ /* 0x0022a4000804017f */
[----:B--2---:R-:W-:Y:S05]  /*1d970*/  @!P2 NANOSLEEP.SYNCS 0x989680 ;  /* 0x009896800000a95d */ /* 0x004fea0003900000 */
[----:B------:R-:W2:Y:S02]  /*1d980*/  @!P2 SYNCS.PHASECHK.TRANS64 P2, [R10+URZ+0x288a0], R9 ;  /* 0x0288a0090a00a5a7 */ /* 0x000ea4000804007f */
[----:B--2---:R-:W-:Y:S05]  /*1d990*/  @!P2 BRA `(.L_x_725) ;  /* 0xfffffffc00f0a947 */ /* 0x004fea000383ffff */
[----:B------:R-:W-:Y:S05]  /*1d9a0*/  BRA `(.L_x_922) ;  /* 0xffffff8c00787947 */ /* 0x000fea000383ffff */
.L_x_731:
[----:B0-----:R0:W2:Y:S02]  /*1d9b0*/  SYNCS.PHASECHK.TRANS64.TRYWAIT P2, [R10+URZ+0x288c0], R9 ;  /* 0x0288c0090a0075a7 */ /* 0x0010a4000804017f */
[----:B--2---:R-:W-:Y:S05]  /*1d9c0*/  @!P2 NANOSLEEP.SYNCS 0x989680 ;  /* 0x009896800000a95d */ /* 0x004fea0003900000 */
[----:B------:R-:W2:Y:S02]  /*1d9d0*/  @!P2 SYNCS.PHASECHK.TRANS64 P2, [R10+URZ+0x288c0], R9 ;  /* 0x0288c0090a00a5a7 */ /* 0x000ea4000804007f */
[----:B--2---:R-:W-:Y:S05]  /*1d9e0*/  @!P2 BRA `(.L_x_731) ;  /* 0xfffffffc00f0a947 */ /* 0x004fea000383ffff */
[----:B------:R-:W-:Y:S05]  /*1d9f0*/  BRA `(.L_x_923) ;  /* 0xffffff9000307947 */ /* 0x000fea000383ffff */
.L_x_747:
[----:B------:R-:W0:Y:S01]  /*1da00*/  S2R R9, SR_TID.X ;  /* 0x0000000000097919 */ /* 0x000e220000002100 */
[----:B------:R-:W-:Y:S01]  /*1da10*/  BSSY B0, `(.L_x_924) ;  /* 0x000000a000007945 */ /* 0x000fe20003800000 */
[----:B------:R-:W-:Y:S01]  /*1da20*/  IMAD.MOV.U32 R12, RZ, RZ, RZ ;  /* 0x000000ffff0c7224 */ /* 0x000fe200078e00ff */
[----:B------:R-:W-:Y:S01]  /*1da30*/  MOV R15, 0xffffffff ;  /* 0xffffffff000f7802 */ /* 0x000fe20000000f00 */
[----:B------:R-:W-:Y:S01]  /*1da40*/  IMAD.MOV.U32 R11, RZ, RZ, 0x1f ;  /* 0x0000001fff0b7424 */ /* 0x000fe200078e00ff */
[----:B0-----:R-:W-:-:S04]  /*1da50*/  SHF.R.U32.HI R9, RZ, 0x5, R9 ;  /* 0x00000005ff097819 */ /* 0x001fc80000011609 */
[----:B------:R-:W-:-:S04]  /*1da60*/  LOP3.LUT R9, R9, 0x3, RZ, 0xc0, !PT ;  /* 0x0000000309097812 */ /* 0x000fc800078ec0ff */
[----:B------:R-:W-:-:S07]  /*1da70*/  MOV R13, R9 ;  /* 0x00000009000d7202 */ /* 0x000fce0000000f00 */
[----:B-----5:R-:W-:Y:S05]  /*1da80*/  WARPSYNC.COLLECTIVE R15, `(.L_x_925) ;  /* 0x000000000f087348 */ /* 0x020fea0003c00000 */
[----:B------:R0:W1:Y:S02]  /*1da90*/  SHFL.IDX P6, R14, R13, R12, R11 ;  /* 0x0000000c0d0e7389 */ /* 0x00006400000c000b */
[----:B01---5:R-:W-:Y:S01]  /*1daa0*/  ENDCOLLECTIVE ;  /* 0x000000000000791b */ /* 0x023fe20003800000 */
.L_x_925:
[----:B------:R-:W-:Y:S05]  /*1dab0*/  BSYNC B0 ;  /* 0x0000000000007941 */ /* 0x000fea0003800000 */
.L_x_924:
[----:B------:R-:W-:Y:S05]  /*1dac0*/  BRA `(.L_x_926) ;  /* 0xffffff9c007c7947 */ /* 0x000fea000383ffff */
.L_x_750:
[----:B0-----:R0:W1:Y:S02]  /*1dad0*/  SYNCS.PHASECHK.TRANS64.TRYWAIT P0, [R7+URZ+0x28840], R2 ;  /* 0x02884002070075a7 */ /* 0x001064000800017f */
[----:B-1----:R-:W-:Y:S05]  /*1dae0*/  @!P0 NANOSLEEP.SYNCS 0x989680 ;  /* 0x009896800000895d */ /* 0x002fea0003900000 */
[----:B------:R-:W1:Y:S02]  /*1daf0*/  @!P0 SYNCS.PHASECHK.TRANS64 P0, [R7+URZ+0x28840], R2 ;  /* 0x02884002070085a7 */ /* 0x000e64000800007f */
[----:B-1----:R-:W-:Y:S05]  /*1db00*/  @!P0 BRA `(.L_x_750) ;  /* 0xfffffffc00f08947 */ /* 0x002fea000383ffff */
[----:B------:R-:W-:Y:S05]  /*1db10*/  BRA `(.L_x_927) ;  /* 0xffffff9c00cc7947 */ /* 0x000fea000383ffff */
.L_x_751:
        /* <DEDUP_REMOVED lines=8> */
.L_x_929:
[----:B------:R-:W-:Y:S05]  /*1dba0*/  BSYNC B0 ;  /* 0x0000000000007941 */ /* 0x000fea0003800000 */
.L_x_928:
[----:B------:R-:W-:Y:S01]  /*1dbb0*/  MOV R13, R4 ;  /* 0x00000004000d7202 */ /* 0x000fe20000000f00 */
[----:B------:R-:W-:Y:S01]  /*1dbc0*/  IMAD.MOV.U32 R12, RZ, RZ, RZ ;  /* 0x000000ffff0c7224 */ /* 0x000fe200078e00ff */
[----:B------:R-:W-:Y:S01]  /*1dbd0*/  MOV R15, 0xffffffff ;  /* 0xffffffff000f7802 */ /* 0x000fe20000000f00 */
[----:B------:R-:W-:Y:S01]  /*1dbe0*/  IMAD.MOV.U32 R11, RZ, RZ, 0x181f ;  /* 0x0000181fff0b7424 */ /* 0x000fe200078e00ff */
[----:B------:R-:W-:Y:S01]  /*1dbf0*/  @P0 LEA R8, R5, R22, 0x1 ;  /* 0x0000001605080211 */ /* 0x000fe200078e08ff */
[----:B------:R-:W-:-:S07]  /*1dc00*/  IMAD.MOV.U32 R2, RZ, RZ, R14 ;  /* 0x000000ffff027224 */ /* 0x000fce00078e000e */
[----:B------:R-:W-:Y:S05]  /*1dc10*/  WARPSYNC.COLLECTIVE R15, `(.L_x_930) ;  /* 0x000000000f087348 */ /* 0x000fea0003c00000 */
[----:B------:R0:W1:Y:S02]  /*1dc20*/  SHFL.IDX P6, R14, R13, R12, R11 ;  /* 0x0000000c0d0e7389 */ /* 0x00006400000c000b */
[----:B01----:R-:W-:Y:S01]  /*1dc30*/  ENDCOLLECTIVE ;  /* 0x000000000000791b */ /* 0x003fe20003800000 */
.L_x_930:
[----:B------:R-:W-:Y:S02]  /*1dc40*/  IMAD.MOV.U32 R13, RZ, RZ, R0 ;  /* 0x000000ffff0d7224 */ /* 0x000fe400078e0000 */
[----:B------:R-:W-:Y:S02]  /*1dc50*/  IMAD.MOV.U32 R12, RZ, RZ, 0x1 ;  /* 0x00000001ff0c7424 */ /* 0x000fe400078e00ff */
[----:B------:R-:W-:-:S07]  /*1dc60*/  IMAD.MOV.U32 R3, RZ, RZ, R14 ;  /* 0x000000ffff037224 */ /* 0x000fce00078e000e */
[----:B------:R-:W-:Y:S05]  /*1dc70*/  WARPSYNC.COLLECTIVE R15, `(.L_x_931) ;  /* 0x000000000f087348 */ /* 0x000fea0003c00000 */
[----:B------:R0:W1:Y:S02]  /*1dc80*/  SHFL.IDX P6, R14, R13, R12, R11 ;  /* 0x0000000c0d0e7389 */ /* 0x00006400000c000b */
[----:B01----:R-:W-:Y:S01]  /*1dc90*/  ENDCOLLECTIVE ;  /* 0x000000000000791b */ /* 0x003fe20003800000 */
.L_x_931:
        /* <DEDUP_REMOVED lines=16> */
.L_x_932:
[----:B------:R-:W-:Y:S02]  /*1dda0*/  @P0 IMAD R8, R5, 0x2, R22 ;  /* 0x0000000205080824 */ /* 0x000fe400078e0216 */
[----:B------:R-:W-:Y:S01]  /*1ddb0*/  IMAD.MOV.U32 R13, RZ, RZ, R0 ;  /* 0x000000ffff0d7224 */ /* 0x000fe200078e0000 */
[----:B------:R-:W-:Y:S01]  /*1ddc0*/  MOV R12, 0x2 ;  /* 0x00000002000c7802 */ /* 0x000fe20000000f00 */
[----:B------:R-:W-:-:S07]  /*1ddd0*/  IMAD.MOV.U32 R3, RZ, RZ, R14 ;  /* 0x000000ffff037224 */ /* 0x000fce00078e000e */
[----:B------:R-:W-:Y:S05]  /*1dde0*/  WARPSYNC.COLLECTIVE R15, `(.L_x_933) ;  /* 0x000000000f087348 */ /* 0x000fea0003c00000 */
[----:B------:R0:W1:Y:S02]  /*1ddf0*/  SHFL.IDX P6, R14, R13, R12, R11 ;  /* 0x0000000c0d0e7389 */ /* 0x00006400000c000b */
[----:B01----:R-:W-:Y:S01]  /*1de00*/  ENDCOLLECTIVE ;  /* 0x000000000000791b */ /* 0x003fe20003800000 */
.L_x_933:
[----:B------:R-:W-:-:S04]  /*1de10*/  @P0 LEA R3, P1, R31, R3, 0x1 ;  /* 0x000000031f030211 */ /* 0x000fc800078208ff */
[----:B------:R-:W-:-:S04]  /*1de20*/  @P0 IADD3.X R2, RZ, R2, RZ, P1, !PT ;  /* 0x00000002ff020210 */ /* 0x000fc80000ffe4ff */
        /* <DEDUP_REMOVED lines=14> */
.L_x_934:
[----:B------:R-:W-:Y:S01]  /*1df10*/  @P0 IMAD R8, R5, 0x2, R22 ;  /* 0x0000000205080824 */ /* 0x000fe200078e0216 */
[----:B------:R-:W-:Y:S01]  /*1df20*/  MOV R13, R0 ;  /* 0x00000000000d7202 */ /* 0x000fe20000000f00 */
[----:B------:R-:W-:Y:S01]  /*1df30*/  IMAD.MOV.U32 R12, RZ, RZ, 0x3 ;  /* 0x00000003ff0c7424 */ /* 0x000fe200078e00ff */
[----:B------:R-:W-:-:S07]  /*1df40*/  MOV R3, R14 ;  /* 0x0000000e00037202 */ /* 0x000fce0000000f00 */
[----:B------:R-:W-:Y:S05]  /*1df50*/  WARPSYNC.COLLECTIVE R15, `(.L_x_935) ;  /* 0x000000000f087348 */ /* 0x000fea0003c00000 */
[----:B------:R0:W1:Y:S02]  /*1df60*/  SHFL.IDX P6, R14, R13, R12, R11 ;  /* 0x0000000c0d0e7389 */ /* 0x00006400000c000b */
[----:B01----:R-:W-:Y:S01]  /*1df70*/  ENDCOLLECTIVE ;  /* 0x000000000000791b */ /* 0x003fe20003800000 */
.L_x_935:
[----:B------:R-:W-:-:S05]  /*1df80*/  @P0 LEA R3, P1, R31, R3, 0x1 ;  /* 0x000000031f030211 */ /* 0x000fca00078208ff */
[----:B------:R-:W-:-:S05]  /*1df90*/  @P0 IMAD.X R2, RZ, RZ, R2, P1 ;  /* 0x000000ffff020224 */ /* 0x000fca00008e0602 */
[----:B------:R-:W-:Y:S02]  /*1dfa0*/  @P0 LOP3.LUT R3, R3, R2, RZ, 0x3c, !PT ;  /* 0x0000000203030212 */ /* 0x000fe400078e3cff */
[----:B------:R-:W-:Y:S02]  /*1dfb0*/  MOV R13, R4 ;  /* 0x00000004000d7202 */ /* 0x000fe40000000f00 */
        /* <DEDUP_REMOVED lines=12> */
.L_x_936:
[----:B------:R-:W-:Y:S01]  /*1e080*/  @P0 LEA R8, R5, R22, 0x1 ;  /* 0x0000001605080211 */ /* 0x000fe200078e08ff */
[----:B------:R-:W-:Y:S02]  /*1e090*/  IMAD.MOV.U32 R13, RZ, RZ, R0 ;  /* 0x000000ffff0d7224 */ /* 0x000fe400078e0000 */
[----:B------:R-:W-:Y:S02]  /*1e0a0*/  IMAD.MOV.U32 R12, RZ, RZ, 0x4 ;  /* 0x00000004ff0c7424 */ /* 0x000fe400078e00ff */
[----:B------:R-:W-:-:S07]  /*1e0b0*/  IMAD.MOV.U32 R3, RZ, RZ, R14 ;  /* 0x000000ffff037224 */ /* 0x000fce00078e000e */
[----:B------:R-:W-:Y:S05]  /*1e0c0*/  WARPSYNC.COLLECTIVE R15, `(.L_x_937) ;  /* 0x000000000f087348 */ /* 0x000fea0003c00000 */
[----:B------:R0:W1:Y:S02]  /*1e0d0*/  SHFL.IDX P6, R14, R13, R12, R11 ;  /* 0x0000000c0d0e7389 */ /* 0x00006400000c000b */
[----:B01----:R-:W-:Y:S01]  /*1e0e0*/  ENDCOLLECTIVE ;  /* 0x000000000000791b */ /* 0x003fe20003800000 */
.L_x_937:
        /* <DEDUP_REMOVED lines=16> */
.L_x_938:
[----:B------:R-:W-:Y:S02]  /*1e1f0*/  @P0 IMAD R8, R5, 0x2, R22 ;  /* 0x0000000205080824 */ /* 0x000fe400078e0216 */
[----:B------:R-:W-:Y:S01]  /*1e200*/  IMAD.MOV.U32 R13, RZ, RZ, R0 ;  /* 0x000000ffff0d7224 */ /* 0x000fe200078e0000 */
[----:B------:R-:W-:Y:S01]  /*1e210*/  MOV R12, 0x5 ;  /* 0x00000005000c7802 */ /* 0x000fe20000000f00 */
[----:B------:R-:W-:-:S07]  /*1e220*/  IMAD.MOV.U32 R3, RZ, RZ, R14 ;  /* 0x000000ffff037224 */ /* 0x000fce00078e000e */
[----:B------:R-:W-:Y:S05]  /*1e230*/  WARPSYNC.COLLECTIVE R15, `(.L_x_939) ;  /* 0x000000000f087348 */ /* 0x000fea0003c00000 */
[----:B------:R0:W1:Y:S02]  /*1e240*/  SHFL.IDX P6, R14, R13, R12, R11 ;  /* 0x0000000c0d0e7389 */ /* 0x00006400000c000b */
[----:B01----:R-:W-:Y:S01]  /*1e250*/  ENDCOLLECTIVE ;  /* 0x000000000000791b */ /* 0x003fe20003800000 */
.L_x_939:
        /* <DEDUP_REMOVED lines=16> */
.L_x_940:
[----:B------:R-:W-:Y:S01]  /*1e360*/  @P0 IMAD R8, R5, 0x2, R22 ;  /* 0x0000000205080824 */ /* 0x000fe200078e0216 */
[----:B------:R-:W-:Y:S01]  /*1e370*/  MOV R13, R0 ;  /* 0x00000000000d7202 */ /* 0x000fe20000000f00 */
[----:B------:R-:W-:Y:S01]  /*1e380*/  IMAD.MOV.U32 R12, RZ, RZ, 0x6 ;  /* 0x00000006ff0c7424 */ /* 0x000fe200078e00ff */
[----:B------:R-:W-:-:S07]  /*1e390*/  MOV R3, R14 ;  /* 0x0000000e00037202 */ /* 0x000fce0000000f00 */
[----:B------:R-:W-:Y:S05]  /*1e3a0*/  WARPSYNC.COLLECTIVE R15, `(.L_x_941) ;  /* 0x000000000f087348 */ /* 0x000fea0003c00000 */
[----:B------:R0:W1:Y:S02]  /*1e3b0*/  SHFL.IDX P6, R14, R13, R12, R11 ;  /* 0x0000000c0d0e7389 */ /* 0x00006400000c000b */
[----:B01----:R-:W-:Y:S01]  /*1e3c0*/  ENDCOLLECTIVE ;  /* 0x000000000000791b */ /* 0x003fe20003800000 */
.L_x_941:
        /* <DEDUP_REMOVED lines=16> */
.L_x_942:
[----:B------:R-:W-:Y:S01]  /*1e4d0*/  @P0 LEA R8, R5, R22, 0x1 ;  /* 0x0000001605080211 */ /* 0x000fe200078e08ff */
[----:B------:R-:W-:Y:S02]  /*1e4e0*/  IMAD.MOV.U32 R13, RZ, RZ, R0 ;  /* 0x000000ffff0d7224 */ /* 0x000fe400078e0000 */
[----:B------:R-:W-:Y:S02]  /*1e4f0*/  IMAD.MOV.U32 R12, RZ, RZ, 0x7 ;  /* 0x00000007ff0c7424 */ /* 0x000fe400078e00ff */
[----:B------:R-:W-:-:S07]  /*1e500*/  IMAD.MOV.U32 R3, RZ, RZ, R14 ;  /* 0x000000ffff037224 */ /* 0x000fce00078e000e */
[----:B------:R-:W-:Y:S05]  /*1e510*/  WARPSYNC.COLLECTIVE R15, `(.L_x_943) ;  /* 0x000000000f087348 */ /* 0x000fea0003c00000 */
[----:B------:R0:W1:Y:S02]  /*1e520*/  SHFL.IDX P6, R14, R13, R12, R11 ;  /* 0x0000000c0d0e7389 */ /* 0x00006400000c000b */
[----:B01----:R-:W-:Y:S01]  /*1e530*/  ENDCOLLECTIVE ;  /* 0x000000000000791b */ /* 0x003fe20003800000 */
.L_x_943:
[----:B------:R-:W-:-:S05]  /*1e540*/  @P0 LEA R3, P1, R31, R3, 0x1 ;  /* 0x000000031f030211 */ /* 0x000fca00078208ff */
[----:B------:R-:W-:-:S05]  /*1e550*/  @P0 IMAD.X R2, RZ, RZ, R2, P1 ;  /* 0x000000ffff020224 */ /* 0x000fca00008e0602 */
[----:B------:R-:W-:Y:S01]  /*1e560*/  @P0 LOP3.LUT R3, R3, R2, RZ, 0x3c, !PT ;  /* 0x0000000203030212 */ /* 0x000fe200078e3cff */
[----:B------:R-:W-:-:S03]  /*1e570*/  IMAD.MOV.U32 R13, RZ, RZ, R4 ;  /* 0x000000ffff0d7224 */ /* 0x000fc600078e0004 */
[----:B------:R-:W-:-:S04]  /*1e580*/  @P0 LOP3.LUT R2, R3, R2, RZ, 0x3c, !PT ;  /* 0x0000000203020212 */ /* 0x000fc800078e3cff */
[----:B------:R-:W-:Y:S02]  /*1e590*/  @P0 LOP3.LUT R3, R3, R2, RZ, 0x3c, !PT ;  /* 0x0000000203030212 */ /* 0x000fe400078e3cff */
[----:B------:R-:W-:-:S07]  /*1e5a0*/  MOV R0, R14 ;  /* 0x0000000e00007202 */ /* 0x000fce0000000f00 */
[----:B------:R-:W-:Y:S05]  /*1e5b0*/  WARPSYNC.COLLECTIVE R15, `(.L_x_944) ;  /* 0x000000000f087348 */ /* 0x000fea0003c00000 */
[----:B------:R0:W1:Y:S02]  /*1e5c0*/  SHFL.IDX P6, R14, R13, R12, R11 ;  /* 0x0000000c0d0e7389 */ /* 0x00006400000c000b */
[----:B01----:R-:W-:Y:S01]  /*1e5d0*/  ENDCOLLECTIVE ;  /* 0x000000000000791b */ /* 0x003fe20003800000 */
.L_x_944:
[----:B------:R-:W-:Y:S01]  /*1e5e0*/  @!PT LDS RZ, [RZ] ;  /* 0x00000000fffff984 */ /* 0x000fe20000000800 */
[----:B------:R-:W-:Y:S01]  /*1e5f0*/  @!PT LDS RZ, [RZ] ;  /* 0x00000000fffff984 */ /* 0x000fe20000000800 */
[----:B------:R-:W-:Y:S01]  /*1e600*/  @!PT LDS RZ, [RZ] ;  /* 0x00000000fffff984 */ /* 0x000fe20000000800 */
[----:B------:R-:W-:Y:S04]  /*1e610*/  @P0 LDGSTS.E.BYPASS.LTC128B.128 [R8+0x1b400], desc[UR42][R2.64], !P3 ;  /* 0x1b40000002080fae */ /* 0x000fe8000d901d6a */
[----:B------:R0:W-:Y:S02]  /*1e620*/  @P0 LDGSTS.E.BYPASS.LTC128B.128 [R8+0x1f400], desc[UR42][R2.64+0x80], !P2 ;  /* 0x1f40008002080fae */ /* 0x0001e4000d101d6a */
[----:B0-----:R-:W-:Y:S01]  /*1e630*/  IMAD.MOV.U32 R2, RZ, RZ, R14 ;  /* 0x000000ffff027224 */ /* 0x001fe200078e000e */
[----:B------:R-:W-:Y:S06]  /*1e640*/  BRA `(.L_x_945) ;  /* 0xffffff9800a87947 */ /* 0x000fec000383ffff */
.L_x_756:
[----:B------:R-:W-:Y:S01]  /*1e650*/  MOV R13, R5 ;  /* 0x00000005000d7202 */ /* 0x000fe20000000f00 */
[----:B------:R-:W-:Y:S01]  /*1e660*/  IMAD.MOV.U32 R12, RZ, RZ, RZ ;  /* 0x000000ffff0c7224 */ /* 0x000fe200078e00ff */
[----:B------:R-:W-:Y:S01]  /*1e670*/  MOV R15, 0xffffffff ;  /* 0xffffffff000f7802 */ /* 0x000fe20000000f00 */
[----:B------:R-:W-:Y:S01]  /*1e680*/  IMAD.MOV.U32 R11, RZ, RZ, 0x181f ;  /* 0x0000181fff0b7424 */ /* 0x000fe200078e00ff */
[----:B------:R-:W-:Y:S01]  /*1e690*/  IADD3 R4, R10, R4, RZ ;  /* 0x000000040a047210 */ /* 0x000fe20007ffe0ff */
[----:B-----5:R-:W-:-:S07]  /*1e6a0*/  IMAD R6, R20, R7, RZ ;  /* 0x0000000714067224 */ /* 0x020fce00078e02ff */
[----:B------:R-:W-:Y:S05]  /*1e6b0*/  WARPSYNC.COLLECTIVE R15, `(.L_x_946) ;  /* 0x000000000f087348 */ /* 0x000fea0003c00000 */
[----:B------:R0:W1:Y:S02]  /*1e6c0*/  SHFL.IDX P6, R14, R13, R12, R11 ;  /* 0x0000000c0d0e7389 */ /* 0x00006400000c000b */
[----:B01----:R-:W-:Y:S01]  /*1e6d0*/  ENDCOLLECTIVE ;  /* 0x000000000000791b */ /* 0x003fe20003800000 */
.L_x_946:
[C---:B------:R-:W-:Y:S02]  /*1e6e0*/  IADD3 R7, R4.reuse, 0x10, RZ ;  /* 0x0000001004077810 */ /* 0x040fe40007ffe0ff */
[----:B------:R-:W-:Y:S01]  /*1e6f0*/  ISETP.GE.AND P3, PT, R4, R6, PT ;  /* 0x000000060400720c */ /* 0x000fe20003f66270 */
[----:B------:R-:W-:Y:S02]  /*1e700*/  IMAD.MOV.U32 R13, RZ, RZ, R0 ;  /* 0x000000ffff0d7224 */ /* 0x000fe400078e0000 */
[----:B------:R-:W-:-:S10]  /*1e710*/  IMAD.MOV.U32 R2, RZ, RZ, R14 ;  /* 0x000000ffff027224 */ /* 0x000fd400078e000e */
[----:B------:R-:W-:Y:S05]  /*1e720*/  WARPSYNC.COLLECTIVE R15, `(.L_x_947) ;  /* 0x000000000f087348 */ /* 0x000fea0003c00000 */
[----:B------:R0:W1:Y:S02]  /*1e730*/  SHFL.IDX P6, R14, R13, R12, R11 ;  /* 0x0000000c0d0e7389 */ /* 0x00006400000c000b */
[----:B01----:R-:W-:Y:S01]  /*1e740*/  ENDCOLLECTIVE ;  /* 0x000000000000791b */ /* 0x003fe20003800000 */
.L_x_947:
        /* <DEDUP_REMOVED lines=8> */
.L_x_948:
[----:B------:R-:W-:Y:S01]  /*1e7d0*/  @!PT LDS RZ, [RZ] ;  /* 0x00000000fffff984 */ /* 0x000fe20000000800 */
[----:B------:R-:W-:Y:S01]  /*1e7e0*/  @!PT LDS RZ, [RZ] ;  /* 0x00000000fffff984 */ /* 0x000fe20000000800 */
[----:B------:R-:W-:Y:S01]  /*1e7f0*/  @!PT LDS RZ, [RZ] ;  /* 0x00000000fffff984 */ /* 0x000fe20000000800 */
[----:B------:R-:W-:Y:S04]  /*1e800*/  @!P3 LDGSTS.E.BYPASS.LTC128B.128 [R9+0x10400], desc[UR42][R2.64], !P0 ;  /* 0x104000000209bfae */ /* 0x000fe8000c101d6a */
[----:B------:R0:W-:Y:S01]  /*1e810*/  @!P3 LDGSTS.E.BYPASS.LTC128B.128 [R9+0x14400], desc[UR42][R2.64+0x80], !P1 ;  /* 0x144000800209bfae */ /* 0x0001e2000c901d6a */
[----:B------:R-:W-:Y:S01]  /*1e820*/  ISETP.GE.AND P3, PT, R7, R6, PT ;  /* 0x000000060700720c */ /* 0x000fe20003f66270 */
[----:B------:R-:W-:Y:S01]  /*1e830*/  IMAD.MOV.U32 R13, RZ, RZ, R0 ;  /* 0x000000ffff0d7224 */ /* 0x000fe200078e0000 */
[----:B0-----:R-:W-:-:S11]  /*1e840*/  MOV R2, R14 ;  /* 0x0000000e00027202 */ /* 0x001fd60000000f00 */
[----:B------:R-:W-:Y:S05]  /*1e850*/  WARPSYNC.COLLECTIVE R15, `(.L_x_949) ;  /* 0x000000000f087348 */ /* 0x000fea0003c00000 */
[----:B------:R0:W1:Y:S02]  /*1e860*/  SHFL.IDX P6, R14, R13, R12, R11 ;  /* 0x0000000c0d0e7389 */ /* 0x00006400000c000b */
[----:B01----:R-:W-:Y:S01]  /*1e870*/  ENDCOLLECTIVE ;  /* 0x000000000000791b */ /* 0x003fe20003800000 */
.L_x_949:
[----:B------:R-:W-:Y:S01]  /*1e880*/  MOV R13, R5 ;  /* 0x00000005000d7202 */ /* 0x000fe20000000f00 */
[----:B------:R-:W-:Y:S01]  /*1e890*/  IMAD.MOV.U32 R12, RZ, RZ, 0x2 ;  /* 0x00000002ff0c7424 */ /* 0x000fe200078e00ff */
[----:B------:R-:W-:-:S05]  /*1e8a0*/  @!P3 LEA R14, P2, R31, R14, 0x1 ;  /* 0x0000000e1f0eb211 */ /* 0x000fca00078408ff */
[----:B------:R-:W-:Y:S01]  /*1e8b0*/  @!P3 IMAD.X R7, RZ, RZ, R2, P2 ;  /* 0x000000ffff07b224 */ /* 0x000fe200010e0602 */
[----:B------:R-:W-:-:S07]  /*1e8c0*/  @!P3 MOV R2, R14 ;  /* 0x0000000e0002b202 */ /* 0x000fce0000000f00 */
[----:B------:R-:W-:Y:S05]  /*1e8d0*/  WARPSYNC.COLLECTIVE R15, `(.L_x_950) ;  /* 0x000000000f087348 */ /* 0x000fea0003c00000 */
[----:B------:R0:W1:Y:S02]  /*1e8e0*/  SHFL.IDX P6, R14, R13, R12, R11 ;  /* 0x0000000c0d0e7389 */ /* 0x00006400000c000b */
[----:B01----:R-:W-:Y:S01]  /*1e8f0*/  ENDCOLLECTIVE ;  /* 0x000000000000791b */ /* 0x003fe20003800000 */
.L_x_950:
[----:B------:R-:W-:Y:S02]  /*1e900*/  @!P3 IMAD.MOV.U32 R3, RZ, RZ, R7 ;  /* 0x000000ffff03b224 */ /* 0x000fe400078e0007 */
[----:B------:R-:W-:-:S03]  /*1e910*/  VIADD R7, R4, 0x20 ;  /* 0x0000002004077836 */ /* 0x000fc60000000000 */
[----:B------:R-:W-:Y:S01]  /*1e920*/  @!PT LDS RZ, [RZ] ;  /* 0x00000000fffff984 */ /* 0x000fe20000000800 */
[----:B------:R-:W-:Y:S01]  /*1e930*/  @!PT LDS RZ, [RZ] ;  /* 0x00000000fffff984 */ /* 0x000fe20000000800 */
[----:B------:R-:W-:Y:S01]  /*1e940*/  @!PT LDS RZ, [RZ] ;  /* 0x00000000fffff984 */ /* 0x000fe20000000800 */
[----:B------:R-:W-:Y:S04]  /*1e950*/  @!P3 LDGSTS.E.BYPASS.LTC128B.128 [R9+0x10c00], desc[UR42][R2.64], !P0 ;  /* 0x10c000000209bfae */ /* 0x000fe8000c101d6a */
[----:B------:R0:W-:Y:S01]  /*1e960*/  @!P3 LDGSTS.E.BYPASS.LTC128B.128 [R9+0x14c00], desc[UR42][R2.64+0x80], !P1 ;  /* 0x14c000800209bfae */ /* 0x0001e2000c901d6a */
[----:B------:R-:W-:Y:S02]  /*1e970*/  ISETP.GE.AND P3, PT, R7, R6, PT ;  /* 0x000000060700720c */ /* 0x000fe40003f66270 */
[----:B------:R-:W-:Y:S01]  /*1e980*/  MOV R13, R0 ;  /* 0x00000000000d7202 */ /* 0x000fe20000000f00 */
[----:B0-----:R-:W-:-:S10]  /*1e990*/  IMAD.MOV.U32 R2, RZ, RZ, R14 ;  /* 0x000000ffff027224 */ /* 0x001fd400078e000e */
[----:B------:R-:W-:Y:S05]  /*1e9a0*/  WARPSYNC.COLLECTIVE R15, `(.L_x_951) ;  /* 0x000000000f087348 */ /* 0x000fea0003c00000 */
[----:B------:R0:W1:Y:S02]  /*1e9b0*/  SHFL.IDX P6, R14, R13, R12, R11 ;  /* 0x0000000c0d0e7389 */ /* 0x00006400000c000b */
[----:B01----:R-:W-:Y:S01]  /*1e9c0*/  ENDCOLLECTIVE ;  /* 0x000000000000791b */ /* 0x003fe20003800000 */
.L_x_951:
[----:B------:R-:W-:Y:S01]  /*1e9d0*/  IMAD.MOV.U32 R13, RZ, RZ, R5 ;  /* 0x000000ffff0d7224 */ /* 0x000fe200078e0005 */
[----:B------:R-:W-:Y:S02]  /*1e9e0*/  MOV R12, 0x3 ;  /* 0x00000003000c7802 */ /* 0x000fe40000000f00 */
[----:B------:R-:W-:-:S05]  /*1e9f0*/  @!P3 LEA R14, P2, R31, R14, 0x1 ;  /* 0x0000000e1f0eb211 */ /* 0x000fca00078408ff */
[----:B------:R-:W-:Y:S02]  /*1ea00*/  @!P3 IMAD.X R7, RZ, RZ, R2, P2 ;  /* 0x000000ffff07b224 */ /* 0x000fe400010e0602 */
[----:B------:R-:W-:-:S07]  /*1ea10*/  @!P3 IMAD.MOV.U32 R2, RZ, RZ, R14 ;  /* 0x000000ffff02b224 */ /* 0x000fce00078e000e */
[----:B------:R-:W-:Y:S05]  /*1ea20*/  WARPSYNC.COLLECTIVE R15, `(.L_x_952) ;  /* 0x000000000f087348 */ /* 0x000fea0003c00000 */
[----:B------:R0:W1:Y:S02]  /*1ea30*/  SHFL.IDX P6, R14, R13, R12, R11 ;  /* 0x0000000c0d0e7389 */ /* 0x00006400000c000b */
[----:B01----:R-:W-:Y:S01]  /*1ea40*/  ENDCOLLECTIVE ;  /* 0x000000000000791b */ /* 0x003fe20003800000 */
.L_x_952:
[----:B------:R-:W-:Y:S01]  /*1ea50*/  @!P3 MOV R3, R7 ;  /* 0x000000070003b202 */ /* 0x000fe20000000f00 */
[----:B------:R-:W-:-:S04]  /*1ea60*/  VIADD R7, R4, 0x30 ;  /* 0x0000003004077836 */ /* 0x000fc80000000000 */
        /* <DEDUP_REMOVED lines=11> */
.L_x_953:
[----:B------:R-:W-:Y:S02]  /*1eb20*/  IMAD.MOV.U32 R13, RZ, RZ, R5 ;  /* 0x000000ffff0d7224 */ /* 0x000fe400078e0005 */
[----:B------:R-:W-:Y:S01]  /*1eb30*/  IMAD.MOV.U32 R12, RZ, RZ, 0x4 ;  /* 0x00000004ff0c7424 */ /* 0x000fe200078e00ff */
[----:B------:R-:W-:-:S04]  /*1eb40*/  @!P3 LEA R14, P2, R31, R14, 0x1 ;  /* 0x0000000e1f0eb211 */ /* 0x000fc800078408ff */
[----:B------:R-:W-:Y:S01]  /*1eb50*/  @!P3 IADD3.X R7, RZ, R2, RZ, P2, !PT ;  /* 0x00000002ff07b210 */ /* 0x000fe200017fe4ff */
[----:B------:R-:W-:-:S08]  /*1eb60*/  @!P3 IMAD.MOV.U32 R2, RZ, RZ, R14 ;  /* 0x000000ffff02b224 */ /* 0x000fd000078e000e */
[----:B------:R-:W-:Y:S05]  /*1eb70*/  WARPSYNC.COLLECTIVE R15, `(.L_x_954) ;  /* 0x000000000f087348 */ /* 0x000fea0003c00000 */
[----:B------:R0:W1:Y:S02]  /*1eb80*/  SHFL.IDX P6, R14, R13, R12, R11 ;  /* 0x0000000c0d0e7389 */ /* 0x00006400000c000b */
[----:B01----:R-:W-:Y:S01]  /*1eb90*/  ENDCOLLECTIVE ;  /* 0x000000000000791b */ /* 0x003fe20003800000 */
.L_x_954:
[----:B------:R-:W-:Y:S01]  /*1eba0*/  @!P3 IMAD.MOV.U32 R3, RZ, RZ, R7 ;  /* 0x000000ffff03b224 */ /* 0x000fe200078e0007 */
[----:B------:R-:W-:-:S04]  /*1ebb0*/  IADD3 R7, R4, 0x40, RZ ;  /* 0x0000004004077810 */ /* 0x000fc80007ffe0ff */
        /* <DEDUP_REMOVED lines=11> */
.L_x_955:
        /* <DEDUP_REMOVED lines=8> */
.L_x_956:
        /* <DEDUP_REMOVED lines=13> */
.L_x_957:
        /* <DEDUP_REMOVED lines=8> */
.L_x_958:
[----:B------:R-:W-:-:S05]  /*1ee40*/  @!P3 MOV R3, R7 ;  /* 0x000000070003b202 */ /* 0x000fca0000000f00 */
[----:B------:R-:W-:Y:S01]  /*1ee50*/  @!PT LDS RZ, [RZ] ;  /* 0x00000000fffff984 */ /* 0x000fe20000000800 */
[----:B------:R-:W-:Y:S01]  /*1ee60*/  @!PT LDS RZ, [RZ] ;  /* 0x00000000fffff984 */ /* 0x000fe20000000800 */
[----:B------:R-:W-:Y:S01]  /*1ee70*/  @!PT LDS RZ, [RZ] ;  /* 0x00000000fffff984 */ /* 0x000fe20000000800 */
[----:B------:R-:W-:Y:S04]  /*1ee80*/  @!P3 LDGSTS.E.BYPASS.LTC128B.128 [R9+0x12c00], desc[UR42][R2.64], !P0 ;  /* 0x12c000000209bfae */ /* 0x000fe8000c101d6a */
[----:B------:R0:W-:Y:S01]  /*1ee90*/  @!P3 LDGSTS.E.BYPASS.LTC128B.128 [R9+0x16c00], desc[UR42][R2.64+0x80], !P1 ;  /* 0x16c000800209bfae */ /* 0x0001e2000c901d6a */
[----:B------:R-:W-:Y:S02]  /*1eea0*/  IMAD.MOV.U32 R13, RZ, RZ, R0 ;  /* 0x000000ffff0d7224 */ /* 0x000fe400078e0000 */
[----:B0-----:R-:W-:Y:S01]  /*1eeb0*/  VIADD R3, R4, 0x60 ;  /* 0x0000006004037836 */ /* 0x001fe20000000000 */
[----:B------:R-:W-:-:S07]  /*1eec0*/  MOV R2, R14 ;  /* 0x0000000e00027202 */ /* 0x000fce0000000f00 */
[----:B------:R-:W-:Y:S05]  /*1eed0*/  WARPSYNC.COLLECTIVE R15, `(.L_x_959) ;  /* 0x000000000f087348 */ /* 0x000fea0003c00000 */
[----:B------:R0:W1:Y:S02]  /*1eee0*/  SHFL.IDX P6, R14, R13, R12, R11 ;  /* 0x0000000c0d0e7389 */ /* 0x00006400000c000b */
[----:B01----:R-:W-:Y:S01]  /*1eef0*/  ENDCOLLECTIVE ;  /* 0x000000000000791b */ /* 0x003fe20003800000 */
.L_x_959:
[----:B------:R-:W-:Y:S02]  /*1ef00*/  ISETP.GE.AND P3, PT, R3, R6, PT ;  /* 0x000000060300720c */ /* 0x000fe40003f66270 */
[----:B------:R-:W-:Y:S01]  /*1ef10*/  MOV R13, R5 ;  /* 0x00000005000d7202 */ /* 0x000fe20000000f00 */
[----:B------:R-:W-:-:S10]  /*1ef20*/  IMAD.MOV.U32 R12, RZ, RZ, 0x7 ;  /* 0x00000007ff0c7424 */ /* 0x000fd400078e00ff */
[----:B------:R-:W-:-:S04]  /*1ef30*/  @!P3 LEA R14, P2, R31, R14, 0x1 ;  /* 0x0000000e1f0eb211 */ /* 0x000fc800078408ff */
[----:B------:R-:W-:Y:S01]  /*1ef40*/  @!P3 IADD3.X R7, RZ, R2, RZ, P2, !PT ;  /* 0x00000002ff07b210 */ /* 0x000fe200017fe4ff */
[----:B------:R-:W-:-:S08]  /*1ef50*/  @!P3 IMAD.MOV.U32 R2, RZ, RZ, R14 ;  /* 0x000000ffff02b224 */ /* 0x000fd000078e000e */
[----:B------:R-:W-:Y:S05]  /*1ef60*/  WARPSYNC.COLLECTIVE R15, `(.L_x_960) ;  /* 0x000000000f087348 */ /* 0x000fea0003c00000 */
[----:B------:R0:W1:Y:S02]  /*1ef70*/  SHFL.IDX P6, R14, R13, R12, R11 ;  /* 0x0000000c0d0e7389 */ /* 0x00006400000c000b */
[----:B01----:R-:W-:Y:S01]  /*1ef80*/  ENDCOLLECTIVE ;  /* 0x000000000000791b */ /* 0x003fe20003800000 */
.L_x_960:
[----:B------:R-:W-:-:S05]  /*1ef90*/  @!P3 IMAD.MOV.U32 R3, RZ, RZ, R7 ;  /* 0x000000ffff03b224 */ /* 0x000fca00078e0007 */
[----:B------:R-:W-:Y:S01]  /*1efa0*/  @!PT LDS RZ, [RZ] ;  /* 0x00000000fffff984 */ /* 0x000fe20000000800 */
[----:B------:R-:W-:Y:S01]  /*1efb0*/  @!PT LDS RZ, [RZ] ;  /* 0x00000000fffff984 */ /* 0x000fe20000000800 */
[----:B------:R-:W-:Y:S01]  /*1efc0*/  @!PT LDS RZ, [RZ] ;  /* 0x00000000fffff984 */ /* 0x000fe20000000800 */
[----:B------:R0:W-:Y:S04]  /*1efd0*/  @!P3 LDGSTS.E.BYPASS.LTC128B.128 [R9+0x13400], desc[UR42][R2.64], !P0 ;  /* 0x134000000209bfae */ /* 0x0001e8000c101d6a */
[----:B------:R0:W-:Y:S01]  /*1efe0*/  @!P3 LDGSTS.E.BYPASS.LTC128B.128 [R9+0x17400], desc[UR42][R2.64+0x80], !P1 ;  /* 0x174000800209bfae */ /* 0x0001e2000c901d6a */
[----:B------:R-:W-:Y:S01]  /*1eff0*/  MOV R13, R0 ;  /* 0x00000000000d7202 */ /* 0x000fe20000000f00 */
[----:B------:R-:W-:-:S07]  /*1f000*/  IMAD.MOV.U32 R5, RZ, RZ, R14 ;  /* 0x000000ffff057224 */ /* 0x000fce00078e000e */
[----:B0-----:R-:W-:Y:S05]  /*1f010*/  WARPSYNC.COLLECTIVE R15, `(.L_x_961) ;  /* 0x000000000f087348 */ /* 0x001fea0003c00000 */
[----:B------:R1:W2:Y:S02]  /*1f020*/  SHFL.IDX P6, R14, R13, R12, R11 ;  /* 0x0000000c0d0e7389 */ /* 0x0002a400000c000b */
[----:B012---:R-:W-:Y:S01]  /*1f030*/  ENDCOLLECTIVE ;  /* 0x000000000000791b */ /* 0x007fe20003800000 */
.L_x_961:
[----:B------:R-:W-:Y:S05]  /*1f040*/  BRA `(.L_x_962) ;  /* 0xffffff9c000c7947 */ /* 0x000fea000383ffff */
.L_x_761:
[----:B0-----:R0:W1:Y:S02]  /*1f050*/  SYNCS.PHASECHK.TRANS64.TRYWAIT P0, [R22+URZ+0x28820], R3 ;  /* 0x02882003160075a7 */ /* 0x001064000800017f */
[----:B-1----:R-:W-:Y:S05]  /*1f060*/  @!P0 NANOSLEEP.SYNCS 0x989680 ;  /* 0x009896800000895d */ /* 0x002fea0003900000 */
[----:B------:R-:W1:Y:S02]  /*1f070*/  @!P0 SYNCS.PHASECHK.TRANS64 P0, [R22+URZ+0x28820], R3 ;  /* 0x02882003160085a7 */ /* 0x000e64000800007f */
[----:B-1----:R-:W-:Y:S05]  /*1f080*/  @!P0 BRA `(.L_x_761) ;  /* 0xfffffffc00f08947 */ /* 0x002fea000383ffff */
[----:B------:R-:W-:Y:S05]  /*1f090*/  BRA `(.L_x_963) ;  /* 0xffffff9c00847947 */ /* 0x000fea000383ffff */
.L_x_766:
[----:B0-----:R0:W1:Y:S02]  /*1f0a0*/  SYNCS.PHASECHK.TRANS64.TRYWAIT P0, [R6+URZ+0x28840], R3 ;  /* 0x02884003060075a7 */ /* 0x001064000800017f */
[----:B-1----:R-:W-:Y:S05]  /*1f0b0*/  @!P0 NANOSLEEP.SYNCS 0x989680 ;  /* 0x009896800000895d */ /* 0x002fea0003900000 */
[----:B------:R-:W1:Y:S02]  /*1f0c0*/  @!P0 SYNCS.PHASECHK.TRANS64 P0, [R6+URZ+0x28840], R3 ;  /* 0x02884003060085a7 */ /* 0x000e64000800007f */
[----:B-1----:R-:W-:Y:S05]  /*1f0d0*/  @!P0 BRA `(.L_x_766) ;  /* 0xfffffffc00f08947 */ /* 0x002fea000383ffff */
[----:B------:R-:W-:Y:S05]  /*1f0e0*/  BRA `(.L_x_964) ;  /* 0xffffffa000507947 */ /* 0x000fea000383ffff */
.L_x_767:
        /* <DEDUP_REMOVED lines=8> */
.L_x_966:
[----:B------:R-:W-:Y:S05]  /*1f170*/  BSYNC B1 ;  /* 0x0000000000017941 */ /* 0x000fea0003800000 */
.L_x_965:
[----:B------:R-:W-:Y:S01]  /*1f180*/  MOV R13, R7 ;  /* 0x00000007000d7202 */ /* 0x000fe20000000f00 */
[----:B------:R-:W-:Y:S01]  /*1f190*/  IMAD.MOV.U32 R12, RZ, RZ, RZ ;  /* 0x000000ffff0c7224 */ /* 0x000fe200078e00ff */
[----:B------:R-:W-:Y:S01]  /*1f1a0*/  MOV R15, 0xffffffff ;  /* 0xffffffff000f7802 */ /* 0x000fe20000000f00 */
[----:B------:R-:W-:Y:S02]  /*1f1b0*/  IMAD.MOV.U32 R11, RZ, RZ, 0x181f ;  /* 0x0000181fff0b7424 */ /* 0x000fe400078e00ff */
[----:B------:R-:W-:Y:S02]  /*1f1c0*/  IMAD.MOV.U32 R3, RZ, RZ, R14 ;  /* 0x000000ffff037224 */ /* 0x000fe400078e000e */
[----:B------:R-:W-:-:S07]  /*1f1d0*/  IMAD.SHL.U32 R5, R31, 0x2, RZ ;  /* 0x000000021f057824 */ /* 0x000fce00078e00ff */
[----:B------:R-:W-:Y:S05]  /*1f1e0*/  WARPSYNC.COLLECTIVE R15, `(.L_x_967) ;  /* 0x000000000f087348 */ /* 0x000fea0003c00000 */
[----:B------:R0:W1:Y:S02]  /*1f1f0*/  SHFL.IDX P6, R14, R13, R12, R11 ;  /* 0x0000000c0d0e7389 */ /* 0x00006400000c000b */
[----:B01----:R-:W-:Y:S01]  /*1f200*/  ENDCOLLECTIVE ;  /* 0x000000000000791b */ /* 0x003fe20003800000 */
.L_x_967:
[----:B------:R-:W-:Y:S02]  /*1f210*/  IMAD R8, R8, 0x2, R22 ;  /* 0x0000000208087824 */ /* 0x000fe400078e0216 */
[----:B------:R-:W-:Y:S01]  /*1f220*/  IMAD.MOV.U32 R13, RZ, RZ, R9 ;  /* 0x000000ffff0d7224 */ /* 0x000fe200078e0009 */
[----:B------:R-:W-:Y:S01]  /*1f230*/  MOV R12, 0x1 ;  /* 0x00000001000c7802 */ /* 0x000fe20000000f00 */
[----:B------:R-:W-:-:S07]  /*1f240*/  IMAD.MOV.U32 R2, RZ, RZ, R14 ;  /* 0x000000ffff027224 */ /* 0x000fce00078e000e */
[----:B------:R-:W-:Y:S05]  /*1f250*/  WARPSYNC.COLLECTIVE R15, `(.L_x_968) ;  /* 0x000000000f087348 */ /* 0x000fea0003c00000 */
[----:B------:R0:W1:Y:S02]  /*1f260*/  SHFL.IDX P6, R14, R13, R12, R11 ;  /* 0x0000000c0d0e7389 */ /* 0x00006400000c000b */
[----:B01----:R-:W-:Y:S01]  /*1f270*/  ENDCOLLECTIVE ;  /* 0x000000000000791b */ /* 0x003fe20003800000 */
.L_x_968:
[----:B------:R-:W-:-:S04]  /*1f280*/  IADD3 R2, P0, R2, R5, RZ ;  /* 0x0000000502027210 */ /* 0x000fc80007f1e0ff */
[----:B------:R-:W-:-:S05]  /*1f290*/  IADD3.X R3, RZ, R3, RZ, P0, !PT ;  /* 0x00000003ff037210 */ /* 0x000fca00007fe4ff */
        /* <DEDUP_REMOVED lines=10> */
.L_x_969:
[----:B------:R-:W-:Y:S01]  /*1f340*/  IMAD.MOV.U32 R13, RZ, RZ, R9 ;  /* 0x000000ffff0d7224 */ /* 0x000fe200078e0009 */
[----:B------:R-:W-:Y:S02]  /*1f350*/  MOV R12, 0x2 ;  /* 0x00000002000c7802 */ /* 0x000fe40000000f00 */
[----:B------:R-:W-:-:S07]  /*1f360*/  MOV R2, R14 ;  /* 0x0000000e00027202 */ /* 0x000fce0000000f00 */
[----:B------:R-:W-:Y:S05]  /*1f370*/  WARPSYNC.COLLECTIVE R15, `(.L_x_970) ;  /* 0x000000000f087348 */ /* 0x000fea0003c00000 */
[----:B------:R0:W1:Y:S02]  /*1f380*/  SHFL.IDX P6, R14, R13, R12, R11 ;  /* 0x0000000c0d0e7389 */ /* 0x00006400000c000b */
[----:B01----:R-:W-:Y:S01]  /*1f390*/  ENDCOLLECTIVE ;  /* 0x000000000000791b */ /* 0x003fe20003800000 */
.L_x_970:
        /* <DEDUP_REMOVED lines=12> */
.L_x_971:
[----:B------:R-:W-:Y:S01]  /*1f460*/  IMAD.MOV.U32 R13, RZ, RZ, R9 ;  /* 0x000000ffff0d7224 */ /* 0x000fe200078e0009 */
[----:B------:R-:W-:Y:S02]  /*1f470*/  MOV R12, 0x3 ;  /* 0x00000003000c7802 */ /* 0x000fe40000000f00 */
[----:B------:R-:W-:-:S07]  /*1f480*/  MOV R2, R14 ;  /* 0x0000000e00027202 */ /* 0x000fce0000000f00 */
[----:B------:R-:W-:Y:S05]  /*1f490*/  WARPSYNC.COLLECTIVE R15, `(.L_x_972) ;  /* 0x000000000f087348 */ /* 0x000fea0003c00000 */
[----:B------:R0:W1:Y:S02]  /*1f4a0*/  SHFL.IDX P6, R14, R13, R12, R11 ;  /* 0x0000000c0d0e7389 */ /* 0x00006400000c000b */
[----:B01----:R-:W-:Y:S01]  /*1f4b0*/  ENDCOLLECTIVE ;  /* 0x000000000000791b */ /* 0x003fe20003800000 */
.L_x_972:
        /* <DEDUP_REMOVED lines=12> */
.L_x_973:
[----:B------:R-:W-:Y:S01]  /*1f580*/  IMAD.MOV.U32 R13, RZ, RZ, R9 ;  /* 0x000000ffff0d7224 */ /* 0x000fe200078e0009 */
[----:B------:R-:W-:Y:S02]  /*1f590*/  MOV R12, 0x4 ;  /* 0x00000004000c7802 */ /* 0x000fe40000000f00 */
[----:B------:R-:W-:-:S07]  /*1f5a0*/  MOV R2, R14 ;  /* 0x0000000e00027202 */ /* 0x000fce0000000f00 */
[----:B------:R-:W-:Y:S05]  /*1f5b0*/  WARPSYNC.COLLECTIVE R15, `(.L_x_974) ;  /* 0x000000000f087348 */ /* 0x000fea0003c00000 */
[----:B------:R0:W1:Y:S02]  /*1f5c0*/  SHFL.IDX P6, R14, R13, R12, R11 ;  /* 0x0000000c0d0e7389 */ /* 0x00006400000c000b */
[----:B01----:R-:W-:Y:S01]  /*1f5d0*/  ENDCOLLECTIVE ;  /* 0x000000000000791b */ /* 0x003fe20003800000 */
.L_x_974:
        /* <DEDUP_REMOVED lines=12> */
.L_x_975:
[----:B------:R-:W-:Y:S01]  /*1f6a0*/  IMAD.MOV.U32 R13, RZ, RZ, R9 ;  /* 0x000000ffff0d7224 */ /* 0x000fe200078e0009 */
[----:B------:R-:W-:Y:S02]  /*1f6b0*/  MOV R12, 0x5 ;  /* 0x00000005000c7802 */ /* 0x000fe40000000f00 */
[----:B------:R-:W-:-:S07]  /*1f6c0*/  MOV R2, R14 ;  /* 0x0000000e00027202 */ /* 0x000fce0000000f00 */
[----:B------:R-:W-:Y:S05]  /*1f6d0*/  WARPSYNC.COLLECTIVE R15, `(.L_x_976) ;  /* 0x000000000f087348 */ /* 0x000fea0003c00000 */
[----:B------:R0:W1:Y:S02]  /*1f6e0*/  SHFL.IDX P6, R14, R13, R12, R11 ;  /* 0x0000000c0d0e7389 */ /* 0x00006400000c000b */
[----:B01----:R-:W-:Y:S01]  /*1f6f0*/  ENDCOLLECTIVE ;  /* 0x000000000000791b */ /* 0x003fe20003800000 */
.L_x_976:
        /* <DEDUP_REMOVED lines=12> */
.L_x_977:
[----:B------:R-:W-:Y:S01]  /*1f7c0*/  IMAD.MOV.U32 R13, RZ, RZ, R9 ;  /* 0x000000ffff0d7224 */ /* 0x000fe200078e0009 */
[----:B------:R-:W-:Y:S02]  /*1f7d0*/  MOV R12, 0x6 ;  /* 0x00000006000c7802 */ /* 0x000fe40000000f00 */
[----:B------:R-:W-:-:S07]  /*1f7e0*/  MOV R2, R14 ;  /* 0x0000000e00027202 */ /* 0x000fce0000000f00 */
[----:B------:R-:W-:Y:S05]  /*1f7f0*/  WARPSYNC.COLLECTIVE R15, `(.L_x_978) ;  /* 0x000000000f087348 */ /* 0x000fea0003c00000 */
[----:B------:R0:W1:Y:S02]  /*1f800*/  SHFL.IDX P6, R14, R13, R12, R11 ;  /* 0x0000000c0d0e7389 */ /* 0x00006400000c000b */
[----:B01----:R-:W-:Y:S01]  /*1f810*/  ENDCOLLECTIVE ;  /* 0x000000000000791b */ /* 0x003fe20003800000 */
.L_x_978:
        /* <DEDUP_REMOVED lines=12> */
.L_x_979:
[----:B------:R-:W-:Y:S01]  /*1f8e0*/  IMAD.MOV.U32 R13, RZ, RZ, R9 ;  /* 0x000000ffff0d7224 */ /* 0x000fe200078e0009 */
[----:B------:R-:W-:Y:S02]  /*1f8f0*/  MOV R12, 0x7 ;  /* 0x00000007000c7802 */ /* 0x000fe40000000f00 */
[----:B------:R-:W-:-:S07]  /*1f900*/  MOV R2, R14 ;  /* 0x0000000e00027202 */ /* 0x000fce0000000f00 */
[----:B------:R-:W-:Y:S05]  /*1f910*/  WARPSYNC.COLLECTIVE R15, `(.L_x_980) ;  /* 0x000000000f087348 */ /* 0x000fea0003c00000 */
[----:B------:R0:W1:Y:S02]  /*1f920*/  SHFL.IDX P6, R14, R13, R12, R11 ;  /* 0x0000000c0d0e7389 */ /* 0x00006400000c000b */
[----:B01----:R-:W-:Y:S01]  /*1f930*/  ENDCOLLECTIVE ;  /* 0x000000000000791b */ /* 0x003fe20003800000 */
.L_x_980:
        /* <DEDUP_REMOVED lines=12> */
.L_x_981:
[----:B------:R-:W-:Y:S01]  /*1fa00*/  MOV R2, R14 ;  /* 0x0000000e00027202 */ /* 0x000fe20000000f00 */
[----:B------:R-:W-:Y:S06]  /*1fa10*/  BRA `(.L_x_982) ;  /* 0xffffff9c001c7947 */ /* 0x000fec000383ffff */
.L_x_772:
[----:B-1----:R1:W3:Y:S02]  /*1fa20*/  SYNCS.PHASECHK.TRANS64.TRYWAIT P0, [R6+URZ+0x28860], R3 ;  /* 0x02886003060075a7 */ /* 0x0022e4000800017f */
[----:B---3--:R-:W-:Y:S05]  /*1fa30*/  @!P0 NANOSLEEP.SYNCS 0x989680 ;  /* 0x009896800000895d */ /* 0x008fea0003900000 */
[----:B------:R-:W3:Y:S02]  /*1fa40*/  @!P0 SYNCS.PHASECHK.TRANS64 P0, [R6+URZ+0x28860], R3 ;  /* 0x02886003060085a7 */ /* 0x000ee4000800007f */
[----:B---3--:R-:W-:Y:S05]  /*1fa50*/  @!P0 BRA `(.L_x_772) ;  /* 0xfffffffc00f08947 */ /* 0x008fea000383ffff */
[----:B------:R-:W-:Y:S05]  /*1fa60*/  BRA `(.L_x_983) ;  /* 0xffffff9c00787947 */ /* 0x000fea000383ffff */
.L_x_773:
[----:B------:R-:W-:Y:S01]  /*1fa70*/  BSSY B1, `(.L_x_984) ;  /* 0x0000008000017945 */ /* 0x000fe20003800000 */
[----:B------:R-:W-:Y:S01]  /*1fa80*/  IMAD.MOV.U32 R13, RZ, RZ, R24 ;  /* 0x000000ffff0d7224 */ /* 0x000fe200078e0018 */
[----:B------:R-:W-:Y:S01]  /*1fa90*/  MOV R11, 0x181f ;  /* 0x0000181f000b7802 */ /* 0x000fe20000000f00 */
[----:B------:R-:W-:Y:S02]  /*1faa0*/  IMAD.MOV.U32 R12, RZ, RZ, RZ ;  /* 0x000000ffff0c7224 */ /* 0x000fe400078e00ff */
[----:B------:R-:W-:-:S07]  /*1fab0*/  IMAD.MOV.U32 R15, RZ, RZ, -0x1 ;  /* 0xffffffffff0f7424 */ /* 0x000fce00078e00ff */
[----:B-12---:R-:W-:Y:S05]  /*1fac0*/  WARPSYNC.COLLECTIVE R15, `(.L_x_985) ;  /* 0x000000000f087348 */ /* 0x006fea0003c00000 */
[----:B--2---:R0:W2:Y:S02]  /*1fad0*/  SHFL.IDX P6, R14, R13, R12, R11 ;  /* 0x0000000c0d0e7389 */ /* 0x0040a400000c000b */
[----:B012---:R-:W-:Y:S01]  /*1fae0*/  ENDCOLLECTIVE ;  /* 0x000000000000791b */ /* 0x007fe20003800000 */
.L_x_985:
[----:B------:R-:W-:Y:S05]  /*1faf0*/  BSYNC B1 ;  /* 0x0000000000017941 */ /* 0x000fea0003800000 */
.L_x_984:
[----:B------:R-:W-:Y:S01]  /*1fb00*/  MOV R13, R23 ;  /* 0x00000017000d7202 */ /* 0x000fe20000000f00 */
[----:B------:R-:W-:Y:S01]  /*1fb10*/  IMAD.MOV.U32 R12, RZ, RZ, RZ ;  /* 0x000000ffff0c7224 */ /* 0x000fe200078e00ff */
[----:B------:R-:W-:Y:S01]  /*1fb20*/  MOV R15, 0xffffffff ;  /* 0xffffffff000f7802 */ /* 0x000fe20000000f00 */
[----:B------:R-:W-:Y:S01]  /*1fb30*/  IMAD.MOV.U32 R11, RZ, RZ, 0x181f ;  /* 0x0000181fff0b7424 */ /* 0x000fe200078e00ff */
[----:B------:R-:W-:Y:S01]  /*1fb40*/  LEA R7, R7, R22, 0x1 ;  /* 0x0000001607077211 */ /* 0x000fe200078e08ff */
[----:B------:R-:W-:-:S07]  /*1fb50*/  IMAD.MOV.U32 R3, RZ, RZ, R14 ;  /* 0x000000ffff037224 */ /* 0x000fce00078e000e */
[----:B------:R-:W-:Y:S05]  /*1fb60*/  WARPSYNC.COLLECTIVE R15, `(.L_x_986) ;  /* 0x000000000f087348 */ /* 0x000fea0003c00000 */
[----:B------:R0:W1:Y:S02]  /*1fb70*/  SHFL.IDX P6, R14, R13, R12, R11 ;  /* 0x0000000c0d0e7389 */ /* 0x00006400000c000b */
[----:B01----:R-:W-:Y:S01]  /*1fb80*/  ENDCOLLECTIVE ;  /* 0x000000000000791b */ /* 0x003fe20003800000 */
.L_x_986:
[----:B------:R-:W-:Y:S02]  /*1fb90*/  IMAD.MOV.U32 R13, RZ, RZ, R24 ;  /* 0x000000ffff0d7224 */ /* 0x000fe400078e0018 */
[----:B------:R-:W-:Y:S02]  /*1fba0*/  IMAD.MOV.U32 R12, RZ, RZ, 0x1 ;  /* 0x00000001ff0c7424 */ /* 0x000fe400078e00ff */
[----:B------:R-:W-:-:S07]  /*1fbb0*/  IMAD.MOV.U32 R2, RZ, RZ, R14 ;  /* 0x000000ffff027224 */ /* 0x000fce00078e000e */
[----:B------:R-:W-:Y:S05]  /*1fbc0*/  WARPSYNC.COLLECTIVE R15, `(.L_x_987) ;  /* 0x000000000f087348 */ /* 0x000fea0003c00000 */
[----:B------:R0:W1:Y:S02]  /*1fbd0*/  SHFL.IDX P6, R14, R13, R12, R11 ;  /* 0x0000000c0d0e7389 */ /* 0x00006400000c000b */
[----:B01----:R-:W-:Y:S01]  /*1fbe0*/  ENDCOLLECTIVE ;  /* 0x000000000000791b */ /* 0x003fe20003800000 */
.L_x_987:
        /* <DEDUP_REMOVED lines=14> */
.L_x_988:
[----:B------:R-:W-:Y:S02]  /*1fcd0*/  IMAD.MOV.U32 R13, RZ, RZ, R24 ;  /* 0x000000ffff0d7224 */ /* 0x000fe400078e0018 */
[----:B------:R-:W-:Y:S02]  /*1fce0*/  IMAD.MOV.U32 R12, RZ, RZ, 0x2 ;  /* 0x00000002ff0c7424 */ /* 0x000fe400078e00ff */
[----:B------:R-:W-:-:S07]  /*1fcf0*/  IMAD.MOV.U32 R2, RZ, RZ, R14 ;  /* 0x000000ffff027224 */ /* 0x000fce00078e000e */
[----:B------:R-:W-:Y:S05]  /*1fd00*/  WARPSYNC.COLLECTIVE R15, `(.L_x_989) ;  /* 0x000000000f087348 */ /* 0x000fea0003c00000 */
[----:B------:R0:W1:Y:S02]  /*1fd10*/  SHFL.IDX P6, R14, R13, R12, R11 ;  /* 0x0000000c0d0e7389 */ /* 0x00006400000c000b */
[----:B01----:R-:W-:Y:S01]  /*1fd20*/  ENDCOLLECTIVE ;  /* 0x000000000000791b */ /* 0x003fe20003800000 */
.L_x_989:
        /* <DEDUP_REMOVED lines=14> */
.L_x_990:
[----:B------:R-:W-:Y:S02]  /*1fe10*/  IMAD.MOV.U32 R13, RZ, RZ, R24 ;  /* 0x000000ffff0d7224 */ /* 0x000fe400078e0018 */
[----:B------:R-:W-:Y:S02]  /*1fe20*/  IMAD.MOV.U32 R12, RZ, RZ, 0x3 ;  /* 0x00000003ff0c7424 */ /* 0x000fe400078e00ff */
[----:B------:R-:W-:-:S07]  /*1fe30*/  IMAD.MOV.U32 R2, RZ, RZ, R14 ;  /* 0x000000ffff027224 */ /* 0x000fce00078e000e */
[----:B------:R-:W-:Y:S05]  /*1fe40*/  WARPSYNC.COLLECTIVE R15, `(.L_x_991) ;  /* 0x000000000f087348 */ /* 0x000fea0003c00000 */
[----:B------:R0:W1:Y:S02]  /*1fe50*/  SHFL.IDX P6, R14, R13, R12, R11 ;  /* 0x0000000c0d0e7389 */ /* 0x00006400000c000b */
[----:B01----:R-:W-:Y:S01]  /*1fe60*/  ENDCOLLECTIVE ;  /* 0x000000000000791b */ /* 0x003fe20003800000 */
.L_x_991:
        /* <DEDUP_REMOVED lines=14> */
.L_x_992:
[----:B------:R-:W-:Y:S02]  /*1ff50*/  IMAD.MOV.U32 R13, RZ, RZ, R24 ;  /* 0x000000ffff0d7224 */ /* 0x000fe400078e0018 */
[----:B------:R-:W-:Y:S02]  /*1ff60*/  IMAD.MOV.U32 R12, RZ, RZ, 0x4 ;  /* 0x00000004ff0c7424 */ /* 0x000fe400078e00ff */
[----:B------:R-:W-:-:S07]  /*1ff70*/  IMAD.MOV.U32 R2, RZ, RZ, R14 ;  /* 0x000000ffff027224 */ /* 0x000fce00078e000e */
[----:B------:R-:W-:Y:S05]  /*1ff80*/  WARPSYNC.COLLECTIVE R15, `(.L_x_993) ;  /* 0x000000000f087348 */ /* 0x000fea0003c00000 */
[----:B------:R0:W1:Y:S02]  /*1ff90*/  SHFL.IDX P6, R14, R13, R12, R11 ;  /* 0x0000000c0d0e7389 */ /* 0x00006400000c000b */
[----:B01----:R-:W-:Y:S01]  /*1ffa0*/  ENDCOLLECTIVE ;  /* 0x000000000000791b */ /* 0x003fe20003800000 */
.L_x_993:
        /* <DEDUP_REMOVED lines=14> */
.L_x_994:
[----:B------:R-:W-:Y:S02]  /*20090*/  IMAD.MOV.U32 R13, RZ, RZ, R24 ;  /* 0x000000ffff0d7224 */ /* 0x000fe400078e0018 */
[----:B------:R-:W-:Y:S02]  /*200a0*/  IMAD.MOV.U32 R12, RZ, RZ, 0x5 ;  /* 0x00000005ff0c7424 */ /* 0x000fe400078e00ff */
[----:B------:R-:W-:-:S07]  /*200b0*/  IMAD.MOV.U32 R2, RZ, RZ, R14 ;  /* 0x000000ffff027224 */ /* 0x000fce00078e000e */
[----:B------:R-:W-:Y:S05]  /*200c0*/  WARPSYNC.COLLECTIVE R15, `(.L_x_995) ;  /* 0x000000000f087348 */ /* 0x000fea0003c00000 */
[----:B------:R0:W1:Y:S02]  /*200d0*/  SHFL.IDX P6, R14, R13, R12, R11 ;  /* 0x0000000c0d0e7389 */ /* 0x00006400000c000b */
[----:B01----:R-:W-:Y:S01]  /*200e0*/  ENDCOLLECTIVE ;  /* 0x000000000000791b */ /* 0x003fe20003800000 */
.L_x_995:
        /* <DEDUP_REMOVED lines=14> */
.L_x_996:
[----:B------:R-:W-:Y:S02]  /*201d0*/  IMAD.MOV.U32 R13, RZ, RZ, R24 ;  /* 0x000000ffff0d7224 */ /* 0x000fe400078e0018 */
[----:B------:R-:W-:Y:S02]  /*201e0*/  IMAD.MOV.U32 R12, RZ, RZ, 0x6 ;  /* 0x00000006ff0c7424 */ /* 0x000fe400078e00ff */
[----:B------:R-:W-:-:S07]  /*201f0*/  IMAD.MOV.U32 R2, RZ, RZ, R14 ;  /* 0x000000ffff027224 */ /* 0x000fce00078e000e */
[----:B------:R-:W-:Y:S05]  /*20200*/  WARPSYNC.COLLECTIVE R15, `(.L_x_997) ;  /* 0x000000000f087348 */ /* 0x000fea0003c00000 */
[----:B------:R0:W1:Y:S02]  /*20210*/  SHFL.IDX P6, R14, R13, R12, R11 ;  /* 0x0000000c0d0e7389 */ /* 0x00006400000c000b */
[----:B01----:R-:W-:Y:S01]  /*20220*/  ENDCOLLECTIVE ;  /* 0x000000000000791b */ /* 0x003fe20003800000 */
.L_x_997:
        /* <DEDUP_REMOVED lines=14> */
.L_x_998:
[----:B------:R-:W-:Y:S02]  /*20310*/  IMAD.MOV.U32 R13, RZ, RZ, R24 ;  /* 0x000000ffff0d7224 */ /* 0x000fe400078e0018 */
[----:B------:R-:W-:Y:S02]  /*20320*/  IMAD.MOV.U32 R12, RZ, RZ, 0x7 ;  /* 0x00000007ff0c7424 */ /* 0x000fe400078e00ff */
[----:B------:R-:W-:-:S07]  /*20330*/  IMAD.MOV.U32 R2, RZ, RZ, R14 ;  /* 0x000000ffff027224 */ /* 0x000fce00078e000e */
[----:B------:R-:W-:Y:S05]  /*20340*/  WARPSYNC.COLLECTIVE R15, `(.L_x_999) ;  /* 0x000000000f087348 */ /* 0x000fea0003c00000 */
[----:B------:R0:W1:Y:S02]  /*20350*/  SHFL.IDX P6, R14, R13, R12, R11 ;  /* 0x0000000c0d0e7389 */ /* 0x00006400000c000b */
[----:B01----:R-:W-:Y:S01]  /*20360*/  ENDCOLLECTIVE ;  /* 0x000000000000791b */ /* 0x003fe20003800000 */
.L_x_999:
[----:B------:R-:W-:-:S04]  /*20370*/  IADD3 R2, P0, R2, R5, RZ ;  /* 0x0000000502027210 */ /* 0x000fc80007f1e0ff */
        /* <DEDUP_REMOVED lines=12> */
.L_x_1000:
[----:B------:R-:W-:Y:S01]  /*20440*/  @!PT LDS RZ, [RZ] ;  /* 0x00000000fffff984 */ /* 0x000fe20000000800 */
[----:B------:R-:W-:Y:S01]  /*20450*/  @!PT LDS RZ, [RZ] ;  /* 0x00000000fffff984 */ /* 0x000fe20000000800 */
[----:B------:R-:W-:Y:S01]  /*20460*/  @!PT LDS RZ, [RZ] ;  /* 0x00000000fffff984 */ /* 0x000fe20000000800 */
[----:B------:R1:W-:Y:S01]  /*20470*/  LDGSTS.E.BYPASS.LTC128B.128 [R7+0x7400], desc[UR42][R2.64+0x80], !P0 ;  /* 0x0740008002077fae */ /* 0x0003e2000c101d6a */
[----:B------:R-:W-:Y:S05]  /*20480*/  BRA `(.L_x_1001) ;  /* 0xffffff9800007947 */ /* 0x000fea000383ffff */
.L_x_781:
[----:B0-----:R0:W1:Y:S02]  /*20490*/  SYNCS.PHASECHK.TRANS64.TRYWAIT P0, [R0+URZ+0x28860], R3 ;  /* 0x02886003000075a7 */ /* 0x001064000800017f */
[----:B-1----:R-:W-:Y:S05]  /*204a0*/  @!P0 NANOSLEEP.SYNCS 0x989680 ;  /* 0x009896800000895d */ /* 0x002fea0003900000 */
[----:B------:R-:W1:Y:S02]  /*204b0*/  @!P0 SYNCS.PHASECHK.TRANS64 P0, [R0+URZ+0x28860], R3 ;  /* 0x02886003000085a7 */ /* 0x000e64000800007f */
[----:B-1----:R-:W-:Y:S05]  /*204c0*/  @!P0 BRA `(.L_x_781) ;  /* 0xfffffffc00f08947 */ /* 0x002fea000383ffff */
[----:B------:R-:W-:Y:S05]  /*204d0*/  BRA `(.L_x_1002) ;  /* 0xffffff9c00147947 */ /* 0x000fea000383ffff */
.L_x_782:
        /* <DEDUP_REMOVED lines=8> */
.L_x_1004:
[----:B------:R-:W-:Y:S05]  /*20560*/  BSYNC B0 ;  /* 0x0000000000007941 */ /* 0x000fea0003800000 */
.L_x_1003:
[----:B------:R-:W-:Y:S01]  /*20570*/  IMAD.MOV.U32 R13, RZ, RZ, R23 ;  /* 0x000000ffff0d7224 */ /* 0x000fe200078e0017 */
[----:B------:R-:W-:Y:S01]  /*20580*/  MOV R11, 0x181f ;  /* 0x0000181f000b7802 */ /* 0x000fe20000000f00 */
[----:B------:R-:W-:Y:S01]  /*20590*/  IMAD.MOV.U32 R12, RZ, RZ, RZ ;  /* 0x000000ffff0c7224 */ /* 0x000fe200078e00ff */
[----:B------:R-:W-:Y:S01]  /*205a0*/  MOV R3, R14 ;  /* 0x0000000e00037202 */ /* 0x000fe20000000f00 */
[----:B------:R-:W-:Y:S02]  /*205b0*/  IMAD.MOV.U32 R15, RZ, RZ, -0x1 ;  /* 0xffffffffff0f7424 */ /* 0x000fe400078e00ff */
[----:B------:R-:W-:Y:S02]  /*205c0*/  IMAD.SHL.U32 R5, R31, 0x2, RZ ;  /* 0x000000021f057824 */ /* 0x000fe400078e00ff */
[----:B------:R-:W-:-:S07]  /*205d0*/  IMAD R4, R9, 0x2, R22 ;  /* 0x0000000209047824 */ /* 0x000fce00078e0216 */
[----:B------:R-:W-:Y:S05]  /*205e0*/  WARPSYNC.COLLECTIVE R15, `(.L_x_1005) ;  /* 0x000000000f087348 */ /* 0x000fea0003c00000 */
[----:B------:R0:W1:Y:S02]  /*205f0*/  SHFL.IDX P6, R14, R13, R12, R11 ;  /* 0x0000000c0d0e7389 */ /* 0x00006400000c000b */
[----:B01----:R-:W-:Y:S01]  /*20600*/  ENDCOLLECTIVE ;  /* 0x000000000000791b */ /* 0x003fe20003800000 */
.L_x_1005:
[----:B------:R-:W-:Y:S02]  /*20610*/  ULDC UR4, c[0x0][0x2f4] ;  /* 0x0000bd0000047ab9 */ /* 0x000fe40000000800 */
[----:B------:R-:W-:Y:S02]  /*20620*/  ISETP.GE.AND P1, PT, R31, UR4, PT ;  /* 0x000000041f007c0c */ /* 0x000fe4000bf26270 */
[----:B------:R-:W-:Y:S02]  /*20630*/  ISETP.GE.AND P0, PT, R30, UR4, PT ;  /* 0x000000041e007c0c */ /* 0x000fe4000bf06270 */
[C---:B------:R-:W-:Y:S02]  /*20640*/  ISETP.LT.OR P3, PT, R6.reuse, 0x1, P1 ;  /* 0x000000010600780c */ /* 0x040fe40000f61670 */
[----:B------:R-:W-:Y:S01]  /*20650*/  ISETP.LT.OR P4, PT, R6, 0x1, P0 ;  /* 0x000000010600780c */ /* 0x000fe20000781670 */
[----:B------:R-:W-:Y:S01]  /*20660*/  IMAD.MOV.U32 R13, RZ, RZ, R24 ;  /* 0x000000ffff0d7224 */ /* 0x000fe200078e0018 */
[----:B------:R-:W-:-:S02]  /*20670*/  MOV R12, 0x1 ;  /* 0x00000001000c7802 */ /* 0x000fc40000000f00 */
[----:B------:R-:W-:-:S13]  /*20680*/  IADD3 R2, P2, R14, R5, RZ ;  /* 0x000000050e027210 */ /* 0x000fda0007f5e0ff */
[----:B------:R-:W-:Y:S05]  /*20690*/  WARPSYNC.COLLECTIVE R15, `(.L_x_1006) ;  /* 0x000000000f087348 */ /* 0x000fea0003c00000 */
[----:B------:R0:W1:Y:S02]  /*206a0*/  SHFL.IDX P6, R14, R13, R12, R11 ;  /* 0x0000000c0d0e7389 */ /* 0x00006400000c000b */
[----:B01----:R-:W-:Y:S01]  /*206b0*/  ENDCOLLECTIVE ;  /* 0x000000000000791b */ /* 0x003fe20003800000 */
.L_x_1006:
[----:B------:R-:W-:-:S05]  /*206c0*/  IADD3.X R3, RZ, R3, RZ, P2, !PT ;  /* 0x00000003ff037210 */ /* 0x000fca00017fe4ff */
        /* <DEDUP_REMOVED lines=12> */
.L_x_1007:
[----:B------:R-:W-:Y:S01]  /*20790*/  IMAD.MOV.U32 R13, RZ, RZ, R24 ;  /* 0x000000ffff0d7224 */ /* 0x000fe200078e0018 */
[----:B------:R-:W-:Y:S02]  /*207a0*/  MOV R12, 0x2 ;  /* 0x00000002000c7802 */ /* 0x000fe40000000f00 */
[----:B------:R-:W-:-:S07]  /*207b0*/  MOV R10, R14 ;  /* 0x0000000e000a7202 */ /* 0x000fce0000000f00 */
[----:B------:R-:W-:Y:S05]  /*207c0*/  WARPSYNC.COLLECTIVE R15, `(.L_x_1008) ;  /* 0x000000000f087348 */ /* 0x000fea0003c00000 */
[----:B------:R0:W1:Y:S02]  /*207d0*/  SHFL.IDX P6, R14, R13, R12, R11 ;  /* 0x0000000c0d0e7389 */ /* 0x00006400000c000b */
[----:B01----:R-:W-:Y:S01]  /*207e0*/  ENDCOLLECTIVE ;  /* 0x000000000000791b */ /* 0x003fe20003800000 */
.L_x_1008:
        /* <DEDUP_REMOVED lines=14> */
.L_x_1009:
[----:B------:R-:W-:Y:S02]  /*208d0*/  IMAD.MOV.U32 R13, RZ, RZ, R24 ;  /* 0x000000ffff0d7224 */ /* 0x000fe400078e0018 */
[----:B------:R-:W-:Y:S01]  /*208e0*/  IMAD.MOV.U32 R12, RZ, RZ, 0x3 ;  /* 0x00000003ff0c7424 */ /* 0x000fe200078e00ff */
[----:B------:R-:W-:-:S13]  /*208f0*/  IADD3 R2, P2, R14, R5, RZ ;  /* 0x000000050e027210 */ /* 0x000fda0007f5e0ff */
[----:B------:R-:W-:Y:S05]  /*20900*/  WARPSYNC.COLLECTIVE R15, `(.L_x_1010) ;  /* 0x000000000f087348 */ /* 0x000fea0003c00000 */
[----:B------:R0:W1:Y:S02]  /*20910*/  SHFL.IDX P6, R14, R13, R12, R11 ;  /* 0x0000000c0d0e7389 */ /* 0x00006400000c000b */
[----:B01----:R-:W-:Y:S01]  /*20920*/  ENDCOLLECTIVE ;  /* 0x000000000000791b */ /* 0x003fe20003800000 */
.L_x_1010:
        /* <DEDUP_REMOVED lines=8> */
[----:B------:R-:W-:Y:S01]  /*209b0*/  IMAD.MOV.U32 R13, RZ, RZ, R23 ;  /* 0x000000ffff0d7224 */ /* 0x000fe200078e0017 */
[----:B------:R-:W-:-:S11]  /*209c0*/  MOV R7, R14 ;  /* 0x0000000e00077202 */ /* 0x000fd60000000f00 */
[----:B0-----:R-:W-:Y:S05]  /*209d0*/  WARPSYNC.COLLECTIVE R15, `(.L_x_1011) ;  /* 0x000000000f087348 */ /* 0x001fea0003c00000 */
[----:B------:R1:W2:Y:S02]  /*209e0*/  SHFL.IDX P6, R14, R13, R12, R11 ;  /* 0x0000000c0d0e7389 */ /* 0x0002a400000c000b */
[----:B012---:R-:W-:Y:S01]  /*209f0*/  ENDCOLLECTIVE ;  /* 0x000000000000791b */ /* 0x007fe20003800000 */
.L_x_1011:
[----:B------:R-:W-:Y:S01]  /*20a00*/  MOV R13, R24 ;  /* 0x00000018000d7202 */ /* 0x000fe20000000f00 */
[----:B------:R-:W-:Y:S01]  /*20a10*/  IMAD.MOV.U32 R12, RZ, RZ, 0x4 ;  /* 0x00000004ff0c7424 */ /* 0x000fe200078e00ff */
[----:B------:R-:W-:-:S13]  /*20a20*/  IADD3 R2, P2, R14, R5, RZ ;  /* 0x000000050e027210 */ /* 0x000fda0007f5e0ff */
[----:B------:R-:W-:Y:S05]  /*20a30*/  WARPSYNC.COLLECTIVE R15, `(.L_x_1012) ;  /* 0x000000000f087348 */ /* 0x000fea0003c00000 */
[----:B------:R0:W1:Y:S02]  /*20a40*/  SHFL.IDX P6, R14, R13, R12, R11 ;  /* 0x0000000c0d0e7389 */ /* 0x00006400000c000b */
[----:B01----:R-:W-:Y:S01]  /*20a50*/  ENDCOLLECTIVE ;  /* 0x000000000000791b */ /* 0x003fe20003800000 */
.L_x_1012:
        /* <DEDUP_REMOVED lines=13> */
.L_x_1013:
[----:B------:R-:W-:Y:S01]  /*20b30*/  MOV R13, R24 ;  /* 0x00000018000d7202 */ /* 0x000fe20000000f00 */
[----:B------:R-:W-:Y:S02]  /*20b40*/  IMAD.MOV.U32 R12, RZ, RZ, 0x5 ;  /* 0x00000005ff0c7424 */ /* 0x000fe400078e00ff */
[----:B------:R-:W-:-:S07]  /*20b50*/  IMAD.MOV.U32 R10, RZ, RZ, R14 ;  /* 0x000000ffff0a7224 */ /* 0x000fce00078e000e */
[----:B------:R-:W-:Y:S05]  /*20b60*/  WARPSYNC.COLLECTIVE R15, `(.L_x_1014) ;  /* 0x000000000f087348 */ /* 0x000fea0003c00000 */
[----:B------:R0:W1:Y:S02]  /*20b70*/  SHFL.IDX P6, R14, R13, R12, R11 ;  /* 0x0000000c0d0e7389 */ /* 0x00006400000c000b */
[----:B01----:R-:W-:Y:S01]  /*20b80*/  ENDCOLLECTIVE ;  /* 0x000000000000791b */ /* 0x003fe20003800000 */
.L_x_1014:
[----:B------:R-:W-:-:S05]  /*20b90*/  IADD3 R2, P2, R10, R5, RZ ;  /* 0x000000050a027210 */ /* 0x000fca0007f5e0ff */
[----:B------:R-:W-:-:S05]  /*20ba0*/  IMAD.X R3, RZ, RZ, R8, P2 ;  /* 0x000000ffff037224 */ /* 0x000fca00010e0608 */
[----:B------:R-:W-:Y:S01]  /*20bb0*/  @!PT LDS RZ, [RZ] ;  /* 0x00000000fffff984 */ /* 0x000fe20000000800 */
[----:B------:R-:W-:Y:S01]  /*20bc0*/  @!PT LDS RZ, [RZ] ;  /* 0x00000000fffff984 */ /* 0x000fe20000000800 */
[----:B------:R-:W-:Y:S01]  /*20bd0*/  @!PT LDS RZ, [RZ] ;  /* 0x00000000fffff984 */ /* 0x000fe20000000800 */
[----:B------:R0:W-:Y:S01]  /*20be0*/  LDGSTS.E.BYPASS.LTC128B.128 [R4+0x2400], desc[UR42][R2.64], !P3 ;  /* 0x0240000002047fae */ /* 0x0001e2000d901d6a */
[----:B------:R-:W-:Y:S02]  /*20bf0*/  MOV R13, R23 ;  /* 0x00000017000d7202 */ /* 0x000fe40000000f00 */
[C---:B------:R-:W-:Y:S01]  /*20c00*/  ISETP.LT.OR P3, PT, R6.reuse, 0x51, P1 ;  /* 0x000000510600780c */ /* 0x040fe20000f61670 */
[----:B------:R0:W-:Y:S01]  /*20c10*/  LDGSTS.E.BYPASS.LTC128B.128 [R4+0x6400], desc[UR42][R2.64+0x80], !P4 ;  /* 0x0640008002047fae */ /* 0x0001e2000e101d6a */
[----:B------:R-:W-:Y:S01]  /*20c20*/  ISETP.LT.OR P4, PT, R6, 0x51, P0 ;  /* 0x000000510600780c */ /* 0x000fe20000781670 */
[----:B------:R-:W-:-:S12]  /*20c30*/  IMAD.MOV.U32 R7, RZ, RZ, R14 ;  /* 0x000000ffff077224 */ /* 0x000fd800078e000e */
[----:B0-----:R-:W-:Y:S05]  /*20c40*/  WARPSYNC.COLLECTIVE R15, `(.L_x_1015) ;  /* 0x000000000f087348 */ /* 0x001fea0003c00000 */
[----:B------:R1:W2:Y:S02]  /*20c50*/  SHFL.IDX P6, R14, R13, R12, R11 ;  /* 0x0000000c0d0e7389 */ /* 0x0002a400000c000b */
[----:B012---:R-:W-:Y:S01]  /*20c60*/  ENDCOLLECTIVE ;  /* 0x000000000000791b */ /* 0x007fe20003800000 */
.L_x_1015:
[----:B------:R-:W-:Y:S01]  /*20c70*/  IMAD.MOV.U32 R13, RZ, RZ, R24 ;  /* 0x000000ffff0d7224 */ /* 0x000fe200078e0018 */
[----:B------:R-:W-:Y:S02]  /*20c80*/  MOV R12, 0x6 ;  /* 0x00000006000c7802 */ /* 0x000fe40000000f00 */
[----:B------:R-:W-:-:S13]  /*20c90*/  IADD3 R2, P2, R14, R5, RZ ;  /* 0x000000050e027210 */ /* 0x000fda0007f5e0ff */
[----:B------:R-:W-:Y:S05]  /*20ca0*/  WARPSYNC.COLLECTIVE R15, `(.L_x_1016) ;  /* 0x000000000f087348 */ /* 0x000fea0003c00000 */
[----:B------:R0:W1:Y:S02]  /*20cb0*/  SHFL.IDX P6, R14, R13, R12, R11 ;  /* 0x0000000c0d0e7389 */ /* 0x00006400000c000b */
[----:B01----:R-:W-:Y:S01]  /*20cc0*/  ENDCOLLECTIVE ;  /* 0x000000000000791b */ /* 0x003fe20003800000 */
.L_x_1016:
        /* <DEDUP_REMOVED lines=13> */
.L_x_1017:
[----:B------:R-:W-:Y:S01]  /*20da0*/  IMAD.MOV.U32 R13, RZ, RZ, R24 ;  /* 0x000000ffff0d7224 */ /* 0x000fe200078e0018 */
[----:B------:R-:W-:Y:S02]  /*20db0*/  MOV R12, 0x7 ;  /* 0x00000007000c7802 */ /* 0x000fe40000000f00 */
[----:B------:R-:W-:-:S07]  /*20dc0*/  MOV R10, R14 ;  /* 0x0000000e000a7202 */ /* 0x000fce0000000f00 */
[----:B------:R-:W-:Y:S05]  /*20dd0*/  WARPSYNC.COLLECTIVE R15, `(.L_x_1018) ;  /* 0x000000000f087348 */ /* 0x000fea0003c00000 */
[----:B------:R0:W1:Y:S02]  /*20de0*/  SHFL.IDX P6, R14, R13, R12, R11 ;  /* 0x0000000c0d0e7389 */ /* 0x00006400000c000b */
[----:B01----:R-:W-:Y:S01]  /*20df0*/  ENDCOLLECTIVE ;  /* 0x000000000000791b */ /* 0x003fe20003800000 */
.L_x_1018:
        /* <DEDUP_REMOVED lines=12> */
.L_x_1019:
[----:B------:R-:W-:Y:S05]  /*20ec0*/  BRA `(.L_x_1020) ;  /* 0xffffff9400b47947 */ /* 0x000fea000383ffff */
.L_x_787:
[----:B------:R-:W-:Y:S01]  /*20ed0*/  BSSY B0, `(.L_x_1021) ;  /* 0x0000008000007945 */ /* 0x000fe20003800000 */
[----:B------:R-:W-:Y:S01]  /*20ee0*/  MOV R13, R16 ;  /* 0x00000010000d7202 */ /* 0x000fe20000000f00 */
[----:B------:R-:W-:Y:S01]  /*20ef0*/  IMAD.MOV.U32 R12, RZ, RZ, RZ ;  /* 0x000000ffff0c7224 */ /* 0x000fe200078e00ff */
[----:B------:R-:W-:Y:S01]  /*20f00*/  MOV R15, 0xffffffff ;  /* 0xffffffff000f7802 */ /* 0x000fe20000000f00 */
[----:B------:R-:W-:-:S07]  /*20f10*/  IMAD.MOV.U32 R11, RZ, RZ, 0x1f ;  /* 0x0000001fff0b7424 */ /* 0x000fce00078e00ff */
[----:B0-----:R-:W-:Y:S05]  /*20f20*/  WARPSYNC.COLLECTIVE R15, `(.L_x_1022) ;  /* 0x000000000f087348 */ /* 0x001fea0003c00000 */
[----:B------:R1:W2:Y:S02]  /*20f30*/  SHFL.IDX P6, R14, R13, R12, R11 ;  /* 0x0000000c0d0e7389 */ /* 0x0002a400000c000b */
[----:B012---:R-:W-:Y:S01]  /*20f40*/  ENDCOLLECTIVE ;  /* 0x000000000000791b */ /* 0x007fe20003800000 */
.L_x_1022:
[----:B------:R-:W-:Y:S05]  /*20f50*/  BSYNC B0 ;  /* 0x0000000000007941 */ /* 0x000fea0003800000 */
.L_x_1021:
[----:B------:R-:W-:Y:S01]  /*20f60*/  IMAD.MOV.U32 R13, RZ, RZ, R16 ;  /* 0x000000ffff0d7224 */ /* 0x000fe200078e0010 */
[----:B------:R-:W-:Y:S01]  /*20f70*/  MOV R12, 0x1 ;  /* 0x00000001000c7802 */ /* 0x000fe20000000f00 */
[----:B------:R-:W-:Y:S02]  /*20f80*/  IMAD.MOV.U32 R11, RZ, RZ, 0x1f ;  /* 0x0000001fff0b7424 */ /* 0x000fe400078e00ff */
[----:B------:R-:W-:Y:S02]  /*20f90*/  IMAD.MOV.U32 R15, RZ, RZ, -0x1 ;  /* 0xffffffffff0f7424 */ /* 0x000fe400078e00ff */
[----:B------:R-:W-:Y:S02]  /*20fa0*/  IMAD.IADD R7, R19, 0x1, R9 ;  /* 0x0000000113077824 */ /* 0x000fe400078e0209 */
[----:B------:R-:W-:-:S07]  /*20fb0*/  IMAD.MOV.U32 R0, RZ, RZ, R14 ;  /* 0x000000ffff007224 */ /* 0x000fce00078e000e */
[----:B------:R-:W-:Y:S05]  /*20fc0*/  WARPSYNC.COLLECTIVE R15, `(.L_x_1023) ;  /* 0x000000000f087348 */ /* 0x000fea0003c00000 */
[----:B------:R0:W1:Y:S02]  /*20fd0*/  SHFL.IDX P6, R14, R13, R12, R11 ;  /* 0x0000000c0d0e7389 */ /* 0x00006400000c000b */
[----:B01----:R-:W-:Y:S01]  /*20fe0*/  ENDCOLLECTIVE ;  /* 0x000000000000791b */ /* 0x003fe20003800000 */
.L_x_1023:
[----:B------:R-:W-:Y:S02]  /*20ff0*/  ULDC UR4, c[0x0][0xc3c] ;  /* 0x00030f0000047ab9 */ /* 0x000fe40000000800 */
[----:B------:R-:W-:-:S13]  /*21000*/  ISETP.GE.OR P1, PT, R7, UR4, !P0 ;  /* 0x0000000407007c0c */ /* 0x000fda000c726670 */
[----:B------:R-:W0:Y:S08]  /*21010*/  @!P1 LDC.64 R2, c[0x0][0xc80] ;  /* 0x00032000ff029b82 */ /* 0x000e300000000a00 */
[----:B------:R-:W1:Y:S01]  /*21020*/  @!P1 LDC.64 R4, c[0x0][0xc78] ;  /* 0x00031e00ff049b82 */ /* 0x000e620000000a00 */
[----:B------:R-:W-:Y:S02]  /*21030*/  MOV R11, RZ ;  /* 0x000000ff000b7202 */ /* 0x000fe40000000f00 */
[----:B------:R-:W-:Y:S01]  /*21040*/  MOV R8, R14 ;  /* 0x0000000e00087202 */ /* 0x000fe20000000f00 */
        /* <DEDUP_REMOVED lines=18> */
.L_x_1024:
[----:B------:R-:W-:Y:S02]  /*21170*/  MOV R12, 0x2 ;  /* 0x00000002000c7802 */ /* 0x000fe40000000f00 */
[----:B------:R-:W-:-:S05]  /*21180*/  SEL R14, R14, RZ, P1 ;  /* 0x000000ff0e0e7207 */ /* 0x000fca0000800000 */
[----:B------:R-:W-:-:S04]  /*21190*/  IMAD.IADD R5, R13, 0x1, R14 ;  /* 0x000000010d057824 */ /* 0x000fc800078e020e */
[----:B------:R-:W-:-:S07]  /*211a0*/  IMAD.MOV.U32 R13, RZ, RZ, R5 ;  /* 0x000000ffff0d7224 */ /* 0x000fce00078e0005 */
[----:B------:R-:W-:Y:S05]  /*211b0*/  WARPSYNC.COLLECTIVE R15, `(.L_x_1025) ;  /* 0x000000000f087348 */ /* 0x000fea0003c00000 */
[----:B------:R0:W1:Y:S02]  /*211c0*/  SHFL.UP P6, R14, R13, R12, R11 ;  /* 0x0400000c0d0e7389 */ /* 0x00006400000c000b */
[----:B01----:R-:W-:Y:S01]  /*211d0*/  ENDCOLLECTIVE ;  /* 0x000000000000791b */ /* 0x003fe20003800000 */
.L_x_1025:
[----:B------:R-:W-:Y:S02]  /*211e0*/  MOV R12, 0x4 ;  /* 0x00000004000c7802 */ /* 0x000fe40000000f00 */
[----:B------:R-:W-:-:S05]  /*211f0*/  SEL R2, R14, RZ, P2 ;  /* 0x000000ff0e027207 */ /* 0x000fca0001000000 */
[----:B------:R-:W-:-:S04]  /*21200*/  IMAD.IADD R2, R5, 0x1, R2 ;  /* 0x0000000105027824 */ /* 0x000fc800078e0202 */
[----:B------:R-:W-:-:S07]  /*21210*/  IMAD.MOV.U32 R13, RZ, RZ, R2 ;  /* 0x000000ffff0d7224 */ /* 0x000fce00078e0002 */
[----:B------:R-:W-:Y:S05]  /*21220*/  WARPSYNC.COLLECTIVE R15, `(.L_x_1026) ;  /* 0x000000000f087348 */ /* 0x000fea0003c00000 */
[----:B------:R0:W1:Y:S02]  /*21230*/  SHFL.UP P6, R14, R13, R12, R11 ;  /* 0x0400000c0d0e7389 */ /* 0x00006400000c000b */
[----:B01----:R-:W-:Y:S01]  /*21240*/  ENDCOLLECTIVE ;  /* 0x000000000000791b */ /* 0x003fe20003800000 */
.L_x_1026:
[----:B------:R-:W-:Y:S02]  /*21250*/  MOV R12, 0x8 ;  /* 0x00000008000c7802 */ /* 0x000fe40000000f00 */
[----:B------:R-:W-:-:S05]  /*21260*/  SEL R3, R14, RZ, P3 ;  /* 0x000000ff0e037207 */ /* 0x000fca0001800000 */
[----:B------:R-:W-:-:S04]  /*21270*/  IMAD.IADD R3, R2, 0x1, R3 ;  /* 0x0000000102037824 */ /* 0x000fc800078e0203 */
[----:B------:R-:W-:-:S07]  /*21280*/  IMAD.MOV.U32 R13, RZ, RZ, R3 ;  /* 0x000000ffff0d7224 */ /* 0x000fce00078e0003 */
[----:B------:R-:W-:Y:S05]  /*21290*/  WARPSYNC.COLLECTIVE R15, `(.L_x_1027) ;  /* 0x000000000f087348 */ /* 0x000fea0003c00000 */
[----:B------:R0:W1:Y:S02]  /*212a0*/  SHFL.UP P6, R14, R13, R12, R11 ;  /* 0x0400000c0d0e7389 */ /* 0x00006400000c000b */
[----:B01----:R-:W-:Y:S01]  /*212b0*/  ENDCOLLECTIVE ;  /* 0x000000000000791b */ /* 0x003fe20003800000 */
.L_x_1027:
[----:B------:R-:W-:Y:S02]  /*212c0*/  MOV R12, 0x10 ;  /* 0x00000010000c7802 */ /* 0x000fe40000000f00 */
[----:B------:R-:W-:-:S05]  /*212d0*/  SEL R14, R14, RZ, P4 ;  /* 0x000000ff0e0e7207 */ /* 0x000fca0002000000 */
[----:B------:R-:W-:-:S04]  /*212e0*/  IMAD.IADD R5, R3, 0x1, R14 ;  /* 0x0000000103057824 */ /* 0x000fc800078e020e */
[----:B------:R-:W-:-:S07]  /*212f0*/  IMAD.MOV.U32 R13, RZ, RZ, R5 ;  /* 0x000000ffff0d7224 */ /* 0x000fce00078e0005 */
[----:B------:R-:W-:Y:S05]  /*21300*/  WARPSYNC.COLLECTIVE R15, `(.L_x_1028) ;  /* 0x000000000f087348 */ /* 0x000fea0003c00000 */
[----:B------:R0:W1:Y:S02]  /*21310*/  SHFL.UP P6, R14, R13, R12, R11 ;  /* 0x0400000c0d0e7389 */ /* 0x00006400000c000b */
[----:B01----:R-:W-:Y:S01]  /*21320*/  ENDCOLLECTIVE ;  /* 0x000000000000791b */ /* 0x003fe20003800000 */
.L_x_1028:
[----:B------:R-:W-:Y:S01]  /*21330*/  MOV R12, 0x1f ;  /* 0x0000001f000c7802 */ /* 0x000fe20000000f00 */
[----:B------:R-:W-:Y:S01]  /*21340*/  IMAD.MOV.U32 R11, RZ, RZ, 0x1f ;  /* 0x0000001fff0b7424 */ /* 0x000fe200078e00ff */
[----:B------:R-:W-:-:S05]  /*21350*/  SEL R2, R14, RZ, P5 ;  /* 0x000000ff0e027207 */ /* 0x000fca0002800000 */
[----:B------:R-:W-:-:S04]  /*21360*/  IMAD.IADD R2, R5, 0x1, R2 ;  /* 0x0000000105027824 */ /* 0x000fc800078e0202 */
[----:B------:R-:W-:-:S07]  /*21370*/  IMAD.MOV.U32 R13, RZ, RZ, R2 ;  /* 0x000000ffff0d7224 */ /* 0x000fce00078e0002 */
[----:B------:R-:W-:Y:S05]  /*21380*/  WARPSYNC.COLLECTIVE R15, `(.L_x_1029) ;  /* 0x000000000f087348 */ /* 0x000fea0003c00000 */
[----:B------:R0:W1:Y:S02]  /*21390*/  SHFL.IDX P6, R14, R13, R12, R11 ;  /* 0x0000000c0d0e7389 */ /* 0x00006400000c000b */
[----:B01----:R-:W-:Y:S01]  /*213a0*/  ENDCOLLECTIVE ;  /* 0x000000000000791b */ /* 0x003fe20003800000 */
.L_x_1029:
[----:B------:R-:W-:Y:S05]  /*213b0*/  BRA `(.L_x_1030) ;  /* 0xffffff9400c47947 */ /* 0x000fea000383ffff */
.L_x_790:
[----:B------:R-:W-:Y:S01]  /*213c0*/  BSSY B0, `(.L_x_1031) ;  /* 0x0000007000007945 */ /* 0x000fe20003800000 */
[----:B------:R-:W-:Y:S01]  /*213d0*/  MOV R12, 0x1 ;  /* 0x00000001000c7802 */ /* 0x000fe20000000f00 */
[----:B------:R-:W-:Y:S02]  /*213e0*/  IMAD.MOV.U32 R11, RZ, RZ, RZ ;  /* 0x000000ffff0b7224 */ /* 0x000fe400078e00ff */
[----:B------:R-:W-:-:S07]  /*213f0*/  IMAD.MOV.U32 R15, RZ, RZ, -0x1 ;  /* 0xffffffffff0f7424 */ /* 0x000fce00078e00ff */
[----:B------:R-:W-:Y:S05]  /*21400*/  WARPSYNC.COLLECTIVE R15, `(.L_x_1032) ;  /* 0x000000000f087348 */ /* 0x000fea0003c00000 */
[----:B------:R0:W1:Y:S02]  /*21410*/  SHFL.UP P6, R14, R13, R12, R11 ;  /* 0x0400000c0d0e7389 */ /* 0x00006400000c000b */
[----:B01----:R-:W-:Y:S01]  /*21420*/  ENDCOLLECTIVE ;  /* 0x000000000000791b */ /* 0x003fe20003800000 */
.L_x_1032:
[----:B------:R-:W-:Y:S05]  /*21430*/  BSYNC B0 ;  /* 0x0000000000007941 */ /* 0x000fea0003800000 */
.L_x_1031:
[----:B------:R-:W-:Y:S01]  /*21440*/  SEL R14, R14, RZ, P1 ;  /* 0x000000ff0e0e7207 */ /* 0x000fe20000800000 */
[----:B------:R-:W-:Y:S01]  /*21450*/  IMAD.MOV.U32 R12, RZ, RZ, 0x2 ;  /* 0x00000002ff0c7424 */ /* 0x000fe200078e00ff */
[----:B------:R-:W-:Y:S01]  /*21460*/  MOV R15, 0xffffffff ;  /* 0xffffffff000f7802 */ /* 0x000fe20000000f00 */
[----:B------:R-:W-:Y:S01]  /*21470*/  IMAD.MOV.U32 R11, RZ, RZ, RZ ;  /* 0x000000ffff0b7224 */ /* 0x000fe200078e00ff */
[----:B------:R-:W-:-:S07]  /*21480*/  IADD3 R13, R13, R14, RZ ;  /* 0x0000000e0d0d7210 */ /* 0x000fce0007ffe0ff */
[----:B------:R-:W-:Y:S05]  /*21490*/  WARPSYNC.COLLECTIVE R15, `(.L_x_1033) ;  /* 0x000000000f087348 */ /* 0x000fea0003c00000 */
[----:B------:R0:W1:Y:S02]  /*214a0*/  SHFL.UP P6, R14, R13, R12, R11 ;  /* 0x0400000c0d0e7389 */ /* 0x00006400000c000b */
[----:B01----:R-:W-:Y:S01]  /*214b0*/  ENDCOLLECTIVE ;  /* 0x000000000000791b */ /* 0x003fe20003800000 */
.L_x_1033:
[----:B------:R-:W-:Y:S02]  /*214c0*/  MOV R12, 0x4 ;  /* 0x00000004000c7802 */ /* 0x000fe40000000f00 */
[----:B------:R-:W-:-:S05]  /*214d0*/  SEL R2, R14, RZ, P2 ;  /* 0x000000ff0e027207 */ /* 0x000fca0001000000 */
[----:B------:R-:W-:-:S04]  /*214e0*/  IMAD.IADD R2, R13, 0x1, R2 ;  /* 0x000000010d027824 */ /* 0x000fc800078e0202 */
[----:B------:R-:W-:-:S07]  /*214f0*/  IMAD.MOV.U32 R13, RZ, RZ, R2 ;  /* 0x000000ffff0d7224 */ /* 0x000fce00078e0002 */
[----:B------:R-:W-:Y:S05]  /*21500*/  WARPSYNC.COLLECTIVE R15, `(.L_x_1034) ;  /* 0x000000000f087348 */ /* 0x000fea0003c00000 */
[----:B------:R0:W1:Y:S02]  /*21510*/  SHFL.UP P6, R14, R13, R12, R11 ;  /* 0x0400000c0d0e7389 */ /* 0x00006400000c000b */
[----:B01----:R-:W-:Y:S01]  /*21520*/  ENDCOLLECTIVE ;  /* 0x000000000000791b */ /* 0x003fe20003800000 */
.L_x_1034:
[----:B------:R-:W-:Y:S02]  /*21530*/  MOV R12, 0x8 ;  /* 0x00000008000c7802 */ /* 0x000fe40000000f00 */
[----:B------:R-:W-:-:S05]  /*21540*/  SEL R3, R14, RZ, P3 ;  /* 0x000000ff0e037207 */ /* 0x000fca0001800000 */
[----:B------:R-:W-:-:S04]  /*21550*/  IMAD.IADD R3, R2, 0x1, R3 ;  /* 0x0000000102037824 */ /* 0x000fc800078e0203 */
[----:B------:R-:W-:-:S07]  /*21560*/  IMAD.MOV.U32 R13, RZ, RZ, R3 ;  /* 0x000000ffff0d7224 */ /* 0x000fce00078e0003 */
[----:B------:R-:W-:Y:S05]  /*21570*/  WARPSYNC.COLLECTIVE R15, `(.L_x_1035) ;  /* 0x000000000f087348 */ /* 0x000fea0003c00000 */
[----:B------:R0:W1:Y:S02]  /*21580*/  SHFL.UP P6, R14, R13, R12, R11 ;  /* 0x0400000c0d0e7389 */ /* 0x00006400000c000b */
[----:B01----:R-:W-:Y:S01]  /*21590*/  ENDCOLLECTIVE ;  /* 0x000000000000791b */ /* 0x003fe20003800000 */
.L_x_1035:
[----:B------:R-:W-:Y:S02]  /*215a0*/  MOV R12, 0x10 ;  /* 0x00000010000c7802 */ /* 0x000fe40000000f00 */
[----:B------:R-:W-:-:S05]  /*215b0*/  SEL R14, R14, RZ, P4 ;  /* 0x000000ff0e0e7207 */ /* 0x000fca0002000000 */
[----:B------:R-:W-:-:S04]  /*215c0*/  IMAD.IADD R5, R3, 0x1, R14 ;  /* 0x0000000103057824 */ /* 0x000fc800078e020e */
[----:B------:R-:W-:-:S07]  /*215d0*/  IMAD.MOV.U32 R13, RZ, RZ, R5 ;  /* 0x000000ffff0d7224 */ /* 0x000fce00078e0005 */
[----:B------:R-:W-:Y:S05]  /*215e0*/  WARPSYNC.COLLECTIVE R15, `(.L_x_1036) ;  /* 0x000000000f087348 */ /* 0x000fea0003c00000 */
[----:B------:R0:W1:Y:S02]  /*215f0*/  SHFL.UP P6, R14, R13, R12, R11 ;  /* 0x0400000c0d0e7389 */ /* 0x00006400000c000b */
[----:B01----:R-:W-:Y:S01]  /*21600*/  ENDCOLLECTIVE ;  /* 0x000000000000791b */ /* 0x003fe20003800000 */
.L_x_1036:
        /* <DEDUP_REMOVED lines=8> */
.L_x_1037:
[----:B------:R-:W-:Y:S05]  /*21690*/  BRA `(.L_x_1038) ;  /* 0xffffff9400b07947 */ /* 0x000fea000383ffff */
.L_x_792:
[----:B------:R-:W-:Y:S01]  /*216a0*/  BSSY B0, `(.L_x_1039) ;  /* 0x0000006000007945 */ /* 0x000fe20003800000 */
[----:B------:R-:W-:Y:S01]  /*216b0*/  PLOP3.LUT P6, PT, P6, PT, PT, 0x8, 0x0 ;  /* 0x000000000000781c */ /* 0x000fe200037ce170 */
[----:B------:R-:W-:-:S12]  /*216c0*/  IMAD.MOV.U32 R15, RZ, RZ, -0x1 ;  /* 0xffffffffff0f7424 */ /* 0x000fd800078e00ff */
[----:B0-----:R-:W-:Y:S05]  /*216d0*/  WARPSYNC.COLLECTIVE R15, `(.L_x_1040) ;  /* 0x000000000f087348 */ /* 0x001fea0003c00000 */
[----:B------:R-:W-:Y:S01]  /*216e0*/  VOTE.ANY R14, PT, P6 ;  /* 0x00000000000e7806 */ /* 0x000fe200030e0100 */
[----:B0-----:R-:W-:Y:S06]  /*216f0*/  ENDCOLLECTIVE ;  /* 0x000000000000791b */ /* 0x001fec0003800000 */
.L_x_1040:
[----:B------:R-:W-:Y:S05]  /*21700*/  BSYNC B0 ;  /* 0x0000000000007941 */ /* 0x000fea0003800000 */
.L_x_1039:
[----:B------:R-:W-:Y:S01]  /*21710*/  MOV R3, R14 ;  /* 0x0000000e00037202 */ /* 0x000fe20000000f00 */
[----:B------:R-:W-:Y:S01]  /*21720*/  IMAD.MOV.U32 R13, RZ, RZ, R7 ;  /* 0x000000ffff0d7224 */ /* 0x000fe200078e0007 */
[----:B------:R-:W-:Y:S01]  /*21730*/  MOV R11, 0x1f ;  /* 0x0000001f000b7802 */ /* 0x000fe20000000f00 */
[----:B------:R-:W-:Y:S01]  /*21740*/  IMAD.MOV.U32 R15, RZ, RZ, -0x1 ;  /* 0xffffffffff0f7424 */ /* 0x000fe200078e00ff */
[----:B------:R-:W0:Y:S02]  /*21750*/  POPC R8, R3 ;  /* 0x0000000300087309 */ /* 0x000e240000000000 */
[----:B0-----:R-:W-:-:S07]  /*21760*/  IMAD.MOV.U32 R12, RZ, RZ, R8 ;  /* 0x000000ffff0c7224 */ /* 0x001fce00078e0008 */
[----:B------:R-:W-:Y:S05]  /*21770*/  WARPSYNC.COLLECTIVE R15, `(.L_x_1041) ;  /* 0x000000000f087348 */ /* 0x000fea0003c00000 */
[----:B------:R0:W1:Y:S02]  /*21780*/  SHFL.IDX P6, R14, R13, R12, R11 ;  /* 0x0000000c0d0e7389 */ /* 0x00006400000c000b */
[----:B01----:R-:W-:Y:S01]  /*21790*/  ENDCOLLECTIVE ;  /* 0x000000000000791b */ /* 0x003fe20003800000 */
.L_x_1041:
[----:B------:R-:W-:Y:S01]  /*217a0*/  MOV R13, R4 ;  /* 0x00000004000d7202 */ /* 0x000fe20000000f00 */
[----:B------:R-:W-:-:S07]  /*217b0*/  IMAD.MOV.U32 R7, RZ, RZ, R14 ;  /* 0x000000ffff077224 */ /* 0x000fce00078e000e */
[----:B------:R-:W-:Y:S05]  /*217c0*/  WARPSYNC.COLLECTIVE R15, `(.L_x_1042) ;  /* 0x000000000f087348 */ /* 0x000fea0003c00000 */
[----:B------:R0:W1:Y:S02]  /*217d0*/  SHFL.IDX P6, R14, R13, R12, R11 ;  /* 0x0000000c0d0e7389 */ /* 0x00006400000c000b */
[----:B01----:R-:W-:Y:S01]  /*217e0*/  ENDCOLLECTIVE ;  /* 0x000000000000791b */ /* 0x003fe20003800000 */
.L_x_1042:
[----:B------:R-:W-:Y:S01]  /*217f0*/  IMAD.MOV.U32 R4, RZ, RZ, R14 ;  /* 0x000000ffff047224 */ /* 0x000fe200078e000e */
[----:B------:R-:W-:Y:S06]  /*21800*/  BRA `(.L_x_1043) ;  /* 0xffffff9400907947 */ /* 0x000fec000383ffff */
.L_x_794:
[----:B------:R-:W-:Y:S01]  /*21810*/  BSSY B0, `(.L_x_1044) ;  /* 0x0000007000007945 */ /* 0x000fe20003800000 */
[----:B------:R-:W-:Y:S01]  /*21820*/  IMAD.MOV.U32 R13, RZ, RZ, R2 ;  /* 0x000000ffff0d7224 */ /* 0x000fe200078e0002 */
[----:B------:R-:W-:Y:S01]  /*21830*/  MOV R11, 0x1f ;  /* 0x0000001f000b7802 */ /* 0x000fe20000000f00 */
[----:B------:R-:W-:-:S07]  /*21840*/  IMAD.MOV.U32 R15, RZ, RZ, -0x1 ;  /* 0xffffffffff0f7424 */ /* 0x000fce00078e00ff */
[----:B0123--:R-:W-:Y:S05]  /*21850*/  WARPSYNC.COLLECTIVE R15, `(.L_x_1045) ;  /* 0x000000000f087348 */ /* 0x00ffea0003c00000 */
[----:B------:R4:W0:Y:S02]  /*21860*/  SHFL.IDX P6, R14, R13, R12, R11 ;  /* 0x0000000c0d0e7389 */ /* 0x00082400000c000b */
[----:B01234-:R-:W-:Y:S01]  /*21870*/  ENDCOLLECTIVE ;  /* 0x000000000000791b */ /* 0x01ffe20003800000 */
.L_x_1045:
[----:B------:R-:W-:Y:S05]  /*21880*/  BSYNC B0 ;  /* 0x0000000000007941 */ /* 0x000fea0003800000 */
.L_x_1044:
[----:B------:R-:W-:Y:S01]  /*21890*/  IMAD.MOV.U32 R6, RZ, RZ, R14 ;  /* 0x000000ffff067224 */ /* 0x000fe200078e000e */
[----:B------:R-:W-:Y:S06]  /*218a0*/  BRA `(.L_x_793) ;  /* 0xffffff9400807947 */ /* 0x000fec000383ffff */
.L_x_798:
[----:B0-----:R0:W1:Y:S02]  /*218b0*/  SYNCS.PHASECHK.TRANS64.TRYWAIT P0, [R4+URZ+0x28820], R0 ;  /* 0x02882000040075a7 */ /* 0x001064000800017f */
[----:B-1----:R-:W-:Y:S05]  /*218c0*/  @!P0 NANOSLEEP.SYNCS 0x989680 ;  /* 0x009896800000895d */ /* 0x002fea0003900000 */
[----:B------:R-:W1:Y:S02]  /*218d0*/  @!P0 SYNCS.PHASECHK.TRANS64 P0, [R4+URZ+0x28820], R0 ;  /* 0x02882000040085a7 */ /* 0x000e64000800007f */
[----:B-1----:R-:W-:Y:S05]  /*218e0*/  @!P0 BRA `(.L_x_798) ;  /* 0xfffffffc00f08947 */ /* 0x002fea000383ffff */
[----:B------:R-:W-:Y:S05]  /*218f0*/  BRA `(.L_x_1046) ;  /* 0xffffff9800d87947 */ /* 0x000fea000383ffff */
.L_x_799:
[----:B------:R-:W1:Y:S01]  /*21900*/  S2R R2, SR_TID.X ;  /* 0x0000000000027919 */ /* 0x000e620000002100 */
[----:B------:R-:W-:Y:S01]  /*21910*/  BSSY B0, `(.L_x_1047) ;  /* 0x000000a000007945 */ /* 0x000fe20003800000 */
[----:B------:R-:W-:Y:S01]  /*21920*/  IMAD.MOV.U32 R12, RZ, RZ, RZ ;  /* 0x000000ffff0c7224 */ /* 0x000fe200078e00ff */
[----:B------:R-:W-:Y:S01]  /*21930*/  MOV R15, 0xffffffff ;  /* 0xffffffff000f7802 */ /* 0x000fe20000000f00 */
[----:B------:R-:W-:Y:S01]  /*21940*/  IMAD.MOV.U32 R11, RZ, RZ, 0x1f ;  /* 0x0000001fff0b7424 */ /* 0x000fe200078e00ff */
[----:B-1----:R-:W-:-:S04]  /*21950*/  SHF.R.U32.HI R2, RZ, 0x5, R2 ;  /* 0x00000005ff027819 */ /* 0x002fc80000011602 */
[----:B------:R-:W-:-:S04]  /*21960*/  LOP3.LUT R2, R2, 0x3, RZ, 0xc0, !PT ;  /* 0x0000000302027812 */ /* 0x000fc800078ec0ff */
[----:B------:R-:W-:-:S07]  /*21970*/  MOV R13, R2 ;  /* 0x00000002000d7202 */ /* 0x000fce0000000f00 */
[----:B0-2---:R-:W-:Y:S05]  /*21980*/  WARPSYNC.COLLECTIVE R15, `(.L_x_1048) ;  /* 0x000000000f087348 */ /* 0x005fea0003c00000 */
[----:B------:R1:W3:Y:S02]  /*21990*/  SHFL.IDX P6, R14, R13, R12, R11 ;  /* 0x0000000c0d0e7389 */ /* 0x0002e400000c000b */
[----:B0123--:R-:W-:Y:S01]  /*219a0*/  ENDCOLLECTIVE ;  /* 0x000000000000791b */ /* 0x00ffe20003800000 */
.L_x_1048:
[----:B------:R-:W-:Y:S05]  /*219b0*/  BSYNC B0 ;  /* 0x0000000000007941 */ /* 0x000fea0003800000 */
.L_x_1047:
[----:B------:R-:W-:Y:S05]  /*219c0*/  BRA `(.L_x_1049) ;  /* 0xffffff9800c07947 */ /* 0x000fea000383ffff */
.L_x_800:
[----:B------:R-:W-:Y:S01]  /*219d0*/  BSSY B0, `(.L_x_1050) ;  /* 0x0000006000007945 */ /* 0x000fe20003800000 */
[----:B------:R-:W-:-:S07]  /*219e0*/  IMAD.MOV.U32 R15, RZ, RZ, -0x1 ;  /* 0xffffffffff0f7424 */ /* 0x000fce00078e00ff */
[----:B0-2---:R-:W-:Y:S05]  /*219f0*/  WARPSYNC.COLLECTIVE R15, `(.L_x_1051) ;  /* 0x000000000f0c7348 */ /* 0x005fea0003c00000 */
[----:B------:R-:W-:Y:S02]  /*21a00*/  ELECT P6, UR62, PT ;  /* 0x00000000003e782f */ /* 0x000fe400038c0000 */
[----:B------:R-:W-:Y:S01]  /*21a10*/  MOV R14, UR62 ;  /* 0x0000003e000e7c02 */ /* 0x000fe20008000f00 */
[----:B0-2---:R-:W-:Y:S10]  /*21a20*/  ENDCOLLECTIVE ;  /* 0x000000000000791b */ /* 0x005ff40003800000 */
.L_x_1051:
[----:B------:R-:W-:Y:S05]  /*21a30*/  BSYNC B0 ;  /* 0x0000000000007941 */ /* 0x000fea0003800000 */
.L_x_1050:
[----:B------:R-:W-:Y:S05]  /*21a40*/  BRA `(.L_x_1052) ;  /* 0xffffff9800b47947 */ /* 0x000fea000383ffff */
.L_x_802:
[----:B0-----:R0:W1:Y:S02]  /*21a50*/  SYNCS.PHASECHK.TRANS64.TRYWAIT P1, [R5+URZ+0x28840], R0 ;  /* 0x02884000050075a7 */ /* 0x001064000802017f */
[----:B-1----:R-:W-:Y:S05]  /*21a60*/  @!P1 NANOSLEEP.SYNCS 0x989680 ;  /* 0x009896800000995d */ /* 0x002fea0003900000 */
[----:B------:R-:W1:Y:S02]  /*21a70*/  @!P1 SYNCS.PHASECHK.TRANS64 P1, [R5+URZ+0x28840], R0 ;  /* 0x02884000050095a7 */ /* 0x000e64000802007f */
[----:B-1----:R-:W-:Y:S05]  /*21a80*/  @!P1 BRA `(.L_x_802) ;  /* 0xfffffffc00f09947 */ /* 0x002fea000383ffff */
[----:B------:R-:W-:Y:S05]  /*21a90*/  BRA `(.L_x_1053) ;  /* 0xffffff9800d47947 */ /* 0x000fea000383ffff */
.L_x_804:
[----:B-1----:R1:W3:Y:S02]  /*21aa0*/  SYNCS.PHASECHK.TRANS64.TRYWAIT P1, [R25+URZ+0x28840], R2 ;  /* 0x02884002190075a7 */ /* 0x0022e4000802017f */
[----:B---3--:R-:W-:Y:S05]  /*21ab0*/  @!P1 NANOSLEEP.SYNCS 0x989680 ;  /* 0x009896800000995d */ /* 0x008fea0003900000 */
[----:B------:R-:W3:Y:S02]  /*21ac0*/  @!P1 SYNCS.PHASECHK.TRANS64 P1, [R25+URZ+0x28840], R2 ;  /* 0x02884002190095a7 */ /* 0x000ee4000802007f */
[----:B---3--:R-:W-:Y:S05]  /*21ad0*/  @!P1 BRA `(.L_x_804) ;  /* 0xfffffffc00f09947 */ /* 0x008fea000383ffff */
[----:B------:R-:W-:Y:S05]  /*21ae0*/  BRA `(.L_x_1054) ;  /* 0xffffff9800e07947 */ /* 0x000fea000383ffff */
.L_x_806:
[----:B---3--:R3:W4:Y:S02]  /*21af0*/  SYNCS.PHASECHK.TRANS64.TRYWAIT P1, [R5+URZ+0x28860], R0 ;  /* 0x02886000050075a7 */ /* 0x008724000802017f */
[----:B----4-:R-:W-:Y:S05]  /*21b00*/  @!P1 NANOSLEEP.SYNCS 0x989680 ;  /* 0x009896800000995d */ /* 0x010fea0003900000 */
[----:B------:R-:W4:Y:S02]  /*21b10*/  @!P1 SYNCS.PHASECHK.TRANS64 P1, [R5+URZ+0x28860], R0 ;  /* 0x02886000050095a7 */ /* 0x000f24000802007f */
[----:B----4-:R-:W-:Y:S05]  /*21b20*/  @!P1 BRA `(.L_x_806) ;  /* 0xfffffffc00f09947 */ /* 0x010fea000383ffff */
[----:B------:R-:W-:Y:S05]  /*21b30*/  BRA `(.L_x_1055) ;  /* 0xffffff9800dc7947 */ /* 0x000fea000383ffff */
.L_x_1056:
        /* <DEDUP_REMOVED lines=12> */
.L_x_3544:


//--------------------- .text._ZN7cutlass13device_kernelIN5flash11enable_sm90INS1_16FlashAttnFwdSm90INS1_25CollectiveMainloopFwdSm90ILi2EN4cute5tupleIJNS5_1CILi1EEES8_S8_EEENS6_IJNS7_ILi128EEESA_SA_EEELi128ENS_6half_tEfNS_4arch4Sm90ELb0ELb1ELb0ELb0ELb1ELb0ELb0ELb1ELb1ELb1ELb1ELb0EEENS1_21CollectiveEpilogueFwdISB_S9_SC_SE_Li256ELb0ELb1ELb1ELb0EEENS1_19SingleTileSchedulerILb0ELb1ELb1ELi128EEEEEEEEEvNT_6ParamsE --------------------------
	.section	.text._ZN7cutlass13device_kernelIN5flash11enable_sm90INS1_16FlashAttnFwdSm90INS1_25CollectiveMainloopFwdSm90ILi2EN4cute5tupleIJNS5_1CILi1EEES8_S8_EEENS6_IJNS7_ILi128EEESA_SA_EEELi128ENS_6half_tEfNS_4arch4Sm90ELb0ELb1ELb0ELb0ELb1ELb0ELb0ELb1ELb1ELb1ELb1ELb0EEENS1_21CollectiveEpilogueFwdISB_S9_SC_SE_Li256ELb0ELb1ELb1ELb0EEENS1_19SingleTileSchedulerILb0ELb1ELb1ELi128EEEEEEEEEvNT_6ParamsE,"ax",@progbits
	.align	128
.text._ZN7cutlass13device_kernelIN5flash11enable_sm90INS1_16FlashAttnFwdSm90INS1_25CollectiveMainloopFwdSm90ILi2EN4cute5tupleIJNS5_1CILi1EEES8_S8_EEENS6_IJNS7_ILi128EEESA_SA_EEELi128ENS_6half_tEfNS_4arch4Sm90ELb0ELb1ELb0ELb0ELb1ELb0ELb0ELb1ELb1ELb1ELb1ELb0EEENS1_21CollectiveEpilogueFwdISB_S9_SC_SE_Li256ELb0ELb1ELb1ELb0EEENS1_19SingleTileSchedulerILb0ELb1ELb1ELi128EEEEEEEEEvNT_6ParamsE:
        .type           _ZN7cutlass13device_kernelIN5flash11enable_sm90INS1_16FlashAttnFwdSm90INS1_25CollectiveMainloopFwdSm90ILi2EN4cute5tupleIJNS5_1CILi1EEES8_S8_EEENS6_IJNS7_ILi128EEESA_SA_EEELi128ENS_6half_tEfNS_4arch4Sm90ELb0ELb1ELb0ELb0ELb1ELb0ELb0ELb1ELb1ELb1ELb1ELb0EEENS1_21CollectiveEpilogueFwdISB_S9_SC_SE_Li256ELb0ELb1ELb1ELb0EEENS1_19SingleTileSchedulerILb0ELb1ELb1ELi128EEEEEEEEEvNT_6ParamsE,@function
        .size           _ZN7cutlass13device_kernelIN5flash11enable_sm90INS1_16FlashAttnFwdSm90INS1_25CollectiveMainloopFwdSm90ILi2EN4cute5tupleIJNS5_1CILi1EEES8_S8_EEENS6_IJNS7_ILi128EEESA_SA_EEELi128ENS_6half_tEfNS_4arch4Sm90ELb0ELb1ELb0ELb0ELb1ELb0ELb0ELb1ELb1ELb1ELb1ELb0EEENS1_21CollectiveEpilogueFwdISB_S9_SC_SE_Li256ELb0ELb1ELb1ELb0EEENS1_19SingleTileSchedulerILb0ELb1ELb1ELi128EEEEEEEEEvNT_6ParamsE,(.L_x_3545 - _ZN7cutlass13device_kernelIN5flash11enable_sm90INS1_16FlashAttnFwdSm90INS1_25CollectiveMainloopFwdSm90ILi2EN4cute5tupleIJNS5_1CILi1EEES8_S8_EEENS6_IJNS7_ILi128EEESA_SA_EEELi128ENS_6half_tEfNS_4arch4Sm90ELb0ELb1ELb0ELb0ELb1ELb0ELb0ELb1ELb1ELb1ELb1ELb0EEENS1_21CollectiveEpilogueFwdISB_S9_SC_SE_Li256ELb0ELb1ELb1ELb0EEENS1_19SingleTileSchedulerILb0ELb1ELb1ELi128EEEEEEEEEvNT_6ParamsE)
        .other          _ZN7cutlass13device_kernelIN5flash11enable_sm90INS1_16FlashAttnFwdSm90INS1_25CollectiveMainloopFwdSm90ILi2EN4cute5tupleIJNS5_1CILi1EEES8_S8_EEENS6_IJNS7_ILi128EEESA_SA_EEELi128ENS_6half_tEfNS_4arch4Sm90ELb0ELb1ELb0ELb0ELb1ELb0ELb0ELb1ELb1ELb1ELb1ELb0EEENS1_21CollectiveEpilogueFwdISB_S9_SC_SE_Li256ELb0ELb1ELb1ELb0EEENS1_19SingleTileSchedulerILb0ELb1ELb1ELi128EEEEEEEEEvNT_6ParamsE,@"STO_CUDA_ENTRY STV_DEFAULT"
_ZN7cutlass13device_kernelIN5flash11enable_sm90INS1_16FlashAttnFwdSm90INS1_25CollectiveMainloopFwdSm90ILi2EN4cute5tupleIJNS5_1CILi1EEES8_S8_EEENS6_IJNS7_ILi128EEESA_SA_EEELi128ENS_6half_tEfNS_4arch4Sm90ELb0ELb1ELb0ELb0ELb1ELb0ELb0ELb1ELb1ELb1ELb1ELb0EEENS1_21CollectiveEpilogueFwdISB_S9_SC_SE_Li256ELb0ELb1ELb1ELb0EEENS1_19SingleTileSchedulerILb0ELb1ELb1ELi128EEEEEEEEEvNT_6ParamsE:
        /* <DEDUP_REMOVED lines=44> */
.L_x_1057:
        /* <DEDUP_REMOVED lines=22> */
.L_x_1058:
        /* <DEDUP_REMOVED lines=18> */
.L_x_1059:
        /* <DEDUP_REMOVED lines=22> */
.L_x_1060:
        /* <DEDUP_REMOVED lines=23> */
.L_x_1061:
        /* <DEDUP_REMOVED lines=9> */
.L_x_1064:
        /* <DEDUP_REMOVED lines=21> */
[----:B------:R-:W0:Y:S01]  /*09f0*/  LDC.64 R8, c[0x0][0x418] ;  /* 0x00010600ff087b82 */ /* 0x000e220000000a00 */
[----:B------:R-:W-:Y:S01]  /*0a00*/  ULDC UR4, c[0x0][0x448] ;  /* 0x0001120000047ab9 */ /* 0x000fe20000000800 */
[----:B------:R-:W-:Y:S01]  /*0a10*/  VIADD R19, R19, 0xffffff80 ;  /* 0xffffff8013137836 */ /* 0x000fe20000000000 */
[----:B------:R-:W-:-:S03]  /*0a20*/  UISETP.NE.AND UP0, UPT, UR4, 0x1, UPT ;  /* 0x000000010400788c */ /* 0x000fc6000bf05270 */
[----:B------:R-:W-:Y:S01]  /*0a30*/  ULDC.64 UR4, c[0x0][0x9e0] ;  /* 0x0002780000047ab9 */ /* 0x000fe20000000a00 */
[----:B------:R-:W-:Y:S01]  /*0a40*/  UP2UR UR42, UPR, URZ, 0x1 ;  /* 0x000000013f2a7883 */ /* 0x000fe20008000000 */
[----:B------:R-:W1:Y:S06]  /*0a50*/  LDC R5, c[0x0][0x288] ;  /* 0x0000a200ff057b82 */ /* 0x000e6c0000000800 */
[----:B------:R-:W-:Y:S01]  /*0a60*/  @UP0 ULDC UR9, c[0x0][0x44c] ;  /* 0x0001130000090ab9 */ /* 0x000fe20000000800 */
[----:B------:R-:W-:Y:S01]  /*0a70*/  @UP0 ULDC UR11, c[0x0][0x450] ;  /* 0x00011400000b0ab9 */ /* 0x000fe20000000800 */
[----:B------:R-:W2:Y:S08]  /*0a80*/  LDC R2, c[0x0][0x424] ;  /* 0x00010900ff027b82 */ /* 0x000eb00000000800 */
[----:B------:R-:W3:Y:S01]  /*0a90*/  S2UR UR45, SR_CTAID.X ;  /* 0x00000000002d79c3 */ /* 0x000ee20000002500 */
[----:B0-----:R-:W-:-:S04]  /*0aa0*/  ISETP.NE.U32.AND P0, PT, R8, RZ, PT ;  /* 0x000000ff0800720c */ /* 0x001fc80003f05070 */
[----:B------:R-:W-:-:S03]  /*0ab0*/  ISETP.NE.AND.EX P0, PT, R9, RZ, PT, P0 ;  /* 0x000000ff0900720c */ /* 0x000fc60003f05300 */
[----:B------:R-:W0:Y:S01]  /*0ac0*/  LDC R7, c[0x0][0x2f0] ;  /* 0x0000bc00ff077b82 */ /* 0x000e220000000800 */
[----:B-1----:R-:W-:Y:S02]  /*0ad0*/  IADD3 R3, -R5, 0x1, RZ ;  /* 0x0000000105037810 */ /* 0x002fe40007ffe1ff */
[----:B--2---:R-:W-:Y:S01]  /*0ae0*/  SEL R2, R2, 0x1, P0 ;  /* 0x0000000102027807 */ /* 0x004fe20000000000 */
[----:B---3--:R-:W-:-:S04]  /*0af0*/  USHF.L.U32 UR45, UR45, 0x7, URZ ;  /* 0x000000072d2d7899 */ /* 0x008fc8000800063f */
[----:B------:R-:W-:Y:S02]  /*0b00*/  @UP0 UIADD3 UR8, UR45, 0x7f, URZ ;  /* 0x0000007f2d080890 */ /* 0x000fe4000fffe03f */
[----:B------:R-:W-:Y:S01]  /*0b10*/  UIADD3 UR7, UR45, 0x7f, URZ ;  /* 0x0000007f2d077890 */ /* 0x000fe2000fffe03f */
[----:B0-----:R-:W-:Y:S01]  /*0b20*/  IMAD R3, R2, R7, R3 ;  /* 0x0000000702037224 */ /* 0x001fe200078e0203 */
[----:B------:R-:W-:-:S04]  /*0b30*/  UIMAD.WIDE.U32 UR8, UR8, UR9, URZ ;  /* 0x00000009080872a5 */ /* 0x000fc8000f8e003f */
[----:B------:R-:W-:Y:S01]  /*0b40*/  R2UR UR10, R3 ;  /* 0x00000000030a72ca */ /* 0x000fe200000e0000 */
[----:B------:R-:W-:Y:S02]  /*0b50*/  @UP0 USHF.R.U32.HI UR7, URZ, UR11, UR9 ;  /* 0x0000000b3f070299 */ /* 0x000fe40008011609 */
[----:B------:R-:W-:-:S04]  /*0b60*/  UISETP.GE.AND UP0, UPT, UR5, 0x1, UPT ;  /* 0x000000010500788c */ /* 0x000fc8000bf06270 */
[----:B------:R-:W-:Y:S02]  /*0b70*/  UP2UR UR41, UPR, URZ, 0x1 ;  /* 0x000000013f297883 */ /* 0x000fe40008000000 */
[----:B------:R-:W-:-:S04]  /*0b80*/  PLOP3.LUT P0, PT, PT, PT, UP0, 0x40, 0x0 ;  /* 0x000000000000781c */ /* 0x000fc80003f0e808 */
[----:B------:R-:W-:-:S04]  /*0b90*/  UIADD3 UR7, UR10, UR7, URZ ;  /* 0x000000070a077290 */ /* 0x000fc8000fffe03f */
[----:B------:R-:W-:-:S06]  /*0ba0*/  UIADD3 UR4, UR7, UR4, URZ ;  /* 0x0000000407047290 */ /* 0x000fcc000fffe03f */
[----:B------:R-:W-:Y:S01]  /*0bb0*/  IMAD.U32 R0, RZ, RZ, UR4 ;  /* 0x00000004ff007e24 */ /* 0x000fe2000f8e00ff */
[----:B------:R-:W-:Y:S06]  /*0bc0*/  @P0 BRA `(.L_x_1066) ;  /* 0x0000000000400947 */ /* 0x000fec0003800000 */
[----:B------:R-:W-:Y:S01]  /*0bd0*/  ISETP.LT.AND P0, PT, RZ, UR7, PT ;  /* 0x00000007ff007c0c */ /* 0x000fe2000bf01270 */
[----:B------:R-:W-:-:S12]  /*0be0*/  UIADD3 UR4, UR7, -0x1, URZ ;  /* 0xffffffff07047890 */ /* 0x000fd8000fffe03f */
[----:B------:R-:W-:Y:S05]  /*0bf0*/  @P0 BRA `(.L_x_1067) ;  /* 0x00000000001c0947 */ /* 0x000fea0003800000 */
[----:B------:R-:W-:Y:S02]  /*0c00*/  UISETP.NE.AND UP0, UPT, UR5, 0x1, UPT ;  /* 0x000000010500788c */ /* 0x000fe4000bf05270 */
[----:B------:R-:W-:-:S09]  /*0c10*/  UIADD3 UR4, -UR7, URZ, URZ ;  /* 0x0000003f07047290 */ /* 0x000fd2000fffe13f */
[----:B------:R-:W-:Y:S02]  /*0c20*/  @UP0 ULDC.64 UR10, c[0x0][0x9e8] ;  /* 0x00027a00000a0ab9 */ /* 0x000fe40000000a00 */
[----:B------:R-:W-:-:S04]  /*0c30*/  UIMAD.WIDE.U32 UR8, UR4, UR10, URZ ;  /* 0x0000000a040872a5 */ /* 0x000fc8000f8e003f */
[----:B------:R-:W-:-:S04]  /*0c40*/  @UP0 USHF.R.U32.HI UR4, URZ, UR11, UR9 ;  /* 0x0000000b3f040299 */ /* 0x000fc80008011609 */
[----:B------:R-:W-:Y:S01]  /*0c50*/  ULOP3.LUT UR4, URZ, UR4, URZ, 0x33, !UPT ;  /* 0x000000043f047292 */ /* 0x000fe2000f8e333f */
[----:B------:R-:W-:Y:S11]  /*0c60*/  BRA `(.L_x_1068) ;  /* 0x0000000000107947 */ /* 0x000ff60003800000 */
.L_x_1067:
[----:B------:R-:W-:-:S11]  /*0c70*/  UISETP.NE.AND UP0, UPT, UR5, 0x1, UPT ;  /* 0x000000010500788c */ /* 0x000fd6000bf05270 */
[----:B------:R-:W-:Y:S02]  /*0c80*/  @UP0 ULDC.64 UR10, c[0x0][0x9e8] ;  /* 0x00027a00000a0ab9 */ /* 0x000fe40000000a00 */
[----:B------:R-:W-:-:S04]  /*0c90*/  UIMAD.WIDE.U32 UR8, UR4, UR10, URZ ;  /* 0x0000000a040872a5 */ /* 0x000fc8000f8e003f */
[----:B------:R-:W-:-:S12]  /*0ca0*/  @UP0 USHF.R.U32.HI UR4, URZ, UR11, UR9 ;  /* 0x0000000b3f040299 */ /* 0x000fd80008011609 */
.L_x_1068:
[----:B------:R-:W-:-:S06]  /*0cb0*/  UIMAD UR4, UR4, UR5, UR5 ;  /* 0x00000005040472a4 */ /* 0x000fcc000f8e0205 */
[----:B------:R-:W-:-:S07]  /*0cc0*/  VIMNMX R0, R0, UR4, PT ;  /* 0x0000000400007c48 */ /* 0x000fce000bfe0100 */
.L_x_1066:
[----:B------:R-:W-:Y:S01]  /*0cd0*/  UISETP.NE.AND UP0, UPT, UR42, URZ, UPT ;  /* 0x0000003f2a00728c */ /* 0x000fe2000bf05270 */
[-C--:B------:R-:W-:Y:S01]  /*0ce0*/  IMAD R18, R2, R7.reuse, -R5 ;  /* 0x0000000702127224 */ /* 0x080fe200078e0a05 */
[----:B------:R-:W-:Y:S01]  /*0cf0*/  UMOV UR4, UR45 ;  /* 0x0000002d00047c82 */ /* 0x000fe20008000000 */
[----:B------:R-:W-:Y:S02]  /*0d00*/  VIADD R4, R0, 0x7f ;  /* 0x0000007f00047836 */ /* 0x000fe40000000000 */
[----:B------:R-:W-:Y:S01]  /*0d10*/  IMAD R0, R2, R7, 0x7f ;  /* 0x0000007f02007424 */ /* 0x000fe200078e0207 */
[----:B------:R-:W-:Y:S02]  /*0d20*/  R2UR UR7, R18 ;  /* 0x00000000120772ca */ /* 0x000fe400000e0000 */
[----:B------:R-:W-:Y:S02]  /*0d30*/  SHF.R.S32.HI R5, RZ, 0x1f, R4 ;  /* 0x0000001fff057819 */ /* 0x000fe40000011404 */
[----:B------:R-:W-:Y:S01]  /*0d40*/  SHF.R.S32.HI R3, RZ, 0x1f, R0 ;  /* 0x0000001fff037819 */ /* 0x000fe20000011400 */
[----:B------:R-:W-:Y:S01]  /*0d50*/  @UP0 ULDC UR8, c[0x0][0x44c] ;  /* 0x0001130000080ab9 */ /* 0x000fe20000000800 */
[----:B------:R-:W-:Y:S01]  /*0d60*/  @UP0 ULDC UR10, c[0x0][0x450] ;  /* 0x00011400000a0ab9 */ /* 0x000fe20000000800 */
[----:B------:R-:W-:Y:S01]  /*0d70*/  UIMAD.WIDE.U32 UR8, UR45, UR8, URZ ;  /* 0x000000082d0872a5 */ /* 0x000fe2000f8e003f */
[----:B------:R-:W-:-:S02]  /*0d80*/  LEA.HI R5, R5, R4, RZ, 0x7 ;  /* 0x0000000405057211 */ /* 0x000fc400078f38ff */
[----:B------:R-:W-:Y:S01]  /*0d90*/  LEA.HI R3, R3, R0, RZ, 0x7 ;  /* 0x0000000003037211 */ /* 0x000fe200078f38ff */
[----:B------:R-:W-:Y:S01]  /*0da0*/  @UP0 USHF.R.U32.HI UR4, URZ, UR10, UR9 ;  /* 0x0000000a3f040299 */ /* 0x000fe20008011609 */
[----:B------:R-:W-:Y:S01]  /*0db0*/  SHF.R.S32.HI R0, RZ, 0x7, R5 ;  /* 0x00000007ff007819 */ /* 0x000fe20000011405 */
[----:B------:R-:W-:Y:S01]  /*0dc0*/  UISETP.GE.AND UP0, UPT, UR5, 0x1, UPT ;  /* 0x000000010500788c */ /* 0x000fe2000bf06270 */
[----:B------:R-:W-:Y:S01]  /*0dd0*/  SHF.R.S32.HI R3, RZ, 0x7, R3 ;  /* 0x00000007ff037819 */ /* 0x000fe20000011403 */
[----:B------:R-:W-:-:S03]  /*0de0*/  UIADD3 UR4, UR7, UR4, URZ ;  /* 0x0000000407047290 */ /* 0x000fc6000fffe03f */
[----:B------:R-:W-:Y:S01]  /*0df0*/  ULDC UR7, c[0x0][0x9dc] ;  /* 0x0002770000077ab9 */ /* 0x000fe20000000800 */
[----:B------:R-:W-:Y:S01]  /*0e00*/  PLOP3.LUT P0, PT, PT, PT, UP0, 0x40, 0x0 ;  /* 0x000000000000781c */ /* 0x000fe20003f0e808 */
[----:B------:R-:W-:Y:S01]  /*0e10*/  UIADD3 UR7, UR4, -UR7, URZ ;  /* 0x8000000704077290 */ /* 0x000fe2000fffe03f */
[----:B------:R-:W-:-:S11]  /*0e20*/  VIMNMX R17, R3, R0, PT ;  /* 0x0000000003117248 */ /* 0x000fd60003fe0100 */
[----:B------:R-:W-:Y:S05]  /*0e30*/  @P0 BRA `(.L_x_1069) ;  /* 0x0000000000440947 */ /* 0x000fea0003800000 */
[----:B------:R-:W-:-:S06]  /*0e40*/  UISETP.GT.AND UP0, UPT, UR4, -0x1, UPT ;  /* 0xffffffff0400788c */ /* 0x000fcc000bf04270 */
[----:B------:R-:W-:-:S13]  /*0e50*/  PLOP3.LUT P0, PT, PT, PT, UP0, 0x80, 0x0 ;  /* 0x000000000000781c */ /* 0x000fda0003f0f008 */
[----:B------:R-:W-:Y:S05]  /*0e60*/  @P0 BRA `(.L_x_1070) ;  /* 0x00000000001c0947 */ /* 0x000fea0003800000 */
[----:B------:R-:W-:Y:S02]  /*0e70*/  UISETP.NE.AND UP0, UPT, UR5, 0x1, UPT ;  /* 0x000000010500788c */ /* 0x000fe4000bf05270 */
[----:B------:R-:W-:-:S09]  /*0e80*/  ULOP3.LUT UR4, URZ, UR4, URZ, 0x33, !UPT ;  /* 0x000000043f047292 */ /* 0x000fd2000f8e333f */
[----:B------:R-:W-:Y:S02]  /*0e90*/  @UP0 ULDC.64 UR10, c[0x0][0x9e8] ;  /* 0x00027a00000a0ab9 */ /* 0x000fe40000000a00 */
[----:B------:R-:W-:-:S04]  /*0ea0*/  UIMAD.WIDE.U32 UR8, UR4, UR10, URZ ;  /* 0x0000000a040872a5 */ /* 0x000fc8000f8e003f */
[----:B------:R-:W-:-:S04]  /*0eb0*/  @UP0 USHF.R.U32.HI UR4, URZ, UR11, UR9 ;  /* 0x0000000b3f040299 */ /* 0x000fc80008011609 */
[----:B------:R-:W-:Y:S01]  /*0ec0*/  ULOP3.LUT UR4, URZ, UR4, URZ, 0x33, !UPT ;  /* 0x000000043f047292 */ /* 0x000fe2000f8e333f */
[----:B------:R-:W-:Y:S11]  /*0ed0*/  BRA `(.L_x_1071) ;  /* 0x0000000000107947 */ /* 0x000ff60003800000 */
.L_x_1070:
[----:B------:R-:W-:-:S11]  /*0ee0*/  UISETP.NE.AND UP0, UPT, UR5, 0x1, UPT ;  /* 0x000000010500788c */ /* 0x000fd6000bf05270 */
[----:B------:R-:W-:Y:S02]  /*0ef0*/  @UP0 ULDC.64 UR10, c[0x0][0x9e8] ;  /* 0x00027a00000a0ab9 */ /* 0x000fe40000000a00 */
[----:B------:R-:W-:-:S04]  /*0f00*/  UIMAD.WIDE.U32 UR8, UR4, UR10, URZ ;  /* 0x0000000a040872a5 */ /* 0x000fc8000f8e003f */
[----:B------:R-:W-:-:S12]  /*0f10*/  @UP0 USHF.R.U32.HI UR4, URZ, UR11, UR9 ;  /* 0x0000000b3f040299 */ /* 0x000fd80008011609 */
.L_x_1071:
[----:B------:R-:W-:-:S04]  /*0f20*/  UIMAD UR4, UR4, UR5, URZ ;  /* 0x00000005040472a4 */ /* 0x000fc8000f8e023f */
[----:B------:R-:W-:-:S04]  /*0f30*/  UISETP.LT.AND UP0, UPT, UR7, UR4, UPT ;  /* 0x000000040700728c */ /* 0x000fc8000bf01270 */
[----:B------:R-:W-:-:S12]  /*0f40*/  USEL UR7, UR7, UR4, !UP0 ;  /* 0x0000000407077287 */ /* 0x000fd8000c000000 */
.L_x_1069:
[----:B------:R-:W-:Y:S02]  /*0f50*/  USHF.R.S32.HI UR4, URZ, 0x1f, UR7 ;  /* 0x0000001f3f047899 */ /* 0x000fe40008011407 */
[----:B------:R-:W-:Y:S02]  /*0f60*/  USHF.R.U32.HI UR10, URZ, 0x10, UR6 ;  /* 0x000000103f0a7899 */ /* 0x000fe40008011606 */
[----:B------:R-:W-:Y:S02]  /*0f70*/  ULEA.HI UR4, UR4, UR7, URZ, 0x7 ;  /* 0x0000000704047291 */ /* 0x000fe4000f8f383f */
[----:B------:R-:W-:Y:S02]  /*0f80*/  ULOP3.LUT UR38, UR6, 0xffff, URZ, 0xc0, !UPT ;  /* 0x0000ffff06267892 */ /* 0x000fe4000f8ec03f */
[----:B------:R-:W-:-:S04]  /*0f90*/  USHF.R.S32.HI UR4, URZ, 0x7, UR4 ;  /* 0x000000073f047899 */ /* 0x000fc80008011404 */
[----:B------:R-:W-:-:S04]  /*0fa0*/  UISETP.LT.AND UP0, UPT, URZ, UR4, UPT ;  /* 0x000000043f00728c */ /* 0x000fc8000bf01270 */
[----:B------:R-:W-:Y:S02]  /*0fb0*/  USEL UR9, URZ, UR4, !UP0 ;  /* 0x000000043f097287 */ /* 0x000fe4000c000000 */
[----:B------:R-:W-:Y:S01]  /*0fc0*/  UISETP.NE.AND UP0, UPT, UR10, URZ, UPT ;  /* 0x0000003f0a00728c */ /* 0x000fe2000bf05270 */
[----:B------:R-:W-:-:S03]  /*0fd0*/  UMOV UR4, URZ ;  /* 0x0000003f00047c82 */ /* 0x000fc60008000000 */
[----:B------:R-:W-:-:S07]  /*0fe0*/  ISETP.GT.AND P0, PT, R17, UR9, PT ;  /* 0x0000000911007c0c */ /* 0x000fce000bf04270 */
[----:B------:R-:W-:-:S06]  /*0ff0*/  @!UP0 ULDC UR10, c[0x0][0x9f0] ;  /* 0x00027c00000a8ab9 */ /* 0x000fcc0000000800 */
[----:B------:R-:W-:Y:S05]  /*1000*/  @!P0 BRA `(.L_x_1072) ;  /* 0x00000000008c8947 */ /* 0x000fea0003800000 */
[----:B------:R-:W-:Y:S01]  /*1010*/  IMAD.U32 R6, RZ, RZ, UR10 ;  /* 0x0000000aff067e24 */ /* 0x000fe2000f8e00ff */
[----:B------:R-:W-:-:S04]  /*1020*/  UMOV UR4, URZ ;  /* 0x0000003f00047c82 */ /* 0x000fc80008000000 */
[----:B------:R-:W-:-:S04]  /*1030*/  IABS R0, R6 ;  /* 0x0000000600007213 */ /* 0x000fc80000000000 */
[----:B------:R-:W-:Y:S02]  /*1040*/  R2UR UR11, R0 ;  /* 0x00000000000b72ca */ /* 0x000fe400000e0000 */
[----:B------:R-:W-:Y:S02]  /*1050*/  IADD3 R0, R6, -0x1, R17 ;  /* 0xffffffff06007810 */ /* 0x000fe40007ffe011 */
[----:B------:R-:W-:Y:S02]  /*1060*/  IABS R6, R6 ;  /* 0x0000000600067213 */ /* 0x000fe40000000000 */
[----:B------:R-:W-:-:S03]  /*1070*/  R2UR UR6, R0 ;  /* 0x00000000000672ca */ /* 0x000fc600000e0000 */
[----:B------:R-:W-:-:S04]  /*1080*/  IMAD.MOV R6, RZ, RZ, -R6 ;  /* 0x000000ffff067224 */ /* 0x000fc800078e0a06 */
[----:B------:R-:W0:Y:S06]  /*1090*/  I2F.RP R3, UR11 ;  /* 0x0000000b00037d06 */ /* 0x000e2c0008209400 */
[----:B------:R-:W-:-:S06]  /*10a0*/  UIADD3 UR6, -UR9, UR6, URZ ;  /* 0x0000000609067290 */ /* 0x000fcc000fffe13f */
[----:B------:R-:W-:Y:S01]  /*10b0*/  IMAD.U32 R0, RZ, RZ, UR6 ;  /* 0x00000006ff007e24 */ /* 0x000fe2000f8e00ff */
[----:B------:R-:W-:Y:S01]  /*10c0*/  ULOP3.LUT UR6, UR6, UR10, URZ, 0x3c, !UPT ;  /* 0x0000000a06067292 */ /* 0x000fe2000f8e3c3f */
[----:B0-----:R-:W0:Y:S03]  /*10d0*/  MUFU.RCP R3, R3 ;  /* 0x0000000300037308 */ /* 0x001e260000001000 */
[----:B------:R-:W-:-:S04]  /*10e0*/  IABS R0, R0 ;  /* 0x0000000000007213 */ /* 0x000fc80000000000 */
[----:B------:R-:W-:Y:S01]  /*10f0*/  R2UR UR8, R0 ;  /* 0x00000000000872ca */ /* 0x000fe200000e0000 */
[----:B------:R-:W-:Y:S02]  /*1100*/  IMAD.MOV.U32 R0, RZ, RZ, R6 ;  /* 0x000000ffff007224 */ /* 0x000fe400078e0006 */
[----:B0-----:R-:W-:-:S06]  /*1110*/  VIADD R4, R3, 0xffffffe ;  /* 0x0ffffffe03047836 */ /* 0x001fcc0000000000 */
        /* <DEDUP_REMOVED lines=14> */
[----:B------:R-:W-:-:S05]  /*1200*/  UISETP.NE.AND UP1, UPT, UR10, URZ, UPT ;  /* 0x0000003f0a00728c */ /* 0x000fca000bf25270 */
[----:B------:R-:W-:Y:S02]  /*1210*/  UMOV UR4, UR5 ;  /* 0x0000000500047c82 */ /* 0x000fe40008000000 */
[----:B------:R-:W-:-:S04]  /*1220*/  @!UP0 UIADD3 UR4, -UR4, URZ, URZ ;  /* 0x0000003f04048290 */ /* 0x000fc8000fffe13f */
[----:B------:R-:W-:-:S12]  /*1230*/  @!UP1 ULOP3.LUT UR4, URZ, UR10, URZ, 0x33, !UPT ;  /* 0x0000000a3f049292 */ /* 0x000fd8000f8e333f */
.L_x_1072:
[----:B------:R-:W-:Y:S02]  /*1240*/  UIMAD UR38, UR38, UR4, UR9 ;  /* 0x00000004262672a4 */ /* 0x000fe4000f8e0209 */
[----:B------:R-:W-:Y:S01]  /*1250*/  IMAD.U32 R4, RZ, RZ, UR4 ;  /* 0x00000004ff047e24 */ /* 0x000fe2000f8e00ff */
[----:B------:R-:W-:Y:S01]  /*1260*/  PLOP3.LUT P0, PT, PT, PT, PT, 0x80, 0x0 ;  /* 0x000000000000781c */ /* 0x000fe20003f0f070 */
[----:B------:R-:W-:Y:S01]  /*1270*/  IMAD.MOV.U32 R0, RZ, RZ, RZ ;  /* 0x000000ffff007224 */ /* 0x000fe200078e00ff */
[----:B------:R-:W-:Y:S01]  /*1280*/  CS2R R150, SRZ ;  /* 0x0000000000967805 */ /* 0x000fe2000001ff00 */
[----:B------:R-:W-:Y:S01]  /*1290*/  IMAD.MOV.U32 R3, RZ, RZ, RZ ;  /* 0x000000ffff037224 */ /* 0x000fe200078e00ff */
[----:B------:R-:W-:Y:S02]  /*12a0*/  VIADDMNMX R17, R4, UR38, R17, PT ;  /* 0x0000002604117c46 */ /* 0x000fe4000b800111 */
[----:B------:R-:W-:Y:S02]  /*12b0*/  CS2R R148, SRZ ;  /* 0x0000000000947805 */ /* 0x000fe4000001ff00 */
[----:B------:R-:W-:-:S02]  /*12c0*/  CS2R R146, SRZ ;  /* 0x0000000000927805 */ /* 0x000fc4000001ff00 */
[----:B------:R-:W-:Y:S02]  /*12d0*/  CS2R R144, SRZ ;  /* 0x0000000000907805 */ /* 0x000fe4000001ff00 */
[----:B------:R-:W-:Y:S02]  /*12e0*/  ISETP.GT.AND P1, PT, R17, UR38, PT ;  /* 0x0000002611007c0c */ /* 0x000fe4000bf24270 */
        /* <DEDUP_REMOVED lines=27> */
[----:B------:R-:W-:Y:S01]  /*14a0*/  CS2R R88, SRZ ;  /* 0x0000000000587805 */ /* 0x000fe2000001ff00 */
[----:B------:R-:W-:Y:S06]  /*14b0*/  @!P1 BRA `(.L_x_1073) ;  /* 0x000000c400c89947 */ /* 0x000fec0003800000 */
[----:B------:R-:W-:Y:S01]  /*14c0*/  SHF.R.S32.HI R22, RZ, 0x1f, R19 ;  /* 0x0000001fff167819 */ /* 0x000fe20000011413 */
[----:B------:R-:W0:Y:S01]  /*14d0*/  S2UR UR5, SR_CgaCtaId ;  /* 0x00000000000579c3 */ /* 0x000e220000008800 */
[----:B------:R-:W-:Y:S02]  /*14e0*/  UMOV UR40, 0x400 ;  /* 0x0000040000287882 */ /* 0x000fe40000000000 */
[----:B------:R-:W-:-:S04]  /*14f0*/  LEA.HI R23, R22, R19, RZ, 0x7 ;  /* 0x0000001316177211 */ /* 0x000fc800078f38ff */
[----:B------:R-:W-:-:S05]  /*1500*/  SHF.R.S32.HI R88, RZ, 0x7, R23 ;  /* 0x00000007ff587819 */ /* 0x000fca0000011417 */
        /* <DEDUP_REMOVED lines=20> */
[----:B------:R-:W-:Y:S02]  /*1650*/  IMAD.U32 R10, RZ, RZ, UR6 ;  /* 0x00000006ff0a7e24 */ /* 0x000fe4000f8e00ff */
[----:B------:R-:W-:Y:S02]  /*1660*/  IMAD.U32 R6, RZ, RZ, UR4 ;  /* 0x00000004ff067e24 */ /* 0x000fe4000f8e00ff */
[----:B------:R-:W-:-:S02]  /*1670*/  IMAD.U32 R7, RZ, RZ, UR5 ;  /* 0x00000005ff077e24 */ /* 0x000fc4000f8e00ff */
[----:B------:R-:W-:Y:S02]  /*1680*/  IMAD.U32 R11, RZ, RZ, UR7 ;  /* 0x00000007ff0b7e24 */ /* 0x000fe4000f8e00ff */
[----:B------:R-:W-:Y:S02]  /*1690*/  IMAD.MOV.U32 R8, RZ, RZ, 0x70 ;  /* 0x00000070ff087424 */ /* 0x000fe400078e00ff */
[----:B------:R-:W-:Y:S02]  /*16a0*/  IMAD.MOV.U32 R12, RZ, RZ, 0x1 ;  /* 0x00000001ff0c7424 */ /* 0x000fe400078e00ff */
[----:B0-----:R-:W-:-:S07]  /*16b0*/  IMAD.MOV.U32 R13, RZ, RZ, RZ ;  /* 0x000000ffff0d7224 */ /* 0x001fce00078e00ff */
[----:B------:R-:W-:-:S07]  /*16c0*/  LEPC R20, `(.L_x_1074) ;  /* 0x000000001014794e */ /* 0x000fce0000000000 */
[----:B-1----:R-:W-:Y:S05]  /*16d0*/  CALL.ABS.NOINC R14 ;  /* 0x000000000e007343 */ /* 0x002fea0003c00000 */
.L_x_1074:
[----:B------:R-:W-:-:S04]  /*16e0*/  SHF.L.U32 R0, RZ, 0x1f, RZ ;  /* 0x0000001fff007819 */ /* 0x000fc800000006ff */
[----:B------:R-:W0:Y:S02]  /*16f0*/  SYNCS.PHASECHK.TRANS64.TRYWAIT P0, [UR40+0x28800], R0 ;  /* 0x02880000ff0075a7 */ /* 0x000e240008000168 */
[----:B0-----:R-:W-:Y:S05]  /*1700*/  @!P0 BRA `(.L_x_1075) ;  /* 0x0000011c00588947 */ /* 0x001fea0003800000 */
.L_x_1208:
[----:B------:R-:W-:-:S06]  /*1710*/  ULOP3.LUT UR4, UR36, 0x1, URZ, 0xfc, !UPT ;  /* 0x0000000124047892 */ /* 0x000fcc000f8efc3f */
[----:B0-----:R-:W-:-:S05]  /*1720*/  IMAD.U32 R3, RZ, RZ, UR4 ;  /* 0x00000004ff037e24 */ /* 0x001fca000f8e00ff */
[----:B------:R-:W-:-:S13]  /*1730*/  ISETP.NE.AND P0, PT, R3, 0x3, PT ;  /* 0x000000030300780c */ /* 0x000fda0003f05270 */
[----:B------:R-:W-:Y:S05]  /*1740*/  @!P0 BRA `(.L_x_1076) ;  /* 0x0000000000048947 */ /* 0x000fea0003800000 */
[----:B------:R-:W-:Y:S01]  /*1750*/  BPT.TRAP 0x1 ;  /* 0x000000040000795c */ /* 0x000fe20000300000 */
.L_x_1076:
[----:B------:R0:W1:Y:S01]  /*1760*/  SYNCS.PHASECHK.TRANS64.TRYWAIT P1, [UR40+0x28830], R0 ;  /* 0x02883000ff0075a7 */ /* 0x0000620008020168 */
[----:B------:R-:W-:Y:S05]  /*1770*/  @!P0 BRA `(.L_x_1077) ;  /* 0x0000000000048947 */ /* 0x000fea0003800000 */
[----:B------:R-:W-:Y:S01]  /*1780*/  BPT.TRAP 0x1 ;  /* 0x000000040000795c */ /* 0x000fe20000300000 */
.L_x_1077:
[----:B------:R-:W-:-:S05]  /*1790*/  IMAD.U32 R10, RZ, RZ, UR43 ;  /* 0x0000002bff0a7e24 */ /* 0x000fca000f8e00ff */
[----:B------:R-:W-:Y:S01]  /*17a0*/  LOP3.LUT R10, R10, 0x10000, RZ, 0xfc, !PT ;  /* 0x000100000a0a7812 */ /* 0x000fe200078efcff */
[----:B-1----:R-:W-:Y:S06]  /*17b0*/  @P1 BRA `(.L_x_1078) ;  /* 0x0000000000081947 */ /* 0x002fec0003800000 */
[----:B------:R-:W1:Y:S02]  /*17c0*/  SYNCS.PHASECHK.TRANS64.TRYWAIT P1, [UR40+0x28830], R0 ;  /* 0x02883000ff0075a7 */ /* 0x000e640008020168 */
[----:B-1----:R-:W-:Y:S05]  /*17d0*/  @!P1 BRA `(.L_x_1079) ;  /* 0x0000011c003c9947 */ /* 0x002fea0003800000 */
.L_x_1078:
[----:B------:R-:W-:Y:S05]  /*17e0*/  WARPSYNC.ALL ;  /* 0x0000000000007948 */ /* 0x000fea0003800000 */
[----:B------:R-:W-:Y:S01]  /*17f0*/  IMAD.MOV.U32 R11, RZ, RZ, 0x40000040 ;  /* 0x40000040ff0b7424 */ /* 0x000fe200078e00ff */
[----:B------:R-:W-:Y:S01]  /*1800*/  UIADD3 UR4, UR40, 0x18400, URZ ;  /* 0x0001840028047890 */ /* 0x000fe2000fffe03f */
[C---:B------:R-:W-:Y:S01]  /*1810*/  R2UR UR8, R10.reuse ;  /* 0x000000000a0872ca */ /* 0x040fe200000e0000 */
[----:B------:R-:W-:Y:S02]  /*1820*/  WARPGROUP.ARRIVE ;  /* 0x00000000000079c5 */ /* 0x000fe40000000000 */
[----:B------:R-:W-:Y:S01]  /*1830*/  R2UR UR9, R11 ;  /* 0x000000000b0972ca */ /* 0x000fe200000e0000 */
[----:B------:R-:W-:Y:S01]  /*1840*/  USHF.R.U32.HI UR4, URZ, 0x4, UR4 ;  /* 0x000000043f047899 */ /* 0x000fe20008011604 */
[----:B------:R-:W-:Y:S01]  /*1850*/  R2UR UR6, R10 ;  /* 0x000000000a0672ca */ /* 0x000fe200000e0000 */
[----:B------:R-:W-:Y:S01]  /*1860*/  UMOV UR11, 0x40000040 ;  /* 0x40000040000b7882 */ /* 0x000fe20000000000 */
[----:B------:R-:W-:Y:S01]  /*1870*/  UMOV UR5, 0x40000040 ;  /* 0x4000004000057882 */ /* 0x000fe20000000000 */
[----:B------:R-:W-:Y:S01]  /*1880*/  ULOP3.LUT UR4, UR4, 0x3fff, URZ, 0xc0, !UPT ;  /* 0x00003fff04047892 */ /* 0x000fe2000f8ec03f */
[----:B------:R-:W2:Y:S01]  /*1890*/  S2UR UR43, SR_CgaCtaId ;  /* 0x00000000002b79c3 */ /* 0x000ea20000008800 */
        /* <DEDUP_REMOVED lines=10> */
[----:B------:R-:W-:-:S03]  /*1940*/  UIADD3 UR10, UR44, 0x2, URZ ;  /* 0x000000022c0a7890 */ /* 0x000fc6000fffe03f */
[----:B------:R-:W-:Y:S01]  /*1950*/  UMOV UR8, UR4 ;  /* 0x0000000400087c82 */ /* 0x000fe20008000000 */
[----:B------:R-:W-:Y:S01]  /*1960*/  UMOV UR9, UR5 ;  /* 0x0000000500097c82 */ /* 0x000fe20008000000 */
[----:B------:R-:W-:Y:S01]  /*1970*/  UMOV UR11, 0x40000040 ;  /* 0x40000040000b7882 */ /* 0x000fe20000000000 */
[----:B------:R-:W-:Y:S02]  /*1980*/  UIADD3 UR16, UR6, 0x400, URZ ;  /* 0x0000040006107890 */ /* 0x000fe4000fffe03f */
[----:B------:R-:W-:Y:S02]  /*1990*/  UIADD3 UR18, UR44, 0x400, URZ ;  /* 0x000004002c127890 */ /* 0x000fe4000fffe03f */
        /* <DEDUP_REMOVED lines=12> */
[----:B------:R-:W-:Y:S02]  /*1a60*/  WARPGROUP.DEPBAR.LE gsb0, 0x0 ;  /* 0x00008000000079c5 */ /* 0x000fe40000010000 */
[----:B------:R-:W-:-:S06]  /*1a70*/  WARPGROUP.ARRIVE ;  /* 0x00000000000079c5 */ /* 0x000fcc0000000000 */
[----:B------:R-:W-:Y:S01]  /*1a80*/  HGMMA.64x128x16.F32 R24, gdesc[UR8], R24, gsb0 ;  /* 0x01e00000081879f0 */ /* 0x000fe20008000818 */
[----:B------:R-:W-:Y:S02]  /*1a90*/  UIADD3 UR8, UR6, 0x4, URZ ;  /* 0x0000000406087890 */ /* 0x000fe4000fffe03f */
        /* <DEDUP_REMOVED lines=22> */
[----:B--2---:R-:W-:Y:S05]  /*1c00*/  @!P0 BRA `(.L_x_1080) ;  /* 0x0000000000048947 */ /* 0x004fea0003800000 */
[----:B------:R-:W-:Y:S01]  /*1c10*/  BPT.TRAP 0x1 ;  /* 0x000000040000795c */ /* 0x000fe20000300000 */
.L_x_1080:
[----:B01----:R-:W-:Y:S01]  /*1c20*/  LOP3.LUT R0, R23, 0xffffff80, RZ, 0xc0, !PT ;  /* 0xffffff8017007812 */ /* 0x003fe200078ec0ff */
[----:B------:R-:W-:Y:S01]  /*1c30*/  UISETP.NE.AND UP1, UPT, UR42, URZ, UPT ;  /* 0x0000003f2a00728c */ /* 0x000fe2000bf25270 */
[----:B------:R-:W-:Y:S01]  /*1c40*/  LEA.HI R22, R22, R19, RZ, 0x2 ;  /* 0x0000001316167211 */ /* 0x000fe200078f10ff */
[----:B------:R-:W-:Y:S01]  /*1c50*/  UISETP.NE.AND UP0, UPT, UR41, URZ, UPT ;  /* 0x0000003f2900728c */ /* 0x000fe2000bf05270 */
[----:B------:R-:W-:Y:S01]  /*1c60*/  LEA.HI R6, R88, R88, RZ, 0x1 ;  /* 0x0000005858067211 */ /* 0x000fe200078f08ff */
[C---:B------:R-:W-:Y:S01]  /*1c70*/  IMAD.IADD R3, R19.reuse, 0x1, -R0 ;  /* 0x0000000113037824 */ /* 0x040fe200078e0a00 */
[----:B------:R-:W-:Y:S01]  /*1c80*/  LOP3.LUT R22, R22, 0xfffffffc, RZ, 0xc0, !PT ;  /* 0xfffffffc16167812 */ /* 0x000fe200078ec0ff */
[----:B------:R-:W-:Y:S01]  /*1c90*/  ULDC UR51, c[0x0][0x2f0] ;  /* 0x0000bc0000337ab9 */ /* 0x000fe20000000800 */
[----:B------:R-:W-:Y:S01]  /*1ca0*/  LOP3.LUT R9, R6, 0x3fffffe, RZ, 0xc0, !PT ;  /* 0x03fffffe06097812 */ /* 0x000fe200078ec0ff */
[----:B------:R-:W-:Y:S01]  /*1cb0*/  ULDC UR47, c[0x0][0x9dc] ;  /* 0x00027700002f7ab9 */ /* 0x000fe20000000800 */
[----:B------:R-:W-:Y:S01]  /*1cc0*/  SHF.R.S32.HI R0, RZ, 0x1f, R3 ;  /* 0x0000001fff007819 */ /* 0x000fe20000011403 */
[----:B------:R-:W-:Y:S01]  /*1cd0*/  IMAD.IADD R22, R19, 0x1, -R22 ;  /* 0x0000000113167824 */ /* 0x000fe200078e0a16 */
[----:B------:R-:W-:Y:S01]  /*1ce0*/  PLOP3.LUT P1, PT, PT, PT, UP1, 0x80, 0x0 ;  /* 0x000000000000781c */ /* 0x000fe20003f2f018 */
[----:B------:R-:W-:Y:S01]  /*1cf0*/  IMAD.IADD R9, R88, 0x1, -R9 ;  /* 0x0000000158097824 */ /* 0x000fe200078e0a09 */
[CC--:B------:R-:W-:Y:S01]  /*1d00*/  LEA.HI R4, R0.reuse, R3.reuse, RZ, 0x2 ;  /* 0x0000000300047211 */ /* 0x0c0fe200078f10ff */
[----:B------:R-:W-:Y:S01]  /*1d10*/  @UP1 ULDC UR6, c[0x0][0x44c] ;  /* 0x0001130000061ab9 */ /* 0x000fe20000000800 */
[----:B------:R-:W-:Y:S01]  /*1d20*/  LEA.HI R5, R0, R3, RZ, 0x5 ;  /* 0x0000000300057211 */ /* 0x000fe200078f28ff */
[----:B------:R-:W-:Y:S01]  /*1d30*/  @UP1 ULDC UR7, c[0x0][0x450] ;  /* 0x0001140000071ab9 */ /* 0x000fe20000000800 */
[--C-:B------:R-:W-:Y:S01]  /*1d40*/  SHF.R.S32.HI R0, RZ, 0x2, R4.reuse ;  /* 0x00000002ff007819 */ /* 0x100fe20000011404 */
[----:B------:R-:W-:Y:S01]  /*1d50*/  ULOP3.LUT UR47, URZ, UR47, URZ, 0x33, !UPT ;  /* 0x0000002f3f2f7292 */ /* 0x000fe2000f8e333f */
[----:B------:R-:W-:Y:S01]  /*1d60*/  SHF.R.S32.HI R7, RZ, 0x1f, R4 ;  /* 0x0000001fff077819 */ /* 0x000fe20000011404 */
[----:B------:R-:W-:Y:S01]  /*1d70*/  ULDC UR10, c[0x0][0x9e0] ;  /* 0x00027800000a7ab9 */ /* 0x000fe20000000800 */
[----:B------:R-:W-:-:S02]  /*1d80*/  SHF.R.S32.HI R5, RZ, 0x5, R5 ;  /* 0x00000005ff057819 */ /* 0x000fc40000011405 */
[----:B------:R-:W-:Y:S02]  /*1d90*/  LEA.HI R7, R7, R0, RZ, 0x3 ;  /* 0x0000000007077211 */ /* 0x000fe400078f18ff */
[----:B------:R-:W-:Y:S02]  /*1da0*/  LEA.HI R6, R22, R22, RZ, 0x1 ;  /* 0x0000001616067211 */ /* 0x000fe400078f08ff */
[----:B------:R-:W-:Y:S02]  /*1db0*/  LEA R8, R5, UR45, 0x4 ;  /* 0x0000002d05087c11 */ /* 0x000fe4000f8e20ff */
[----:B------:R-:W-:Y:S02]  /*1dc0*/  LOP3.LUT R7, R7, 0xfffffff8, RZ, 0xc0, !PT ;  /* 0xfffffff807077812 */ /* 0x000fe400078ec0ff */
[----:B------:R-:W-:Y:S02]  /*1dd0*/  LOP3.LUT R5, R6, 0x1ffffffe, RZ, 0xc0, !PT ;  /* 0x1ffffffe06057812 */ /* 0x000fe400078ec0ff */
[----:B------:R-:W-:-:S02]  /*1de0*/  IADD3 R8, R8, R0, -R7 ;  /* 0x0000000008087210 */ /* 0x000fc40007ffe807 */
[----:B------:R-:W-:Y:S01]  /*1df0*/  PLOP3.LUT P2, PT, PT, PT, UP1, 0x80, 0x0 ;  /* 0x000000000000781c */ /* 0x000fe20003f4f018 */
[----:B------:R-:W-:Y:S01]  /*1e00*/  IMAD.IADD R0, R22, 0x1, -R5 ;  /* 0x0000000116007824 */ /* 0x000fe200078e0a05 */
[----:B------:R-:W-:Y:S01]  /*1e10*/  LOP3.LUT R4, R4, 0x7ffffffc, RZ, 0xc0, !PT ;  /* 0x7ffffffc04047812 */ /* 0x000fe200078ec0ff */
[----:B------:R-:W-:Y:S01]  /*1e20*/  IMAD R9, R9, 0x40, R8 ;  /* 0x0000004009097824 */ /* 0x000fe200078e0208 */
[C---:B------:R-:W-:Y:S01]  /*1e30*/  LEA R14, R17.reuse, 0xffffff80, 0x7 ;  /* 0xffffff80110e7811 */ /* 0x040fe200078e38ff */
[----:B------:R-:W-:Y:S02]  /*1e40*/  IMAD.MOV.U32 R8, RZ, RZ, -0x80 ;  /* 0xffffff80ff087424 */ /* 0x000fe400078e00ff */
[----:B------:R-:W-:Y:S02]  /*1e50*/  IMAD R0, R0, 0x8, R9 ;  /* 0x0000000800007824 */ /* 0x000fe400078e0209 */
[----:B------:R-:W-:Y:S02]  /*1e60*/  IMAD R23, R17, R8, 0x80 ;  /* 0x0000008011177424 */ /* 0x000fe400078e0208 */
[----:B------:R-:W-:Y:S01]  /*1e70*/  @P1 IMAD.HI.U32 R5, R0, UR6, RZ ;  /* 0x0000000600051c27 */ /* 0x000fe2000f8e00ff */
[----:B------:R-:W-:Y:S01]  /*1e80*/  UIADD3 UR6, UR40, 0x28840, URZ ;  /* 0x0002884028067890 */ /* 0x000fe2000fffe03f */
[----:B------:R-:W-:-:S02]  /*1e90*/  PLOP3.LUT P1, PT, PT, PT, UP0, 0x40, 0x0 ;  /* 0x000000000000781c */ /* 0x000fc40003f2e808 */
[----:B------:R-:W-:Y:S01]  /*1ea0*/  IMAD.MOV.U32 R6, RZ, RZ, R0 ;  /* 0x000000ffff067224 */ /* 0x000fe200078e0000 */
[----:B------:R-:W-:Y:S01]  /*1eb0*/  @P2 SHF.R.U32.HI R6, RZ, UR7, R5 ;  /* 0x00000007ff062c19 */ /* 0x000fe20008011605 */
[----:B------:R-:W-:Y:S01]  /*1ec0*/  UPRMT UR6, UR43, 0x654, UR6 ;  /* 0x000006542b067896 */ /* 0x000fe20008000006 */
[----:B------:R-:W-:Y:S02]  /*1ed0*/  IMAD.IADD R3, R3, 0x1, -R4 ;  /* 0x0000000103037824 */ /* 0x000fe400078e0a04 */
[----:B------:R-:W-:Y:S01]  /*1ee0*/  VIADD R4, R23, 0x1 ;  /* 0x0000000117047836 */ /* 0x000fe20000000000 */
[----:B------:R-:W0:Y:S03]  /*1ef0*/  SHFL.IDX PT, R9, R6, RZ, 0x1c1f ;  /* 0x001c1fff06097589 */ /* 0x000e2600000e0000 */
[----:B------:R-:W-:Y:S02]  /*1f00*/  IMAD R5, R3, -0x2, R4 ;  /* 0xfffffffe03057824 */ /* 0x000fe400078e0204 */
[----:B------:R-:W-:Y:S01]  /*1f10*/  SYNCS.ARRIVE.TRANS64.RED.A1T0 RZ, [UR6], RZ ;  /* 0x000000ffffff79a7 */ /* 0x000fe20008100406 */
[----:B------:R-:W-:Y:S01]  /*1f20*/  ULDC UR6, c[0x0][0x288] ;  /* 0x0000a20000067ab9 */ /* 0x000fe20000000800 */
[----:B------:R-:W-:-:S02]  /*1f30*/  IMAD R5, R2, UR51, R5 ;  /* 0x0000003302057c24 */ /* 0x000fc4000f8e0205 */
[----:B------:R-:W-:Y:S02]  /*1f40*/  IMAD.U32 R8, RZ, RZ, UR6 ;  /* 0x00000006ff087e24 */ /* 0x000fe4000f8e00ff */
[----:B------:R-:W-:Y:S02]  /*1f50*/  IMAD R4, R2, UR51, R23 ;  /* 0x0000003302047c24 */ /* 0x000fe4000f8e0217 */
[----:B------:R-:W-:Y:S02]  /*1f60*/  IMAD.IADD R5, R5, 0x1, -R8 ;  /* 0x0000000105057824 */ /* 0x000fe400078e0a08 */
[----:B------:R-:W-:Y:S02]  /*1f70*/  IMAD R20, R3, -0x2, R4 ;  /* 0xfffffffe03147824 */ /* 0x000fe400078e0204 */
[C---:B------:R-:W-:Y:S02]  /*1f80*/  VIADD R89, R5.reuse, UR10 ;  /* 0x0000000a05597c36 */ /* 0x040fe40008000000 */
[----:B------:R-:W-:-:S03]  /*1f90*/  VIADD R22, R5, UR47 ;  /* 0x0000002f05167c36 */ /* 0x000fc60008000000 */
[----:B0-----:R-:W-:Y:S01]  /*1fa0*/  VIADDMNMX R4, R9, R89, R20, PT ;  /* 0x0000005909047246 */ /* 0x001fe20003800114 */
[----:B------:R-:W-:Y:S01]  /*1fb0*/  IMAD.IADD R7, R22, 0x1, R9 ;  /* 0x0000000116077824 */ /* 0x000fe200078e0209 */
[----:B------:R-:W-:Y:S06]  /*1fc0*/  @P1 BRA `(.L_x_1081) ;  /* 0x0000000000641947 */ /* 0x000fec0003800000 */
[----:B------:R-:W-:Y:S01]  /*1fd0*/  IMAD R5, R2, UR51, R9 ;  /* 0x0000003302057c24 */ /* 0x000fe2000f8e0209 */
[----:B------:R-:W-:Y:S03]  /*1fe0*/  BSSY B0, `(.L_x_1082) ;  /* 0x0000013000007945 */ /* 0x000fe60003800000 */
[----:B------:R-:W-:-:S05]  /*1ff0*/  IMAD.IADD R5, R5, 0x1, -R8 ;  /* 0x0000000105057824 */ /* 0x000fca00078e0a08 */
[----:B------:R-:W-:-:S13]  /*2000*/  ISETP.GT.AND P1, PT, R5, -0x1, PT ;  /* 0xffffffff0500780c */ /* 0x000fda0003f24270 */
[----:B------:R-:W-:Y:S05]  /*2010*/  @P1 BRA `(.L_x_1083) ;  /* 0x0000000000241947 */ /* 0x000fea0003800000 */
[----:B------:R-:W-:Y:S01]  /*2020*/  ULDC UR6, c[0x0][0x9e4] ;  /* 0x0002790000067ab9 */ /* 0x000fe20000000800 */
[----:B------:R-:W-:Y:S01]  /*2030*/  LOP3.LUT R5, RZ, R5, RZ, 0x33, !PT ;  /* 0x00000005ff057212 */ /* 0x000fe200078e33ff */
[----:B------:R-:W-:-:S05]  /*2040*/  IMAD.U32 R9, RZ, RZ, UR6 ;  /* 0x00000006ff097e24 */ /* 0x000fca000f8e00ff */
[----:B------:R-:W-:-:S13]  /*2050*/  ISETP.NE.AND P1, PT, R9, 0x1, PT ;  /* 0x000000010900780c */ /* 0x000fda0003f25270 */
[----:B------:R-:W0:Y:S02]  /*2060*/  @P1 LDC.64 R12, c[0x0][0x9e8] ;  /* 0x00027a00ff0c1b82 */ /* 0x000e240000000a00 */
[----:B0-----:R-:W-:-:S05]  /*2070*/  @P1 IMAD.HI.U32 R12, R5, R12, RZ ;  /* 0x0000000c050c1227 */ /* 0x001fca00078e00ff */
[----:B------:R-:W-:-:S04]  /*2080*/  @P1 SHF.R.U32.HI R5, RZ, R13, R12 ;  /* 0x0000000dff051219 */ /* 0x000fc8000001160c */
[----:B------:R-:W-:Y:S01]  /*2090*/  LOP3.LUT R5, RZ, R5, RZ, 0x33, !PT ;  /* 0x00000005ff057212 */ /* 0x000fe200078e33ff */
[----:B------:R-:W-:Y:S06]  /*20a0*/  BRA `(.L_x_1084) ;  /* 0x0000000000187947 */ /* 0x000fec0003800000 */
.L_x_1083:
[----:B------:R-:W-:Y:S02]  /*20b0*/  ULDC UR6, c[0x0][0x9e4] ;  /* 0x0002790000067ab9 */ /* 0x000fe40000000800 */
[----:B------:R-:W-:-:S05]  /*20c0*/  IMAD.U32 R9, RZ, RZ, UR6 ;  /* 0x00000006ff097e24 */ /* 0x000fca000f8e00ff */
[----:B------:R-:W-:-:S13]  /*20d0*/  ISETP.NE.AND P1, PT, R9, 0x1, PT ;  /* 0x000000010900780c */ /* 0x000fda0003f25270 */
[----:B------:R-:W0:Y:S02]  /*20e0*/  @P1 LDC.64 R12, c[0x0][0x9e8] ;  /* 0x00027a00ff0c1b82 */ /* 0x000e240000000a00 */
[----:B0-----:R-:W-:-:S05]  /*20f0*/  @P1 IMAD.HI.U32 R12, R5, R12, RZ ;  /* 0x0000000c050c1227 */ /* 0x001fca00078e00ff */
[----:B------:R-:W-:-:S07]  /*2100*/  @P1 SHF.R.U32.HI R5, RZ, R13, R12 ;  /* 0x0000000dff051219 */ /* 0x000fce000001160c */
.L_x_1084:
[----:B------:R-:W-:Y:S05]  /*2110*/  BSYNC B0 ;  /* 0x0000000000007941 */ /* 0x000fea0003800000 */
.L_x_1082:
[----:B------:R-:W-:-:S04]  /*2120*/  IMAD R12, R5, R9, -R14 ;  /* 0x00000009050c7224 */ /* 0x000fc800078e0a0e */
[----:B------:R-:W-:-:S05]  /*2130*/  IMAD R12, R3, -0x2, R12 ;  /* 0xfffffffe030c7824 */ /* 0x000fca00078e020c */
[----:B------:R-:W-:Y:S02]  /*2140*/  VIADDMNMX R4, R12, R9, R4, PT ;  /* 0x000000090c047246 */ /* 0x000fe40003800104 */
[----:B------:R-:W-:-:S07]  /*2150*/  VIMNMX R7, R7, R12, !PT ;  /* 0x0000000c07077248 */ /* 0x000fce0007fe0100 */
.L_x_1081:
[C---:B------:R-:W-:Y:S01]  /*2160*/  ISETP.GE.AND P2, PT, R23.reuse, 0x9, PT ;  /* 0x000000091700780c */ /* 0x040fe20003f46270 */
[----:B------:R-:W-:Y:S01]  /*2170*/  UISETP.NE.AND UP0, UPT, UR41, URZ, UPT ;  /* 0x0000003f2900728c */ /* 0x000fe2000bf05270 */
[----:B------:R-:W-:Y:S02]  /*2180*/  ISETP.GE.AND P1, PT, R23, 0x2, PT ;  /* 0x000000021700780c */ /* 0x000fe40003f26270 */
[C---:B------:R-:W-:Y:S02]  /*2190*/  ISETP.GT.AND P3, PT, R7.reuse, 0x8, !P2 ;  /* 0x000000080700780c */ /* 0x040fe40005764270 */
[----:B------:R-:W-:Y:S02]  /*21a0*/  ISETP.GT.AND P4, PT, R7, 0x1, !P1 ;  /* 0x000000010700780c */ /* 0x000fe40004f84270 */
[----:B------:R-:W-:Y:S02]  /*21b0*/  ISETP.LT.OR P3, PT, R4, 0x9, P3 ;  /* 0x000000090400780c */ /* 0x000fe40001f61670 */
[----:B------:R-:W-:-:S02]  /*21c0*/  ISETP.GE.AND P5, PT, R23, 0x11, PT ;  /* 0x000000111700780c */ /* 0x000fc40003fa6270 */
[----:B------:R-:W-:Y:S02]  /*21d0*/  FSEL R97, R28, -INF , !P3 ;  /* 0xff8000001c617808 */ /* 0x000fe40005800000 */
[----:B------:R-:W-:Y:S02]  /*21e0*/  ISETP.LT.OR P4, PT, R4, 0x2, P4 ;  /* 0x000000020400780c */ /* 0x000fe40002781670 */
[----:B------:R-:W-:Y:S02]  /*21f0*/  ISETP.GT.AND P3, PT, R7, 0x10, !P5 ;  /* 0x000000100700780c */ /* 0x000fe40006f64270 */
[----:B------:R-:W-:Y:S02]  /*2200*/  ISETP.GE.AND P6, PT, R23, 0xa, PT ;  /* 0x0000000a1700780c */ /* 0x000fe40003fc6270 */
[----:B------:R-:W-:Y:S02]  /*2210*/  FSEL R95, R25, -INF , !P4 ;  /* 0xff800000195f7808 */ /* 0x000fe40006000000 */
[----:B------:R-:W-:-:S02]  /*2220*/  P2R R88, PR, RZ, 0x20 ;  /* 0x00000020ff587803 */ /* 0x000fc40000000000 */
[----:B------:R-:W-:Y:S02]  /*2230*/  ISETP.LT.OR P3, PT, R4, 0x11, P3 ;  /* 0x000000110400780c */ /* 0x000fe40001f61670 */
[----:B------:R-:W-:Y:S02]  /*2240*/  ISETP.GT.AND P4, PT, R7, 0x9, !P6 ;  /* 0x000000090700780c */ /* 0x000fe40007784270 */
[----:B------:R-:W-:Y:S02]  /*2250*/  ISETP.GE.AND P5, PT, R23, 0x12, PT ;  /* 0x000000121700780c */ /* 0x000fe40003fa6270 */
[----:B------:R-:W-:Y:S02]  /*2260*/  FSEL R127, R32, -INF , !P3 ;  /* 0xff800000207f7808 */ /* 0x000fe40005800000 */
[----:B------:R-:W-:Y:S02]  /*2270*/  ISETP.LT.OR P4, PT, R4, 0xa, P4 ;  /* 0x0000000a0400780c */ /* 0x000fe40002781670 */
[----:B------:R-:W-:-:S02]  /*2280*/  ISETP.GT.AND P3, PT, R7, 0x11, !P5 ;  /* 0x000000110700780c */ /* 0x000fc40006f64270 */
[----:B------:R-:W-:Y:S02]  /*2290*/  FSEL R125, R29, -INF , !P4 ;  /* 0xff8000001d7d7808 */ /* 0x000fe40006000000 */
[----:B------:R-:W-:Y:S02]  /*22a0*/  ISETP.LT.OR P3, PT, R4, 0x12, P3 ;  /* 0x000000120400780c */ /* 0x000fe40001f61670 */
[----:B------:R-:W-:Y:S02]  /*22b0*/  ISETP.GE.AND P4, PT, R23, 0x19, PT ;  /* 0x000000191700780c */ /* 0x000fe40003f86270 */
[----:B------:R-:W-:Y:S02]  /*22c0*/  FSEL R129, R33, -INF , !P3 ;  /* 0xff80000021817808 */ /* 0x000fe40005800000 */
[----:B------:R-:W-:Y:S02]  /*22d0*/  ISETP.GT.AND P3, PT, R7, 0x18, !P4 ;  /* 0x000000180700780c */ /* 0x000fe40006764270 */
[----:B------:R-:W-:-:S02]  /*22e0*/  P2R R32, PR, RZ, 0x10 ;  /* 0x00000010ff207803 */ /* 0x000fc40000000000 */
[----:B------:R-:W-:Y:S02]  /*22f0*/  ISETP.LT.OR P3, PT, R4, 0x19, P3 ;  /* 0x000000190400780c */ /* 0x000fe40001f61670 */
[----:B------:R-:W-:Y:S02]  /*2300*/  ISETP.GE.AND P4, PT, R23, 0x1a, PT ;  /* 0x0000001a1700780c */ /* 0x000fe40003f86270 */
[----:B------:R-:W-:Y:S02]  /*2310*/  FSEL R123, R36, -INF , !P3 ;  /* 0xff800000247b7808 */ /* 0x000fe40005800000 */
[----:B------:R-:W-:Y:S02]  /*2320*/  ISETP.GT.AND P3, PT, R7, 0x19, !P4 ;  /* 0x000000190700780c */ /* 0x000fe40006764270 */
[----:B------:R-:W-:Y:S02]  /*2330*/  P2R R33, PR, RZ, 0x10 ;  /* 0x00000010ff217803 */ /* 0x000fe40000000000 */
[----:B------:R-:W-:-:S02]  /*2340*/  ISETP.LT.OR P3, PT, R4, 0x1a, P3 ;  /* 0x0000001a0400780c */ /* 0x000fc40001f61670 */
[----:B------:R-:W-:Y:S02]  /*2350*/  ISETP.GE.AND P4, PT, R23, 0x21, PT ;  /* 0x000000211700780c */ /* 0x000fe40003f86270 */
[----:B------:R-:W-:Y:S02]  /*2360*/  FSEL R99, R37, -INF , !P3 ;  /* 0xff80000025637808 */ /* 0x000fe40005800000 */
[----:B------:R-:W-:Y:S02]  /*2370*/  ISETP.GT.AND P3, PT, R7, 0x20, !P4 ;  /* 0x000000200700780c */ /* 0x000fe40006764270 */
[----:B------:R-:W-:Y:S02]  /*2380*/  P2R R36, PR, RZ, 0x10 ;  /* 0x00000010ff247803 */ /* 0x000fe40000000000 */
[----:B------:R-:W-:Y:S02]  /*2390*/  ISETP.LT.OR P3, PT, R4, 0x21, P3 ;  /* 0x000000210400780c */ /* 0x000fe40001f61670 */
[----:B------:R-:W-:-:S02]  /*23a0*/  ISETP.GE.AND P4, PT, R23, 0x22, PT ;  /* 0x000000221700780c */ /* 0x000fc40003f86270 */
[----:B------:R-:W-:Y:S02]  /*23b0*/  FSEL R121, R40, -INF , !P3 ;  /* 0xff80000028797808 */ /* 0x000fe40005800000 */
[----:B------:R-:W-:Y:S02]  /*23c0*/  ISETP.GT.AND P3, PT, R7, 0x21, !P4 ;  /* 0x000000210700780c */ /* 0x000fe40006764270 */
[----:B------:R-:W-:Y:S02]  /*23d0*/  P2R R37, PR, RZ, 0x10 ;  /* 0x00000010ff257803 */ /* 0x000fe40000000000 */
[----:B------:R-:W-:Y:S02]  /*23e0*/  ISETP.LT.OR P3, PT, R4, 0x22, P3 ;  /* 0x000000220400780c */ /* 0x000fe40001f61670 */
[----:B------:R-:W-:Y:S02]  /*23f0*/  ISETP.GE.AND P4, PT, R23, 0x29, PT ;  /* 0x000000291700780c */ /* 0x000fe40003f86270 */
[----:B------:R-:W-:-:S02]  /*2400*/  FSEL R101, R41, -INF , !P3 ;  /* 0xff80000029657808 */ /* 0x000fc40005800000 */
[----:B------:R-:W-:Y:S02]  /*2410*/  ISETP.GT.AND P3, PT, R7, 0x28, !P4 ;  /* 0x000000280700780c */ /* 0x000fe40006764270 */
[----:B------:R-:W-:Y:S02]  /*2420*/  P2R R40, PR, RZ, 0x10 ;  /* 0x00000010ff287803 */ /* 0x000fe40000000000 */
[----:B------:R-:W-:Y:S02]  /*2430*/  ISETP.LT.OR P3, PT, R4, 0x29, P3 ;  /* 0x000000290400780c */ /* 0x000fe40001f61670 */
[----:B------:R-:W-:Y:S02]  /*2440*/  ISETP.GE.AND P4, PT, R23, 0x2a, PT ;  /* 0x0000002a1700780c */ /* 0x000fe40003f86270 */
[----:B------:R-:W-:Y:S02]  /*2450*/  FSEL R119, R44, -INF , !P3 ;  /* 0xff8000002c777808 */ /* 0x000fe40005800000 */
[----:B------:R-:W-:-:S02]  /*2460*/  ISETP.GT.AND P3, PT, R7, 0x29, !P4 ;  /* 0x000000290700780c */ /* 0x000fc40006764270 */
[----:B------:R-:W-:Y:S02]  /*2470*/  P2R R41, PR, RZ, 0x10 ;  /* 0x00000010ff297803 */ /* 0x000fe40000000000 */
        /* <DEDUP_REMOVED lines=81> */
[----:B------:R-:W-:Y:S02]  /*2990*/  P2R R29, PR, RZ, 0x20 ;  /* 0x00000020ff1d7803 */ /* 0x000fe40000000000 */
[----:B------:R-:W-:-:S02]  /*29a0*/  FSEL R77, R77, -INF , !P3 ;  /* 0xff8000004d4d7808 */ /* 0x000fc40005800000 */
[----:B------:R-:W-:Y:S02]  /*29b0*/  ISETP.GE.AND P3, PT, R23, 0x71, PT ;  /* 0x000000711700780c */ /* 0x000fe40003f66270 */
[----:B------:R-:W-:Y:S02]  /*29c0*/  P2R R25, PR, RZ, 0x40 ;  /* 0x00000040ff197803 */ /* 0x000fe40000000000 */
[----:B------:R-:W-:-:S04]  /*29d0*/  ISETP.GT.AND P4, PT, R7, 0x70, !P3 ;  /* 0x000000700700780c */ /* 0x000fc80005f84270 */
[----:B------:R-:W-:-:S04]  /*29e0*/  ISETP.LT.OR P4, PT, R4, 0x71, P4 ;  /* 0x000000710400780c */ /* 0x000fc80002781670 */
[----:B------:R-:W-:Y:S02]  /*29f0*/  FSEL R19, R80, -INF , !P4 ;  /* 0xff80000050137808 */ /* 0x000fe40006000000 */
[----:B------:R-:W-:-:S04]  /*2a00*/  ISETP.GE.AND P4, PT, R23, 0x72, PT ;  /* 0x000000721700780c */ /* 0x000fc80003f86270 */
        /* <DEDUP_REMOVED lines=8> */
[----:B------:R-:W-:Y:S02]  /*2a90*/  P2R R28, PR, RZ, 0x40 ;  /* 0x00000040ff1c7803 */ /* 0x000fe40000000000 */
[----:B------:R-:W-:-:S04]  /*2aa0*/  ISETP.GT.AND P6, PT, R7, RZ, !P6 ;  /* 0x000000ff0700720c */ /* 0x000fc800077c4270 */
[----:B------:R-:W-:-:S04]  /*2ab0*/  ISETP.LT.OR P6, PT, R4, 0x1, P6 ;  /* 0x000000010400780c */ /* 0x000fc800037c1670 */
[----:B------:R-:W-:Y:S02]  /*2ac0*/  FSEL R93, R24, -INF , !P6 ;  /* 0xff800000185d7808 */ /* 0x000fe40007000000 */
[----:B------:R-:W-:-:S04]  /*2ad0*/  ISETP.GE.AND P6, PT, R23, 0x7a, PT ;  /* 0x0000007a1700780c */ /* 0x000fc80003fc6270 */
[----:B------:R-:W-:Y:S02]  /*2ae0*/  P2R R24, PR, RZ, 0x40 ;  /* 0x00000040ff187803 */ /* 0x000fe40000000000 */
[----:B------:R-:W-:Y:S02]  /*2af0*/  ISETP.GT.AND P6, PT, R7, 0x79, !P6 ;  /* 0x000000790700780c */ /* 0x000fe400077c4270 */
[----:B------:R-:W0:Y:S02]  /*2b00*/  SHFL.IDX PT, R7, R6, 0x1, 0x1c1f ;  /* 0x003c1f0006077f89 */ /* 0x000e2400000e0000 */
[----:B------:R-:W-:-:S04]  /*2b10*/  ISETP.LT.OR P6, PT, R4, 0x7a, P6 ;  /* 0x0000007a0400780c */ /* 0x000fc800037c1670 */
[----:B------:R-:W-:Y:S02]  /*2b20*/  FSEL R85, R85, -INF , !P6 ;  /* 0xff80000055557808 */ /* 0x000fe40007000000 */
[----:B------:R-:W-:Y:S02]  /*2b30*/  PLOP3.LUT P6, PT, PT, PT, UP0, 0x40, 0x0 ;  /* 0x000000000000781c */ /* 0x000fe40003fce808 */
[----:B0-----:R-:W-:Y:S01]  /*2b40*/  VIADDMNMX R4, R7, R89, R20, PT ;  /* 0x0000005907047246 */ /* 0x001fe20003800114 */
[----:B------:R-:W-:-:S10]  /*2b50*/  IMAD.IADD R12, R22, 0x1, R7 ;  /* 0x00000001160c7824 */ /* 0x000fd400078e0207 */
[----:B------:R-:W-:Y:S05]  /*2b60*/  @P6 BRA `(.L_x_1085) ;  /* 0x0000000000646947 */ /* 0x000fea0003800000 */
        /* <DEDUP_REMOVED lines=14> */
.L_x_1087:
[----:B------:R-:W-:Y:S02]  /*2c50*/  ULDC UR6, c[0x0][0x9e4] ;  /* 0x0002790000067ab9 */ /* 0x000fe40000000800 */
[----:B------:R-:W-:-:S05]  /*2c60*/  IMAD.U32 R20, RZ, RZ, UR6 ;  /* 0x00000006ff147e24 */ /* 0x000fca000f8e00ff */
[----:B------:R-:W-:-:S13]  /*2c70*/  ISETP.NE.AND P6, PT, R20, 0x1, PT ;  /* 0x000000011400780c */ /* 0x000fda0003fc5270 */
[----:B------:R-:W0:Y:S02]  /*2c80*/  @P6 LDC.64 R22, c[0x0][0x9e8] ;  /* 0x00027a00ff166b82 */ /* 0x000e240000000a00 */
[----:B0-----:R-:W-:-:S05]  /*2c90*/  @P6 IMAD.HI.U32 R6, R7, R22, RZ ;  /* 0x0000001607066227 */ /* 0x001fca00078e00ff */
[----:B------:R-:W-:-:S07]  /*2ca0*/  @P6 SHF.R.U32.HI R7, RZ, R23, R6 ;  /* 0x00000017ff076219 */ /* 0x000fce0000011606 */
.L_x_1088:
[----:B------:R-:W-:Y:S05]  /*2cb0*/  BSYNC B0 ;  /* 0x0000000000007941 */ /* 0x000fea0003800000 */
.L_x_1086:
[----:B------:R-:W-:-:S04]  /*2cc0*/  IMAD R6, R7, R20, -R14 ;  /* 0x0000001407067224 */ /* 0x000fc800078e0a0e */
[----:B------:R-:W-:-:S05]  /*2cd0*/  IMAD R7, R3, -0x2, R6 ;  /* 0xfffffffe03077824 */ /* 0x000fca00078e0206 */
[----:B------:R-:W-:Y:S02]  /*2ce0*/  VIADDMNMX R4, R7, R20, R4, PT ;  /* 0x0000001407047246 */ /* 0x000fe40003800104 */
[----:B------:R-:W-:-:S07]  /*2cf0*/  VIMNMX R12, R12, R7, !PT ;  /* 0x000000070c0c7248 */ /* 0x000fce0007fe0100 */
.L_x_1085:
[----:B------:R-:W-:Y:S01]  /*2d00*/  ISETP.GT.AND P1, PT, R12, 0x1, !P1 ;  /* 0x000000010c00780c */ /* 0x000fe20004f24270 */
[----:B------:R-:W-:Y:S01]  /*2d10*/  ULDC UR6, c[0x0][0x988] ;  /* 0x0002620000067ab9 */ /* 0x000fe20000000800 */
[----:B------:R-:W-:Y:S01]  /*2d20*/  ISETP.NE.AND P6, PT, R25, RZ, PT ;  /* 0x000000ff1900720c */ /* 0x000fe20003fc5270 */
[----:B------:R-:W-:Y:S01]  /*2d30*/  UISETP.NE.AND UP1, UPT, UR42, URZ, UPT ;  /* 0x0000003f2a00728c */ /* 0x000fe2000bf25270 */
[----:B------:R-:W-:Y:S01]  /*2d40*/  ISETP.LT.OR P1, PT, R4, 0x2, P1 ;  /* 0x000000020400780c */ /* 0x000fe20000f21670 */
[----:B------:R-:W-:Y:S01]  /*2d50*/  UISETP.NE.AND UP0, UPT, UR41, URZ, UPT ;  /* 0x0000003f2900728c */ /* 0x000fe2000bf05270 */
[----:B------:R-:W-:Y:S02]  /*2d60*/  FMNMX.FTZ R6, R93, R95, !PT ;  /* 0x0000005f5d067209 */ /* 0x000fe40007810000 */
[----:B------:R-:W-:Y:S02]  /*2d70*/  FSEL R27, R27, -INF , !P1 ;  /* 0xff8000001b1b7808 */ /* 0x000fe40004800000 */
[----:B------:R-:W-:-:S02]  /*2d80*/  ISETP.GT.AND P1, PT, R12, 0x9, !P6 ;  /* 0x000000090c00780c */ /* 0x000fc40007724270 */
[----:B------:R-:W-:Y:S02]  /*2d90*/  FMNMX.FTZ R6, R97, R6, !PT ;  /* 0x0000000661067209 */ /* 0x000fe40007810000 */
[----:B------:R-:W-:Y:S01]  /*2da0*/  ISETP.LT.OR P1, PT, R4, 0xa, P1 ;  /* 0x0000000a0400780c */ /* 0x000fe20000f21670 */
[----:B------:R-:W-:Y:S01]  /*2db0*/  @UP1 ULDC UR14, c[0x0][0x450] ;  /* 0x00011400000e1ab9 */ /* 0x000fe20000000800 */
[----:B------:R-:W-:Y:S02]  /*2dc0*/  FMNMX.FTZ R6, R125, R6, !PT ;  /* 0x000000067d067209 */ /* 0x000fe40007810000 */
[----:B------:R-:W-:Y:S02]  /*2dd0*/  FSEL R31, R31, -INF , !P1 ;  /* 0xff8000001f1f7808 */ /* 0x000fe40004800000 */
[----:B------:R-:W-:Y:S02]  /*2de0*/  ISETP.NE.AND P1, PT, R88, RZ, PT ;  /* 0x000000ff5800720c */ /* 0x000fe40003f25270 */
[----:B------:R-:W-:-:S02]  /*2df0*/  FMNMX.FTZ R6, R127, R6, !PT ;  /* 0x000000067f067209 */ /* 0x000fc40007810000 */
[----:B------:R-:W-:Y:S02]  /*2e00*/  ISETP.GT.AND P1, PT, R12, 0x10, !P1 ;  /* 0x000000100c00780c */ /* 0x000fe40004f24270 */
[----:B------:R-:W-:Y:S02]  /*2e10*/  FMNMX.FTZ R6, R129, R6, !PT ;  /* 0x0000000681067209 */ /* 0x000fe40007810000 */
[----:B------:R-:W-:Y:S02]  /*2e20*/  ISETP.LT.OR P1, PT, R4, 0x11, P1 ;  /* 0x000000110400780c */ /* 0x000fe40000f21670 */
[----:B------:R-:W-:Y:S02]  /*2e30*/  ISETP.GT.AND P2, PT, R12, 0x8, !P2 ;  /* 0x000000080c00780c */ /* 0x000fe40005744270 */
[----:B------:R-:W-:Y:S02]  /*2e40*/  FSEL R25, R34, -INF , !P1 ;  /* 0xff80000022197808 */ /* 0x000fe40004800000 */
[----:B------:R-:W-:-:S02]  /*2e50*/  ISETP.NE.AND P1, PT, R29, RZ, PT ;  /* 0x000000ff1d00720c */ /* 0x000fc40003f25270 */
[----:B------:R-:W-:Y:S02]  /*2e60*/  FMNMX.FTZ R6, R123, R6, !PT ;  /* 0x000000067b067209 */ /* 0x000fe40007810000 */
[----:B------:R-:W-:Y:S02]  /*2e70*/  ISETP.GT.AND P1, PT, R12, 0x11, !P1 ;  /* 0x000000110c00780c */ /* 0x000fe40004f24270 */
[C---:B------:R-:W-:Y:S02]  /*2e80*/  ISETP.LT.OR P2, PT, R4.reuse, 0x9, P2 ;  /* 0x000000090400780c */ /* 0x040fe40001741670 */
[----:B------:R-:W-:Y:S02]  /*2e90*/  ISETP.LT.OR P1, PT, R4, 0x12, P1 ;  /* 0x000000120400780c */ /* 0x000fe40000f21670 */
[----:B------:R-:W-:Y:S02]  /*2ea0*/  FMNMX.FTZ R6, R99, R6, !PT ;  /* 0x0000000663067209 */ /* 0x000fe40007810000 */
[----:B------:R-:W-:-:S02]  /*2eb0*/  FSEL R35, R35, -INF , !P1 ;  /* 0xff80000023237808 */ /* 0x000fc40004800000 */
[----:B------:R-:W-:Y:S02]  /*2ec0*/  ISETP.NE.AND P1, PT, R32, RZ, PT ;  /* 0x000000ff2000720c */ /* 0x000fe40003f25270 */
[----:B------:R-:W-:Y:S02]  /*2ed0*/  FSEL R23, R30, -INF , !P2 ;  /* 0xff8000001e177808 */ /* 0x000fe40005000000 */
[----:B------:R-:W-:Y:S02]  /*2ee0*/  ISETP.GT.AND P1, PT, R12, 0x18, !P1 ;  /* 0x000000180c00780c */ /* 0x000fe40004f24270 */
[----:B------:R-:W-:Y:S02]  /*2ef0*/  ISETP.NE.AND P2, PT, R45, RZ, PT ;  /* 0x000000ff2d00720c */ /* 0x000fe40003f45270 */
[----:B------:R-:W-:Y:S02]  /*2f00*/  ISETP.LT.OR P1, PT, R4, 0x19, P1 ;  /* 0x000000190400780c */ /* 0x000fe40000f21670 */
[----:B------:R-:W-:-:S02]  /*2f10*/  FMNMX.FTZ R6, R121, R6, !PT ;  /* 0x0000000679067209 */ /* 0x000fc40007810000 */
[----:B------:R-:W-:Y:S02]  /*2f20*/  FSEL R29, R38, -INF , !P1 ;  /* 0xff800000261d7808 */ /* 0x000fe40004800000 */
[----:B------:R-:W-:Y:S02]  /*2f30*/  ISETP.NE.AND P1, PT, R33, RZ, PT ;  /* 0x000000ff2100720c */ /* 0x000fe40003f25270 */
[----:B------:R-:W-:Y:S02]  /*2f40*/  FMNMX.FTZ R6, R101, R6, !PT ;  /* 0x0000000665067209 */ /* 0x000fe40007810000 */
[----:B------:R-:W-:Y:S02]  /*2f50*/  ISETP.GT.AND P1, PT, R12, 0x19, !P1 ;  /* 0x000000190c00780c */ /* 0x000fe40004f24270 */
[----:B------:R-:W-:Y:S02]  /*2f60*/  ISETP.NE.AND P6, PT, R48, RZ, PT ;  /* 0x000000ff3000720c */ /* 0x000fe40003fc5270 */
[----:B------:R-:W-:-:S02]  /*2f70*/  ISETP.LT.OR P1, PT, R4, 0x1a, P1 ;  /* 0x0000001a0400780c */ /* 0x000fc40000f21670 */
[----:B------:R-:W-:Y:S02]  /*2f80*/  FMNMX.FTZ R6, R119, R6, !PT ;  /* 0x0000000677067209 */ /* 0x000fe40007810000 */
[----:B------:R-:W-:Y:S02]  /*2f90*/  FSEL R39, R39, -INF , !P1 ;  /* 0xff80000027277808 */ /* 0x000fe40004800000 */
[----:B------:R-:W-:Y:S02]  /*2fa0*/  ISETP.NE.AND P1, PT, R36, RZ, PT ;  /* 0x000000ff2400720c */ /* 0x000fe40003f25270 */
[----:B------:R-:W-:Y:S02]  /*2fb0*/  FMNMX.FTZ R6, R103, R6, !PT ;  /* 0x0000000667067209 */ /* 0x000fe40007810000 */
[----:B------:R-:W-:Y:S02]  /*2fc0*/  ISETP.GT.AND P1, PT, R12, 0x20, !P1 ;  /* 0x000000200c00780c */ /* 0x000fe40004f24270 */
[----:B------:R-:W-:-:S02]  /*2fd0*/  FMNMX.FTZ R6, R117, R6, !PT ;  /* 0x0000000675067209 */ /* 0x000fc40007810000 */
[----:B------:R-:W-:Y:S02]  /*2fe0*/  ISETP.LT.OR P1, PT, R4, 0x21, P1 ;  /* 0x000000210400780c */ /* 0x000fe40000f21670 */
[----:B------:R-:W-:Y:S02]  /*2ff0*/  FMNMX.FTZ R6, R105, R6, !PT ;  /* 0x0000000669067209 */ /* 0x000fe40007810000 */
[----:B------:R-:W-:Y:S02]  /*3000*/  FSEL R33, R42, -INF , !P1 ;  /* 0xff8000002a217808 */ /* 0x000fe40004800000 */
[----:B------:R-:W-:Y:S02]  /*3010*/  ISETP.NE.AND P1, PT, R37, RZ, PT ;  /* 0x000000ff2500720c */ /* 0x000fe40003f25270 */
[----:B------:R-:W-:Y:S02]  /*3020*/  FMNMX.FTZ R6, R115, R6, !PT ;  /* 0x0000000673067209 */ /* 0x000fe40007810000 */
[----:B------:R-:W-:-:S02]  /*3030*/  ISETP.GT.AND P1, PT, R12, 0x21, !P1 ;  /* 0x000000210c00780c */ /* 0x000fc40004f24270 */
[----:B------:R-:W-:Y:S02]  /*3040*/  FMNMX.FTZ R6, R107, R6, !PT ;  /* 0x000000066b067209 */ /* 0x000fe40007810000 */
[----:B------:R-:W-:Y:S02]  /*3050*/  ISETP.LT.OR P1, PT, R4, 0x22, P1 ;  /* 0x000000220400780c */ /* 0x000fe40000f21670 */
[----:B------:R-:W-:Y:S02]  /*3060*/  FMNMX.FTZ R6, R113, R6, !PT ;  /* 0x0000000671067209 */ /* 0x000fe40007810000 */
[----:B------:R-:W-:Y:S02]  /*3070*/  FSEL R43, R43, -INF , !P1 ;  /* 0xff8000002b2b7808 */ /* 0x000fe40004800000 */
[----:B------:R-:W-:Y:S02]  /*3080*/  ISETP.NE.AND P1, PT, R40, RZ, PT ;  /* 0x000000ff2800720c */ /* 0x000fe40003f25270 */
[----:B------:R-:W-:-:S02]  /*3090*/  FMNMX.FTZ R6, R111, R6, !PT ;  /* 0x000000066f067209 */ /* 0x000fc40007810000 */
[----:B------:R-:W-:Y:S02]  /*30a0*/  ISETP.GT.AND P1, PT, R12, 0x28, !P1 ;  /* 0x000000280c00780c */ /* 0x000fe40004f24270 */
[----:B------:R-:W-:Y:S02]  /*30b0*/  FMNMX.FTZ R6, R109, R6, !PT ;  /* 0x000000066d067209 */ /* 0x000fe40007810000 */
[----:B------:R-:W-:Y:S02]  /*30c0*/  ISETP.LT.OR P1, PT, R4, 0x29, P1 ;  /* 0x000000290400780c */ /* 0x000fe40000f21670 */
[----:B------:R-:W-:Y:S02]  /*30d0*/  FMNMX.FTZ R6, R61, R6, !PT ;  /* 0x000000063d067209 */ /* 0x000fe40007810000 */
[----:B------:R-:W-:Y:S02]  /*30e0*/  FSEL R37, R46, -INF , !P1 ;  /* 0xff8000002e257808 */ /* 0x000fe40004800000 */
[----:B------:R-:W-:-:S02]  /*30f0*/  ISETP.NE.AND P1, PT, R41, RZ, PT ;  /* 0x000000ff2900720c */ /* 0x000fc40003f25270 */
[----:B------:R-:W-:Y:S02]  /*3100*/  FMNMX.FTZ R6, R5, R6, !PT ;  /* 0x0000000605067209 */ /* 0x000fe40007810000 */
[----:B------:R-:W-:Y:S02]  /*3110*/  ISETP.GT.AND P1, PT, R12, 0x29, !P1 ;  /* 0x000000290c00780c */ /* 0x000fe40004f24270 */
[----:B------:R-:W-:Y:S02]  /*3120*/  FMNMX.FTZ R6, R65, R6, !PT ;  /* 0x0000000641067209 */ /* 0x000fe40007810000 */
[----:B------:R-:W-:Y:S02]  /*3130*/  ISETP.LT.OR P1, PT, R4, 0x2a, P1 ;  /* 0x0000002a0400780c */ /* 0x000fe40000f21670 */
[----:B------:R-:W-:Y:S02]  /*3140*/  FMNMX.FTZ R6, R9, R6, !PT ;  /* 0x0000000609067209 */ /* 0x000fe40007810000 */
[----:B------:R-:W-:-:S02]  /*3150*/  FSEL R47, R47, -INF , !P1 ;  /* 0xff8000002f2f7808 */ /* 0x000fc40004800000 */
[----:B------:R-:W-:Y:S02]  /*3160*/  ISETP.NE.AND P1, PT, R44, RZ, PT ;  /* 0x000000ff2c00720c */ /* 0x000fe40003f25270 */
[----:B------:R-:W-:Y:S02]  /*3170*/  FMNMX.FTZ R6, R69, R6, !PT ;  /* 0x0000000645067209 */ /* 0x000fe40007810000 */
[----:B------:R-:W-:Y:S02]  /*3180*/  ISETP.GT.AND P1, PT, R12, 0x30, !P1 ;  /* 0x000000300c00780c */ /* 0x000fe40004f24270 */
[----:B------:R-:W-:Y:S02]  /*3190*/  FMNMX.FTZ R6, R13, R6, !PT ;  /* 0x000000060d067209 */ /* 0x000fe40007810000 */
[----:B------:R-:W-:Y:S02]  /*31a0*/  ISETP.LT.OR P1, PT, R4, 0x31, P1 ;  /* 0x000000310400780c */ /* 0x000fe40000f21670 */
[----:B------:R-:W-:-:S02]  /*31b0*/  FMNMX.FTZ R6, R73, R6, !PT ;  /* 0x0000000649067209 */ /* 0x000fc40007810000 */
[----:B------:R-:W-:Y:S02]  /*31c0*/  FSEL R41, R50, -INF , !P1 ;  /* 0xff80000032297808 */ /* 0x000fe40004800000 */
[----:B------:R-:W-:Y:S02]  /*31d0*/  ISETP.GT.AND P1, PT, R12, 0x31, !P2 ;  /* 0x000000310c00780c */ /* 0x000fe40005724270 */
[----:B------:R-:W-:Y:S02]  /*31e0*/  FMNMX.FTZ R6, R15, R6, !PT ;  /* 0x000000060f067209 */ /* 0x000fe40007810000 */
[----:B------:R-:W-:Y:S02]  /*31f0*/  ISETP.LT.OR P1, PT, R4, 0x32, P1 ;  /* 0x000000320400780c */ /* 0x000fe40000f21670 */
[----:B------:R-:W-:Y:S02]  /*3200*/  FMNMX.FTZ R6, R77, R6, !PT ;  /* 0x000000064d067209 */ /* 0x000fe40007810000 */
[----:B------:R-:W-:-:S02]  /*3210*/  FSEL R51, R51, -INF , !P1 ;  /* 0xff80000033337808 */ /* 0x000fc40004800000 */
        /* <DEDUP_REMOVED lines=8> */
[----:B------:R-:W-:Y:S01]  /*32a0*/  FMNMX.FTZ R14, R85, R6, !PT ;  /* 0x00000006550e7209 */ /* 0x000fe20007810000 */
[----:B------:R-:W-:Y:S01]  /*32b0*/  IMAD.U32 R6, RZ, RZ, UR6 ;  /* 0x00000006ff067e24 */ /* 0x000fe2000f8e00ff */
[----:B------:R-:W-:Y:S01]  /*32c0*/  ISETP.LT.OR P1, PT, R4, 0x3a, P1 ;  /* 0x0000003a0400780c */ /* 0x000fe20000f21670 */
[----:B------:R-:W-:Y:S01]  /*32d0*/  @UP1 ULDC UR6, c[0x0][0x44c] ;  /* 0x0001130000061ab9 */ /* 0x000fe20000000800 */
[----:B------:R-:W-:Y:S01]  /*32e0*/  ISETP.NE.AND P2, PT, R91, RZ, PT ;  /* 0x000000ff5b00720c */ /* 0x000fe20003f45270 */
[----:B------:R-:W0:Y:S01]  /*32f0*/  SHFL.BFLY PT, R7, R14, 0x2, 0x1f ;  /* 0x0c401f000e077f89 */ /* 0x000e2200000e0000 */
[----:B------:R-:W-:Y:S01]  /*3300*/  FSEL R55, R55, -INF , !P1 ;  /* 0xff80000037377808 */ /* 0x000fe20004800000 */
[----:B------:R-:W-:Y:S01]  /*3310*/  UIMAD.WIDE.U32 UR6, UR45, UR6, URZ ;  /* 0x000000062d0672a5 */ /* 0x000fe2000f8e003f */
[----:B------:R-:W-:-:S02]  /*3320*/  ISETP.NE.AND P1, PT, R52, RZ, PT ;  /* 0x000000ff3400720c */ /* 0x000fc40003f25270 */
[----:B------:R-:W-:Y:S01]  /*3330*/  ISETP.NE.AND P6, PT, R72, RZ, PT ;  /* 0x000000ff4800720c */ /* 0x000fe20003fc5270 */
[----:B------:R-:W-:Y:S01]  /*3340*/  @UP1 USHF.R.U32.HI UR45, URZ, UR14, UR7 ;  /* 0x0000000e3f2d1299 */ /* 0x000fe20008011607 */
[C---:B------:R-:W-:Y:S02]  /*3350*/  ISETP.GT.AND P1, PT, R12.reuse, 0x40, !P1 ;  /* 0x000000400c00780c */ /* 0x040fe40004f24270 */
[----:B------:R-:W-:Y:S02]  /*3360*/  ISETP.GT.AND P3, PT, R12, 0x70, !P3 ;  /* 0x000000700c00780c */ /* 0x000fe40005f64270 */
[----:B------:R-:W-:Y:S02]  /*3370*/  ISETP.LT.OR P1, PT, R4, 0x41, P1 ;  /* 0x000000410400780c */ /* 0x000fe40000f21670 */
[----:B------:R-:W-:Y:S02]  /*3380*/  ISETP.GT.AND P4, PT, R12, 0x71, !P4 ;  /* 0x000000710c00780c */ /* 0x000fe40006784270 */
[----:B------:R-:W-:-:S02]  /*3390*/  FSEL R49, R58, -INF , !P1 ;  /* 0xff8000003a317808 */ /* 0x000fc40004800000 */
[----:B------:R-:W-:Y:S02]  /*33a0*/  ISETP.NE.AND P1, PT, R53, RZ, PT ;  /* 0x000000ff3500720c */ /* 0x000fe40003f25270 */
[----:B------:R-:W-:Y:S02]  /*33b0*/  ISETP.LT.OR P3, PT, R4, 0x71, P3 ;  /* 0x000000710400780c */ /* 0x000fe40001f61670 */
[C---:B------:R-:W-:Y:S02]  /*33c0*/  ISETP.GT.AND P1, PT, R12.reuse, 0x41, !P1 ;  /* 0x000000410c00780c */ /* 0x040fe40004f24270 */
[----:B------:R-:W-:Y:S02]  /*33d0*/  ISETP.GT.AND P5, PT, R12, 0x78, !P5 ;  /* 0x000000780c00780c */ /* 0x000fe40006fa4270 */
[----:B------:R-:W-:Y:S02]  /*33e0*/  ISETP.LT.OR P1, PT, R4, 0x42, P1 ;  /* 0x000000420400780c */ /* 0x000fe40000f21670 */
[----:B0-----:R-:W-:-:S02]  /*33f0*/  FMNMX.FTZ R20, R14, R7, !PT ;  /* 0x000000070e147209 */ /* 0x001fc40007810000 */
[----:B------:R-:W-:Y:S02]  /*3400*/  FSEL R59, R59, -INF , !P1 ;  /* 0xff8000003b3b7808 */ /* 0x000fe40004800000 */
[----:B------:R-:W-:Y:S01]  /*3410*/  ISETP.NE.AND P1, PT, R56, RZ, PT ;  /* 0x000000ff3800720c */ /* 0x000fe20003f25270 */
[----:B------:R-:W0:Y:S01]  /*3420*/  SHFL.BFLY PT, R7, R20, 0x1, 0x1f ;  /* 0x0c201f0014077f89 */ /* 0x000e2200000e0000 */
[----:B------:R-:W-:Y:S02]  /*3430*/  ISETP.LT.OR P4, PT, R4, 0x72, P4 ;  /* 0x000000720400780c */ /* 0x000fe40002781670 */
[----:B------:R-:W-:Y:S02]  /*3440*/  ISETP.GT.AND P1, PT, R12, 0x48, !P1 ;  /* 0x000000480c00780c */ /* 0x000fe40004f24270 */
[C---:B------:R-:W-:Y:S02]  /*3450*/  ISETP.LT.OR P5, PT, R4.reuse, 0x79, P5 ;  /* 0x000000790400780c */ /* 0x040fe40002fa1670 */
[----:B------:R-:W-:-:S02]  /*3460*/  ISETP.LT.OR P1, PT, R4, 0x49, P1 ;  /* 0x000000490400780c */ /* 0x000fc40000f21670 */
[----:B------:R-:W-:Y:S02]  /*3470*/  FSEL R83, R83, -INF , !P4 ;  /* 0xff80000053537808 */ /* 0x000fe40006000000 */
[----:B------:R-:W-:Y:S02]  /*3480*/  FSEL R53, R62, -INF , !P1 ;  /* 0xff8000003e357808 */ /* 0x000fe40004800000 */
[----:B------:R-:W-:Y:S02]  /*3490*/  ISETP.NE.AND P1, PT, R57, RZ, PT ;  /* 0x000000ff3900720c */ /* 0x000fe40003f25270 */
[----:B------:R-:W-:Y:S02]  /*34a0*/  R2UR UR11, R18 ;  /* 0x00000000120b72ca */ /* 0x000fe400000e0000 */
[----:B------:R-:W-:-:S04]  /*34b0*/  ISETP.GT.AND P1, PT, R12, 0x49, !P1 ;  /* 0x000000490c00780c */ /* 0x000fc80004f24270 */
[----:B------:R-:W-:Y:S02]  /*34c0*/  ISETP.LT.OR P1, PT, R4, 0x4a, P1 ;  /* 0x0000004a0400780c */ /* 0x000fe40000f21670 */
[----:B0-----:R-:W-:Y:S02]  /*34d0*/  FMNMX.FTZ R7, R20, R7, !PT ;  /* 0x0000000714077209 */ /* 0x001fe40007810000 */
[----:B------:R-:W-:Y:S02]  /*34e0*/  FSEL R63, R63, -INF , !P1 ;  /* 0xff8000003f3f7808 */ /* 0x000fe40004800000 */
[----:B------:R-:W-:Y:S01]  /*34f0*/  ISETP.NE.AND P1, PT, R60, RZ, PT ;  /* 0x000000ff3c00720c */ /* 0x000fe20003f25270 */
[----:B------:R-:W-:Y:S01]  /*3500*/  FMUL.FTZ R22, R7, R6 ;  /* 0x0000000607167220 */ /* 0x000fe20000410000 */
[----:B------:R-:W-:Y:S02]  /*3510*/  UIADD3 UR45, UR11, UR45, URZ ;  /* 0x0000002d0b2d7290 */ /* 0x000fe4000fffe03f */
[----:B------:R-:W-:-:S02]  /*3520*/  ISETP.GT.AND P1, PT, R12, 0x50, !P1 ;  /* 0x000000500c00780c */ /* 0x000fc40004f24270 */
[----:B------:R-:W-:Y:S02]  /*3530*/  UIADD3 UR10, UR45, UR10, URZ ;  /* 0x0000000a2d0a7290 */ /* 0x000fe4000fffe03f */
[----:B------:R-:W-:-:S04]  /*3540*/  ISETP.LT.OR P1, PT, R4, 0x51, P1 ;  /* 0x000000510400780c */ /* 0x000fc80000f21670 */
[----:B------:R-:W-:Y:S02]  /*3550*/  FSEL R57, R66, -INF , !P1 ;  /* 0xff80000042397808 */ /* 0x000fe40004800000 */
[----:B------:R-:W-:-:S04]  /*3560*/  ISETP.NE.AND P1, PT, R64, RZ, PT ;  /* 0x000000ff4000720c */ /* 0x000fc80003f25270 */
[----:B------:R-:W-:-:S04]  /*3570*/  ISETP.GT.AND P1, PT, R12, 0x51, !P1 ;  /* 0x000000510c00780c */ /* 0x000fc80004f24270 */
        /* <DEDUP_REMOVED lines=10> */
[----:B------:R-:W-:Y:S02]  /*3620*/  ISETP.GT.AND P1, PT, R12, 0x60, !P2 ;  /* 0x000000600c00780c */ /* 0x000fe40005724270 */
[----:B------:R-:W-:Y:S02]  /*3630*/  ISETP.NE.AND P2, PT, R76, RZ, PT ;  /* 0x000000ff4c00720c */ /* 0x000fe40003f45270 */
[----:B------:R-:W-:Y:S02]  /*3640*/  ISETP.LT.OR P1, PT, R4, 0x61, P1 ;  /* 0x000000610400780c */ /* 0x000fe40000f21670 */
[----:B------:R-:W-:Y:S02]  /*3650*/  ISETP.GT.AND P2, PT, R12, 0x69, !P2 ;  /* 0x000000690c00780c */ /* 0x000fe40005744270 */
[----:B------:R-:W-:-:S02]  /*3660*/  FSEL R91, R74, -INF , !P1 ;  /* 0xff8000004a5b7808 */ /* 0x000fc40004800000 */
[----:B------:R-:W-:Y:S02]  /*3670*/  ISETP.GT.AND P1, PT, R12, 0x61, !P6 ;  /* 0x000000610c00780c */ /* 0x000fe40007724270 */
[----:B------:R-:W-:Y:S02]  /*3680*/  ISETP.NE.AND P6, PT, R28, RZ, PT ;  /* 0x000000ff1c00720c */ /* 0x000fe40003fc5270 */
[C---:B------:R-:W-:Y:S02]  /*3690*/  ISETP.LT.OR P1, PT, R4.reuse, 0x62, P1 ;  /* 0x000000620400780c */ /* 0x040fe40000f21670 */
[----:B------:R-:W-:Y:S02]  /*36a0*/  ISETP.LT.OR P2, PT, R4, 0x6a, P2 ;  /* 0x0000006a0400780c */ /* 0x000fe40001741670 */
[----:B------:R-:W-:Y:S02]  /*36b0*/  FSEL R75, R75, -INF , !P1 ;  /* 0xff8000004b4b7808 */ /* 0x000fe40004800000 */
[----:B------:R-:W-:-:S02]  /*36c0*/  FSETP.NEU.FTZ.AND P1, PT, R7, -INF , PT ;  /* 0xff8000000700780b */ /* 0x000fc40003f3d000 */
[----:B------:R-:W-:Y:S02]  /*36d0*/  FSEL R79, R79, -INF , !P2 ;  /* 0xff8000004f4f7808 */ /* 0x000fe40005000000 */
[----:B------:R-:W-:Y:S02]  /*36e0*/  FSEL R22, R22, RZ, P1 ;  /* 0x000000ff16167208 */ /* 0x000fe40000800000 */
[----:B------:R-:W-:Y:S02]  /*36f0*/  ISETP.GT.AND P1, PT, R12, RZ, !P6 ;  /* 0x000000ff0c00720c */ /* 0x000fe40007724270 */
[----:B------:R-:W-:Y:S01]  /*3700*/  ISETP.NE.AND P6, PT, R24, RZ, PT ;  /* 0x000000ff1800720c */ /* 0x000fe20003fc5270 */
[-CC-:B------:R-:W-:Y:S01]  /*3710*/  FFMA.FTZ R170, R115, R6.reuse, -R22.reuse ;  /* 0x0000000673aa7223 */ /* 0x180fe20000010816 */
[----:B------:R-:W-:Y:S01]  /*3720*/  ISETP.LT.OR P1, PT, R4, 0x1, P1 ;  /* 0x000000010400780c */ /* 0x000fe20000f21670 */
[-CC-:B------:R-:W-:Y:S01]  /*3730*/  FFMA.FTZ R164, R113, R6.reuse, -R22.reuse ;  /* 0x0000000671a47223 */ /* 0x180fe20000010816 */
[----:B------:R-:W-:Y:S01]  /*3740*/  FSEL R113, R82, -INF , !P3 ;  /* 0xff80000052717808 */ /* 0x000fe20005800000 */
[-CC-:B------:R-:W-:Y:S01]  /*3750*/  FFMA.FTZ R9, R9, R6.reuse, -R22.reuse ;  /* 0x0000000609097223 */ /* 0x180fe20000010816 */
[----:B------:R-:W-:Y:S01]  /*3760*/  FSEL R26, R26, -INF , !P1 ;  /* 0xff8000001a1a7808 */ /* 0x000fe20004800000 */
[-CC-:B------:R-:W-:Y:S01]  /*3770*/  FFMA.FTZ R180, R93, R6.reuse, -R22.reuse ;  /* 0x000000065db47223 */ /* 0x180fe20000010816 */
[----:B------:R-:W-:Y:S01]  /*3780*/  ISETP.NE.AND P1, PT, R92, RZ, PT ;  /* 0x000000ff5c00720c */ /* 0x000fe20003f25270 */
[-CC-:B------:R-:W-:Y:S01]  /*3790*/  FFMA.FTZ R93, R95, R6.reuse, -R22.reuse ;  /* 0x000000065f5d7223 */ /* 0x180fe20000010816 */
[----:B------:R-:W-:Y:S01]  /*37a0*/  FMNMX.FTZ R14, R26, R27, !PT ;  /* 0x0000001b1a0e7209 */ /* 0x000fe20007810000 */
[----:B------:R-:W-:Y:S01]  /*37b0*/  MUFU.EX2 R162, R9 ;  /* 0x0000000900a27308 */ /* 0x000fe20000000800 */
[----:B------:R-:W-:Y:S01]  /*37c0*/  ISETP.GT.AND P1, PT, R12, 0x68, !P1 ;  /* 0x000000680c00780c */ /* 0x000fe20004f24270 */
[--C-:B------:R-:W-:Y:S01]  /*37d0*/  FFMA.FTZ R182, R97, R6, -R22.reuse ;  /* 0x0000000661b67223 */ /* 0x100fe20000010816 */
[----:B------:R-:W-:Y:S01]  /*37e0*/  FMNMX.FTZ R14, R23, R14, !PT ;  /* 0x0000000e170e7209 */ /* 0x000fe20007810000 */
[-CC-:B------:R-:W-:Y:S01]  /*37f0*/  FFMA.FTZ R95, R125, R6.reuse, -R22.reuse ;  /* 0x000000067d5f7223 */ /* 0x180fe20000010816 */
[----:B------:R-:W-:Y:S01]  /*3800*/  ISETP.LT.OR P1, PT, R4, 0x69, P1 ;  /* 0x000000690400780c */ /* 0x000fe20000f21670 */
[--C-:B------:R-:W-:Y:S01]  /*3810*/  FFMA.FTZ R176, R127, R6, -R22.reuse ;  /* 0x000000067fb07223 */ /* 0x100fe20000010816 */
[----:B------:R-:W-:Y:S01]  /*3820*/  FMNMX.FTZ R14, R31, R14, !PT ;  /* 0x0000000e1f0e7209 */ /* 0x000fe20007810000 */
[----:B------:R-:W-:Y:S01]  /*3830*/  MUFU.EX2 R180, R180 ;  /* 0x000000b400b47308 */ /* 0x000fe20000000800 */
[----:B------:R-:W-:Y:S01]  /*3840*/  FSEL R115, R78, -INF , !P1 ;  /* 0xff8000004e737808 */ /* 0x000fe20004800000 */
[--C-:B------:R-:W-:Y:S01]  /*3850*/  FFMA.FTZ R97, R129, R6, -R22.reuse ;  /* 0x0000000681617223 */ /* 0x100fe20000010816 */
[----:B------:R-:W-:Y:S01]  /*3860*/  FMNMX.FTZ R14, R25, R14, !PT ;  /* 0x0000000e190e7209 */ /* 0x000fe20007810000 */
[-CC-:B------:R-:W-:Y:S01]  /*3870*/  FFMA.FTZ R178, R123, R6.reuse, -R22.reuse ;  /* 0x000000067bb27223 */ /* 0x180fe20000010816 */
[----:B------:R-:W-:Y:S01]  /*3880*/  ISETP.GT.AND P6, PT, R12, 0x79, !P6 ;  /* 0x000000790c00780c */ /* 0x000fe200077c4270 */
[--C-:B------:R-:W-:Y:S01]  /*3890*/  FFMA.FTZ R12, R111, R6, -R22.reuse ;  /* 0x000000066f0c7223 */ /* 0x100fe20000010816 */
[----:B------:R-:W-:Y:S01]  /*38a0*/  FMNMX.FTZ R14, R35, R14, !PT ;  /* 0x0000000e230e7209 */ /* 0x000fe20007810000 */
[----:B------:R-:W0:Y:S01]  /*38b0*/  MUFU.EX2 R93, R93 ;  /* 0x0000005d005d7308 */ /* 0x000e220000000800 */
[----:B------:R-:W-:Y:S01]  /*38c0*/  ISETP.LT.OR P6, PT, R4, 0x7a, P6 ;  /* 0x0000007a0400780c */ /* 0x000fe200037c1670 */
[--C-:B------:R-:W-:Y:S01]  /*38d0*/  FFMA.FTZ R4, R61, R6, -R22.reuse ;  /* 0x000000063d047223 */ /* 0x100fe20000010816 */
[----:B------:R-:W-:Y:S01]  /*38e0*/  FMNMX.FTZ R14, R29, R14, !PT ;  /* 0x0000000e1d0e7209 */ /* 0x000fe20007810000 */
[-CC-:B------:R-:W-:Y:S01]  /*38f0*/  FFMA.FTZ R168, R117, R6.reuse, -R22.reuse ;  /* 0x0000000675a87223 */ /* 0x180fe20000010816 */
[----:B------:R-:W-:Y:S01]  /*3900*/  FSEL R111, R86, -INF , !P5 ;  /* 0xff800000566f7808 */ /* 0x000fe20006800000 */
[--C-:B------:R-:W-:Y:S01]  /*3910*/  FFMA.FTZ R99, R99, R6, -R22.reuse ;  /* 0x0000000663637223 */ /* 0x100fe20000010816 */
[----:B------:R-:W-:Y:S01]  /*3920*/  FMNMX.FTZ R14, R39, R14, !PT ;  /* 0x0000000e270e7209 */ /* 0x000fe20007810000 */
[----:B------:R1:W-:Y:S01]  /*3930*/  MUFU.EX2 R166, R4 ;  /* 0x0000000400a67308 */ /* 0x0003e20000000800 */
[----:B------:R-:W-:Y:S01]  /*3940*/  FSEL R87, R87, -INF , !P6 ;  /* 0xff80000057577808 */ /* 0x000fe20007000000 */
        /* <DEDUP_REMOVED lines=14> */
[----:B------:R-:W3:Y:S01]  /*3a30*/  MUFU.EX2 R95, R95 ;  /* 0x0000005f005f7308 */ /* 0x000ee20000000800 */
[-CC-:B------:R-:W-:Y:S01]  /*3a40*/  FFMA.FTZ R69, R69, R6.reuse, -R22.reuse ;  /* 0x0000000645457223 */ /* 0x180fe20000010816 */
[--C-:B------:R-:W-:Y:S01]  /*3a50*/  FFMA.FTZ R13, R13, R6, -R22.reuse ;  /* 0x000000060d0d7223 */ /* 0x100fe20000010816 */
[----:B------:R-:W-:Y:S01]  /*3a60*/  FMNMX.FTZ R14, R41, R14, !PT ;  /* 0x0000000e290e7209 */ /* 0x000fe20007810000 */
[-CC-:B------:R-:W-:Y:S01]  /*3a70*/  FFMA.FTZ R73, R73, R6.reuse, -R22.reuse ;  /* 0x0000000649497223 */ /* 0x180fe20000010816 */
[-CC-:B------:R-:W-:Y:S01]  /*3a80*/  FFMA.FTZ R15, R15, R6.reuse, -R22.reuse ;  /* 0x000000060f0f7223 */ /* 0x180fe20000010816 */
[--C-:B------:R-:W-:Y:S01]  /*3a90*/  FFMA.FTZ R77, R77, R6, -R22.reuse ;  /* 0x000000064d4d7223 */ /* 0x100fe20000010816 */
[----:B------:R-:W-:Y:S01]  /*3aa0*/  FMNMX.FTZ R14, R51, R14, !PT ;  /* 0x0000000e330e7209 */ /* 0x000fe20007810000 */
[----:B------:R-:W4:Y:S01]  /*3ab0*/  MUFU.EX2 R176, R176 ;  /* 0x000000b000b07308 */ /* 0x000f220000000800 */
[-CC-:B------:R-:W-:Y:S01]  /*3ac0*/  FFMA.FTZ R19, R19, R6.reuse, -R22.reuse ;  /* 0x0000000613137223 */ /* 0x180fe20000010816 */
[--C-:B------:R-:W-:Y:S01]  /*3ad0*/  FFMA.FTZ R81, R81, R6, -R22.reuse ;  /* 0x0000000651517223 */ /* 0x100fe20000010816 */
[----:B------:R-:W-:Y:S01]  /*3ae0*/  FMNMX.FTZ R14, R45, R14, !PT ;  /* 0x0000000e2d0e7209 */ /* 0x000fe20007810000 */
[-CC-:B------:R-:W-:Y:S01]  /*3af0*/  FFMA.FTZ R21, R21, R6.reuse, -R22.reuse ;  /* 0x0000000615157223 */ /* 0x180fe20000010816 */
[----:B------:R-:W-:-:S02]  /*3b00*/  FFMA.FTZ R22, R85, R6, -R22 ;  /* 0x0000000655167223 */ /* 0x000fc40000010816 */
[----:B------:R-:W-:Y:S01]  /*3b10*/  FMNMX.FTZ R14, R55, R14, !PT ;  /* 0x0000000e370e7209 */ /* 0x000fe20007810000 */
[----:B------:R-:W-:Y:S03]  /*3b20*/  MUFU.EX2 R117, R12 ;  /* 0x0000000c00757308 */ /* 0x000fe60000000800 */
[----:B------:R-:W-:-:S04]  /*3b30*/  FMNMX.FTZ R14, R49, R14, !PT ;  /* 0x0000000e310e7209 */ /* 0x000fc80007810000 */
[----:B------:R-:W-:Y:S01]  /*3b40*/  FMNMX.FTZ R14, R59, R14, !PT ;  /* 0x0000000e3b0e7209 */ /* 0x000fe20007810000 */
[----:B------:R-:W5:Y:S03]  /*3b50*/  MUFU.EX2 R97, R97 ;  /* 0x0000006100617308 */ /* 0x000f660000000800 */
        /* <DEDUP_REMOVED lines=14> */
[----:B------:R-:W-:Y:S03]  /*3c40*/  MUFU.EX2 R174, R174 ;  /* 0x000000ae00ae7308 */ /* 0x000fe60000000800 */
[----:B------:R-:W-:-:S04]  /*3c50*/  FMNMX.FTZ R14, R113, R14, !PT ;  /* 0x0000000e710e7209 */ /* 0x000fc80007810000 */
[----:B------:R-:W-:Y:S01]  /*3c60*/  FMNMX.FTZ R14, R83, R14, !PT ;  /* 0x0000000e530e7209 */ /* 0x000fe20007810000 */
[----:B------:R-:W-:Y:S03]  /*3c70*/  MUFU.EX2 R103, R103 ;  /* 0x0000006700677308 */ /* 0x000fe60000000800 */
[----:B------:R-:W-:-:S04]  /*3c80*/  FMNMX.FTZ R14, R111, R14, !PT ;  /* 0x0000000e6f0e7209 */ /* 0x000fc80007810000 */
[----:B------:R-:W-:Y:S01]  /*3c90*/  FMNMX.FTZ R14, R87, R14, !PT ;  /* 0x0000000e570e7209 */ /* 0x000fe20007810000 */
[----:B------:R-:W-:Y:S04]  /*3ca0*/  MUFU.EX2 R168, R168 ;  /* 0x000000a800a87308 */ /* 0x000fe80000000800 */
[----:B------:R-:W0:Y:S04]  /*3cb0*/  SHFL.BFLY PT, R61, R14, 0x2, 0x1f ;  /* 0x0c401f000e3d7f89 */ /* 0x000e2800000e0000 */
[----:B------:R-:W-:Y:S08]  /*3cc0*/  MUFU.EX2 R105, R105 ;  /* 0x0000006900697308 */ /* 0x000ff00000000800 */
[----:B------:R-:W-:Y:S08]  /*3cd0*/  MUFU.EX2 R170, R170 ;  /* 0x000000aa00aa7308 */ /* 0x000ff00000000800 */
[----:B------:R-:W-:Y:S01]  /*3ce0*/  MUFU.EX2 R107, R107 ;  /* 0x0000006b006b7308 */ /* 0x000fe20000000800 */
[----:B0-----:R-:W-:-:S07]  /*3cf0*/  FMNMX.FTZ R61, R14, R61, !PT ;  /* 0x0000003d0e3d7209 */ /* 0x001fce0007810000 */
[----:B------:R-:W-:Y:S01]  /*3d00*/  MUFU.EX2 R164, R164 ;  /* 0x000000a400a47308 */ /* 0x000fe20000000800 */
[----:B-1----:R-:W0:Y:S07]  /*3d10*/  SHFL.BFLY PT, R4, R61, 0x1, 0x1f ;  /* 0x0c201f003d047f89 */ /* 0x002e2e00000e0000 */
[----:B------:R-:W-:Y:S08]  /*3d20*/  MUFU.EX2 R109, R109 ;  /* 0x0000006d006d7308 */ /* 0x000ff00000000800 */
[----:B------:R-:W-:Y:S08]  /*3d30*/  MUFU.EX2 R5, R5 ;  /* 0x0000000500057308 */ /* 0x000ff00000000800 */
[----:B------:R-:W-:Y:S01]  /*3d40*/  MUFU.EX2 R160, R65 ;  /* 0x0000004100a07308 */ /* 0x000fe20000000800 */
[----:B0-----:R-:W-:-:S04]  /*3d50*/  FMNMX.FTZ R9, R61, R4, !PT ;  /* 0x000000043d097209 */ /* 0x001fc80007810000 */
[C---:B------:R-:W-:Y:S01]  /*3d60*/  FSETP.NEU.FTZ.AND P1, PT, R9.reuse, -INF , PT ;  /* 0xff8000000900780b */ /* 0x040fe20003f3d000 */
[----:B------:R-:W-:Y:S02]  /*3d70*/  FMUL.FTZ R4, R9, R6 ;  /* 0x0000000609047220 */ /* 0x000fe40000410000 */
[----:B------:R-:W-:Y:S03]  /*3d80*/  MUFU.EX2 R69, R69 ;  /* 0x0000004500457308 */ /* 0x000fe60000000800 */
[----:B------:R-:W-:Y:S02]  /*3d90*/  FSEL R4, R4, RZ, P1 ;  /* 0x000000ff04047208 */ /* 0x000fe40000800000 */
[----:B------:R-:W-:-:S03]  /*3da0*/  PLOP3.LUT P1, PT, PT, PT, UP0, 0x40, 0x0 ;  /* 0x000000000000781c */ /* 0x000fc60003f2e808 */
        /* <DEDUP_REMOVED lines=28> */
[----:B------:R-:W1:Y:S01]  /*3f70*/  MUFU.EX2 R23, R23 ;  /* 0x0000001700177308 */ /* 0x000e620000000800 */
[----:B-----5:R-:W-:Y:S01]  /*3f80*/  FADD.FTZ R31, R97, R34 ;  /* 0x00000022611f7221 */ /* 0x020fe20000010000 */
[-CC-:B------:R-:W-:Y:S01]  /*3f90*/  FFMA.FTZ R67, R67, R6.reuse, -R4.reuse ;  /* 0x0000000643437223 */ /* 0x180fe20000010804 */
[-CC-:B------:R-:W-:Y:S01]  /*3fa0*/  FFMA.FTZ R89, R89, R6.reuse, -R4.reuse ;  /* 0x0000000659597223 */ /* 0x180fe20000010804 */
[-CC-:B------:R-:W-:Y:S01]  /*3fb0*/  FFMA.FTZ R71, R71, R6.reuse, -R4.reuse ;  /* 0x0000000647477223 */ /* 0x180fe20000010804 */
[----:B------:R-:W-:Y:S01]  /*3fc0*/  FADD.FTZ R34, R178, R31 ;  /* 0x0000001fb2227221 */ /* 0x000fe20000010000 */
[-CC-:B------:R-:W-:Y:S01]  /*3fd0*/  FFMA.FTZ R91, R91, R6.reuse, -R4.reuse ;  /* 0x000000065b5b7223 */ /* 0x180fe20000010804 */
[-C--:B------:R-:W-:Y:S01]  /*3fe0*/  FFMA.FTZ R75, R75, R6.reuse, -R4 ;  /* 0x000000064b4b7223 */ /* 0x080fe20000010804 */
[----:B------:R-:W2:Y:S01]  /*3ff0*/  MUFU.EX2 R25, R25 ;  /* 0x0000001900197308 */ /* 0x000ea20000000800 */
[----:B------:R-:W-:Y:S01]  /*4000*/  FADD.FTZ R31, R99, R34 ;  /* 0x00000022631f7221 */ /* 0x000fe20000010000 */
[-CC-:B------:R-:W-:Y:S01]  /*4010*/  FFMA.FTZ R115, R115, R6.reuse, -R4.reuse ;  /* 0x0000000673737223 */ /* 0x180fe20000010804 */
[-CC-:B------:R-:W-:Y:S01]  /*4020*/  FFMA.FTZ R79, R79, R6.reuse, -R4.reuse ;  /* 0x000000064f4f7223 */ /* 0x180fe20000010804 */
[-CC-:B------:R-:W-:Y:S01]  /*4030*/  FFMA.FTZ R113, R113, R6.reuse, -R4.reuse ;  /* 0x0000000671717223 */ /* 0x180fe20000010804 */
[----:B------:R-:W-:Y:S01]  /*4040*/  FADD.FTZ R36, R172, R31 ;  /* 0x0000001fac247221 */ /* 0x000fe20000010000 */
[-CC-:B------:R-:W-:Y:S01]  /*4050*/  FFMA.FTZ R83, R83, R6.reuse, -R4.reuse ;  /* 0x0000000653537223 */ /* 0x180fe20000010804 */
[-C--:B------:R-:W-:Y:S01]  /*4060*/  FFMA.FTZ R111, R111, R6.reuse, -R4 ;  /* 0x000000066f6f7223 */ /* 0x080fe20000010804 */
[----:B------:R3:W4:Y:S01]  /*4070*/  MUFU.EX2 R14, R35 ;  /* 0x00000023000e7308 */ /* 0x0007220000000800 */
[----:B------:R-:W-:Y:S01]  /*4080*/  FADD.FTZ R31, R101, R36 ;  /* 0x00000024651f7221 */ /* 0x000fe20000010000 */
[----:B0-----:R-:W-:Y:S01]  /*4090*/  FADD.FTZ R36, R26, R27 ;  /* 0x0000001b1a247221 */ /* 0x001fe20000010000 */
[----:B------:R-:W-:Y:S01]  /*40a0*/  FFMA.FTZ R87, R87, R6, -R4 ;  /* 0x0000000657577223 */ /* 0x000fe20000010804 */
[----:B------:R-:W-:Y:S01]  /*40b0*/  F2FP.F16.F32.PACK_AB R181, R27, R26 ;  /* 0x0000001a1bb5723e */ /* 0x000fe200000000ff */
[----:B------:R-:W-:Y:S01]  /*40c0*/  FADD.FTZ R38, R174, R31 ;  /* 0x0000001fae267221 */ /* 0x000fe20000010000 */
[----:B-1----:R-:W-:Y:S01]  /*40d0*/  FADD.FTZ R31, R23, R36 ;  /* 0x00000024171f7221 */ /* 0x002fe20000010000 */
[C---:B------:R-:W-:Y:S01]  /*40e0*/  F2FP.F16.F32.PACK_AB R183, R12.reuse, R23 ;  /* 0x000000170cb7723e */ /* 0x040fe200000000ff */
[----:B------:R-:W0:Y:S01]  /*40f0*/  MUFU.EX2 R29, R29 ;  /* 0x0000001d001d7308 */ /* 0x000e220000000800 */
[----:B---3--:R-:W-:Y:S01]  /*4100*/  FADD.FTZ R35, R103, R38 ;  /* 0x0000002667237221 */ /* 0x008fe20000010000 */
[----:B------:R-:W-:Y:S01]  /*4110*/  FADD.FTZ R38, R12, R31 ;  /* 0x0000001f0c267221 */ /* 0x000fe20000010000 */
[----:B------:R-:W-:-:S02]  /*4120*/  F2FP.F16.F32.PACK_AB R180, R93, R180 ;  /* 0x000000b45db4723e */ /* 0x000fc400000000ff */
[----:B------:R-:W-:Y:S01]  /*4130*/  FADD.FTZ R40, R168, R35 ;  /* 0x00000023a8287221 */ /* 0x000fe20000010000 */
[----:B--2---:R-:W-:Y:S01]  /*4140*/  FADD.FTZ R31, R25, R38 ;  /* 0x00000026191f7221 */ /* 0x004fe20000010000 */
[----:B------:R-:W-:Y:S01]  /*4150*/  F2FP.F16.F32.PACK_AB R182, R95, R182 ;  /* 0x000000b65fb6723e */ /* 0x000fe200000000ff */
[----:B------:R-:W1:Y:S01]  /*4160*/  MUFU.EX2 R20, R39 ;  /* 0x0000002700147308 */ /* 0x000e620000000800 */
[----:B------:R-:W-:Y:S01]  /*4170*/  FADD.FTZ R35, R105, R40 ;  /* 0x0000002869237221 */ /* 0x000fe20000010000 */
[C---:B----4-:R-:W-:Y:S01]  /*4180*/  FADD.FTZ R18, R14.reuse, R31 ;  /* 0x0000001f0e127221 */ /* 0x050fe20000010000 */
[----:B------:R-:W-:Y:S02]  /*4190*/  F2FP.F16.F32.PACK_AB R177, R14, R25 ;  /* 0x000000190eb1723e */ /* 0x000fe400000000ff */
[----:B------:R-:W-:Y:S01]  /*41a0*/  FADD.FTZ R38, R170, R35 ;  /* 0x00000023aa267221 */ /* 0x000fe20000010000 */
[----:B------:R-:W-:Y:S02]  /*41b0*/  F2FP.F16.F32.PACK_AB R176, R97, R176 ;  /* 0x000000b061b0723e */ /* 0x000fe400000000ff */
[----:B------:R-:W2:Y:S01]  /*41c0*/  MUFU.EX2 R33, R33 ;  /* 0x0000002100217308 */ /* 0x000ea20000000800 */
[----:B0-----:R-:W-:Y:S01]  /*41d0*/  FADD.FTZ R31, R29, R18 ;  /* 0x000000121d1f7221 */ /* 0x001fe20000010000 */
[----:B------:R-:W-:Y:S01]  /*41e0*/  FADD.FTZ R35, R107, R38 ;  /* 0x000000266b237221 */ /* 0x000fe20000010000 */
[----:B------:R-:W-:-:S02]  /*41f0*/  F2FP.F16.F32.PACK_AB R178, R99, R178 ;  /* 0x000000b263b2723e */ /* 0x000fc400000000ff */
[----:B------:R-:W-:Y:S01]  /*4200*/  F2FP.F16.F32.PACK_AB R172, R101, R172 ;  /* 0x000000ac65ac723e */ /* 0x000fe200000000ff */
[----:B------:R-:W-:Y:S01]  /*4210*/  FADD.FTZ R40, R164, R35 ;  /* 0x00000023a4287221 */ /* 0x000fe20000010000 */
[----:B------:R-:W-:Y:S01]  /*4220*/  F2FP.F16.F32.PACK_AB R174, R103, R174 ;  /* 0x000000ae67ae723e */ /* 0x000fe200000000ff */
[----:B------:R-:W0:Y:S01]  /*4230*/  MUFU.EX2 R24, R43 ;  /* 0x0000002b00187308 */ /* 0x000e220000000800 */
[----:B-1----:R-:W-:Y:S01]  /*4240*/  FADD.FTZ R38, R20, R31 ;  /* 0x0000001f14267221 */ /* 0x002fe20000010000 */
[----:B------:R-:W-:Y:S01]  /*4250*/  FADD.FTZ R40, R117, R40 ;  /* 0x0000002875287221 */ /* 0x000fe20000010000 */
[----:B------:R-:W-:Y:S02]  /*4260*/  F2FP.F16.F32.PACK_AB R168, R105, R168 ;  /* 0x000000a869a8723e */ /* 0x000fe400000000ff */
[----:B------:R-:W-:Y:S01]  /*4270*/  F2FP.F16.F32.PACK_AB R170, R107, R170 ;  /* 0x000000aa6baa723e */ /* 0x000fe200000000ff */
[----:B------:R-:W-:Y:S01]  /*4280*/  FADD.FTZ R35, R109, R40 ;  /* 0x000000286d237221 */ /* 0x000fe20000010000 */
[----:B------:R-:W-:Y:S01]  /*4290*/  F2FP.F16.F32.PACK_AB R164, R117, R164 ;  /* 0x000000a475a4723e */ /* 0x000fe200000000ff */
[----:B------:R-:W1:Y:S01]  /*42a0*/  MUFU.EX2 R37, R37 ;  /* 0x0000002500257308 */ /* 0x000e620000000800 */
[----:B--2---:R-:W-:Y:S01]  /*42b0*/  FADD.FTZ R31, R33, R38 ;  /* 0x00000026211f7221 */ /* 0x004fe20000010000 */
[C---:B------:R-:W-:Y:S01]  /*42c0*/  FADD.FTZ R42, R166.reuse, R35 ;  /* 0x00000023a62a7221 */ /* 0x040fe20000010000 */
[----:B------:R-:W-:-:S02]  /*42d0*/  F2FP.F16.F32.PACK_AB R166, R166, R109 ;  /* 0x0000006da6a6723e */ /* 0x000fc400000000ff */
[----:B------:R-:W-:Y:S01]  /*42e0*/  F2FP.F16.F32.PACK_AB R179, R20, R29 ;  /* 0x0000001d14b3723e */ /* 0x000fe200000000ff */
[----:B------:R-:W-:Y:S02]  /*42f0*/  FADD.FTZ R35, R5, R42 ;  /* 0x0000002a05237221 */ /* 0x000fe40000010000 */
[----:B------:R-:W2:Y:S01]  /*4300*/  MUFU.EX2 R28, R47 ;  /* 0x0000002f001c7308 */ /* 0x000ea20000000800 */
[----:B0-----:R-:W-:Y:S01]  /*4310*/  FADD.FTZ R38, R24, R31 ;  /* 0x0000001f18267221 */ /* 0x001fe20000010000 */
[C---:B------:R-:W-:Y:S01]  /*4320*/  FADD.FTZ R35, R160.reuse, R35 ;  /* 0x00000023a0237221 */ /* 0x040fe20000010000 */
[----:B------:R-:W-:Y:S02]  /*4330*/  F2FP.F16.F32.PACK_AB R160, R160, R5 ;  /* 0x00000005a0a0723e */ /* 0x000fe400000000ff */
[----:B------:R-:W-:-:S03]  /*4340*/  F2FP.F16.F32.PACK_AB R173, R24, R33 ;  /* 0x0000002118ad723e */ /* 0x000fc600000000ff */
[----:B------:R-:W0:Y:S01]  /*4350*/  MUFU.EX2 R41, R41 ;  /* 0x0000002900297308 */ /* 0x000e220000000800 */
[----:B-1----:R-:W-:-:S07]  /*4360*/  FADD.FTZ R31, R37, R38 ;  /* 0x00000026251f7221 */ /* 0x002fce0000010000 */
[----:B------:R-:W1:Y:S01]  /*4370*/  MUFU.EX2 R30, R51 ;  /* 0x00000033001e7308 */ /* 0x000e620000000800 */
[C---:B--2---:R-:W-:Y:S01]  /*4380*/  FADD.FTZ R40, R28.reuse, R31 ;  /* 0x0000001f1c287221 */ /* 0x044fe20000010000 */
[----:B------:R-:W-:-:S06]  /*4390*/  F2FP.F16.F32.PACK_AB R175, R28, R37 ;  /* 0x000000251caf723e */ /* 0x000fcc00000000ff */
[----:B------:R-:W2:Y:S01]  /*43a0*/  MUFU.EX2 R45, R45 ;  /* 0x0000002d002d7308 */ /* 0x000ea20000000800 */
[----:B0-----:R-:W-:Y:S01]  /*43b0*/  FADD.FTZ R31, R41, R40 ;  /* 0x00000028291f7221 */ /* 0x001fe20000010000 */
[----:B------:R-:W-:Y:S01]  /*43c0*/  FADD.FTZ R40, R162, R35 ;  /* 0x00000023a2287221 */ /* 0x000fe20000010000 */
[----:B------:R-:W-:-:S03]  /*43d0*/  F2FP.F16.F32.PACK_AB R162, R69, R162 ;  /* 0x000000a245a2723e */ /* 0x000fc600000000ff */
[----:B------:R-:W-:Y:S02]  /*43e0*/  FADD.FTZ R42, R69, R40 ;  /* 0x00000028452a7221 */ /* 0x000fe40000010000 */
        /* <DEDUP_REMOVED lines=62> */
[----:B------:R-:W-:-:S03]  /*47d0*/  F2FP.F16.F32.PACK_AB R153, R22, R113 ;  /* 0x000000711699723e */ /* 0x000fc600000000ff */
[----:B--2---:R-:W-:Y:S01]  /*47e0*/  FADD.FTZ R13, R111, R14 ;  /* 0x0000000e6f0d7221 */ /* 0x004fe20000010000 */
[----:B------:R-:W-:-:S03]  /*47f0*/  VIADD R14, R17, 0xfffffffe ;  /* 0xfffffffe110e7836 */ /* 0x000fc60000000000 */
[C---:B0-----:R-:W-:Y:S01]  /*4800*/  FADD.FTZ R4, R12.reuse, R13 ;  /* 0x0000000d0c047221 */ /* 0x041fe20000010000 */
[----:B------:R-:W-:Y:S01]  /*4810*/  F2FP.F16.F32.PACK_AB R155, R12, R111 ;  /* 0x0000006f0c9b723e */ /* 0x000fe200000000ff */
[----:B------:R-:W-:Y:S06]  /*4820*/  @P1 BRA `(.L_x_1089) ;  /* 0x00000000004c1947 */ /* 0x000fec0003800000 */
[----:B------:R-:W-:Y:S01]  /*4830*/  ISETP.LT.AND P1, PT, RZ, UR45, PT ;  /* 0x0000002dff007c0c */ /* 0x000fe2000bf21270 */
[----:B------:R-:W-:-:S12]  /*4840*/  UIADD3 UR11, UR45, -0x1, URZ ;  /* 0xffffffff2d0b7890 */ /* 0x000fd8000fffe03f */
[----:B------:R-:W-:Y:S05]  /*4850*/  @P1 BRA `(.L_x_1090) ;  /* 0x0000000000201947 */ /* 0x000fea0003800000 */
[----:B------:R-:W-:Y:S01]  /*4860*/  ULDC UR14, c[0x0][0x9e4] ;  /* 0x00027900000e7ab9 */ /* 0x000fe20000000800 */
[----:B------:R-:W-:Y:S02]  /*4870*/  UIADD3 UR11, -UR45, URZ, URZ ;  /* 0x0000003f2d0b7290 */ /* 0x000fe4000fffe13f */
[----:B------:R-:W-:-:S11]  /*4880*/  UISETP.NE.AND UP0, UPT, UR14, 0x1, UPT ;  /* 0x000000010e00788c */ /* 0x000fd6000bf05270 */
[----:B------:R-:W-:Y:S02]  /*4890*/  @UP0 ULDC.64 UR18, c[0x0][0x9e8] ;  /* 0x00027a0000120ab9 */ /* 0x000fe40000000a00 */
[----:B------:R-:W-:-:S04]  /*48a0*/  UIMAD.WIDE.U32 UR6, UR11, UR18, URZ ;  /* 0x000000120b0672a5 */ /* 0x000fc8000f8e003f */
[----:B------:R-:W-:-:S04]  /*48b0*/  @UP0 USHF.R.U32.HI UR11, URZ, UR19, UR7 ;  /* 0x000000133f0b0299 */ /* 0x000fc80008011607 */
[----:B------:R-:W-:Y:S01]  /*48c0*/  ULOP3.LUT UR11, URZ, UR11, URZ, 0x33, !UPT ;  /* 0x0000000b3f0b7292 */ /* 0x000fe2000f8e333f */
[----:B------:R-:W-:Y:S11]  /*48d0*/  BRA `(.L_x_1091) ;  /* 0x0000000000147947 */ /* 0x000ff60003800000 */
.L_x_1090:
[----:B------:R-:W-:Y:S02]  /*48e0*/  ULDC UR14, c[0x0][0x9e4] ;  /* 0x00027900000e7ab9 */ /* 0x000fe40000000800 */
[----:B------:R-:W-:-:S11]  /*48f0*/  UISETP.NE.AND UP0, UPT, UR14, 0x1, UPT ;  /* 0x000000010e00788c */ /* 0x000fd6000bf05270 */
[----:B------:R-:W-:Y:S02]  /*4900*/  @UP0 ULDC.64 UR18, c[0x0][0x9e8] ;  /* 0x00027a0000120ab9 */ /* 0x000fe40000000a00 */
[----:B------:R-:W-:-:S04]  /*4910*/  UIMAD.WIDE.U32 UR6, UR11, UR18, URZ ;  /* 0x000000120b0672a5 */ /* 0x000fc8000f8e003f */
[----:B------:R-:W-:-:S12]  /*4920*/  @UP0 USHF.R.U32.HI UR11, URZ, UR19, UR7 ;  /* 0x000000133f0b0299 */ /* 0x000fd80008011607 */
.L_x_1091:
[----:B------:R-:W-:-:S04]  /*4930*/  UIMAD UR11, UR11, UR14, UR14 ;  /* 0x0000000e0b0b72a4 */ /* 0x000fc8000f8e020e */
[----:B------:R-:W-:-:S04]  /*4940*/  UISETP.LT.AND UP0, UPT, UR10, UR11, UPT ;  /* 0x0000000b0a00728c */ /* 0x000fc8000bf01270 */
[----:B------:R-:W-:-:S12]  /*4950*/  USEL UR10, UR10, UR11, UP0 ;  /* 0x0000000b0a0a7287 */ /* 0x000fd80008000000 */
.L_x_1089:
[----:B------:R-:W-:Y:S01]  /*4960*/  USHF.R.S32.HI UR6, URZ, 0x1f, UR10 ;  /* 0x0000001f3f067899 */ /* 0x000fe2000801140a */
[----:B------:R-:W-:Y:S01]  /*4970*/  CS2R R150, SRZ ;  /* 0x0000000000967805 */ /* 0x000fe2000001ff00 */
[----:B------:R-:W-:Y:S01]  /*4980*/  UMOV UR46, URZ ;  /* 0x0000003f002e7c82 */ /* 0x000fe20008000000 */
[----:B------:R-:W-:Y:S01]  /*4990*/  UMOV UR45, URZ ;  /* 0x0000003f002d7c82 */ /* 0x000fe20008000000 */
[----:B------:R-:W-:Y:S01]  /*49a0*/  ULEA.HI UR6, UR6, UR10, URZ, 0x7 ;  /* 0x0000000a06067291 */ /* 0x000fe2000f8f383f */
[----:B------:R-:W-:Y:S02]  /*49b0*/  CS2R R148, SRZ ;  /* 0x0000000000947805 */ /* 0x000fe4000001ff00 */
[----:B------:R-:W-:Y:S02]  /*49c0*/  CS2R R146, SRZ ;  /* 0x0000000000927805 */ /* 0x000fe4000001ff00 */
[----:B------:R-:W-:Y:S01]  /*49d0*/  CS2R R144, SRZ ;  /* 0x0000000000907805 */ /* 0x000fe2000001ff00 */
[----:B------:R-:W-:Y:S01]  /*49e0*/  USHF.R.S32.HI UR6, URZ, 0x7, UR6 ;  /* 0x000000073f067899 */ /* 0x000fe20008011406 */
[----:B------:R-:W-:-:S02]  /*49f0*/  CS2R R142, SRZ ;  /* 0x00000000008e7805 */ /* 0x000fc4000001ff00 */
[----:B------:R-:W-:Y:S02]  /*4a00*/  CS2R R140, SRZ ;  /* 0x00000000008c7805 */ /* 0x000fe4000001ff00 */
[----:B------:R-:W-:Y:S01]  /*4a10*/  CS2R R138, SRZ ;  /* 0x00000000008a7805 */ /* 0x000fe2000001ff00 */
[----:B------:R-:W-:Y:S01]  /*4a20*/  UISETP.LT.AND UP0, UPT, UR38, UR6, UPT ;  /* 0x000000062600728c */ /* 0x000fe2000bf01270 */
[----:B------:R-:W-:Y:S02]  /*4a30*/  CS2R R136, SRZ ;  /* 0x0000000000887805 */ /* 0x000fe4000001ff00 */
[----:B------:R-:W-:Y:S02]  /*4a40*/  CS2R R134, SRZ ;  /* 0x0000000000867805 */ /* 0x000fe4000001ff00 */
[----:B------:R-:W-:Y:S01]  /*4a50*/  CS2R R132, SRZ ;  /* 0x0000000000847805 */ /* 0x000fe2000001ff00 */
[----:B------:R-:W-:Y:S01]  /*4a60*/  USEL UR53, UR38, UR6, !UP0 ;  /* 0x0000000626357287 */ /* 0x000fe2000c000000 */
[----:B------:R-:W-:-:S02]  /*4a70*/  CS2R R130, SRZ ;  /* 0x0000000000827805 */ /* 0x000fc4000001ff00 */
[----:B------:R-:W-:Y:S02]  /*4a80*/  CS2R R128, SRZ ;  /* 0x0000000000807805 */ /* 0x000fe4000001ff00 */
[----:B------:R-:W-:Y:S02]  /*4a90*/  CS2R R126, SRZ ;  /* 0x00000000007e7805 */ /* 0x000fe4000001ff00 */
[----:B------:R-:W-:Y:S02]  /*4aa0*/  CS2R R124, SRZ ;  /* 0x00000000007c7805 */ /* 0x000fe4000001ff00 */
[----:B------:R-:W-:Y:S02]  /*4ab0*/  CS2R R122, SRZ ;  /* 0x00000000007a7805 */ /* 0x000fe4000001ff00 */
[----:B------:R-:W-:Y:S02]  /*4ac0*/  ISETP.GE.AND P1, PT, R14, UR53, PT ;  /* 0x000000350e007c0c */ /* 0x000fe4000bf26270 */
        /* <DEDUP_REMOVED lines=16> */
[----:B------:R-:W-:Y:S01]  /*4bd0*/  CS2R R88, SRZ ;  /* 0x0000000000587805 */ /* 0x000fe2000001ff00 */
[----:B------:R-:W-:Y:S06]  /*4be0*/  @!P1 BRA `(.L_x_1092) ;  /* 0x0000003000689947 */ /* 0x000fec0003800000 */
[----:B------:R-:W-:Y:S01]  /*4bf0*/  IMAD.MOV.U32 R13, RZ, RZ, R9 ;  /* 0x000000ffff0d7224 */ /* 0x000fe200078e0009 */
[----:B------:R-:W-:Y:S01]  /*4c00*/  UMOV UR55, URZ ;  /* 0x0000003f00377c82 */ /* 0x000fe20008000000 */
[----:B------:R-:W-:Y:S01]  /*4c10*/  IMAD.MOV.U32 R12, RZ, RZ, R7 ;  /* 0x000000ffff0c7224 */ /* 0x000fe200078e0007 */
[----:B------:R-:W-:Y:S01]  /*4c20*/  UMOV UR54, URZ ;  /* 0x0000003f00367c82 */ /* 0x000fe20008000000 */
[----:B------:R-:W-:Y:S01]  /*4c30*/  IMAD.MOV.U32 R151, RZ, RZ, RZ ;  /* 0x000000ffff977224 */ /* 0x000fe200078e00ff */
[----:B------:R-:W-:Y:S01]  /*4c40*/  ULDC UR50, c[0x0][0x9e4] ;  /* 0x0002790000327ab9 */ /* 0x000fe20000000800 */
[----:B------:R-:W-:Y:S01]  /*4c50*/  ULDC UR51, c[0x0][0x2f0] ;  /* 0x0000bc0000337ab9 */ /* 0x000fe20000000800 */
[----:B------:R-:W-:-:S05]  /*4c60*/  ULDC UR52, c[0x0][0x9e0] ;  /* 0x0002780000347ab9 */ /* 0x000fca0000000800 */
.L_x_1111:
[----:B------:R-:W-:Y:S01]  /*4c70*/  ISETP.NE.AND P2, PT, RZ, UR39, PT ;  /* 0x00000027ff007c0c */ /* 0x000fe2000bf45270 */
[----:B------:R-:W-:-:S04]  /*4c80*/  UISETP.NE.AND UP0, UPT, UR54, 0x1, UPT ;  /* 0x000000013600788c */ /* 0x000fc8000bf05270 */
[----:B------:R-:W-:-:S04]  /*4c90*/  USEL UR45, URZ, 0x1, UP0 ;  /* 0x000000013f2d7887 */ /* 0x000fc80008000000 */
[----:B------:R-:W-:-:S04]  /*4ca0*/  ULOP3.LUT UR45, UR55, UR45, URZ, 0x3c, !UPT ;  /* 0x0000002d372d7292 */ /* 0x000fc8000f8e3c3f */
[----:B------:R-:W-:Y:S08]  /*4cb0*/  @P2 BRA `(.L_x_1093) ;  /* 0x0000000000382947 */ /* 0x000ff00003800000 */
[----:B------:R-:W-:Y:S05]  /*4cc0*/  @!P0 BRA `(.L_x_1094) ;  /* 0x0000000000048947 */ /* 0x000fea0003800000 */
[----:B------:R-:W-:Y:S01]  /*4cd0*/  BPT.TRAP 0x1 ;  /* 0x000000040000795c */ /* 0x000fe20000300000 */
.L_x_1094:
        /* <DEDUP_REMOVED lines=9> */
.L_x_1095:
[----:B-1----:R-:W-:Y:S05]  /*4d70*/  @P1 BRA `(.L_x_1093) ;  /* 0x0000000000081947 */ /* 0x002fea0003800000 */
[----:B------:R-:W1:Y:S02]  /*4d80*/  SYNCS.PHASECHK.TRANS64.TRYWAIT P1, [UR6+0x28830], R6 ;  /* 0x02883006ff0075a7 */ /* 0x000e640008020146 */
[----:B-1----:R-:W-:Y:S05]  /*4d90*/  @!P1 BRA `(.L_x_1096) ;  /* 0x000000e400e49947 */ /* 0x002fea0003800000 */
.L_x_1093:
        /* <DEDUP_REMOVED lines=13> */
[----:B------:R-:W-:Y:S02]  /*4e70*/  UIADD3 UR6, UR34, 0x2, URZ ;  /* 0x0000000222067890 */ /* 0x000fe4000fffe03f */
        /* <DEDUP_REMOVED lines=36> */
.L_x_1098:
[----:B------:R-:W-:Y:S01]  /*50c0*/  ULEA UR6, UR54, UR40, 0x3 ;  /* 0x0000002836067291 */ /* 0x000fe2000f8e183f */
[----:B------:R-:W-:-:S05]  /*50d0*/  IMAD.U32 R6, RZ, RZ, UR55 ;  /* 0x00000037ff067e24 */ /* 0x000fca000f8e00ff */
[----:B------:R-:W-:-:S04]  /*50e0*/  SHF.L.U32 R6, R6, 0x1f, RZ ;  /* 0x0000001f06067819 */ /* 0x000fc800000006ff */
[----:B------:R0:W1:Y:S01]  /*50f0*/  SYNCS.PHASECHK.TRANS64.TRYWAIT P1, [UR6+0x28850], R6 ;  /* 0x02885006ff0075a7 */ /* 0x0000620008020146 */
[----:B------:R-:W-:Y:S05]  /*5100*/  @!P0 BRA `(.L_x_1099) ;  /* 0x0000000000048947 */ /* 0x000fea0003800000 */
[----:B------:R-:W-:Y:S01]  /*5110*/  BPT.TRAP 0x1 ;  /* 0x000000040000795c */ /* 0x000fe20000300000 */
.L_x_1099:
[----:B-1----:R-:W-:Y:S05]  /*5120*/  @P1 BRA `(.L_x_1097) ;  /* 0x0000000000081947 */ /* 0x002fea0003800000 */
[----:B------:R-:W1:Y:S02]  /*5130*/  SYNCS.PHASECHK.TRANS64.TRYWAIT P1, [UR6+0x28850], R6 ;  /* 0x02885006ff0075a7 */ /* 0x000e640008020146 */
[----:B-1----:R-:W-:Y:S05]  /*5140*/  @!P1 BRA `(.L_x_1100) ;  /* 0x000000e400109947 */ /* 0x002fea0003800000 */
.L_x_1097:
        /* <DEDUP_REMOVED lines=49> */
.L_x_1101:
[----:B------:R-:W-:Y:S01]  /*5460*/  UISETP.NE.AND UP1, UPT, UR42, URZ, UPT ;  /* 0x0000003f2a00728c */ /* 0x000fe2000bf25270 */
[----:B------:R-:W1:Y:S01]  /*5470*/  LDC R8, c[0x0][0x288] ;  /* 0x0000a200ff087b82 */ /* 0x000e620000000800 */
[----:B0-----:R-:W-:Y:S01]  /*5480*/  IMAD.MOV.U32 R6, RZ, RZ, R0 ;  /* 0x000000ffff067224 */ /* 0x001fe200078e0000 */
[----:B------:R-:W-:Y:S01]  /*5490*/  UISETP.NE.AND UP0, UPT, UR41, URZ, UPT ;  /* 0x0000003f2900728c */ /* 0x000fe2000bf05270 */
[----:B------:R-:W-:Y:S01]  /*54a0*/  IMAD.SHL.U32 R22, R14, 0x80, RZ ;  /* 0x000000800e167824 */ /* 0x000fe200078e00ff */
[----:B------:R-:W-:Y:S01]  /*54b0*/  ULEA UR6, UR46, UR40, 0x3 ;  /* 0x000000282e067291 */ /* 0x000fe2000f8e183f */
[----:B------:R-:W-:Y:S02]  /*54c0*/  PLOP3.LUT P1, PT, PT, PT, UP1, 0x80, 0x0 ;  /* 0x000000000000781c */ /* 0x000fe40003f2f018 */
[----:B------:R-:W-:Y:S01]  /*54d0*/  PLOP3.LUT P2, PT, PT, PT, UP1, 0x80, 0x0 ;  /* 0x000000000000781c */ /* 0x000fe20003f4f018 */
[----:B------:R-:W-:Y:S01]  /*54e0*/  UIADD3 UR6, UR6, 0x28840, URZ ;  /* 0x0002884006067890 */ /* 0x000fe2000fffe03f */
[----:B------:R-:W-:Y:S01]  /*54f0*/  IADD3 R18, -R22, 0x1, RZ ;  /* 0x0000000116127810 */ /* 0x000fe20007ffe1ff */
[----:B------:R-:W-:Y:S01]  /*5500*/  @UP1 ULDC UR7, c[0x0][0x44c] ;  /* 0x0001130000071ab9 */ /* 0x000fe20000000800 */
[----:B------:R-:W-:Y:S01]  /*5510*/  @UP1 ULDC UR10, c[0x0][0x450] ;  /* 0x00011400000a1ab9 */ /* 0x000fe20000000800 */
[----:B------:R-:W-:-:S06]  /*5520*/  UPRMT UR6, UR43, 0x654, UR6 ;  /* 0x000006542b067896 */ /* 0x000fcc0008000006 */
[----:B------:R-:W-:Y:S01]  /*5530*/  @P1 IMAD.HI.U32 R7, R0, UR7, RZ ;  /* 0x0000000700071c27 */ /* 0x000fe2000f8e00ff */
[----:B------:R-:W-:Y:S02]  /*5540*/  PLOP3.LUT P1, PT, PT, PT, UP0, 0x40, 0x0 ;  /* 0x000000000000781c */ /* 0x000fe40003f2e808 */
[----:B------:R-:W-:Y:S02]  /*5550*/  SYNCS.ARRIVE.TRANS64.RED.A1T0 RZ, [UR6], RZ ;  /* 0x000000ffffff79a7 */ /* 0x000fe40008100406 */
[----:B------:R-:W-:Y:S01]  /*5560*/  @P2 SHF.R.U32.HI R6, RZ, UR10, R7 ;  /* 0x0000000aff062c19 */ /* 0x000fe20008011607 */
[----:B------:R-:W-:-:S04]  /*5570*/  IMAD R7, R3, -0x2, R18 ;  /* 0xfffffffe03077824 */ /* 0x000fc800078e0212 */
[----:B------:R-:W0:Y:S01]  /*5580*/  SHFL.IDX PT, R9, R6, RZ, 0x1c1f ;  /* 0x001c1fff06097589 */ /* 0x000e2200000e0000 */
[----:B------:R-:W-:-:S04]  /*5590*/  IMAD R7, R2, UR51, R7 ;  /* 0x0000003302077c24 */ /* 0x000fc8000f8e0207 */
[----:B-1----:R-:W-:-:S04]  /*55a0*/  IMAD.IADD R7, R7, 0x1, -R8 ;  /* 0x0000000107077824 */ /* 0x002fc800078e0a08 */
[C---:B------:R-:W-:Y:S02]  /*55b0*/  VIADD R152, R7.reuse, UR52 ;  /* 0x0000003407987c36 */ /* 0x040fe40008000000 */
[----:B------:R-:W-:Y:S02]  /*55c0*/  VIADD R154, R7, UR47 ;  /* 0x0000002f079a7c36 */ /* 0x000fe40008000000 */
[--C-:B0-----:R-:W-:Y:S02]  /*55d0*/  IMAD.IADD R7, R152, 0x1, R9.reuse ;  /* 0x0000000198077824 */ /* 0x101fe400078e0209 */
[----:B------:R-:W-:Y:S01]  /*55e0*/  IMAD.IADD R18, R154, 0x1, R9 ;  /* 0x000000019a127824 */ /* 0x000fe200078e0209 */
[----:B------:R-:W-:Y:S06]  /*55f0*/  @P1 BRA `(.L_x_1102) ;  /* 0x00000000005c1947 */ /* 0x000fec0003800000 */
[----:B------:R-:W-:Y:S01]  /*5600*/  IMAD R9, R2, UR51, R9 ;  /* 0x0000003302097c24 */ /* 0x000fe2000f8e0209 */
[----:B------:R-:W-:Y:S03]  /*5610*/  BSSY B0, `(.L_x_1103) ;  /* 0x0000011000007945 */ /* 0x000fe60003800000 */
[----:B------:R-:W-:-:S05]  /*5620*/  IMAD.IADD R9, R9, 0x1, -R8 ;  /* 0x0000000109097824 */ /* 0x000fca00078e0a08 */
[----:B------:R-:W-:-:S13]  /*5630*/  ISETP.GT.AND P1, PT, R9, -0x1, PT ;  /* 0xffffffff0900780c */ /* 0x000fda0003f24270 */
[----:B------:R-:W-:Y:S05]  /*5640*/  @P1 BRA `(.L_x_1104) ;  /* 0x0000000000201947 */ /* 0x000fea0003800000 */
[----:B------:R-:W-:Y:S01]  /*5650*/  IMAD.U32 R15, RZ, RZ, UR50 ;  /* 0x00000032ff0f7e24 */ /* 0x000fe2000f8e00ff */
[----:B------:R-:W-:-:S04]  /*5660*/  LOP3.LUT R9, RZ, R9, RZ, 0x33, !PT ;  /* 0x00000009ff097212 */ /* 0x000fc800078e33ff */
[----:B------:R-:W-:-:S13]  /*5670*/  ISETP.NE.AND P1, PT, R15, 0x1, PT ;  /* 0x000000010f00780c */ /* 0x000fda0003f25270 */
[----:B------:R-:W0:Y:S02]  /*5680*/  @P1 LDC.64 R20, c[0x0][0x9e8] ;  /* 0x00027a00ff141b82 */ /* 0x000e240000000a00 */
[----:B0-----:R-:W-:-:S05]  /*5690*/  @P1 IMAD.HI.U32 R20, R9, R20, RZ ;  /* 0x0000001409141227 */ /* 0x001fca00078e00ff */
[----:B------:R-:W-:-:S04]  /*56a0*/  @P1 SHF.R.U32.HI R9, RZ, R21, R20 ;  /* 0x00000015ff091219 */ /* 0x000fc80000011614 */
[----:B------:R-:W-:Y:S01]  /*56b0*/  LOP3.LUT R9, RZ, R9, RZ, 0x33, !PT ;  /* 0x00000009ff097212 */ /* 0x000fe200078e33ff */
[----:B------:R-:W-:Y:S06]  /*56c0*/  BRA `(.L_x_1105) ;  /* 0x0000000000147947 */ /* 0x000fec0003800000 */
.L_x_1104:
[----:B------:R-:W-:-:S05]  /*56d0*/  IMAD.U32 R15, RZ, RZ, UR50 ;  /* 0x00000032ff0f7e24 */ /* 0x000fca000f8e00ff */
[----:B------:R-:W-:-:S13]  /*56e0*/  ISETP.NE.AND P1, PT, R15, 0x1, PT ;  /* 0x000000010f00780c */ /* 0x000fda0003f25270 */
[----:B------:R-:W0:Y:S02]  /*56f0*/  @P1 LDC.64 R20, c[0x0][0x9e8] ;  /* 0x00027a00ff141b82 */ /* 0x000e240000000a00 */
[----:B0-----:R-:W-:-:S05]  /*5700*/  @P1 IMAD.HI.U32 R20, R9, R20, RZ ;  /* 0x0000001409141227 */ /* 0x001fca00078e00ff */
[----:B------:R-:W-:-:S07]  /*5710*/  @P1 SHF.R.U32.HI R9, RZ, R21, R20 ;  /* 0x00000015ff091219 */ /* 0x000fce0000011614 */
.L_x_1105:
[----:B------:R-:W-:Y:S05]  /*5720*/  BSYNC B0 ;  /* 0x0000000000007941 */ /* 0x000fea0003800000 */
.L_x_1103:
[----:B------:R-:W-:-:S04]  /*5730*/  IMAD R20, R9, R15, -R22 ;  /* 0x0000000f09147224 */ /* 0x000fc800078e0a16 */
[----:B------:R-:W-:-:S05]  /*5740*/  IMAD R20, R3, -0x2, R20 ;  /* 0xfffffffe03147824 */ /* 0x000fca00078e0214 */
[----:B------:R-:W-:Y:S02]  /*5750*/  VIADDMNMX R7, R20, R15, R7, PT ;  /* 0x0000000f14077246 */ /* 0x000fe40003800107 */
[----:B------:R-:W-:-:S07]  /*5760*/  VIMNMX R18, R18, R20, !PT ;  /* 0x0000001412127248 */ /* 0x000fce0007fe0100 */
.L_x_1102:
[----:B------:R-:W-:Y:S01]  /*5770*/  ISETP.GT.AND P1, PT, R14, -0x1, PT ;  /* 0xffffffff0e00780c */ /* 0x000fe20003f24270 */
[----:B------:R-:W0:Y:S01]  /*5780*/  SHFL.IDX PT, R159, R6, 0x1, 0x1c1f ;  /* 0x003c1f00069f7f89 */ /* 0x000e2200000e0000 */
[----:B------:R-:W-:Y:S02]  /*5790*/  UISETP.NE.AND UP0, UPT, UR41, URZ, UPT ;  /* 0x0000003f2900728c */ /* 0x000fe4000bf05270 */
[C---:B------:R-:W-:Y:S02]  /*57a0*/  ISETP.GT.AND P2, PT, R18.reuse, 0x1, P1 ;  /* 0x000000011200780c */ /* 0x040fe40000f44270 */
[----:B------:R-:W-:Y:S02]  /*57b0*/  ISETP.GT.AND P3, PT, R18, 0x8, P1 ;  /* 0x000000081200780c */ /* 0x000fe40000f64270 */
[C---:B------:R-:W-:Y:S02]  /*57c0*/  ISETP.LT.OR P2, PT, R7.reuse, 0x2, P2 ;  /* 0x000000020700780c */ /* 0x040fe40001741670 */
[----:B------:R-:W-:-:S02]  /*57d0*/  ISETP.LT.OR P3, PT, R7, 0x9, P3 ;  /* 0x000000090700780c */ /* 0x000fc40001f61670 */
[C---:B------:R-:W-:Y:S02]  /*57e0*/  ISETP.GT.AND P6, PT, R18.reuse, RZ, P1 ;  /* 0x000000ff1200720c */ /* 0x040fe40000fc4270 */
[----:B------:R-:W-:Y:S02]  /*57f0*/  FSEL R15, R25, -INF , !P2 ;  /* 0xff800000190f7808 */ /* 0x000fe40005000000 */
[----:B------:R-:W-:Y:S02]  /*5800*/  ISETP.GT.AND P2, PT, R18, 0x18, P1 ;  /* 0x000000181200780c */ /* 0x000fe40000f44270 */
[----:B------:R-:W-:Y:S02]  /*5810*/  FSEL R173, R28, -INF , !P3 ;  /* 0xff8000001cad7808 */ /* 0x000fe40005800000 */
[----:B------:R-:W-:Y:S02]  /*5820*/  ISETP.GT.AND P3, PT, R18, 0x19, P1 ;  /* 0x000000191200780c */ /* 0x000fe40000f64270 */
[----:B------:R-:W-:-:S02]  /*5830*/  ISETP.LT.OR P6, PT, R7, 0x1, P6 ;  /* 0x000000010700780c */ /* 0x000fc400037c1670 */
[C---:B------:R-:W-:Y:S01]  /*5840*/  ISETP.LT.OR P2, PT, R7.reuse, 0x19, P2 ;  /* 0x000000190700780c */ /* 0x040fe20001741670 */
[----:B0-----:R-:W-:Y:S01]  /*5850*/  IMAD.IADD R20, R154, 0x1, R159 ;  /* 0x000000019a147824 */ /* 0x001fe200078e029f */
[----:B------:R-:W-:Y:S02]  /*5860*/  ISETP.LT.OR P3, PT, R7, 0x1a, P3 ;  /* 0x0000001a0700780c */ /* 0x000fe40001f61670 */
[----:B------:R-:W-:Y:S02]  /*5870*/  FSEL R167, R24, -INF , !P6 ;  /* 0xff80000018a77808 */ /* 0x000fe40007000000 */
[C---:B------:R-:W-:Y:S02]  /*5880*/  ISETP.GT.AND P5, PT, R18.reuse, 0x9, P1 ;  /* 0x000000091200780c */ /* 0x040fe40000fa4270 */
[C---:B------:R-:W-:Y:S02]  /*5890*/  ISETP.GT.AND P4, PT, R18.reuse, 0x10, P1 ;  /* 0x000000101200780c */ /* 0x040fe40000f84270 */
[----:B------:R-:W-:-:S02]  /*58a0*/  ISETP.GT.AND P6, PT, R18, 0x11, P1 ;  /* 0x000000111200780c */ /* 0x000fc40000fc4270 */
[----:B------:R-:W-:Y:S02]  /*58b0*/  FSEL R177, R36, -INF , !P2 ;  /* 0xff80000024b17808 */ /* 0x000fe40005000000 */
[C---:B------:R-:W-:Y:S02]  /*58c0*/  ISETP.GT.AND P2, PT, R18.reuse, 0x29, P1 ;  /* 0x000000291200780c */ /* 0x040fe40000f44270 */
[----:B------:R-:W-:Y:S02]  /*58d0*/  FSEL R175, R37, -INF , !P3 ;  /* 0xff80000025af7808 */ /* 0x000fe40005800000 */
[----:B------:R-:W-:Y:S02]  /*58e0*/  ISETP.GT.AND P3, PT, R18, 0x30, P1 ;  /* 0x000000301200780c */ /* 0x000fe40000f64270 */
[C---:B------:R-:W-:Y:S02]  /*58f0*/  ISETP.LT.OR P5, PT, R7.reuse, 0xa, P5 ;  /* 0x0000000a0700780c */ /* 0x040fe40002fa1670 */
[----:B------:R-:W-:-:S02]  /*5900*/  ISETP.LT.OR P4, PT, R7, 0x11, P4 ;  /* 0x000000110700780c */ /* 0x000fc40002781670 */
[C---:B------:R-:W-:Y:S02]  /*5910*/  ISETP.LT.OR P6, PT, R7.reuse, 0x12, P6 ;  /* 0x000000120700780c */ /* 0x040fe400037c1670 */
[C---:B------:R-:W-:Y:S02]  /*5920*/  ISETP.LT.OR P2, PT, R7.reuse, 0x2a, P2 ;  /* 0x0000002a0700780c */ /* 0x040fe40001741670 */
[----:B------:R-:W-:Y:S02]  /*5930*/  ISETP.LT.OR P3, PT, R7, 0x31, P3 ;  /* 0x000000310700780c */ /* 0x000fe40001f61670 */
[----:B------:R-:W-:Y:S02]  /*5940*/  FSEL R23, R29, -INF , !P5 ;  /* 0xff8000001d177808 */ /* 0x000fe40006800000 */
[----:B------:R-:W-:Y:S02]  /*5950*/  FSEL R179, R32, -INF , !P4 ;  /* 0xff80000020b37808 */ /* 0x000fe40006000000 */
[----:B------:R-:W-:-:S02]  /*5960*/  FSEL R181, R33, -INF , !P6 ;  /* 0xff80000021b57808 */ /* 0x000fc40007000000 */
[C---:B------:R-:W-:Y:S02]  /*5970*/  ISETP.GT.AND P5, PT, R18.reuse, 0x20, P1 ;  /* 0x000000201200780c */ /* 0x040fe40000fa4270 */
[C---:B------:R-:W-:Y:S02]  /*5980*/  ISETP.GT.AND P4, PT, R18.reuse, 0x21, P1 ;  /* 0x000000211200780c */ /* 0x040fe40000f84270 */
[----:B------:R-:W-:Y:S02]  /*5990*/  ISETP.GT.AND P6, PT, R18, 0x28, P1 ;  /* 0x000000281200780c */ /* 0x000fe40000fc4270 */
[----:B------:R-:W-:Y:S02]  /*59a0*/  FSEL R153, R45, -INF , !P2 ;  /* 0xff8000002d997808 */ /* 0x000fe40005000000 */
[----:B------:R-:W-:Y:S02]  /*59b0*/  FSEL R45, R48, -INF , !P3 ;  /* 0xff800000302d7808 */ /* 0x000fe40005800000 */
[----:B------:R-:W-:-:S02]  /*59c0*/  ISETP.GT.AND P3, PT, R18, 0x41, P1 ;  /* 0x000000411200780c */ /* 0x000fc40000f64270 */
[C---:B------:R-:W-:Y:S02]  /*59d0*/  ISETP.LT.OR P5, PT, R7.reuse, 0x21, P5 ;  /* 0x000000210700780c */ /* 0x040fe40002fa1670 */
[C---:B------:R-:W-:Y:S02]  /*59e0*/  ISETP.LT.OR P4, PT, R7.reuse, 0x22, P4 ;  /* 0x000000220700780c */ /* 0x040fe40002781670 */
[C---:B------:R-:W-:Y:S02]  /*59f0*/  ISETP.LT.OR P6, PT, R7.reuse, 0x29, P6 ;  /* 0x000000290700780c */ /* 0x040fe400037c1670 */
[----:B------:R-:W-:Y:S02]  /*5a00*/  ISETP.LT.OR P3, PT, R7, 0x42, P3 ;  /* 0x000000420700780c */ /* 0x000fe40001f61670 */
[----:B------:R-:W-:Y:S02]  /*5a10*/  FSEL R165, R40, -INF , !P5 ;  /* 0xff80000028a57808 */ /* 0x000fe40006800000 */
[----:B------:R-:W-:-:S02]  /*5a20*/  FSEL R157, R41, -INF , !P4 ;  /* 0xff800000299d7808 */ /* 0x000fc40006000000 */
[----:B------:R-:W-:Y:S02]  /*5a30*/  FSEL R155, R44, -INF , !P6 ;  /* 0xff8000002c9b7808 */ /* 0x000fe40007000000 */
[C---:B------:R-:W-:Y:S02]  /*5a40*/  ISETP.GT.AND P5, PT, R18.reuse, 0x31, P1 ;  /* 0x000000311200780c */ /* 0x040fe40000fa4270 */
[C---:B------:R-:W-:Y:S02]  /*5a50*/  ISETP.GT.AND P4, PT, R18.reuse, 0x38, P1 ;  /* 0x000000381200780c */ /* 0x040fe40000f84270 */
[C---:B------:R-:W-:Y:S02]  /*5a60*/  ISETP.GT.AND P6, PT, R18.reuse, 0x39, P1 ;  /* 0x000000391200780c */ /* 0x040fe40000fc4270 */
[----:B------:R-:W-:Y:S02]  /*5a70*/  ISETP.GT.AND P2, PT, R18, 0x40, P1 ;  /* 0x000000401200780c */ /* 0x000fe40000f44270 */
[----:B------:R-:W-:-:S02]  /*5a80*/  FSEL R57, R57, -INF , !P3 ;  /* 0xff80000039397808 */ /* 0x000fc40005800000 */
[----:B------:R-:W-:Y:S02]  /*5a90*/  ISETP.GT.AND P3, PT, R18, 0x58, P1 ;  /* 0x000000581200780c */ /* 0x000fe40000f64270 */
[C---:B------:R-:W-:Y:S02]  /*5aa0*/  ISETP.LT.OR P5, PT, R7.reuse, 0x32, P5 ;  /* 0x000000320700780c */ /* 0x040fe40002fa1670 */
[C---:B------:R-:W-:Y:S02]  /*5ab0*/  ISETP.LT.OR P4, PT, R7.reuse, 0x39, P4 ;  /* 0x000000390700780c */ /* 0x040fe40002781670 */
[C---:B------:R-:W-:Y:S02]  /*5ac0*/  ISETP.LT.OR P6, PT, R7.reuse, 0x3a, P6 ;  /* 0x0000003a0700780c */ /* 0x040fe400037c1670 */
[C---:B------:R-:W-:Y:S02]  /*5ad0*/  ISETP.LT.OR P2, PT, R7.reuse, 0x41, P2 ;  /* 0x000000410700780c */ /* 0x040fe40001741670 */
[----:B------:R-:W-:-:S02]  /*5ae0*/  ISETP.LT.OR P3, PT, R7, 0x59, P3 ;  /* 0x000000590700780c */ /* 0x000fc40001f61670 */
[----:B------:R-:W-:Y:S02]  /*5af0*/  FSEL R49, R49, -INF , !P5 ;  /* 0xff80000031317808 */ /* 0x000fe40006800000 */
[----:B------:R-:W-:Y:S02]  /*5b00*/  FSEL R41, R52, -INF , !P4 ;  /* 0xff80000034297808 */ /* 0x000fe40006000000 */
[----:B------:R-:W-:Y:S02]  /*5b10*/  FSEL R53, R53, -INF , !P6 ;  /* 0xff80000035357808 */ /* 0x000fe40007000000 */
[----:B------:R-:W-:Y:S02]  /*5b20*/  FSEL R37, R56, -INF , !P2 ;  /* 0xff80000038257808 */ /* 0x000fe40005000000 */
[C---:B------:R-:W-:Y:S02]  /*5b30*/  ISETP.GT.AND P5, PT, R18.reuse, 0x48, P1 ;  /* 0x000000481200780c */ /* 0x040fe40000fa4270 */
[----:B------:R-:W-:-:S02]  /*5b40*/  ISETP.GT.AND P4, PT, R18, 0x49, P1 ;  /* 0x000000491200780c */ /* 0x000fc40000f84270 */
[C---:B------:R-:W-:Y:S02]  /*5b50*/  ISETP.GT.AND P6, PT, R18.reuse, 0x50, P1 ;  /* 0x000000501200780c */ /* 0x040fe40000fc4270 */
[----:B------:R-:W-:Y:S02]  /*5b60*/  ISETP.GT.AND P2, PT, R18, 0x51, P1 ;  /* 0x000000511200780c */ /* 0x000fe40000f44270 */
        /* <DEDUP_REMOVED lines=16> */
[----:B------:R-:W-:Y:S02]  /*5c70*/  PLOP3.LUT P3, PT, PT, PT, UP0, 0x40, 0x0 ;  /* 0x000000000000781c */ /* 0x000fe40003f6e808 */
[C---:B------:R-:W-:Y:S02]  /*5c80*/  ISETP.LT.OR P5, PT, R7.reuse, 0x5a, P5 ;  /* 0x0000005a0700780c */ /* 0x040fe40002fa1670 */
[C---:B------:R-:W-:Y:S02]  /*5c90*/  ISETP.LT.OR P4, PT, R7.reuse, 0x61, P4 ;  /* 0x000000610700780c */ /* 0x040fe40002781670 */
[C---:B------:R-:W-:Y:S02]  /*5ca0*/  ISETP.LT.OR P6, PT, R7.reuse, 0x62, P6 ;  /* 0x000000620700780c */ /* 0x040fe400037c1670 */
[----:B------:R-:W-:Y:S02]  /*5cb0*/  ISETP.LT.OR P2, PT, R7, 0x69, P2 ;  /* 0x000000690700780c */ /* 0x000fe40001741670 */
[----:B------:R-:W-:-:S02]  /*5cc0*/  FSEL R69, R69, -INF , !P5 ;  /* 0xff80000045457808 */ /* 0x000fc40006800000 */
[----:B------:R-:W-:Y:S02]  /*5cd0*/  FSEL R21, R72, -INF , !P4 ;  /* 0xff80000048157808 */ /* 0x000fe40006000000 */
[----:B------:R-:W-:Y:S02]  /*5ce0*/  FSEL R73, R73, -INF , !P6 ;  /* 0xff80000049497808 */ /* 0x000fe40007000000 */
[----:B------:R-:W-:Y:S02]  /*5cf0*/  FSEL R9, R76, -INF , !P2 ;  /* 0xff8000004c097808 */ /* 0x000fe40005000000 */
[C---:B------:R-:W-:Y:S02]  /*5d00*/  ISETP.GT.AND P5, PT, R18.reuse, 0x70, P1 ;  /* 0x000000701200780c */ /* 0x040fe40000fa4270 */
[C---:B------:R-:W-:Y:S02]  /*5d10*/  ISETP.GT.AND P4, PT, R18.reuse, 0x71, P1 ;  /* 0x000000711200780c */ /* 0x040fe40000f84270 */
[----:B------:R-:W-:-:S02]  /*5d20*/  ISETP.GT.AND P6, PT, R18, 0x78, P1 ;  /* 0x000000781200780c */ /* 0x000fc40000fc4270 */
[----:B------:R-:W-:Y:S01]  /*5d30*/  ISETP.GT.AND P2, PT, R18, 0x79, P1 ;  /* 0x000000791200780c */ /* 0x000fe20000f44270 */
[----:B------:R-:W-:Y:S01]  /*5d40*/  IMAD.IADD R18, R152, 0x1, R159 ;  /* 0x0000000198127824 */ /* 0x000fe200078e029f */
[C---:B------:R-:W-:Y:S02]  /*5d50*/  ISETP.LT.OR P5, PT, R7.reuse, 0x71, P5 ;  /* 0x000000710700780c */ /* 0x040fe40002fa1670 */
[C---:B------:R-:W-:Y:S02]  /*5d60*/  ISETP.LT.OR P4, PT, R7.reuse, 0x72, P4 ;  /* 0x000000720700780c */ /* 0x040fe40002781670 */
[C---:B------:R-:W-:Y:S02]  /*5d70*/  ISETP.LT.OR P6, PT, R7.reuse, 0x79, P6 ;  /* 0x000000790700780c */ /* 0x040fe400037c1670 */
[----:B------:R-:W-:Y:S02]  /*5d80*/  ISETP.LT.OR P2, PT, R7, 0x7a, P2 ;  /* 0x0000007a0700780c */ /* 0x000fe40001741670 */
[----:B------:R-:W-:-:S02]  /*5d90*/  FSEL R33, R80, -INF , !P5 ;  /* 0xff80000050217808 */ /* 0x000fc40006800000 */
[----:B------:R-:W-:Y:S02]  /*5da0*/  FSEL R81, R81, -INF , !P4 ;  /* 0xff80000051517808 */ /* 0x000fe40006000000 */
[----:B------:R-:W-:Y:S02]  /*5db0*/  FSEL R29, R84, -INF , !P6 ;  /* 0xff800000541d7808 */ /* 0x000fe40007000000 */
[----:B------:R-:W-:Y:S01]  /*5dc0*/  FSEL R85, R85, -INF , !P2 ;  /* 0xff80000055557808 */ /* 0x000fe20005000000 */
        /* <DEDUP_REMOVED lines=14> */
.L_x_1108:
[----:B------:R-:W-:-:S05]  /*5eb0*/  IMAD.U32 R24, RZ, RZ, UR50 ;  /* 0x00000032ff187e24 */ /* 0x000fca000f8e00ff */
[----:B------:R-:W-:-:S13]  /*5ec0*/  ISETP.NE.AND P2, PT, R24, 0x1, PT ;  /* 0x000000011800780c */ /* 0x000fda0003f45270 */
[----:B------:R-:W0:Y:S02]  /*5ed0*/  @P2 LDC.64 R158, c[0x0][0x9e8] ;  /* 0x00027a00ff9e2b82 */ /* 0x000e240000000a00 */
[----:B0-----:R-:W-:-:S05]  /*5ee0*/  @P2 IMAD.HI.U32 R6, R7, R158, RZ ;  /* 0x0000009e07062227 */ /* 0x001fca00078e00ff */
[----:B------:R-:W-:-:S07]  /*5ef0*/  @P2 SHF.R.U32.HI R7, RZ, R159, R6 ;  /* 0x0000009fff072219 */ /* 0x000fce0000011606 */
.L_x_1109:
[----:B------:R-:W-:Y:S05]  /*5f00*/  BSYNC B0 ;  /* 0x0000000000007941 */ /* 0x000fea0003800000 */
.L_x_1107:
[----:B------:R-:W-:-:S04]  /*5f10*/  IMAD R6, R7, R24, -R22 ;  /* 0x0000001807067224 */ /* 0x000fc800078e0a16 */
[----:B------:R-:W-:-:S05]  /*5f20*/  IMAD R7, R3, -0x2, R6 ;  /* 0xfffffffe03077824 */ /* 0x000fca00078e0206 */
[----:B------:R-:W-:Y:S02]  /*5f30*/  VIADDMNMX R18, R7, R24, R18, PT ;  /* 0x0000001807127246 */ /* 0x000fe40003800112 */
[----:B------:R-:W-:-:S07]  /*5f40*/  VIMNMX R20, R20, R7, !PT ;  /* 0x0000000714147248 */ /* 0x000fce0007fe0100 */
.L_x_1106:
[----:B------:R-:W-:Y:S02]  /*5f50*/  FMNMX.FTZ R6, R167, R12, !PT ;  /* 0x0000000ca7067209 */ /* 0x000fe40007810000 */
[----:B------:R-:W-:Y:S02]  /*5f60*/  ISETP.GT.AND P5, PT, R20, 0x10, P1 ;  /* 0x000000101400780c */ /* 0x000fe40000fa4270 */
[----:B------:R-:W-:Y:S02]  /*5f70*/  FMNMX.FTZ R6, R15, R6, !PT ;  /* 0x000000060f067209 */ /* 0x000fe40007810000 */
[----:B------:R-:W-:Y:S02]  /*5f80*/  ISETP.LT.OR P5, PT, R18, 0x11, P5 ;  /* 0x000000111200780c */ /* 0x000fe40002fa1670 */
[----:B------:R-:W-:Y:S02]  /*5f90*/  FMNMX.FTZ R6, R173, R6, !PT ;  /* 0x00000006ad067209 */ /* 0x000fe40007810000 */
[----:B------:R-:W-:-:S02]  /*5fa0*/  FSEL R163, R34, -INF , !P5 ;  /* 0xff80000022a37808 */ /* 0x000fc40006800000 */
[----:B------:R-:W-:Y:S02]  /*5fb0*/  FMNMX.FTZ R6, R23, R6, !PT ;  /* 0x0000000617067209 */ /* 0x000fe40007810000 */
[----:B------:R-:W-:Y:S02]  /*5fc0*/  ISETP.GT.AND P5, PT, R20, 0x20, P1 ;  /* 0x000000201400780c */ /* 0x000fe40000fa4270 */
[----:B------:R-:W-:Y:S02]  /*5fd0*/  FMNMX.FTZ R6, R179, R6, !PT ;  /* 0x00000006b3067209 */ /* 0x000fe40007810000 */
[----:B------:R-:W-:Y:S02]  /*5fe0*/  ISETP.LT.OR P5, PT, R18, 0x21, P5 ;  /* 0x000000211200780c */ /* 0x000fe40002fa1670 */
[----:B------:R-:W-:Y:S02]  /*5ff0*/  FMNMX.FTZ R6, R181, R6, !PT ;  /* 0x00000006b5067209 */ /* 0x000fe40007810000 */
[----:B------:R-:W-:-:S02]  /*6000*/  FSEL R171, R42, -INF , !P5 ;  /* 0xff8000002aab7808 */ /* 0x000fc40006800000 */
[----:B------:R-:W-:Y:S02]  /*6010*/  FMNMX.FTZ R6, R177, R6, !PT ;  /* 0x00000006b1067209 */ /* 0x000fe40007810000 */
[C---:B------:R-:W-:Y:S02]  /*6020*/  ISETP.GT.AND P5, PT, R20.reuse, RZ, P1 ;  /* 0x000000ff1400720c */ /* 0x040fe40000fa4270 */
[----:B------:R-:W-:Y:S02]  /*6030*/  FMNMX.FTZ R6, R175, R6, !PT ;  /* 0x00000006af067209 */ /* 0x000fe40007810000 */
[----:B------:R-:W-:Y:S02]  /*6040*/  ISETP.GT.AND P6, PT, R20, 0x1, P1 ;  /* 0x000000011400780c */ /* 0x000fe40000fc4270 */
[----:B------:R-:W-:Y:S02]  /*6050*/  FMNMX.FTZ R6, R165, R6, !PT ;  /* 0x00000006a5067209 */ /* 0x000fe40007810000 */
[----:B------:R-:W-:-:S02]  /*6060*/  ISETP.LT.OR P5, PT, R18, 0x1, P5 ;  /* 0x000000011200780c */ /* 0x000fc40002fa1670 */
        /* <DEDUP_REMOVED lines=13> */
[----:B------:R-:W-:Y:S02]  /*6140*/  ISETP.LT.OR P4, PT, R18, 0xa, P4 ;  /* 0x0000000a1200780c */ /* 0x000fe40002781670 */
[----:B------:R-:W-:Y:S02]  /*6150*/  FMNMX.FTZ R6, R37, R6, !PT ;  /* 0x0000000625067209 */ /* 0x000fe40007810000 */
[----:B------:R-:W-:Y:S02]  /*6160*/  FSEL R161, R30, -INF , !P3 ;  /* 0xff8000001ea17808 */ /* 0x000fe40005800000 */
[----:B------:R-:W-:Y:S02]  /*6170*/  FMNMX.FTZ R6, R57, R6, !PT ;  /* 0x0000000639067209 */ /* 0x000fe40007810000 */
[----:B------:R-:W-:-:S02]  /*6180*/  ISETP.GT.AND P2, PT, R20, 0x11, P1 ;  /* 0x000000111400780c */ /* 0x000fc40000f44270 */
[----:B------:R-:W-:Y:S02]  /*6190*/  FMNMX.FTZ R6, R25, R6, !PT ;  /* 0x0000000619067209 */ /* 0x000fe40007810000 */
[----:B------:R-:W-:Y:S02]  /*61a0*/  FSEL R31, R31, -INF , !P4 ;  /* 0xff8000001f1f7808 */ /* 0x000fe40006000000 */
[----:B------:R-:W-:Y:S02]  /*61b0*/  FMNMX.FTZ R6, R61, R6, !PT ;  /* 0x000000063d067209 */ /* 0x000fe40007810000 */
[----:B------:R-:W-:Y:S02]  /*61c0*/  ISETP.GT.AND P3, PT, R20, 0x18, P1 ;  /* 0x000000181400780c */ /* 0x000fe40000f64270 */
[----:B------:R-:W-:Y:S02]  /*61d0*/  FMNMX.FTZ R6, R17, R6, !PT ;  /* 0x0000000611067209 */ /* 0x000fe40007810000 */
[----:B------:R-:W-:-:S02]  /*61e0*/  ISETP.LT.OR P2, PT, R18, 0x12, P2 ;  /* 0x000000121200780c */ /* 0x000fc40001741670 */
[----:B------:R-:W-:Y:S02]  /*61f0*/  FMNMX.FTZ R6, R65, R6, !PT ;  /* 0x0000000641067209 */ /* 0x000fe40007810000 */
[----:B------:R-:W-:Y:S02]  /*6200*/  ISETP.GT.AND P4, PT, R20, 0x19, P1 ;  /* 0x000000191400780c */ /* 0x000fe40000f84270 */
[----:B------:R-:W-:Y:S02]  /*6210*/  FMNMX.FTZ R6, R19, R6, !PT ;  /* 0x0000000613067209 */ /* 0x000fe40007810000 */
[C---:B------:R-:W-:Y:S02]  /*6220*/  ISETP.LT.OR P3, PT, R18.reuse, 0x19, P3 ;  /* 0x000000191200780c */ /* 0x040fe40001f61670 */
[----:B------:R-:W-:Y:S02]  /*6230*/  FMNMX.FTZ R6, R69, R6, !PT ;  /* 0x0000000645067209 */ /* 0x000fe40007810000 */
[----:B------:R-:W-:-:S02]  /*6240*/  ISETP.LT.OR P4, PT, R18, 0x1a, P4 ;  /* 0x0000001a1200780c */ /* 0x000fc40002781670 */
[----:B------:R-:W-:Y:S02]  /*6250*/  FMNMX.FTZ R6, R21, R6, !PT ;  /* 0x0000000615067209 */ /* 0x000fe40007810000 */
[----:B------:R-:W-:Y:S02]  /*6260*/  FSEL R169, R38, -INF , !P3 ;  /* 0xff80000026a97808 */ /* 0x000fe40005800000 */
[----:B------:R-:W-:Y:S02]  /*6270*/  FMNMX.FTZ R6, R73, R6, !PT ;  /* 0x0000000649067209 */ /* 0x000fe40007810000 */
[----:B------:R-:W-:Y:S02]  /*6280*/  FSEL R39, R39, -INF , !P4 ;  /* 0xff80000027277808 */ /* 0x000fe40006000000 */
[----:B------:R-:W-:Y:S02]  /*6290*/  FMNMX.FTZ R6, R9, R6, !PT ;  /* 0x0000000609067209 */ /* 0x000fe40007810000 */
[----:B------:R-:W-:-:S02]  /*62a0*/  ISETP.GT.AND P3, PT, R20, 0x28, P1 ;  /* 0x000000281400780c */ /* 0x000fc40000f64270 */
        /* <DEDUP_REMOVED lines=9> */
[----:B------:R-:W0:Y:S01]  /*6340*/  LDC R6, c[0x0][0x988] ;  /* 0x00026200ff067b82 */ /* 0x000e220000000800 */
[C---:B------:R-:W-:Y:S02]  /*6350*/  ISETP.GT.AND P5, PT, R20.reuse, 0x38, P1 ;  /* 0x000000381400780c */ /* 0x040fe40000fa4270 */
[----:B------:R-:W1:Y:S01]  /*6360*/  SHFL.BFLY PT, R7, R22, 0x2, 0x1f ;  /* 0x0c401f0016077f89 */ /* 0x000e6200000e0000 */
[----:B------:R-:W-:-:S02]  /*6370*/  ISETP.GT.AND P4, PT, R20, 0x39, P1 ;  /* 0x000000391400780c */ /* 0x000fc40000f84270 */
[C---:B------:R-:W-:Y:S02]  /*6380*/  ISETP.LT.OR P5, PT, R18.reuse, 0x39, P5 ;  /* 0x000000391200780c */ /* 0x040fe40002fa1670 */
[----:B------:R-:W-:Y:S02]  /*6390*/  ISETP.LT.OR P4, PT, R18, 0x3a, P4 ;  /* 0x0000003a1200780c */ /* 0x000fe40002781670 */
[----:B-1----:R-:W-:-:S05]  /*63a0*/  FMNMX.FTZ R24, R22, R7, !PT ;  /* 0x0000000716187209 */ /* 0x002fca0007810000 */
[----:B------:R-:W1:Y:S02]  /*63b0*/  SHFL.BFLY PT, R7, R24, 0x1, 0x1f ;  /* 0x0c201f0018077f89 */ /* 0x000e6400000e0000 */
[----:B-1----:R-:W-:Y:S02]  /*63c0*/  FMNMX.FTZ R7, R24, R7, !PT ;  /* 0x0000000718077209 */ /* 0x002fe40007810000 */
[----:B------:R-:W-:Y:S02]  /*63d0*/  FMNMX.FTZ R24, R26, R13, !PT ;  /* 0x0000000d1a187209 */ /* 0x000fe40007810000 */
[C---:B------:R-:W-:Y:S01]  /*63e0*/  FSETP.NEU.FTZ.AND P6, PT, R7.reuse, -INF , PT ;  /* 0xff8000000700780b */ /* 0x040fe20003fdd000 */
[----:B0-----:R-:W-:Y:S01]  /*63f0*/  FMUL.FTZ R22, R7, R6 ;  /* 0x0000000607167220 */ /* 0x001fe20000410000 */
[----:B------:R-:W-:-:S04]  /*6400*/  FMNMX.FTZ R24, R159, R24, !PT ;  /* 0x000000189f187209 */ /* 0x000fc80007810000 */
[----:B------:R-:W-:Y:S02]  /*6410*/  FMNMX.FTZ R24, R161, R24, !PT ;  /* 0x00000018a1187209 */ /* 0x000fe40007810000 */
[----:B------:R-:W-:Y:S02]  /*6420*/  FSEL R22, R22, RZ, P6 ;  /* 0x000000ff16167208 */ /* 0x000fe40003000000 */
[----:B------:R-:W-:-:S03]  /*6430*/  FMNMX.FTZ R24, R31, R24, !PT ;  /* 0x000000181f187209 */ /* 0x000fc60007810000 */
[-CC-:B------:R-:W-:Y:S01]  /*6440*/  FFMA.FTZ R180, R167, R6.reuse, -R22.reuse ;  /* 0x00000006a7b47223 */ /* 0x180fe20000010816 */
[----:B------:R-:W-:Y:S01]  /*6450*/  FSEL R167, R35, -INF , !P2 ;  /* 0xff80000023a77808 */ /* 0x000fe20005000000 */
[--C-:B------:R-:W-:Y:S01]  /*6460*/  FFMA.FTZ R182, R173, R6, -R22.reuse ;  /* 0x00000006adb67223 */ /* 0x100fe20000010816 */
[----:B------:R-:W-:Y:S01]  /*6470*/  FMNMX.FTZ R24, R163, R24, !PT ;  /* 0x00000018a3187209 */ /* 0x000fe20007810000 */
[-CC-:B------:R-:W-:Y:S01]  /*6480*/  FFMA.FTZ R176, R179, R6.reuse, -R22.reuse ;  /* 0x00000006b3b07223 */ /* 0x180fe20000010816 */
[----:B------:R-:W-:Y:S01]  /*6490*/  ISETP.GT.AND P2, PT, R20, 0x21, P1 ;  /* 0x000000211400780c */ /* 0x000fe20000f44270 */
[--C-:B------:R-:W-:Y:S01]  /*64a0*/  FFMA.FTZ R27, R181, R6, -R22.reuse ;  /* 0x00000006b51b7223 */ /* 0x100fe20000010816 */
[----:B------:R-:W-:Y:S01]  /*64b0*/  FMNMX.FTZ R24, R167, R24, !PT ;  /* 0x00000018a7187209 */ /* 0x000fe20007810000 */
[-CC-:B------:R-:W-:Y:S01]  /*64c0*/  FFMA.FTZ R178, R177, R6.reuse, -R22.reuse ;  /* 0x00000006b1b27223 */ /* 0x180fe20000010816 */
[----:B------:R-:W-:Y:S01]  /*64d0*/  ISETP.LT.OR P2, PT, R18, 0x22, P2 ;  /* 0x000000221200780c */ /* 0x000fe20001741670 */
[--C-:B------:R-:W-:Y:S01]  /*64e0*/  FFMA.FTZ R35, R175, R6, -R22.reuse ;  /* 0x00000006af237223 */ /* 0x100fe20000010816 */
[----:B------:R-:W-:Y:S01]  /*64f0*/  FMNMX.FTZ R24, R169, R24, !PT ;  /* 0x00000018a9187209 */ /* 0x000fe20007810000 */
        /* <DEDUP_REMOVED lines=14> */
[-CC-:B------:R-:W-:Y:S01]  /*65e0*/  FFMA.FTZ R37, R57, R6.reuse, -R22.reuse ;  /* 0x0000000639257223 */ /* 0x180fe20000010816 */
[----:B------:R-:W-:Y:S01]  /*65f0*/  ISETP.LT.OR P2, PT, R18, 0x31, P2 ;  /* 0x000000311200780c */ /* 0x000fe20001741670 */
[--C-:B------:R-:W-:Y:S01]  /*6600*/  FFMA.FTZ R166, R25, R6, -R22.reuse ;  /* 0x0000000619a67223 */ /* 0x100fe20000010816 */
[----:B------:R-:W-:Y:S01]  /*6610*/  FMNMX.FTZ R24, R173, R24, !PT ;  /* 0x00000018ad187209 */ /* 0x000fe20007810000 */
[-CC-:B------:R-:W-:Y:S01]  /*6620*/  FFMA.FTZ R25, R61, R6.reuse, -R22.reuse ;  /* 0x000000063d197223 */ /* 0x180fe20000010816 */
[----:B------:R-:W-:Y:S01]  /*6630*/  FSEL R179, R50, -INF , !P2 ;  /* 0xff80000032b37808 */ /* 0x000fe20005000000 */
        /* <DEDUP_REMOVED lines=10> */
[----:B------:R-:W-:Y:S01]  /*66e0*/  MUFU.EX2 R180, R180 ;  /* 0x000000b400b47308 */ /* 0x000fe20000000800 */
[----:B------:R-:W-:Y:S01]  /*66f0*/  FSEL R177, R54, -INF , !P5 ;  /* 0xff80000036b17808 */ /* 0x000fe20006800000 */
[--C-:B------:R-:W-:Y:S01]  /*6700*/  FFMA.FTZ R162, R19, R6, -R22.reuse ;  /* 0x0000000613a27223 */ /* 0x100fe20000010816 */
[----:B------:R-:W-:Y:S01]  /*6710*/  FMNMX.FTZ R24, R181, R24, !PT ;  /* 0x00000018b5187209 */ /* 0x000fe20007810000 */
[-CC-:B------:R-:W-:Y:S01]  /*6720*/  FFMA.FTZ R156, R21, R6.reuse, -R22.reuse ;  /* 0x00000006159c7223 */ /* 0x180fe20000010816 */
[----:B------:R-:W-:Y:S01]  /*6730*/  ISETP.GT.AND P3, PT, R20, 0x41, P1 ;  /* 0x000000411400780c */ /* 0x000fe20000f64270 */
[-CC-:B------:R-:W-:Y:S01]  /*6740*/  FFMA.FTZ R152, R33, R6.reuse, -R22.reuse ;  /* 0x0000000621987223 */ /* 0x180fe20000010816 */
[----:B------:R-:W-:Y:S01]  /*6750*/  ISETP.LT.OR P2, PT, R18, 0x41, P2 ;  /* 0x000000411200780c */ /* 0x000fe20001741670 */
[-CC-:B------:R-:W-:Y:S01]  /*6760*/  FFMA.FTZ R154, R29, R6.reuse, -R22.reuse ;  /* 0x000000061d9a7223 */ /* 0x180fe20000010816 */
[----:B------:R-:W-:Y:S01]  /*6770*/  FSEL R175, R55, -INF , !P4 ;  /* 0xff80000037af7808 */ /* 0x000fe20006000000 */
[--C-:B------:R-:W-:Y:S01]  /*6780*/  FFMA.FTZ R55, R153, R6, -R22.reuse ;  /* 0x0000000699377223 */ /* 0x100fe20000010816 */
[----:B------:R-:W-:Y:S01]  /*6790*/  FMNMX.FTZ R24, R177, R24, !PT ;  /* 0x00000018b1187209 */ /* 0x000fe20007810000 */
[-CC-:B------:R-:W-:Y:S01]  /*67a0*/  FFMA.FTZ R23, R23, R6.reuse, -R22.reuse ;  /* 0x0000000617177223 */ /* 0x180fe20000010816 */
[----:B------:R-:W-:Y:S01]  /*67b0*/  ISETP.GT.AND P5, PT, R20, 0x48, P1 ;  /* 0x000000481400780c */ /* 0x000fe20000fa4270 */
[-CC-:B------:R-:W-:Y:S01]  /*67c0*/  FFMA.FTZ R19, R69, R6.reuse, -R22.reuse ;  /* 0x0000000645137223 */ /* 0x180fe20000010816 */
[----:B------:R-:W-:Y:S01]  /*67d0*/  FSEL R183, R58, -INF , !P2 ;  /* 0xff8000003ab77808 */ /* 0x000fe20005000000 */
[-CC-:B------:R-:W-:Y:S01]  /*67e0*/  FFMA.FTZ R21, R73, R6.reuse, -R22.reuse ;  /* 0x0000000649157223 */ /* 0x180fe20000010816 */
[----:B------:R-:W-:Y:S01]  /*67f0*/  ISETP.LT.OR P3, PT, R18, 0x42, P3 ;  /* 0x000000421200780c */ /* 0x000fe20001f61670 */
[--C-:B------:R-:W-:Y:S01]  /*6800*/  FFMA.FTZ R33, R81, R6, -R22.reuse ;  /* 0x0000000651217223 */ /* 0x100fe20000010816 */
[----:B------:R-:W-:Y:S01]  /*6810*/  FMNMX.FTZ R24, R175, R24, !PT ;  /* 0x00000018af187209 */ /* 0x000fe20007810000 */
[----:B------:R-:W-:Y:S01]  /*6820*/  FFMA.FTZ R29, R85, R6, -R22 ;  /* 0x00000006551d7223 */ /* 0x000fe20000010816 */
[----:B------:R-:W-:Y:S01]  /*6830*/  ISETP.GT.AND P4, PT, R20, 0x49, P1 ;  /* 0x000000491400780c */ /* 0x000fe20000f84270 */
[----:B------:R-:W-:Y:S01]  /*6840*/  MUFU.EX2 R15, R15 ;  /* 0x0000000f000f7308 */ /* 0x000fe20000000800 */
[----:B------:R-:W-:-:S02]  /*6850*/  ISETP.LT.OR P5, PT, R18, 0x49, P5 ;  /* 0x000000491200780c */ /* 0x000fc40002fa1670 */
[----:B------:R-:W-:Y:S02]  /*6860*/  FSEL R59, R59, -INF , !P3 ;  /* 0xff8000003b3b7808 */ /* 0x000fe40005800000 */
[----:B------:R-:W-:Y:S02]  /*6870*/  FMNMX.FTZ R24, R183, R24, !PT ;  /* 0x00000018b7187209 */ /* 0x000fe40007810000 */
[----:B------:R-:W-:Y:S01]  /*6880*/  ISETP.GT.AND P2, PT, R20, 0x50, P1 ;  /* 0x000000501400780c */ /* 0x000fe20000f44270 */
[----:B------:R-:W-:Y:S01]  /*6890*/  MUFU.EX2 R182, R182 ;  /* 0x000000b600b67308 */ /* 0x000fe20000000800 */
[----:B------:R-:W-:Y:S02]  /*68a0*/  FSEL R157, R62, -INF , !P5 ;  /* 0xff8000003e9d7808 */ /* 0x000fe40006800000 */
[----:B------:R-:W-:Y:S02]  /*68b0*/  ISETP.LT.OR P4, PT, R18, 0x4a, P4 ;  /* 0x0000004a1200780c */ /* 0x000fe40002781670 */
[----:B------:R-:W-:-:S02]  /*68c0*/  FMNMX.FTZ R24, R59, R24, !PT ;  /* 0x000000183b187209 */ /* 0x000fc40007810000 */
[----:B------:R-:W-:Y:S01]  /*68d0*/  ISETP.GT.AND P3, PT, R20, 0x51, P1 ;  /* 0x000000511400780c */ /* 0x000fe20000f64270 */
[----:B------:R-:W-:Y:S01]  /*68e0*/  MUFU.EX2 R23, R23 ;  /* 0x0000001700177308 */ /* 0x000fe20000000800 */
[----:B------:R-:W-:Y:S02]  /*68f0*/  ISETP.LT.OR P2, PT, R18, 0x51, P2 ;  /* 0x000000511200780c */ /* 0x000fe40001741670 */
[----:B------:R-:W-:Y:S02]  /*6900*/  FSEL R63, R63, -INF , !P4 ;  /* 0xff8000003f3f7808 */ /* 0x000fe40006000000 */
[----:B------:R-:W-:Y:S02]  /*6910*/  FMNMX.FTZ R24, R157, R24, !PT ;  /* 0x000000189d187209 */ /* 0x000fe40007810000 */
[----:B------:R-:W-:Y:S01]  /*6920*/  ISETP.GT.AND P5, PT, R20, 0x58, P1 ;  /* 0x000000581400780c */ /* 0x000fe20000fa4270 */
[----:B------:R-:W-:Y:S01]  /*6930*/  MUFU.EX2 R176, R176 ;  /* 0x000000b000b07308 */ /* 0x000fe20000000800 */
[----:B------:R-:W-:-:S02]  /*6940*/  FSEL R155, R66, -INF , !P2 ;  /* 0xff800000429b7808 */ /* 0x000fc40005000000 */
[----:B------:R-:W-:Y:S02]  /*6950*/  ISETP.LT.OR P3, PT, R18, 0x52, P3 ;  /* 0x000000521200780c */ /* 0x000fe40001f61670 */
[----:B------:R-:W-:Y:S02]  /*6960*/  FMNMX.FTZ R24, R63, R24, !PT ;  /* 0x000000183f187209 */ /* 0x000fe40007810000 */
[----:B------:R-:W-:Y:S01]  /*6970*/  ISETP.GT.AND P4, PT, R20, 0x59, P1 ;  /* 0x000000591400780c */ /* 0x000fe20000f84270 */
[----:B------:R-:W-:Y:S01]  /*6980*/  MUFU.EX2 R27, R27 ;  /* 0x0000001b001b7308 */ /* 0x000fe20000000800 */
[----:B------:R-:W-:Y:S02]  /*6990*/  ISETP.LT.OR P5, PT, R18, 0x59, P5 ;  /* 0x000000591200780c */ /* 0x000fe40002fa1670 */
[----:B------:R-:W-:Y:S02]  /*69a0*/  FSEL R67, R67, -INF , !P3 ;  /* 0xff80000043437808 */ /* 0x000fe40005800000 */
[----:B------:R-:W-:-:S02]  /*69b0*/  FMNMX.FTZ R24, R155, R24, !PT ;  /* 0x000000189b187209 */ /* 0x000fc40007810000 */
[----:B------:R-:W-:Y:S01]  /*69c0*/  ISETP.GT.AND P2, PT, R20, 0x60, P1 ;  /* 0x000000601400780c */ /* 0x000fe20000f44270 */
[----:B------:R-:W-:Y:S01]  /*69d0*/  MUFU.EX2 R178, R178 ;  /* 0x000000b200b27308 */ /* 0x000fe20000000800 */
[----:B------:R-:W-:Y:S02]  /*69e0*/  FSEL R153, R70, -INF , !P5 ;  /* 0xff80000046997808 */ /* 0x000fe40006800000 */
[----:B------:R-:W-:Y:S02]  /*69f0*/  ISETP.LT.OR P4, PT, R18, 0x5a, P4 ;  /* 0x0000005a1200780c */ /* 0x000fe40002781670 */
[----:B------:R-:W-:Y:S02]  /*6a00*/  FMNMX.FTZ R24, R67, R24, !PT ;  /* 0x0000001843187209 */ /* 0x000fe40007810000 */
        /* <DEDUP_REMOVED lines=32> */
[----:B------:R-:W-:-:S02]  /*6c10*/  ISETP.LT.OR P5, PT, R18, 0x79, P5 ;  /* 0x000000791200780c */ /* 0x000fc40002fa1670 */
[----:B------:R-:W-:Y:S02]  /*6c20*/  FSEL R83, R83, -INF , !P3 ;  /* 0xff80000053537808 */ /* 0x000fe40005800000 */
[----:B------:R-:W-:Y:S02]  /*6c30*/  FMNMX.FTZ R24, R165, R24, !PT ;  /* 0x00000018a5187209 */ /* 0x000fe40007810000 */
[----:B------:R-:W-:Y:S01]  /*6c40*/  ISETP.LT.OR P1, PT, R18, 0x7a, P1 ;  /* 0x0000007a1200780c */ /* 0x000fe20000f21670 */
[----:B------:R-:W-:Y:S01]  /*6c50*/  MUFU.EX2 R170, R170 ;  /* 0x000000aa00aa7308 */ /* 0x000fe20000000800 */
[----:B------:R-:W-:Y:S02]  /*6c60*/  FSEL R185, R86, -INF , !P5 ;  /* 0xff80000056b97808 */ /* 0x000fe40006800000 */
[----:B------:R-:W-:Y:S02]  /*6c70*/  FMNMX.FTZ R24, R83, R24, !PT ;  /* 0x0000001853187209 */ /* 0x000fe40007810000 */
[----:B------:R-:W-:-:S02]  /*6c80*/  FSEL R87, R87, -INF , !P1 ;  /* 0xff80000057577808 */ /* 0x000fc40004800000 */
[----:B------:R-:W-:Y:S01]  /*6c90*/  FMNMX.FTZ R24, R185, R24, !PT ;  /* 0x00000018b9187209 */ /* 0x000fe20007810000 */
[----:B------:R-:W-:Y:S01]  /*6ca0*/  MUFU.EX2 R41, R41 ;  /* 0x0000002900297308 */ /* 0x000fe20000000800 */
[----:B------:R-:W-:Y:S02]  /*6cb0*/  FSEL R65, R7, RZ, P6 ;  /* 0x000000ff07417208 */ /* 0x000fe40003000000 */
[----:B------:R-:W-:-:S03]  /*6cc0*/  FMNMX.FTZ R24, R87, R24, !PT ;  /* 0x0000001857187209 */ /* 0x000fc60007810000 */
[----:B------:R-:W-:Y:S02]  /*6cd0*/  FADD.FTZ R65, -R65, R12 ;  /* 0x0000000c41417221 */ /* 0x000fe40000010100 */
[----:B------:R-:W0:Y:S01]  /*6ce0*/  SHFL.BFLY PT, R57, R24, 0x2, 0x1f ;  /* 0x0c401f0018397f89 */ /* 0x000e2200000e0000 */
[----:B------:R-:W-:Y:S08]  /*6cf0*/  MUFU.EX2 R164, R164 ;  /* 0x000000a400a47308 */ /* 0x000ff00000000800 */
[----:B------:R-:W-:Y:S08]  /*6d00*/  MUFU.EX2 R37, R37 ;  /* 0x0000002500257308 */ /* 0x000ff00000000800 */
[----:B------:R-:W-:Y:S01]  /*6d10*/  MUFU.EX2 R166, R166 ;  /* 0x000000a600a67308 */ /* 0x000fe20000000800 */
[----:B0-----:R-:W-:Y:S01]  /*6d20*/  FMNMX.FTZ R18, R24, R57, !PT ;  /* 0x0000003918127209 */ /* 0x001fe20007810000 */
[----:B------:R-:W-:-:S06]  /*6d30*/  FFMA.FTZ R57, R77, R6, -R22 ;  /* 0x000000064d397223 */ /* 0x000fcc0000010816 */
[----:B------:R-:W-:Y:S01]  /*6d40*/  MUFU.EX2 R25, R25 ;  /* 0x0000001900197308 */ /* 0x000fe20000000800 */
[----:B------:R-:W0:Y:S07]  /*6d50*/  SHFL.BFLY PT, R61, R18, 0x1, 0x1f ;  /* 0x0c201f00123d7f89 */ /* 0x000e2e00000e0000 */
[----:B------:R-:W-:Y:S08]  /*6d60*/  MUFU.EX2 R160, R160 ;  /* 0x000000a000a07308 */ /* 0x000ff00000000800 */
[----:B------:R-:W-:Y:S08]  /*6d70*/  MUFU.EX2 R17, R17 ;  /* 0x0000001100117308 */ /* 0x000ff00000000800 */
[----:B------:R-:W-:Y:S01]  /*6d80*/  MUFU.EX2 R162, R162 ;  /* 0x000000a200a27308 */ /* 0x000fe20000000800 */
[----:B0-----:R-:W-:Y:S01]  /*6d90*/  FMNMX.FTZ R9, R18, R61, !PT ;  /* 0x0000003d12097209 */ /* 0x001fe20007810000 */
[----:B------:R-:W-:-:S03]  /*6da0*/  FMUL.FTZ R61, R65, R6 ;  /* 0x00000006413d7220 */ /* 0x000fc60000410000 */
[C---:B------:R-:W-:Y:S01]  /*6db0*/  FSETP.NEU.FTZ.AND P1, PT, R9.reuse, -INF , PT ;  /* 0xff8000000900780b */ /* 0x040fe20003f3d000 */
[C---:B------:R-:W-:Y:S02]  /*6dc0*/  FMUL.FTZ R12, R9.reuse, R6 ;  /* 0x00000006090c7220 */ /* 0x040fe40000410000 */
[----:B------:R-:W-:Y:S01]  /*6dd0*/  MUFU.EX2 R19, R19 ;  /* 0x0000001300137308 */ /* 0x000fe20000000800 */
[----:B------:R-:W-:Y:S02]  /*6de0*/  FSEL R18, R9, RZ, P1 ;  /* 0x000000ff09127208 */ /* 0x000fe40000800000 */
[----:B------:R-:W-:-:S03]  /*6df0*/  FSEL R12, R12, RZ, P1 ;  /* 0x000000ff0c0c7208 */ /* 0x000fc60000800000 */
[----:B------:R-:W-:Y:S02]  /*6e00*/  FADD.FTZ R13, -R18, R13 ;  /* 0x0000000d120d7221 */ /* 0x000fe40000010100 */
[----:B------:R-:W0:Y:S01]  /*6e10*/  MUFU.EX2 R61, R61 ;  /* 0x0000003d003d7308 */ /* 0x000e220000000800 */
[-CC-:B------:R-:W-:Y:S01]  /*6e20*/  FFMA.FTZ R65, R26, R6.reuse, -R12.reuse ;  /* 0x000000061a417223 */ /* 0x180fe2000001080c */
[-CC-:B------:R-:W-:Y:S01]  /*6e30*/  FFMA.FTZ R20, R159, R6.reuse, -R12.reuse ;  /* 0x000000069f147223 */ /* 0x180fe2000001080c */
[-C--:B------:R-:W-:Y:S01]  /*6e40*/  FMUL.FTZ R18, R13, R6.reuse ;  /* 0x000000060d127220 */ /* 0x080fe20000410000 */
        /* <DEDUP_REMOVED lines=16> */
[-C--:B------:R-:W-:Y:S01]  /*6f50*/  FFMA.FTZ R171, R177, R6.reuse, -R12 ;  /* 0x00000006b1ab7223 */ /* 0x080fe2000001080c */
[----:B------:R-:W-:Y:S01]  /*6f60*/  FADD.FTZ R59, R15, R38 ;  /* 0x000000260f3b7221 */ /* 0x000fe20000010000 */
        /* <DEDUP_REMOVED lines=9> */
[--C-:B------:R-:W-:Y:S01]  /*7000*/  FFMA.FTZ R75, R75, R6, -R12.reuse ;  /* 0x000000064b4b7223 */ /* 0x100fe2000001080c */
[----:B------:R-:W2:Y:S01]  /*7010*/  MUFU.EX2 R22, R22 ;  /* 0x0000001600167308 */ /* 0x000ea20000000800 */
[----:B-1----:R-:W-:Y:S01]  /*7020*/  FFMA.FTZ R5, R18, R4, R65 ;  /* 0x0000000412057223 */ /* 0x002fe20000010041 */
[----:B------:R-:W-:Y:S01]  /*7030*/  FADD.FTZ R4, R182, R59 ;  /* 0x0000003bb6047221 */ /* 0x000fe20000010000 */
[-CC-:B------:R-:W-:Y:S01]  /*7040*/  FFMA.FTZ R53, R53, R6.reuse, -R12.reuse ;  /* 0x0000000635357223 */ /* 0x180fe2000001080c */
[-CC-:B------:R-:W-:Y:S01]  /*7050*/  FFMA.FTZ R79, R79, R6.reuse, -R12.reuse ;  /* 0x000000064f4f7223 */ /* 0x180fe2000001080c */
[-CC-:B------:R-:W-:Y:S01]  /*7060*/  FFMA.FTZ R165, R165, R6.reuse, -R12.reuse ;  /* 0x00000006a5a57223 */ /* 0x180fe2000001080c */
[-CC-:B------:R-:W-:Y:S01]  /*7070*/  FFMA.FTZ R83, R83, R6.reuse, -R12.reuse ;  /* 0x0000000653537223 */ /* 0x180fe2000001080c */
[----:B------:R-:W-:Y:S01]  /*7080*/  FFMA.FTZ R185, R185, R6, -R12 ;  /* 0x00000006b9b97223 */ /* 0x000fe2000001080c */
[----:B------:R-:W1:Y:S01]  /*7090*/  MUFU.EX2 R31, R31 ;  /* 0x0000001f001f7308 */ /* 0x000e620000000800 */
[----:B0-----:R-:W-:-:S07]  /*70a0*/  FADD.FTZ R5, R20, R5 ;  /* 0x0000000514057221 */ /* 0x001fce0000010000 */
[----:B------:R-:W0:Y:S01]  /*70b0*/  MUFU.EX2 R24, R24 ;  /* 0x0000001800187308 */ /* 0x000e220000000800 */
[----:B--2---:R-:W-:Y:S01]  /*70c0*/  FADD.FTZ R40, R22, R5 ;  /* 0x0000000516287221 */ /* 0x004fe20000010000 */
[----:B------:R-:W-:-:S04]  /*70d0*/  FADD.FTZ R5, R23, R4 ;  /* 0x0000000417057221 */ /* 0x000fc80000010000 */
[----:B------:R-:W-:Y:S02]  /*70e0*/  FADD.FTZ R4, R176, R5 ;  /* 0x00000005b0047221 */ /* 0x000fe40000010000 */
[----:B------:R-:W2:Y:S01]  /*70f0*/  MUFU.EX2 R69, R69 ;  /* 0x0000004500457308 */ /* 0x000ea20000000800 */
[----:B-1----:R-:W-:Y:S01]  /*7100*/  FADD.FTZ R59, R31, R40 ;  /* 0x000000281f3b7221 */ /* 0x002fe20000010000 */
[----:B------:R-:W-:-:S04]  /*7110*/  FADD.FTZ R5, R27, R4 ;  /* 0x000000041b057221 */ /* 0x000fc80000010000 */
[----:B------:R-:W-:Y:S02]  /*7120*/  FADD.FTZ R4, R178, R5 ;  /* 0x00000005b2047221 */ /* 0x000fe40000010000 */
[----:B------:R-:W1:Y:S01]  /*7130*/  MUFU.EX2 R26, R26 ;  /* 0x0000001a001a7308 */ /* 0x000e620000000800 */
[----:B0-----:R-:W-:Y:S01]  /*7140*/  FADD.FTZ R40, R24, R59 ;  /* 0x0000003b18287221 */ /* 0x001fe20000010000 */
[----:B------:R-:W-:-:S04]  /*7150*/  FADD.FTZ R5, R35, R4 ;  /* 0x0000000423057221 */ /* 0x000fc80000010000 */
[----:B------:R-:W-:Y:S02]  /*7160*/  FADD.FTZ R4, R172, R5 ;  /* 0x00000005ac047221 */ /* 0x000fe40000010000 */
[----:B------:R-:W0:Y:S01]  /*7170*/  MUFU.EX2 R39, R39 ;  /* 0x0000002700277308 */ /* 0x000e220000000800 */
[----:B--2---:R-:W-:Y:S01]  /*7180*/  FADD.FTZ R59, R69, R40 ;  /* 0x00000028453b7221 */ /* 0x004fe20000010000 */
[----:B------:R-:W-:Y:S01]  /*7190*/  FADD.FTZ R5, R51, R4 ;  /* 0x0000000433057221 */ /* 0x000fe20000010000 */
[-CC-:B------:R-:W-:Y:S01]  /*71a0*/  FFMA.FTZ R40, R67, R6.reuse, -R12.reuse ;  /* 0x0000000643287223 */ /* 0x180fe2000001080c */
[----:B------:R-:W-:Y:S02]  /*71b0*/  FFMA.FTZ R12, R87, R6, -R12 ;  /* 0x00000006570c7223 */ /* 0x000fe4000001080c */
[----:B------:R-:W-:Y:S02]  /*71c0*/  FADD.FTZ R4, R174, R5 ;  /* 0x00000005ae047221 */ /* 0x000fe40000010000 */
[----:B------:R-:W2:Y:S01]  /*71d0*/  MUFU.EX2 R28, R28 ;  /* 0x0000001c001c7308 */ /* 0x000ea20000000800 */
[----:B-1----:R-:W-:Y:S01]  /*71e0*/  FADD.FTZ R42, R26, R59 ;  /* 0x0000003b1a2a7221 */ /* 0x002fe20000010000 */
[----:B------:R-:W-:-:S04]  /*71f0*/  FADD.FTZ R5, R55, R4 ;  /* 0x0000000437057221 */ /* 0x000fc80000010000 */
[----:B------:R-:W-:Y:S02]  /*7200*/  FADD.FTZ R4, R168, R5 ;  /* 0x00000005a8047221 */ /* 0x000fe40000010000 */
        /* <DEDUP_REMOVED lines=8> */
[----:B------:R-:W-:-:S06]  /*7290*/  FADD.FTZ R59, R45, R4 ;  /* 0x000000042d3b7221 */ /* 0x000fcc0000010000 */
[----:B------:R-:W0:Y:S01]  /*72a0*/  MUFU.EX2 R32, R32 ;  /* 0x0000002000207308 */ /* 0x000e220000000800 */
[----:B--2---:R-:W-:-:S07]  /*72b0*/  FADD.FTZ R42, R47, R42 ;  /* 0x0000002a2f2a7221 */ /* 0x004fce0000010000 */
[----:B------:R-:W2:Y:S01]  /*72c0*/  MUFU.EX2 R171, R171 ;  /* 0x000000ab00ab7308 */ /* 0x000ea20000000800 */
[----:B-1----:R-:W-:Y:S01]  /*72d0*/  FADD.FTZ R5, R169, R42 ;  /* 0x0000002aa9057221 */ /* 0x002fe20000010000 */
[----:B------:R-:W-:-:S04]  /*72e0*/  FADD.FTZ R42, R170, R59 ;  /* 0x0000003baa2a7221 */ /* 0x000fc80000010000 */
[----:B------:R-:W-:Y:S02]  /*72f0*/  FADD.FTZ R59, R41, R42 ;  /* 0x0000002a293b7221 */ /* 0x000fe40000010000 */
[----:B------:R-:W1:Y:S01]  /*7300*/  MUFU.EX2 R34, R34 ;  /* 0x0000002200227308 */ /* 0x000e620000000800 */
[----:B0-----:R-:W-:Y:S01]  /*7310*/  FADD.FTZ R4, R32, R5 ;  /* 0x0000000520047221 */ /* 0x001fe20000010000 */
[----:B------:R-:W-:-:S06]  /*7320*/  FADD.FTZ R42, R164, R59 ;  /* 0x0000003ba42a7221 */ /* 0x000fcc0000010000 */
        /* <DEDUP_REMOVED lines=12> */
[----:B------:R0:W-:Y:S01]  /*73f0*/  MUFU.EX2 R157, R49 ;  /* 0x00000031009d7308 */ /* 0x0001e20000000800 */
[----:B--2---:R-:W-:-:S07]  /*7400*/  FADD.FTZ R5, R161, R4 ;  /* 0x00000004a1057221 */ /* 0x004fce0000010000 */
[----:B------:R-:W2:Y:S01]  /*7410*/  MUFU.EX2 R163, R163 ;  /* 0x000000a300a37308 */ /* 0x000ea20000000800 */
[----:B0-----:R-:W-:Y:S01]  /*7420*/  FADD.FTZ R49, R37, R42 ;  /* 0x0000002a25317221 */ /* 0x001fe20000010000 */
[----:B-1----:R-:W-:-:S03]  /*7430*/  FADD.FTZ R4, R40, R5 ;  /* 0x0000000528047221 */ /* 0x002fc60000010000 */
[----:B------:R-:W-:-:S03]  /*7440*/  FADD.FTZ R42, R166, R49 ;  /* 0x00000031a62a7221 */ /* 0x000fc60000010000 */
[----:B------:R-:W0:Y:S01]  /*7450*/  MUFU.EX2 R71, R71 ;  /* 0x0000004700477308 */ /* 0x000e220000000800 */
[----:B------:R-:W-:-:S04]  /*7460*/  FADD.FTZ R49, R25, R42 ;  /* 0x0000002a19317221 */ /* 0x000fc80000010000 */
[----:B------:R-:W-:-:S03]  /*7470*/  FADD.FTZ R42, R160, R49 ;  /* 0x00000031a02a7221 */ /* 0x000fc60000010000 */
[----:B------:R-:W1:Y:S01]  /*7480*/  MUFU.EX2 R156, R156 ;  /* 0x0000009c009c7308 */ /* 0x000e620000000800 */
[----:B------:R-:W-:Y:S01]  /*7490*/  FADD.FTZ R49, R17, R42 ;  /* 0x0000002a11317221 */ /* 0x000fe20000010000 */
[----:B--2---:R-:W-:-:S03]  /*74a0*/  FADD.FTZ R4, R163, R4 ;  /* 0x00000004a3047221 */ /* 0x004fc60000010000 */
[----:B------:R-:W-:-:S03]  /*74b0*/  FADD.FTZ R42, R162, R49 ;  /* 0x00000031a22a7221 */ /* 0x000fc60000010000 */
[----:B------:R-:W2:Y:S01]  /*74c0*/  MUFU.EX2 R21, R21 ;  /* 0x0000001500157308 */ /* 0x000ea20000000800 */
[----:B------:R-:W-:Y:S01]  /*74d0*/  FADD.FTZ R5, R19, R42 ;  /* 0x0000002a13057221 */ /* 0x000fe20000010000 */
[----:B0-----:R-:W-:-:S04]  /*74e0*/  FADD.FTZ R4, R71, R4 ;  /* 0x0000000447047221 */ /* 0x001fc80000010000 */
[----:B------:R-:W-:Y:S02]  /*74f0*/  FADD.FTZ R4, R157, R4 ;  /* 0x000000049d047221 */ /* 0x000fe40000010000 */
        /* <DEDUP_REMOVED lines=25> */
[----:B-1----:R-:W-:Y:S01]  /*7690*/  FADD.FTZ R4, R155, R4 ;  /* 0x000000049b047221 */ /* 0x002fe20000010000 */
[----:B--2---:R-:W-:-:S03]  /*76a0*/  FADD.FTZ R5, R29, R42 ;  /* 0x0000002a1d057221 */ /* 0x004fc60000010000 */
[----:B0-----:R-:W-:Y:S01]  /*76b0*/  FADD.FTZ R4, R12, R4 ;  /* 0x000000040c047221 */ /* 0x001fe20000010000 */
[----:B------:R-:W-:Y:S06]  /*76c0*/  @!P0 BRA `(.L_x_1110) ;  /* 0x0000000000048947 */ /* 0x000fec0003800000 */
[----:B------:R-:W-:Y:S01]  /*76d0*/  BPT.TRAP 0x1 ;  /* 0x000000040000795c */ /* 0x000fe20000300000 */
.L_x_1110:
[----:B------:R-:W-:Y:S01]  /*76e0*/  ULEA UR6, UR54, UR40, 0x3 ;  /* 0x0000002836067291 */ /* 0x000fe2000f8e183f */
[----:B------:R-:W-:Y:S01]  /*76f0*/  ISETP.GT.AND P1, PT, R14, UR53, PT ;  /* 0x000000350e007c0c */ /* 0x000fe2000bf24270 */
        /* <DEDUP_REMOVED lines=10> */
[-C--:B------:R-:W-:Y:S01]  /*77a0*/  FMUL.FTZ R92, R92, R61.reuse ;  /* 0x0000003d5c5c7220 */ /* 0x080fe20000410000 */
[----:B------:R-:W-:Y:S01]  /*77b0*/  F2FP.F16.F32.PACK_AB R182, R23, R182 ;  /* 0x000000b617b6723e */ /* 0x000fe200000000ff */
[-C--:B------:R-:W-:Y:S01]  /*77c0*/  FMUL.FTZ R93, R93, R61.reuse ;  /* 0x0000003d5d5d7220 */ /* 0x080fe20000410000 */
[----:B------:R-:W-:Y:S01]  /*77d0*/  F2FP.F16.F32.PACK_AB R183, R31, R22 ;  /* 0x000000161fb7723e */ /* 0x000fe200000000ff */
[-C--:B------:R-:W-:Y:S01]  /*77e0*/  FMUL.FTZ R96, R96, R61.reuse ;  /* 0x0000003d60607220 */ /* 0x080fe20000410000 */
[----:B------:R-:W-:Y:S01]  /*77f0*/  SYNCS.ARRIVE.TRANS64.RED.A1T0 RZ, [UR6], RZ ;  /* 0x000000ffffff79a7 */ /* 0x000fe20008100406 */
[----:B------:R-:W-:Y:S01]  /*7800*/  F2FP.F16.F32.PACK_AB R176, R27, R176 ;  /* 0x000000b01bb0723e */ /* 0x000fe200000000ff */
[-C--:B------:R-:W-:Y:S01]  /*7810*/  FMUL.FTZ R97, R97, R61.reuse ;  /* 0x0000003d61617220 */ /* 0x080fe20000410000 */
        /* <DEDUP_REMOVED lines=50> */
[----:B------:R-:W-:Y:S01]  /*7b40*/  FMUL.FTZ R149, R149, R61 ;  /* 0x0000003d95957220 */ /* 0x000fe20000410000 */
[----:B------:R-:W-:-:S02]  /*7b50*/  VIADD R14, R14, 0xffffffff ;  /* 0xffffffff0e0e7836 */ /* 0x000fc40000000000 */
        /* <DEDUP_REMOVED lines=35> */
.L_x_1092:
[----:B------:R-:W0:Y:S01]  /*7d90*/  S2UR UR6, SR_CTAID.X ;  /* 0x00000000000679c3 */ /* 0x000e220000002500 */
[----:B------:R-:W-:Y:S01]  /*7da0*/  IADD3 R13, -R8, 0x1, RZ ;  /* 0x00000001080d7810 */ /* 0x000fe20007ffe1ff */
[----:B------:R-:W-:Y:S02]  /*7db0*/  UISETP.NE.AND UP1, UPT, UR42, URZ, UPT ;  /* 0x0000003f2a00728c */ /* 0x000fe4000bf25270 */
[----:B------:R-:W-:Y:S02]  /*7dc0*/  UISETP.NE.AND UP0, UPT, UR41, URZ, UPT ;  /* 0x0000003f2900728c */ /* 0x000fe4000bf05270 */
[----:B------:R-:W-:-:S04]  /*7dd0*/  IMAD R13, R2, UR51, R13 ;  /* 0x00000033020d7c24 */ /* 0x000fc8000f8e020d */
[----:B------:R-:W-:Y:S02]  /*7de0*/  PLOP3.LUT P1, PT, PT, PT, UP0, 0x40, 0x0 ;  /* 0x000000000000781c */ /* 0x000fe40003f2e808 */
[----:B------:R-:W-:Y:S01]  /*7df0*/  R2UR UR11, R13 ;  /* 0x000000000d0b72ca */ /* 0x000fe200000e0000 */
[----:B------:R-:W-:Y:S01]  /*7e00*/  @UP1 ULDC UR14, c[0x0][0x450] ;  /* 0x00011400000e1ab9 */ /* 0x000fe20000000800 */
[----:B0-----:R-:W-:-:S03]  /*7e10*/  ULEA UR10, UR6, 0x7f, 0x7 ;  /* 0x0000007f060a7891 */ /* 0x001fc6000f8e383f */
[----:B------:R-:W-:Y:S02]  /*7e20*/  @UP1 ULDC UR6, c[0x0][0x44c] ;  /* 0x0001130000061ab9 */ /* 0x000fe40000000800 */
[----:B------:R-:W-:-:S04]  /*7e30*/  UIMAD.WIDE.U32 UR6, UR10, UR6, URZ ;  /* 0x000000060a0672a5 */ /* 0x000fc8000f8e003f */
[----:B------:R-:W-:-:S04]  /*7e40*/  @UP1 USHF.R.U32.HI UR10, URZ, UR14, UR7 ;  /* 0x0000000e3f0a1299 */ /* 0x000fc80008011607 */
[----:B------:R-:W-:-:S03]  /*7e50*/  UIADD3 UR10, UR11, UR10, URZ ;  /* 0x0000000a0b0a7290 */ /* 0x000fc6000fffe03f */
[----:B------:R-:W-:Y:S02]  /*7e60*/  ULDC UR11, c[0x0][0x9dc] ;  /* 0x00027700000b7ab9 */ /* 0x000fe40000000800 */
[----:B------:R-:W-:Y:S01]  /*7e70*/  UIADD3 UR11, UR10, -UR11, URZ ;  /* 0x8000000b0a0b7290 */ /* 0x000fe2000fffe03f */
[----:B------:R-:W-:Y:S11]  /*7e80*/  @P1 BRA `(.L_x_1112) ;  /* 0x00000000004c1947 */ /* 0x000ff60003800000 */
[----:B------:R-:W-:-:S06]  /*7e90*/  UISETP.GT.AND UP0, UPT, UR10, -0x1, UPT ;  /* 0xffffffff0a00788c */ /* 0x000fcc000bf04270 */
[----:B------:R-:W-:-:S13]  /*7ea0*/  PLOP3.LUT P1, PT, PT, PT, UP0, 0x80, 0x0 ;  /* 0x000000000000781c */ /* 0x000fda0003f2f008 */
[----:B------:R-:W-:Y:S05]  /*7eb0*/  @P1 BRA `(.L_x_1113) ;  /* 0x0000000000201947 */ /* 0x000fea0003800000 */
[----:B------:R-:W-:Y:S01]  /*7ec0*/  ULDC UR14, c[0x0][0x9e4] ;  /* 0x00027900000e7ab9 */ /* 0x000fe20000000800 */
[----:B------:R-:W-:Y:S02]  /*7ed0*/  ULOP3.LUT UR10, URZ, UR10, URZ, 0x33, !UPT ;  /* 0x0000000a3f0a7292 */ /* 0x000fe4000f8e333f */
[----:B------:R-:W-:-:S11]  /*7ee0*/  UISETP.NE.AND UP0, UPT, UR14, 0x1, UPT ;  /* 0x000000010e00788c */ /* 0x000fd6000bf05270 */
[----:B------:R-:W-:Y:S02]  /*7ef0*/  @UP0 ULDC.64 UR18, c[0x0][0x9e8] ;  /* 0x00027a0000120ab9 */ /* 0x000fe40000000a00 */
[----:B------:R-:W-:-:S04]  /*7f00*/  UIMAD.WIDE.U32 UR6, UR10, UR18, URZ ;  /* 0x000000120a0672a5 */ /* 0x000fc8000f8e003f */
[----:B------:R-:W-:-:S04]  /*7f10*/  @UP0 USHF.R.U32.HI UR10, URZ, UR19, UR7 ;  /* 0x000000133f0a0299 */ /* 0x000fc80008011607 */
[----:B------:R-:W-:Y:S01]  /*7f20*/  ULOP3.LUT UR10, URZ, UR10, URZ, 0x33, !UPT ;  /* 0x0000000a3f0a7292 */ /* 0x000fe2000f8e333f */
[----:B------:R-:W-:Y:S11]  /*7f30*/  BRA `(.L_x_1114) ;  /* 0x0000000000147947 */ /* 0x000ff60003800000 */
.L_x_1113:
[----:B------:R-:W-:Y:S02]  /*7f40*/  ULDC UR14, c[0x0][0x9e4] ;  /* 0x00027900000e7ab9 */ /* 0x000fe40000000800 */
[----:B------:R-:W-:-:S11]  /*7f50*/  UISETP.NE.AND UP0, UPT, UR14, 0x1, UPT ;  /* 0x000000010e00788c */ /* 0x000fd6000bf05270 */
[----:B------:R-:W-:Y:S02]  /*7f60*/  @UP0 ULDC.64 UR18, c[0x0][0x9e8] ;  /* 0x00027a0000120ab9 */ /* 0x000fe40000000a00 */
[----:B------:R-:W-:-:S04]  /*7f70*/  UIMAD.WIDE.U32 UR6, UR10, UR18, URZ ;  /* 0x000000120a0672a5 */ /* 0x000fc8000f8e003f */
[----:B------:R-:W-:-:S12]  /*7f80*/  @UP0 USHF.R.U32.HI UR10, URZ, UR19, UR7 ;  /* 0x000000133f0a0299 */ /* 0x000fd80008011607 */
.L_x_1114:
[----:B------:R-:W-:-:S04]  /*7f90*/  UIMAD UR10, UR10, UR14, URZ ;  /* 0x0000000e0a0a72a4 */ /* 0x000fc8000f8e023f */
[----:B------:R-:W-:-:S04]  /*7fa0*/  UISETP.LT.AND UP0, UPT, UR11, UR10, UPT ;  /* 0x0000000a0b00728c */ /* 0x000fc8000bf01270 */
[----:B------:R-:W-:-:S12]  /*7fb0*/  USEL UR11, UR11, UR10, !UP0 ;  /* 0x0000000a0b0b7287 */ /* 0x000fd8000c000000 */
.L_x_1112:
[----:B------:R-:W-:-:S04]  /*7fc0*/  UIADD3 UR11, UR11, 0x7f, URZ ;  /* 0x0000007f0b0b7890 */ /* 0x000fc8000fffe03f */
[----:B------:R-:W-:-:S04]  /*7fd0*/  USHF.R.S32.HI UR6, URZ, 0x1f, UR11 ;  /* 0x0000001f3f067899 */ /* 0x000fc8000801140b */
[----:B------:R-:W-:-:S04]  /*7fe0*/  ULEA.HI UR6, UR6, UR11, URZ, 0x7 ;  /* 0x0000000b06067291 */ /* 0x000fc8000f8f383f */
[----:B------:R-:W-:-:S04]  /*7ff0*/  USHF.R.S32.HI UR6, URZ, 0x7, UR6 ;  /* 0x000000073f067899 */ /* 0x000fc80008011406 */
[----:B------:R-:W-:-:S04]  /*8000*/  UISETP.LT.AND UP0, UPT, UR38, UR6, UPT ;  /* 0x000000062600728c */ /* 0x000fc8000bf01270 */
[----:B------:R-:W-:-:S06]  /*8010*/  USEL UR50, UR38, UR6, !UP0 ;  /* 0x0000000626327287 */ /* 0x000fcc000c000000 */
[----:B------:R-:W-:-:S13]  /*8020*/  ISETP.GE.AND P1, PT, R14, UR50, PT ;  /* 0x000000320e007c0c */ /* 0x000fda000bf26270 */
[----:B------:R-:W-:Y:S05]  /*8030*/  @!P1 BRA `(.L_x_1115) ;  /* 0x00000020001c9947 */ /* 0x000fea0003800000 */
[----:B------:R-:W-:Y:S01]  /*8040*/  IMAD.MOV.U32 R13, RZ, RZ, R9 ;  /* 0x000000ffff0d7224 */ /* 0x000fe200078e0009 */
[----:B------:R-:W-:Y:S01]  /*8050*/  UMOV UR52, UR45 ;  /* 0x0000002d00347c82 */ /* 0x000fe20008000000 */
[----:B------:R-:W-:Y:S01]  /*8060*/  IMAD.MOV.U32 R12, RZ, RZ, R7 ;  /* 0x000000ffff0c7224 */ /* 0x000fe200078e0007 */
[----:B------:R-:W-:Y:S01]  /*8070*/  UMOV UR51, UR46 ;  /* 0x0000002e00337c82 */ /* 0x000fe20008000000 */
[----:B------:R-:W-:-:S07]  /*8080*/  IMAD.MOV.U32 R8, RZ, RZ, R14 ;  /* 0x000000ffff087224 */ /* 0x000fce00078e000e */
.L_x_1126:
[----:B------:R-:W-:Y:S01]  /*8090*/  ISETP.NE.AND P2, PT, RZ, UR39, PT ;  /* 0x00000027ff007c0c */ /* 0x000fe2000bf45270 */
[----:B------:R-:W-:-:S04]  /*80a0*/  UISETP.NE.AND UP0, UPT, UR51, 0x1, UPT ;  /* 0x000000013300788c */ /* 0x000fc8000bf05270 */
[----:B------:R-:W-:-:S04]  /*80b0*/  USEL UR45, URZ, 0x1, UP0 ;  /* 0x000000013f2d7887 */ /* 0x000fc80008000000 */
[----:B------:R-:W-:-:S04]  /*80c0*/  ULOP3.LUT UR45, UR52, UR45, URZ, 0x3c, !UPT ;  /* 0x0000002d342d7292 */ /* 0x000fc8000f8e3c3f */
[----:B------:R-:W-:Y:S08]  /*80d0*/  @P2 BRA `(.L_x_1116) ;  /* 0x0000000000382947 */ /* 0x000ff00003800000 */
[----:B------:R-:W-:Y:S05]  /*80e0*/  @!P0 BRA `(.L_x_1117) ;  /* 0x0000000000048947 */ /* 0x000fea0003800000 */
[----:B------:R-:W-:Y:S01]  /*80f0*/  BPT.TRAP 0x1 ;  /* 0x000000040000795c */ /* 0x000fe20000300000 */
.L_x_1117:
        /* <DEDUP_REMOVED lines=9> */
.L_x_1118:
[----:B-1----:R-:W-:Y:S05]  /*8190*/  @P1 BRA `(.L_x_1116) ;  /* 0x0000000000081947 */ /* 0x002fea0003800000 */
[----:B------:R-:W1:Y:S02]  /*81a0*/  SYNCS.PHASECHK.TRANS64.TRYWAIT P1, [UR6+0x28830], R6 ;  /* 0x02883006ff0075a7 */ /* 0x000e640008020146 */
[----:B-1----:R-:W-:Y:S05]  /*81b0*/  @!P1 BRA `(.L_x_1119) ;  /* 0x000000b4000c9947 */ /* 0x002fea0003800000 */
.L_x_1116:
        /* <DEDUP_REMOVED lines=50> */
.L_x_1121:
[----:B------:R-:W-:Y:S01]  /*84e0*/  ULEA UR6, UR51, UR40, 0x3 ;  /* 0x0000002833067291 */ /* 0x000fe2000f8e183f */
[----:B------:R-:W-:-:S05]  /*84f0*/  IMAD.U32 R6, RZ, RZ, UR52 ;  /* 0x00000034ff067e24 */ /* 0x000fca000f8e00ff */
[----:B------:R-:W-:-:S04]  /*8500*/  SHF.L.U32 R6, R6, 0x1f, RZ ;  /* 0x0000001f06067819 */ /* 0x000fc800000006ff */
[----:B------:R0:W1:Y:S01]  /*8510*/  SYNCS.PHASECHK.TRANS64.TRYWAIT P1, [UR6+0x28850], R6 ;  /* 0x02885006ff0075a7 */ /* 0x0000620008020146 */
[----:B------:R-:W-:Y:S05]  /*8520*/  @!P0 BRA `(.L_x_1122) ;  /* 0x0000000000048947 */ /* 0x000fea0003800000 */
[----:B------:R-:W-:Y:S01]  /*8530*/  BPT.TRAP 0x1 ;  /* 0x000000040000795c */ /* 0x000fe20000300000 */
.L_x_1122:
[----:B-1----:R-:W-:Y:S05]  /*8540*/  @P1 BRA `(.L_x_1120) ;  /* 0x0000000000081947 */ /* 0x002fea0003800000 */
[----:B------:R-:W1:Y:S02]  /*8550*/  SYNCS.PHASECHK.TRANS64.TRYWAIT P1, [UR6+0x28850], R6 ;  /* 0x02885006ff0075a7 */ /* 0x000e640008020146 */
[----:B-1----:R-:W-:Y:S05]  /*8560*/  @!P1 BRA `(.L_x_1123) ;  /* 0x000000b000389947 */ /* 0x002fea0003800000 */
.L_x_1120:
        /* <DEDUP_REMOVED lines=49> */
.L_x_1124:
        /* <DEDUP_REMOVED lines=88> */
[-C--:B------:R-:W-:Y:S01]  /*8e00*/  FFMA.FTZ R180, R25, R6.reuse, -R153 ;  /* 0x0000000619b47223 */ /* 0x080fe20000010899 */
[-C--:B------:R-:W-:Y:S01]  /*8e10*/  FFMA.FTZ R181, R27, R6.reuse, -R69 ;  /* 0x000000061bb57223 */ /* 0x080fe20000010845 */
[----:B------:R-:W-:Y:S01]  /*8e20*/  MUFU.EX2 R12, R12 ;  /* 0x0000000c000c7308 */ /* 0x000fe20000000800 */
[-C--:B------:R-:W-:Y:S01]  /*8e30*/  FFMA.FTZ R182, R28, R6.reuse, -R153 ;  /* 0x000000061cb67223 */ /* 0x080fe20000010899 */
[-CC-:B------:R-:W-:Y:S01]  /*8e40*/  FFMA.FTZ R183, R30, R6.reuse, -R69.reuse ;  /* 0x000000061eb77223 */ /* 0x180fe20000010845 */
[-C--:B------:R-:W-:Y:S01]  /*8e50*/  FFMA.FTZ R18, R31, R6.reuse, -R69 ;  /* 0x000000061f127223 */ /* 0x080fe20000010845 */
[-C--:B------:R-:W-:Y:S01]  /*8e60*/  FFMA.FTZ R176, R32, R6.reuse, -R153 ;  /* 0x0000000620b07223 */ /* 0x080fe20000010899 */
[-C--:B------:R-:W-:Y:S01]  /*8e70*/  FFMA.FTZ R177, R34, R6.reuse, -R69 ;  /* 0x0000000622b17223 */ /* 0x080fe20000010845 */
[-C--:B------:R-:W-:Y:S01]  /*8e80*/  FFMA.FTZ R19, R33, R6.reuse, -R153 ;  /* 0x0000000621137223 */ /* 0x080fe20000010899 */
[-C--:B------:R-:W-:Y:S01]  /*8e90*/  FFMA.FTZ R20, R35, R6.reuse, -R69 ;  /* 0x0000000623147223 */ /* 0x080fe20000010845 */
[----:B------:R-:W0:Y:S01]  /*8ea0*/  MUFU.EX2 R15, R15 ;  /* 0x0000000f000f7308 */ /* 0x000e220000000800 */
[-C--:B------:R-:W-:Y:S01]  /*8eb0*/  FFMA.FTZ R178, R36, R6.reuse, -R153 ;  /* 0x0000000624b27223 */ /* 0x080fe20000010899 */
[-C--:B------:R-:W-:Y:S01]  /*8ec0*/  FFMA.FTZ R179, R38, R6.reuse, -R69 ;  /* 0x0000000626b37223 */ /* 0x080fe20000010845 */
[-C--:B------:R-:W-:Y:S01]  /*8ed0*/  FFMA.FTZ R21, R37, R6.reuse, -R153 ;  /* 0x0000000625157223 */ /* 0x080fe20000010899 */
[-C--:B------:R-:W-:Y:S01]  /*8ee0*/  FFMA.FTZ R22, R39, R6.reuse, -R69 ;  /* 0x0000000627167223 */ /* 0x080fe20000010845 */
[-C--:B------:R-:W-:Y:S01]  /*8ef0*/  FFMA.FTZ R172, R40, R6.reuse, -R153 ;  /* 0x0000000628ac7223 */ /* 0x080fe20000010899 */
[-C--:B------:R-:W-:Y:S01]  /*8f00*/  FFMA.FTZ R173, R42, R6.reuse, -R69 ;  /* 0x000000062aad7223 */ /* 0x080fe20000010845 */
[-C--:B------:R-:W-:Y:S01]  /*8f10*/  FFMA.FTZ R23, R41, R6.reuse, -R153 ;  /* 0x0000000629177223 */ /* 0x080fe20000010899 */
[----:B------:R-:W-:Y:S01]  /*8f20*/  MUFU.EX2 R13, R13 ;  /* 0x0000000d000d7308 */ /* 0x000fe20000000800 */
[-C--:B------:R-:W-:Y:S01]  /*8f30*/  FFMA.FTZ R24, R43, R6.reuse, -R69 ;  /* 0x000000062b187223 */ /* 0x080fe20000010845 */
[-C--:B------:R-:W-:Y:S01]  /*8f40*/  FFMA.FTZ R174, R44, R6.reuse, -R153 ;  /* 0x000000062cae7223 */ /* 0x080fe20000010899 */
[-C--:B------:R-:W-:Y:S01]  /*8f50*/  FFMA.FTZ R175, R46, R6.reuse, -R69 ;  /* 0x000000062eaf7223 */ /* 0x080fe20000010845 */
[-C--:B------:R-:W-:Y:S01]  /*8f60*/  FFMA.FTZ R25, R45, R6.reuse, -R153 ;  /* 0x000000062d197223 */ /* 0x080fe20000010899 */
[-C--:B------:R-:W-:Y:S01]  /*8f70*/  FFMA.FTZ R26, R47, R6.reuse, -R69 ;  /* 0x000000062f1a7223 */ /* 0x080fe20000010845 */
[-C--:B------:R-:W-:Y:S01]  /*8f80*/  FFMA.FTZ R168, R48, R6.reuse, -R153 ;  /* 0x0000000630a87223 */ /* 0x080fe20000010899 */
[-C--:B------:R-:W-:Y:S01]  /*8f90*/  FFMA.FTZ R169, R50, R6.reuse, -R69 ;  /* 0x0000000632a97223 */ /* 0x080fe20000010845 */
[----:B------:R-:W1:Y:S01]  /*8fa0*/  MUFU.EX2 R14, R14 ;  /* 0x0000000e000e7308 */ /* 0x000e620000000800 */
[----:B0-----:R-:W-:Y:S01]  /*8fb0*/  FFMA.FTZ R5, R12, R5, R15 ;  /* 0x000000050c057223 */ /* 0x001fe2000001000f */
[-C--:B------:R-:W-:Y:S01]  /*8fc0*/  FFMA.FTZ R28, R51, R6.reuse, -R69 ;  /* 0x00000006331c7223 */ /* 0x080fe20000010845 */
        /* <DEDUP_REMOVED lines=12> */
[----:B------:R-:W-:Y:S01]  /*9090*/  FFMA.FTZ R34, R63, R6, -R69 ;  /* 0x000000063f227223 */ /* 0x000fe20000010845 */
[----:B------:R-:W2:Y:S01]  /*90a0*/  MUFU.EX2 R181, R181 ;  /* 0x000000b500b57308 */ /* 0x000ea20000000800 */
[----:B-1----:R-:W-:Y:S01]  /*90b0*/  FFMA.FTZ R4, R13, R4, R14 ;  /* 0x000000040d047223 */ /* 0x002fe2000001000e */
[-C--:B------:R-:W-:Y:S01]  /*90c0*/  FFMA.FTZ R160, R64, R6.reuse, -R153 ;  /* 0x0000000640a07223 */ /* 0x080fe20000010899 */
[-C--:B------:R-:W-:Y:S01]  /*90d0*/  FFMA.FTZ R161, R66, R6.reuse, -R69 ;  /* 0x0000000642a17223 */ /* 0x080fe20000010845 */
[-CC-:B------:R-:W-:Y:S01]  /*90e0*/  FFMA.FTZ R45, R65, R6.reuse, -R153.reuse ;  /* 0x00000006412d7223 */ /* 0x180fe20000010899 */
[-C--:B------:R-:W-:Y:S01]  /*90f0*/  FFMA.FTZ R162, R68, R6.reuse, -R153 ;  /* 0x0000000644a27223 */ /* 0x080fe20000010899 */
[-CC-:B------:R-:W-:Y:S01]  /*9100*/  FFMA.FTZ R163, R70, R6.reuse, -R69.reuse ;  /* 0x0000000646a37223 */ /* 0x180fe20000010845 */
[-C--:B------:R-:W-:Y:S01]  /*9110*/  FFMA.FTZ R71, R71, R6.reuse, -R69 ;  /* 0x0000000647477223 */ /* 0x080fe20000010845 */
[----:B------:R-:W1:Y:S01]  /*9120*/  MUFU.EX2 R182, R182 ;  /* 0x000000b600b67308 */ /* 0x000e620000000800 */
[----:B0-----:R-:W-:Y:S01]  /*9130*/  FADD.FTZ R5, R180, R5 ;  /* 0x00000005b4057221 */ /* 0x001fe20000010000 */
[-C--:B------:R-:W-:Y:S01]  /*9140*/  FFMA.FTZ R156, R72, R6.reuse, -R153 ;  /* 0x00000006489c7223 */ /* 0x080fe20000010899 */
[-C--:B------:R-:W-:Y:S01]  /*9150*/  FFMA.FTZ R74, R74, R6.reuse, -R69 ;  /* 0x000000064a4a7223 */ /* 0x080fe20000010845 */
[-C--:B------:R-:W-:Y:S01]  /*9160*/  FFMA.FTZ R53, R73, R6.reuse, -R153 ;  /* 0x0000000649357223 */ /* 0x080fe20000010899 */
[-C--:B------:R-:W-:Y:S01]  /*9170*/  FFMA.FTZ R75, R75, R6.reuse, -R69 ;  /* 0x000000064b4b7223 */ /* 0x080fe20000010845 */
[-C--:B------:R-:W-:Y:S01]  /*9180*/  FFMA.FTZ R158, R76, R6.reuse, -R153 ;  /* 0x000000064c9e7223 */ /* 0x080fe20000010899 */
[-C--:B------:R-:W-:Y:S01]  /*9190*/  FFMA.FTZ R78, R78, R6.reuse, -R69 ;  /* 0x000000064e4e7223 */ /* 0x080fe20000010845 */
[----:B------:R-:W0:Y:S01]  /*91a0*/  MUFU.EX2 R183, R183 ;  /* 0x000000b700b77308 */ /* 0x000e220000000800 */
[----:B--2---:R-:W-:Y:S01]  /*91b0*/  FADD.FTZ R4, R181, R4 ;  /* 0x00000004b5047221 */ /* 0x004fe20000010000 */
[-C--:B------:R-:W-:Y:S01]  /*91c0*/  FFMA.FTZ R57, R77, R6.reuse, -R153 ;  /* 0x000000064d397223 */ /* 0x080fe20000010899 */
[-C--:B------:R-:W-:Y:S01]  /*91d0*/  FFMA.FTZ R79, R79, R6.reuse, -R69 ;  /* 0x000000064f4f7223 */ /* 0x080fe20000010845 */
[-C--:B------:R-:W-:Y:S01]  /*91e0*/  FFMA.FTZ R152, R80, R6.reuse, -R153 ;  /* 0x0000000650987223 */ /* 0x080fe20000010899 */
[-C--:B------:R-:W-:Y:S01]  /*91f0*/  FFMA.FTZ R82, R82, R6.reuse, -R69 ;  /* 0x0000000652527223 */ /* 0x080fe20000010845 */
[-C--:B------:R-:W-:Y:S01]  /*9200*/  FFMA.FTZ R61, R81, R6.reuse, -R153 ;  /* 0x00000006513d7223 */ /* 0x080fe20000010899 */
[-C--:B------:R-:W-:Y:S01]  /*9210*/  FFMA.FTZ R83, R83, R6.reuse, -R69 ;  /* 0x0000000653537223 */ /* 0x080fe20000010845 */
[----:B------:R-:W2:Y:S01]  /*9220*/  MUFU.EX2 R17, R17 ;  /* 0x0000001100117308 */ /* 0x000ea20000000800 */
[----:B-1----:R-:W-:Y:S01]  /*9230*/  FADD.FTZ R36, R182, R5 ;  /* 0x00000005b6247221 */ /* 0x002fe20000010000 */
[-CC-:B------:R-:W-:Y:S01]  /*9240*/  FFMA.FTZ R154, R84, R6.reuse, -R153.reuse ;  /* 0x00000006549a7223 */ /* 0x180fe20000010899 */
[-C--:B------:R-:W-:Y:S01]  /*9250*/  FFMA.FTZ R65, R85, R6.reuse, -R153 ;  /* 0x0000000655417223 */ /* 0x080fe20000010899 */
[----:B------:R-:W-:-:S04]  /*9260*/  FFMA.FTZ R86, R86, R6, -R69 ;  /* 0x0000000656567223 */ /* 0x000fc80000010845 */
        /* <DEDUP_REMOVED lines=120> */
.L_x_1125:
[----:B------:R-:W-:Y:S01]  /*99f0*/  ULEA UR6, UR51, UR40, 0x3 ;  /* 0x0000002833067291 */ /* 0x000fe2000f8e183f */
[----:B------:R-:W-:Y:S01]  /*9a00*/  ISETP.GT.AND P1, PT, R8, UR50, PT ;  /* 0x0000003208007c0c */ /* 0x000fe2000bf24270 */
[----:B------:R-:W-:Y:S01]  /*9a10*/  UMOV UR52, UR45 ;  /* 0x0000002d00347c82 */ /* 0x000fe20008000000 */
[----:B------:R-:W-:Y:S01]  /*9a20*/  UMOV UR51, UR46 ;  /* 0x0000002e00337c82 */ /* 0x000fe20008000000 */
        /* <DEDUP_REMOVED lines=101> */
[----:B------:R-:W-:Y:S01]  /*a080*/  F2FP.F16.F32.PACK_AB R155, R69, R155 ;  /* 0x0000009b459b723e */ /* 0x000fe200000000ff */
[----:B------:R-:W-:Y:S06]  /*a090*/  @P1 BRA `(.L_x_1126) ;  /* 0xffffffdc00fc1947 */ /* 0x000fec000383ffff */
[----:B------:R-:W-:-:S07]  /*a0a0*/  IMAD.MOV.U32 R14, RZ, RZ, R8 ;  /* 0x000000ffff0e7224 */ /* 0x000fce00078e0008 */
.L_x_1115:
[----:B------:R-:W-:-:S13]  /*a0b0*/  ISETP.GE.AND P1, PT, R14, UR38, PT ;  /* 0x000000260e007c0c */ /* 0x000fda000bf26270 */
[----:B------:R-:W-:Y:S05]  /*a0c0*/  @!P1 BRA `(.L_x_1127) ;  /* 0x0000003000549947 */ /* 0x000fea0003800000 */
[C---:B------:R-:W-:Y:S01]  /*a0d0*/  VIADD R8, R16.reuse, 0x8 ;  /* 0x0000000810087836 */ /* 0x040fe20000000000 */
[----:B------:R-:W-:Y:S01]  /*a0e0*/  IADD3 R16, -R16, 0xb, RZ ;  /* 0x0000000b10107810 */ /* 0x000fe20007ffe1ff */
[----:B------:R-:W-:Y:S01]  /*a0f0*/  IMAD.MOV.U32 R13, RZ, RZ, R9 ;  /* 0x000000ffff0d7224 */ /* 0x000fe200078e0009 */
[----:B------:R-:W-:Y:S01]  /*a100*/  UMOV UR55, UR45 ;  /* 0x0000002d00377c82 */ /* 0x000fe20008000000 */
[----:B------:R-:W-:Y:S01]  /*a110*/  IMAD.MOV.U32 R12, RZ, RZ, R7 ;  /* 0x000000ffff0c7224 */ /* 0x000fe200078e0007 */
[----:B------:R-:W-:Y:S01]  /*a120*/  UMOV UR54, UR46 ;  /* 0x0000002e00367c82 */ /* 0x000fe20008000000 */
[----:B------:R-:W-:Y:S01]  /*a130*/  ULDC UR50, c[0x0][0x9e4] ;  /* 0x0002790000327ab9 */ /* 0x000fe20000000800 */
[----:B------:R-:W-:Y:S01]  /*a140*/  ULDC UR52, c[0x0][0x288] ;  /* 0x0000a20000347ab9 */ /* 0x000fe20000000800 */
[----:B------:R-:W-:Y:S01]  /*a150*/  ULDC UR53, c[0x0][0x2f0] ;  /* 0x0000bc0000357ab9 */ /* 0x000fe20000000800 */
[----:B------:R-:W-:-:S05]  /*a160*/  ULDC UR51, c[0x0][0x9e0] ;  /* 0x0002780000337ab9 */ /* 0x000fca0000000800 */
.L_x_1146:
[----:B------:R-:W-:Y:S01]  /*a170*/  UIADD3 UR46, UR54, 0x1, URZ ;  /* 0x00000001362e7890 */ /* 0x000fe2000fffe03f */
[----:B------:R-:W-:-:S03]  /*a180*/  ISETP.NE.AND P2, PT, RZ, UR39, PT ;  /* 0x00000027ff007c0c */ /* 0x000fc6000bf45270 */
[----:B------:R-:W-:-:S04]  /*a190*/  UISETP.NE.AND UP0, UPT, UR46, 0x2, UPT ;  /* 0x000000022e00788c */ /* 0x000fc8000bf05270 */
[----:B------:R-:W-:Y:S02]  /*a1a0*/  USEL UR45, URZ, 0x1, UP0 ;  /* 0x000000013f2d7887 */ /* 0x000fe40008000000 */
[----:B------:R-:W-:Y:S02]  /*a1b0*/  USEL UR46, UR46, URZ, UP0 ;  /* 0x0000003f2e2e7287 */ /* 0x000fe40008000000 */
[----:B------:R-:W-:Y:S02]  /*a1c0*/  ULOP3.LUT UR45, UR55, UR45, URZ, 0x3c, !UPT ;  /* 0x0000002d372d7292 */ /* 0x000fe4000f8e3c3f */
[----:B--2---:R-:W-:Y:S10]  /*a1d0*/  @P2 BRA `(.L_x_1128) ;  /* 0x00000000002c2947 */ /* 0x004ff40003800000 */
[----:B------:R-:W-:Y:S05]  /*a1e0*/  @!P0 BRA `(.L_x_1129) ;  /* 0x0000000000048947 */ /* 0x000fea0003800000 */
[----:B------:R-:W-:Y:S01]  /*a1f0*/  BPT.TRAP 0x1 ;  /* 0x000000040000795c */ /* 0x000fe20000300000 */
.L_x_1129:
[----:B------:R-:W-:Y:S01]  /*a200*/  ULEA UR6, UR46, UR40, 0x3 ;  /* 0x000000282e067291 */ /* 0x000fe2000f8e183f */
[----:B------:R-:W-:-:S05]  /*a210*/  IMAD.U32 R6, RZ, RZ, UR45 ;  /* 0x0000002dff067e24 */ /* 0x000fca000f8e00ff */
[----:B------:R-:W-:-:S04]  /*a220*/  SHF.L.U32 R6, R6, 0x1f, RZ ;  /* 0x0000001f06067819 */ /* 0x000fc800000006ff */
[----:B------:R0:W1:Y:S01]  /*a230*/  SYNCS.PHASECHK.TRANS64.TRYWAIT P1, [UR6+0x28830], R6 ;  /* 0x02883006ff0075a7 */ /* 0x0000620008020146 */
[----:B------:R-:W-:Y:S05]  /*a240*/  @!P0 BRA `(.L_x_1130) ;  /* 0x0000000000048947 */ /* 0x000fea0003800000 */
[----:B------:R-:W-:Y:S01]  /*a250*/  BPT.TRAP 0x1 ;  /* 0x000000040000795c */ /* 0x000fe20000300000 */
.L_x_1130:
[----:B-1----:R-:W-:Y:S05]  /*a260*/  @P1 BRA `(.L_x_1128) ;  /* 0x0000000000081947 */ /* 0x002fea0003800000 */
[----:B------:R-:W1:Y:S02]  /*a270*/  SYNCS.PHASECHK.TRANS64.TRYWAIT P1, [UR6+0x28830], R6 ;  /* 0x02883006ff0075a7 */ /* 0x000e640008020146 */
[----:B-1----:R-:W-:Y:S05]  /*a280*/  @!P1 BRA `(.L_x_1131) ;  /* 0x0000009400089947 */ /* 0x002fea0003800000 */
.L_x_1128:
[----:B------:R2:W-:Y:S01]  /*a290*/  BAR.SYNC.DEFER_BLOCKING R8, 0x100 ;  /* 0x000400080000751d */ /* 0x0005e20000010000 */
[----:B------:R-:W-:Y:S01]  /*a2a0*/  R2UR UR32, R10 ;  /* 0x000000000a2072ca */ /* 0x000fe200000e0000 */
[----:B------:R-:W-:Y:S01]  /*a2b0*/  ULEA UR34, UR46, UR44, 0xb ;  /* 0x0000002c2e227291 */ /* 0x000fe2000f8e583f */
[----:B------:R-:W-:-:S03]  /*a2c0*/  R2UR UR33, R11 ;  /* 0x000000000b2172ca */ /* 0x000fc600000e0000 */
[----:B------:R-:W-:Y:S01]  /*a2d0*/  UMOV UR35, 0x40000040 ;  /* 0x4000004000237882 */ /* 0x000fe20000000000 */
[----:B------:R-:W-:Y:S01]  /*a2e0*/  UIADD3 UR6, UR34, 0x2, URZ ;  /* 0x0000000222067890 */ /* 0x000fe2000fffe03f */
        /* <DEDUP_REMOVED lines=10> */
[----:B------:R-:W-:Y:S01]  /*a390*/  WARPGROUP.ARRIVE ;  /* 0x00000000000079c5 */ /* 0x000fe20000000000 */
[----:B------:R-:W-:Y:S01]  /*a3a0*/  UMOV UR27, 0x40000040 ;  /* 0x40000040001b7882 */ /* 0x000fe20000000000 */
[----:B------:R-:W-:Y:S01]  /*a3b0*/  UIADD3 UR30, UR34, 0x406, URZ ;  /* 0x00000406221e7890 */ /* 0x000fe2000fffe03f */
[----:B------:R-:W-:-:S03]  /*a3c0*/  UMOV UR31, 0x40000040 ;  /* 0x40000040001f7882 */ /* 0x000fc60000000000 */
        /* <DEDUP_REMOVED lines=23> */
[----:B--2---:R-:W-:Y:S05]  /*a540*/  @P2 BRA `(.L_x_1132) ;  /* 0x00000000002c2947 */ /* 0x004fea0003800000 */
[----:B------:R-:W-:Y:S05]  /*a550*/  @!P0 BRA `(.L_x_1133) ;  /* 0x0000000000048947 */ /* 0x000fea0003800000 */
[----:B------:R-:W-:Y:S01]  /*a560*/  BPT.TRAP 0x1 ;  /* 0x000000040000795c */ /* 0x000fe20000300000 */
.L_x_1133:
[----:B------:R-:W-:Y:S01]  /*a570*/  ULEA UR6, UR54, UR40, 0x3 ;  /* 0x0000002836067291 */ /* 0x000fe2000f8e183f */
[----:B01----:R-:W-:-:S05]  /*a580*/  IMAD.U32 R6, RZ, RZ, UR55 ;  /* 0x00000037ff067e24 */ /* 0x003fca000f8e00ff */
[----:B------:R-:W-:-:S04]  /*a590*/  SHF.L.U32 R6, R6, 0x1f, RZ ;  /* 0x0000001f06067819 */ /* 0x000fc800000006ff */
[----:B------:R0:W1:Y:S01]  /*a5a0*/  SYNCS.PHASECHK.TRANS64.TRYWAIT P1, [UR6+0x28850], R6 ;  /* 0x02885006ff0075a7 */ /* 0x0000620008020146 */
[----:B------:R-:W-:Y:S05]  /*a5b0*/  @!P0 BRA `(.L_x_1134) ;  /* 0x0000000000048947 */ /* 0x000fea0003800000 */
[----:B------:R-:W-:Y:S01]  /*a5c0*/  BPT.TRAP 0x1 ;  /* 0x000000040000795c */ /* 0x000fe20000300000 */
.L_x_1134:
[----:B-1----:R-:W-:Y:S05]  /*a5d0*/  @P1 BRA `(.L_x_1132) ;  /* 0x0000000000081947 */ /* 0x002fea0003800000 */
[----:B------:R-:W1:Y:S02]  /*a5e0*/  SYNCS.PHASECHK.TRANS64.TRYWAIT P1, [UR6+0x28850], R6 ;  /* 0x02885006ff0075a7 */ /* 0x000e640008020146 */
[----:B-1----:R-:W-:Y:S05]  /*a5f0*/  @!P1 BRA `(.L_x_1135) ;  /* 0x0000009000449947 */ /* 0x002fea0003800000 */
.L_x_1132:
[----:B------:R-:W-:Y:S01]  /*a600*/  UIADD3 UR6, UR40, 0x400, URZ ;  /* 0x0000040028067890 */ /* 0x000fe2000fffe03f */
[----:B------:R-:W-:Y:S01]  /*a610*/  WARPGROUP.ARRIVE ;  /* 0x00000000000079c5 */ /* 0x000fe20000000000 */
[----:B------:R-:W-:Y:S02]  /*a620*/  UMOV UR7, 0x40000040 ;  /* 0x4000004000077882 */ /* 0x000fe40000000000 */
        /* <DEDUP_REMOVED lines=45> */
.L_x_1136:
[----:B------:R-:W-:Y:S01]  /*a900*/  UISETP.NE.AND UP1, UPT, UR42, URZ, UPT ;  /* 0x0000003f2a00728c */ /* 0x000fe2000bf25270 */
[----:B01----:R-:W-:Y:S01]  /*a910*/  IMAD.MOV.U32 R6, RZ, RZ, R0 ;  /* 0x000000ffff067224 */ /* 0x003fe200078e0000 */
[----:B------:R-:W-:Y:S01]  /*a920*/  UISETP.NE.AND UP0, UPT, UR41, URZ, UPT ;  /* 0x0000003f2900728c */ /* 0x000fe2000bf05270 */
[----:B------:R-:W-:Y:S01]  /*a930*/  IMAD.SHL.U32 R22, R14, 0x80, RZ ;  /* 0x000000800e167824 */ /* 0x000fe200078e00ff */
[----:B------:R-:W-:Y:S02]  /*a940*/  ULEA UR6, UR46, UR40, 0x3 ;  /* 0x000000282e067291 */ /* 0x000fe4000f8e183f */
[----:B------:R-:W-:Y:S02]  /*a950*/  PLOP3.LUT P1, PT, PT, PT, UP1, 0x80, 0x0 ;  /* 0x000000000000781c */ /* 0x000fe40003f2f018 */
[----:B------:R-:W-:Y:S01]  /*a960*/  PLOP3.LUT P2, PT, PT, PT, UP1, 0x80, 0x0 ;  /* 0x000000000000781c */ /* 0x000fe20003f4f018 */
[----:B------:R-:W-:Y:S01]  /*a970*/  UIADD3 UR6, UR6, 0x28840, URZ ;  /* 0x0002884006067890 */ /* 0x000fe2000fffe03f */
[----:B------:R-:W-:Y:S01]  /*a980*/  IADD3 R18, -R22, 0x1, RZ ;  /* 0x0000000116127810 */ /* 0x000fe20007ffe1ff */
[----:B------:R-:W-:-:S02]  /*a990*/  @UP1 ULDC UR7, c[0x0][0x44c] ;  /* 0x0001130000071ab9 */ /* 0x000fc40000000800 */
[----:B------:R-:W-:-:S06]  /*a9a0*/  UPRMT UR6, UR43, 0x654, UR6 ;  /* 0x000006542b067896 */ /* 0x000fcc0008000006 */
[----:B------:R-:W-:Y:S01]  /*a9b0*/  @P1 IMAD.HI.U32 R7, R0, UR7, RZ ;  /* 0x0000000700071c27 */ /* 0x000fe2000f8e00ff */
[----:B------:R-:W-:Y:S01]  /*a9c0*/  @UP1 ULDC UR7, c[0x0][0x450] ;  /* 0x0001140000071ab9 */ /* 0x000fe20000000800 */
[----:B------:R-:W-:Y:S01]  /*a9d0*/  PLOP3.LUT P1, PT, PT, PT, UP0, 0x40, 0x0 ;  /* 0x000000000000781c */ /* 0x000fe20003f2e808 */
[----:B------:R-:W-:Y:S02]  /*a9e0*/  SYNCS.ARRIVE.TRANS64.RED.A1T0 RZ, [UR6], RZ ;  /* 0x000000ffffff79a7 */ /* 0x000fe40008100406 */
[----:B------:R-:W-:Y:S01]  /*a9f0*/  @P2 SHF.R.U32.HI R6, RZ, UR7, R7 ;  /* 0x00000007ff062c19 */ /* 0x000fe20008011607 */
[----:B------:R-:W-:-:S04]  /*aa00*/  IMAD R7, R3, -0x2, R18 ;  /* 0xfffffffe03077824 */ /* 0x000fc800078e0212 */
[----:B------:R-:W0:Y:S01]  /*aa10*/  SHFL.IDX PT, R9, R6, RZ, 0x1c1f ;  /* 0x001c1fff06097589 */ /* 0x000e2200000e0000 */
[----:B------:R-:W-:-:S04]  /*aa20*/  IMAD R7, R2, UR53, R7 ;  /* 0x0000003502077c24 */ /* 0x000fc8000f8e0207 */
[----:B------:R-:W-:-:S04]  /*aa30*/  VIADD R7, R7, -UR52 ;  /* 0x8000003407077c36 */ /* 0x000fc80008000000 */
[C---:B------:R-:W-:Y:S02]  /*aa40*/  VIADD R152, R7.reuse, UR51 ;  /* 0x0000003307987c36 */ /* 0x040fe40008000000 */
[----:B------:R-:W-:Y:S02]  /*aa50*/  VIADD R154, R7, UR47 ;  /* 0x0000002f079a7c36 */ /* 0x000fe40008000000 */
[--C-:B0-----:R-:W-:Y:S02]  /*aa60*/  IMAD.IADD R7, R152, 0x1, R9.reuse ;  /* 0x0000000198077824 */ /* 0x101fe400078e0209 */
[----:B------:R-:W-:Y:S01]  /*aa70*/  IMAD.IADD R18, R154, 0x1, R9 ;  /* 0x000000019a127824 */ /* 0x000fe200078e0209 */
[----:B------:R-:W-:Y:S06]  /*aa80*/  @P1 BRA `(.L_x_1137) ;  /* 0x00000000005c1947 */ /* 0x000fec0003800000 */
[----:B------:R-:W-:Y:S01]  /*aa90*/  IMAD R9, R2, UR53, R9 ;  /* 0x0000003502097c24 */ /* 0x000fe2000f8e0209 */
[----:B------:R-:W-:Y:S03]  /*aaa0*/  BSSY B0, `(.L_x_1138) ;  /* 0x0000011000007945 */ /* 0x000fe60003800000 */
[----:B------:R-:W-:-:S05]  /*aab0*/  VIADD R9, R9, -UR52 ;  /* 0x8000003409097c36 */ /* 0x000fca0008000000 */
        /* <DEDUP_REMOVED lines=10> */
.L_x_1139:
[----:B------:R-:W-:-:S05]  /*ab60*/  IMAD.U32 R15, RZ, RZ, UR50 ;  /* 0x00000032ff0f7e24 */ /* 0x000fca000f8e00ff */
[----:B------:R-:W-:-:S13]  /*ab70*/  ISETP.NE.AND P1, PT, R15, 0x1, PT ;  /* 0x000000010f00780c */ /* 0x000fda0003f25270 */
[----:B------:R-:W0:Y:S02]  /*ab80*/  @P1 LDC.64 R20, c[0x0][0x9e8] ;  /* 0x00027a00ff141b82 */ /* 0x000e240000000a00 */
[----:B0-----:R-:W-:-:S05]  /*ab90*/  @P1 IMAD.HI.U32 R20, R9, R20, RZ ;  /* 0x0000001409141227 */ /* 0x001fca00078e00ff */
[----:B------:R-:W-:-:S07]  /*aba0*/  @P1 SHF.R.U32.HI R9, RZ, R21, R20 ;  /* 0x00000015ff091219 */ /* 0x000fce0000011614 */
.L_x_1140:
[----:B------:R-:W-:Y:S05]  /*abb0*/  BSYNC B0 ;  /* 0x0000000000007941 */ /* 0x000fea0003800000 */
.L_x_1138:
[----:B------:R-:W-:-:S04]  /*abc0*/  IMAD R20, R9, R15, -R22 ;  /* 0x0000000f09147224 */ /* 0x000fc800078e0a16 */
[----:B------:R-:W-:-:S05]  /*abd0*/  IMAD R20, R3, -0x2, R20 ;  /* 0xfffffffe03147824 */ /* 0x000fca00078e0214 */
[----:B------:R-:W-:Y:S02]  /*abe0*/  VIADDMNMX R7, R20, R15, R7, PT ;  /* 0x0000000f14077246 */ /* 0x000fe40003800107 */
[----:B------:R-:W-:-:S07]  /*abf0*/  VIMNMX R18, R18, R20, !PT ;  /* 0x0000001412127248 */ /* 0x000fce0007fe0100 */
.L_x_1137:
        /* <DEDUP_REMOVED lines=116> */
.L_x_1143:
[----:B------:R-:W-:-:S05]  /*b340*/  IMAD.U32 R24, RZ, RZ, UR50 ;  /* 0x00000032ff187e24 */ /* 0x000fca000f8e00ff */
[----:B------:R-:W-:-:S13]  /*b350*/  ISETP.NE.AND P2, PT, R24, 0x1, PT ;  /* 0x000000011800780c */ /* 0x000fda0003f45270 */
[----:B------:R-:W0:Y:S02]  /*b360*/  @P2 LDC.64 R158, c[0x0][0x9e8] ;  /* 0x00027a00ff9e2b82 */ /* 0x000e240000000a00 */
[----:B0-----:R-:W-:-:S05]  /*b370*/  @P2 IMAD.HI.U32 R6, R7, R158, RZ ;  /* 0x0000009e07062227 */ /* 0x001fca00078e00ff */
[----:B------:R-:W-:-:S07]  /*b380*/  @P2 SHF.R.U32.HI R7, RZ, R159, R6 ;  /* 0x0000009fff072219 */ /* 0x000fce0000011606 */
.L_x_1144:
[----:B------:R-:W-:Y:S05]  /*b390*/  BSYNC B0 ;  /* 0x0000000000007941 */ /* 0x000fea0003800000 */
.L_x_1142:
[----:B------:R-:W-:-:S04]  /*b3a0*/  IMAD R6, R7, R24, -R22 ;  /* 0x0000001807067224 */ /* 0x000fc800078e0a16 */
[----:B------:R-:W-:-:S05]  /*b3b0*/  IMAD R7, R3, -0x2, R6 ;  /* 0xfffffffe03077824 */ /* 0x000fca00078e0206 */
[----:B------:R-:W-:Y:S02]  /*b3c0*/  VIADDMNMX R18, R7, R24, R18, PT ;  /* 0x0000001807127246 */ /* 0x000fe40003800112 */
[----:B------:R-:W-:-:S07]  /*b3d0*/  VIMNMX R20, R20, R7, !PT ;  /* 0x0000000714147248 */ /* 0x000fce0007fe0100 */
.L_x_1141:
        /* <DEDUP_REMOVED lines=268> */
[----:B------:R-:W3:Y:S01]  /*c4a0*/  MUFU.EX2 R22, R22 ;  /* 0x0000001600167308 */ /* 0x000ee20000000800 */
        /* <DEDUP_REMOVED lines=10> */
[----:B---3--:R-:W-:Y:S01]  /*c550*/  FADD.FTZ R40, R22, R5 ;  /* 0x0000000516287221 */ /* 0x008fe20000010000 */
[----:B------:R-:W-:-:S04]  /*c560*/  FADD.FTZ R5, R23, R4 ;  /* 0x0000000417057221 */ /* 0x000fc80000010000 */
[----:B------:R-:W-:Y:S02]  /*c570*/  FADD.FTZ R4, R176, R5 ;  /* 0x00000005b0047221 */ /* 0x000fe40000010000 */
[----:B------:R-:W3:Y:S01]  /*c580*/  MUFU.EX2 R69, R69 ;  /* 0x0000004500457308 */ /* 0x000ee20000000800 */
        /* <DEDUP_REMOVED lines=8> */
[----:B---3--:R-:W-:Y:S01]  /*c610*/  FADD.FTZ R59, R69, R40 ;  /* 0x00000028453b7221 */ /* 0x008fe20000010000 */
[----:B------:R-:W-:Y:S01]  /*c620*/  FADD.FTZ R5, R51, R4 ;  /* 0x0000000433057221 */ /* 0x000fe20000010000 */
[-CC-:B------:R-:W-:Y:S01]  /*c630*/  FFMA.FTZ R40, R67, R6.reuse, -R12.reuse ;  /* 0x0000000643287223 */ /* 0x180fe2000001080c */
[----:B------:R-:W-:Y:S02]  /*c640*/  FFMA.FTZ R12, R87, R6, -R12 ;  /* 0x00000006570c7223 */ /* 0x000fe4000001080c */
[----:B------:R-:W-:Y:S02]  /*c650*/  FADD.FTZ R4, R174, R5 ;  /* 0x00000005ae047221 */ /* 0x000fe40000010000 */
[----:B------:R-:W3:Y:S01]  /*c660*/  MUFU.EX2 R28, R28 ;  /* 0x0000001c001c7308 */ /* 0x000ee20000000800 */
[----:B-1----:R-:W-:Y:S01]  /*c670*/  FADD.FTZ R42, R26, R59 ;  /* 0x0000003b1a2a7221 */ /* 0x002fe20000010000 */
[----:B------:R-:W-:-:S04]  /*c680*/  FADD.FTZ R5, R55, R4 ;  /* 0x0000000437057221 */ /* 0x000fc80000010000 */
[----:B------:R-:W-:Y:S02]  /*c690*/  FADD.FTZ R4, R168, R5 ;  /* 0x00000005a8047221 */ /* 0x000fe40000010000 */
[----:B------:R-:W1:Y:S01]  /*c6a0*/  MUFU.EX2 R43, R43 ;  /* 0x0000002b002b7308 */ /* 0x000e620000000800 */
[----:B0-----:R-:W-:-:S07]  /*c6b0*/  FADD.FTZ R59, R39, R42 ;  /* 0x0000002a273b7221 */ /* 0x001fce0000010000 */
[----:B------:R-:W0:Y:S01]  /*c6c0*/  MUFU.EX2 R30, R30 ;  /* 0x0000001e001e7308 */ /* 0x000e220000000800 */
[----:B---3--:R-:W-:-:S07]  /*c6d0*/  FADD.FTZ R42, R28, R59 ;  /* 0x0000003b1c2a7221 */ /* 0x008fce0000010000 */
[----:B------:R-:W3:Y:S01]  /*c6e0*/  MUFU.EX2 R47, R47 ;  /* 0x0000002f002f7308 */ /* 0x000ee20000000800 */
[----:B-1----:R-:W-:-:S07]  /*c6f0*/  FADD.FTZ R59, R43, R42 ;  /* 0x0000002a2b3b7221 */ /* 0x002fce0000010000 */
[----:B------:R-:W1:Y:S01]  /*c700*/  MUFU.EX2 R169, R169 ;  /* 0x000000a900a97308 */ /* 0x000e620000000800 */
[----:B0-----:R-:W-:Y:S01]  /*c710*/  FADD.FTZ R42, R30, R59 ;  /* 0x0000003b1e2a7221 */ /* 0x001fe20000010000 */
[----:B------:R-:W-:-:S06]  /*c720*/  FADD.FTZ R59, R45, R4 ;  /* 0x000000042d3b7221 */ /* 0x000fcc0000010000 */
[----:B------:R-:W0:Y:S01]  /*c730*/  MUFU.EX2 R32, R32 ;  /* 0x0000002000207308 */ /* 0x000e220000000800 */
[----:B---3--:R-:W-:-:S07]  /*c740*/  FADD.FTZ R42, R47, R42 ;  /* 0x0000002a2f2a7221 */ /* 0x008fce0000010000 */
[----:B------:R-:W3:Y:S01]  /*c750*/  MUFU.EX2 R171, R171 ;  /* 0x000000ab00ab7308 */ /* 0x000ee20000000800 */
[----:B-1----:R-:W-:Y:S01]  /*c760*/  FADD.FTZ R5, R169, R42 ;  /* 0x0000002aa9057221 */ /* 0x002fe20000010000 */
[----:B------:R-:W-:-:S04]  /*c770*/  FADD.FTZ R42, R170, R59 ;  /* 0x0000003baa2a7221 */ /* 0x000fc80000010000 */
[----:B------:R-:W-:Y:S02]  /*c780*/  FADD.FTZ R59, R41, R42 ;  /* 0x0000002a293b7221 */ /* 0x000fe40000010000 */
[----:B------:R-:W1:Y:S01]  /*c790*/  MUFU.EX2 R34, R34 ;  /* 0x0000002200227308 */ /* 0x000e620000000800 */
[----:B0-----:R-:W-:Y:S01]  /*c7a0*/  FADD.FTZ R4, R32, R5 ;  /* 0x0000000520047221 */ /* 0x001fe20000010000 */
[----:B------:R-:W-:-:S06]  /*c7b0*/  FADD.FTZ R42, R164, R59 ;  /* 0x0000003ba42a7221 */ /* 0x000fcc0000010000 */
[----:B------:R-:W0:Y:S01]  /*c7c0*/  MUFU.EX2 R13, R13 ;  /* 0x0000000d000d7308 */ /* 0x000e220000000800 */
[----:B---3--:R-:W-:-:S07]  /*c7d0*/  FADD.FTZ R5, R171, R4 ;  /* 0x00000004ab057221 */ /* 0x008fce0000010000 */
[----:B------:R-:W3:Y:S01]  /*c7e0*/  MUFU.EX2 R36, R36 ;  /* 0x0000002400247308 */ /* 0x000ee20000000800 */
[----:B-1----:R-:W-:-:S07]  /*c7f0*/  FADD.FTZ R4, R34, R5 ;  /* 0x0000000522047221 */ /* 0x002fce0000010000 */
[----:B------:R-:W1:Y:S01]  /*c800*/  MUFU.EX2 R167, R167 ;  /* 0x000000a700a77308 */ /* 0x000e620000000800 */
[----:B0-----:R-:W-:-:S07]  /*c810*/  FADD.FTZ R5, R13, R4 ;  /* 0x000000040d057221 */ /* 0x001fce0000010000 */
[----:B------:R-:W0:Y:S01]  /*c820*/  MUFU.EX2 R38, R38 ;  /* 0x0000002600267308 */ /* 0x000e220000000800 */
[----:B---3--:R-:W-:-:S07]  /*c830*/  FADD.FTZ R4, R36, R5 ;  /* 0x0000000524047221 */ /* 0x008fce0000010000 */
[----:B------:R-:W3:Y:S01]  /*c840*/  MUFU.EX2 R161, R161 ;  /* 0x000000a100a17308 */ /* 0x000ee20000000800 */
[----:B-1----:R-:W-:-:S07]  /*c850*/  FADD.FTZ R5, R167, R4 ;  /* 0x00000004a7057221 */ /* 0x002fce0000010000 */
[----:B------:R-:W1:Y:S01]  /*c860*/  MUFU.EX2 R40, R40 ;  /* 0x0000002800287308 */ /* 0x000e620000000800 */
[----:B0-----:R-:W-:-:S07]  /*c870*/  FADD.FTZ R4, R38, R5 ;  /* 0x0000000526047221 */ /* 0x001fce0000010000 */
[----:B------:R0:W-:Y:S01]  /*c880*/  MUFU.EX2 R157, R49 ;  /* 0x00000031009d7308 */ /* 0x0001e20000000800 */
[----:B---3--:R-:W-:-:S07]  /*c890*/  FADD.FTZ R5, R161, R4 ;  /* 0x00000004a1057221 */ /* 0x008fce0000010000 */
[----:B------:R-:W3:Y:S01]  /*c8a0*/  MUFU.EX2 R163, R163 ;  /* 0x000000a300a37308 */ /* 0x000ee20000000800 */
        /* <DEDUP_REMOVED lines=8> */
[----:B---3--:R-:W-:-:S03]  /*c930*/  FADD.FTZ R4, R163, R4 ;  /* 0x00000004a3047221 */ /* 0x008fc60000010000 */
[----:B------:R-:W-:-:S03]  /*c940*/  FADD.FTZ R42, R162, R49 ;  /* 0x00000031a22a7221 */ /* 0x000fc60000010000 */
[----:B------:R-:W3:Y:S01]  /*c950*/  MUFU.EX2 R21, R21 ;  /* 0x0000001500157308 */ /* 0x000ee20000000800 */
[----:B------:R-:W-:Y:S01]  /*c960*/  FADD.FTZ R5, R19, R42 ;  /* 0x0000002a13057221 */ /* 0x000fe20000010000 */
[----:B0-----:R-:W-:-:S04]  /*c970*/  FADD.FTZ R4, R71, R4 ;  /* 0x0000000447047221 */ /* 0x001fc80000010000 */
[----:B------:R-:W-:Y:S02]  /*c980*/  FADD.FTZ R4, R157, R4 ;  /* 0x000000049d047221 */ /* 0x000fe40000010000 */
[----:B------:R-:W0:Y:S01]  /*c990*/  MUFU.EX2 R75, R75 ;  /* 0x0000004b004b7308 */ /* 0x000e220000000800 */
[----:B-1----:R-:W-:-:S07]  /*c9a0*/  FADD.FTZ R42, R156, R5 ;  /* 0x000000059c2a7221 */ /* 0x002fce0000010000 */
[----:B------:R-:W1:Y:S01]  /*c9b0*/  MUFU.EX2 R158, R158 ;  /* 0x0000009e009e7308 */ /* 0x000e620000000800 */
[----:B---3--:R-:W-:-:S07]  /*c9c0*/  FADD.FTZ R5, R21, R42 ;  /* 0x0000002a15057221 */ /* 0x008fce0000010000 */
[----:B------:R-:W3:Y:S01]  /*c9d0*/  MUFU.EX2 R53, R53 ;  /* 0x0000003500357308 */ /* 0x000ee20000000800 */
[----:B0-----:R-:W-:-:S07]  /*c9e0*/  FADD.FTZ R4, R75, R4 ;  /* 0x000000044b047221 */ /* 0x001fce0000010000 */
        /* <DEDUP_REMOVED lines=19> */
[----:B-1----:R-:W-:Y:S01]  /*cb20*/  FADD.FTZ R4, R155, R4 ;  /* 0x000000049b047221 */ /* 0x002fe20000010000 */
[----:B---3--:R-:W-:-:S03]  /*cb30*/  FADD.FTZ R5, R29, R42 ;  /* 0x0000002a1d057221 */ /* 0x008fc60000010000 */
[----:B0-----:R-:W-:Y:S01]  /*cb40*/  FADD.FTZ R4, R12, R4 ;  /* 0x000000040c047221 */ /* 0x001fe20000010000 */
[----:B------:R-:W-:Y:S06]  /*cb50*/  @!P0 BRA `(.L_x_1145) ;  /* 0x0000000000048947 */ /* 0x000fec0003800000 */
[----:B------:R-:W-:Y:S01]  /*cb60*/  BPT.TRAP 0x1 ;  /* 0x000000040000795c */ /* 0x000fe20000300000 */
.L_x_1145:
        /* <DEDUP_REMOVED lines=107> */
.L_x_1127:
[----:B------:R-:W-:Y:S06]  /*d220*/  BAR.ARV 0x8, 0x180 ;  /* 0x0206000000007b1d */ /* 0x000fec0000002000 */
[----:B------:R-:W-:Y:S05]  /*d230*/  @!P0 BRA `(.L_x_1147) ;  /* 0x0000000000048947 */ /* 0x000fea0003800000 */
[----:B------:R-:W-:Y:S01]  /*d240*/  BPT.TRAP 0x1 ;  /* 0x000000040000795c */ /* 0x000fe20000300000 */
.L_x_1147:
[----:B------:R-:W-:Y:S01]  /*d250*/  ULEA UR5, UR46, UR40, 0x3 ;  /* 0x000000282e057291 */ /* 0x000fe2000f8e183f */
[----:B------:R-:W-:-:S05]  /*d260*/  IMAD.U32 R0, RZ, RZ, UR45 ;  /* 0x0000002dff007e24 */ /* 0x000fca000f8e00ff */
[----:B------:R-:W-:-:S04]  /*d270*/  SHF.L.U32 R0, R0, 0x1f, RZ ;  /* 0x0000001f00007819 */ /* 0x000fc800000006ff */
[----:B------:R0:W1:Y:S01]  /*d280*/  SYNCS.PHASECHK.TRANS64.TRYWAIT P1, [UR5+0x28850], R0 ;  /* 0x02885000ff0075a7 */ /* 0x0000620008020145 */
[----:B------:R-:W-:Y:S05]  /*d290*/  @!P0 BRA `(.L_x_1148) ;  /* 0x0000000000048947 */ /* 0x000fea0003800000 */
[----:B------:R-:W-:Y:S01]  /*d2a0*/  BPT.TRAP 0x1 ;  /* 0x000000040000795c */ /* 0x000fe20000300000 */
.L_x_1148:
[----:B-1----:R-:W-:Y:S05]  /*d2b0*/  @P1 BRA `(.L_x_1149) ;  /* 0x0000000000081947 */ /* 0x002fea0003800000 */
[----:B------:R-:W1:Y:S02]  /*d2c0*/  SYNCS.PHASECHK.TRANS64.TRYWAIT P1, [UR5+0x28850], R0 ;  /* 0x02885000ff0075a7 */ /* 0x000e640008020145 */
[----:B-1----:R-:W-:Y:S05]  /*d2d0*/  @!P1 BRA `(.L_x_1150) ;  /* 0x0000006400249947 */ /* 0x002fea0003800000 */
.L_x_1149:
[----:B------:R-:W-:Y:S01]  /*d2e0*/  UIADD3 UR40, UR40, 0x400, URZ ;  /* 0x0000040028287890 */ /* 0x000fe2000fffe03f */
[----:B------:R-:W-:Y:S01]  /*d2f0*/  WARPGROUP.ARRIVE ;  /* 0x00000000000079c5 */ /* 0x000fe20000000000 */
[----:B------:R-:W-:Y:S01]  /*d300*/  UMOV UR47, 0x40000040 ;  /* 0x40000040002f7882 */ /* 0x000fe20000000000 */
[----:B------:R-:W-:Y:S01]  /*d310*/  UMOV UR7, 0x40000040 ;  /* 0x4000004000077882 */ /* 0x000fe20000000000 */
[----:B------:R-:W-:Y:S01]  /*d320*/  USHF.R.U32.HI UR40, URZ, 0x4, UR40 ;  /* 0x000000043f287899 */ /* 0x000fe20008011628 */
[----:B01----:R-:W0:Y:S01]  /*d330*/  SHFL.BFLY PT, R0, R5, 0x2, 0x1f ;  /* 0x0c401f0005007f89 */ /* 0x003e2200000e0000 */
[----:B------:R-:W-:Y:S02]  /*d340*/  IMAD.MOV.U32 R8, RZ, RZ, RZ ;  /* 0x000000ffff087224 */ /* 0x000fe400078e00ff */
[----:B------:R-:W-:Y:S01]  /*d350*/  ULOP3.LUT UR40, UR40, 0x3fff, URZ, 0xc0, !UPT ;  /* 0x00003fff28287892 */ /* 0x000fe2000f8ec03f */
[----:B------:R-:W1:Y:S03]  /*d360*/  SHFL.BFLY PT, R3, R4, 0x2, 0x1f ;  /* 0x0c401f0004037f89 */ /* 0x000e6600000e0000 */
[----:B------:R-:W-:-:S04]  /*d370*/  ULOP3.LUT UR40, UR40, 0x4000000, URZ, 0xfc, !UPT ;  /* 0x0400000028287892 */ /* 0x000fc8000f8efc3f */
[----:B------:R-:W-:-:S04]  /*d380*/  ULEA UR46, UR46, UR40, 0xb ;  /* 0x000000282e2e7291 */ /* 0x000fc8000f8e583f */
[----:B------:R-:W-:-:S05]  /*d390*/  UIADD3 UR4, UR46, 0x80, URZ ;  /* 0x000000802e047890 */ /* 0x000fca000fffe03f */
[----:B------:R-:W-:Y:S01]  /*d3a0*/  HGMMA.64x128x16.F32 R88, R180, gdesc[UR44].tnspB, R88, gsb0 ;  /* 0x41e0002cb4587df0 */ /* 0x000fe20008000858 */
[----:B------:R-:W-:Y:S01]  /*d3b0*/  UMOV UR47, 0x40000040 ;  /* 0x40000040002f7882 */ /* 0x000fe20000000000 */
[----:B------:R-:W-:Y:S01]  /*d3c0*/  UMOV UR6, UR4 ;  /* 0x0000000400067c82 */ /* 0x000fe20008000000 */
[----:B------:R-:W-:Y:S01]  /*d3d0*/  UIADD3 UR4, UR46, 0x100, URZ ;  /* 0x000001002e047890 */ /* 0x000fe2000fffe03f */
[----:B0-----:R-:W-:Y:S01]  /*d3e0*/  FADD.FTZ R0, R0, R5 ;  /* 0x0000000500007221 */ /* 0x001fe20000010000 */
[----:B-1----:R-:W-:Y:S01]  /*d3f0*/  FADD.FTZ R2, R3, R4 ;  /* 0x0000000403027221 */ /* 0x002fe20000010000 */
[----:B------:R-:W-:-:S03]  /*d400*/  IMAD.MOV.U32 R4, RZ, RZ, RZ ;  /* 0x000000ffff047224 */ /* 0x000fc600078e00ff */
[----:B------:R-:W0:Y:S04]  /*d410*/  SHFL.BFLY PT, R3, R0, 0x1, 0x1f ;  /* 0x0c201f0000037f89 */ /* 0x000e2800000e0000 */
[----:B------:R-:W1:Y:S01]  /*d420*/  SHFL.BFLY PT, R11, R2, 0x1, 0x1f ;  /* 0x0c201f00020b7f89 */ /* 0x000e6200000e0000 */
[----:B0-----:R-:W-:Y:S01]  /*d430*/  FADD.FTZ R12, R0, R3 ;  /* 0x00000003000c7221 */ /* 0x001fe20000010000 */
[----:B------:R-:W-:Y:S02]  /*d440*/  IMAD.MOV.U32 R3, RZ, RZ, -0x800000 ;  /* 0xff800000ff037424 */ /* 0x000fe400078e00ff */
[----:B------:R-:W-:Y:S02]  /*d450*/  IMAD.MOV.U32 R0, RZ, RZ, -0x800000 ;  /* 0xff800000ff007424 */ /* 0x000fe400078e00ff */
[----:B-1----:R-:W-:Y:S01]  /*d460*/  FADD.FTZ R11, R2, R11 ;  /* 0x0000000b020b7221 */ /* 0x002fe20000010000 */
[----:B------:R-:W-:-:S04]  /*d470*/  FSETP.NE.FTZ.AND P1, PT, R12, RZ, PT ;  /* 0x000000ff0c00720b */ /* 0x000fc80003f35000 */
[----:B------:R-:W-:-:S09]  /*d480*/  FSETP.NE.FTZ.AND P2, PT, R11, RZ, PT ;  /* 0x000000ff0b00720b */ /* 0x000fd20003f55000 */
[----:B------:R-:W0:Y:S01]  /*d490*/  @P1 MUFU.LG2 R5, R12 ;  /* 0x0000000c00051308 */ /* 0x000e220000000c00 */
[----:B------:R-:W-:-:S03]  /*d4a0*/  @P1 FMUL.FTZ R2, R6, 0.69314718246459960938 ;  /* 0x3f31721806021820 */ /* 0x000fc60000410000 */
[----:B------:R-:W-:-:S04]  /*d4b0*/  @P2 FMUL.FTZ R13, R6, 0.69314718246459960938 ;  /* 0x3f317218060d2820 */ /* 0x000fc80000410000 */
[----:B------:R-:W1:Y:S08]  /*d4c0*/  @P2 MUFU.LG2 R10, R11 ;  /* 0x0000000b000a2308 */ /* 0x000e700000000c00 */
[----:B------:R3:W4:Y:S01]  /*d4d0*/  @P1 MUFU.RCP R4, R12 ;  /* 0x0000000c00041308 */ /* 0x0007220000001000 */
        /* <DEDUP_REMOVED lines=39> */
[----:B------:R-:W-:-:S07]  /*d750*/  WARPGROUP.ARRIVE ;  /* 0x00000000000079c5 */ /* 0x000fce0000000000 */
[----:B------:R-:W-:Y:S03]  /*d760*/  HGMMA.64x128x16.F32 R88, R152, gdesc[UR44].tnspB, R88, gsb0 ;  /* 0x41e0002c98587df0 */ /* 0x000fe60008000858 */
[----:B------:R-:W-:Y:S02]  /*d770*/  WARPGROUP.DEPBAR.LE gsb0, 0x0 ;  /* 0x00008000000079c5 */ /* 0x000fe40000010000 */
[----:B0--34-:R-:W-:Y:S05]  /*d780*/  @!P0 BRA `(.L_x_1151) ;  /* 0x0000000000048947 */ /* 0x019fea0003800000 */
[----:B------:R-:W-:Y:S01]  /*d790*/  BPT.TRAP 0x1 ;  /* 0x000000040000795c */ /* 0x000fe20000300000 */
.L_x_1151:
        /* <DEDUP_REMOVED lines=68> */
.L_x_1073:
[----:B------:R-:W-:Y:S05]  /*dbe0*/  @P0 BRA `(.L_x_1152) ;  /* 0x00000014004c0947 */ /* 0x000fea0003800000 */
[----:B------:R-:W0:Y:S01]  /*dbf0*/  S2R R2, SR_TID.X ;  /* 0x0000000000027919 */ /* 0x000e220000002100 */
[----:B------:R-:W1:Y:S01]  /*dc00*/  LDC R17, c[0x0][0xbe8] ;  /* 0x0002fa00ff117b82 */ /* 0x000e620000000800 */
[----:B------:R-:W-:Y:S02]  /*dc10*/  USHF.R.S32.HI UR7, URZ, 0x1f, UR37 ;  /* 0x0000001f3f077899 */ /* 0x000fe40008011425 */
[----:B--2---:R-:W-:Y:S01]  /*dc20*/  IMAD R16, RZ, RZ, -UR37 ;  /* 0x80000025ff107e24 */ /* 0x004fe2000f8e02ff */
        /* <DEDUP_REMOVED lines=9> */
[----:B------:R-:W4:Y:S01]  /*dcc0*/  S2UR UR11, SR_CTAID.Y ;  /* 0x00000000000b79c3 */ /* 0x000f220000002600 */
[----:B------:R-:W-:-:S07]  /*dcd0*/  UIMAD UR7, UR7, UR8, URZ ;  /* 0x00000008070772a4 */ /* 0x000fce000f8e023f */
[----:B------:R-:W-:Y:S01]  /*dce0*/  BAR.SYNC.DEFER_BLOCKING 0x1, 0x100 ;  /* 0x0044000000007b1d */ /* 0x000fe20000010000 */
[----:B-1----:R-:W-:-:S07]  /*dcf0*/  ISETP.NE.AND P0, PT, R17, 0x1, PT ;  /* 0x000000011100780c */ /* 0x002fce0003f05270 */
[----:B------:R-:W4:Y:S01]  /*dd00*/  LDC R21, c[0x0][0xc50] ;  /* 0x00031400ff157b82 */ /* 0x000f220000000800 */
[----:B0-----:R-:W-:Y:S01]  /*dd10*/  VIADD R4, R2, 0xffffff80 ;  /* 0xffffff8002047836 */ /* 0x001fe20000000000 */
[----:B---3--:R-:W-:-:S06]  /*dd20*/  USHF.R.S32.HI UR10, URZ, 0x1f, UR12 ;  /* 0x0000001f3f0a7899 */ /* 0x008fcc000801140c */
[----:B------:R-:W0:Y:S01]  /*dd30*/  LDC.64 R14, c[0x0][0xb40] ;  /* 0x0002d000ff0e7b82 */ /* 0x000e220000000a00 */
[----:B------:R-:W-:-:S04]  /*dd40*/  SHF.R.S32.HI R5, RZ, 0x1f, R4 ;  /* 0x0000001fff057819 */ /* 0x000fc80000011404 */
[----:B------:R-:W-:-:S03]  /*dd50*/  LEA.HI R2, R5, R4, RZ, 0x7 ;  /* 0x0000000405027211 */ /* 0x000fc600078f38ff */
[----:B------:R-:W1:Y:S01]  /*dd60*/  @P0 LDC R13, c[0x0][0xbf0] ;  /* 0x0002fc00ff0d0b82 */ /* 0x000e620000000800 */
[----:B------:R-:W-:Y:S02]  /*dd70*/  LEA.HI R5, R5, R4, RZ, 0x2 ;  /* 0x0000000405057211 */ /* 0x000fe400078f10ff */
[----:B------:R-:W-:Y:S02]  /*dd80*/  LOP3.LUT R7, R2, 0xffffff80, RZ, 0xc0, !PT ;  /* 0xffffff8002077812 */ /* 0x000fe400078ec0ff */
[----:B------:R-:W-:-:S03]  /*dd90*/  LOP3.LUT R5, R5, 0xfffffffc, RZ, 0xc0, !PT ;  /* 0xfffffffc05057812 */ /* 0x000fc600078ec0ff */
[C---:B------:R-:W-:Y:S01]  /*dda0*/  IMAD.IADD R18, R4.reuse, 0x1, -R7 ;  /* 0x0000000104127824 */ /* 0x040fe200078e0a07 */
[----:B------:R-:W-:Y:S01]  /*ddb0*/  SHF.R.S32.HI R7, RZ, 0x7, R2 ;  /* 0x00000007ff077819 */ /* 0x000fe20000011402 */
[----:B------:R-:W-:Y:S01]  /*ddc0*/  IMAD.IADD R5, R4, 0x1, -R5 ;  /* 0x0000000104057824 */ /* 0x000fe200078e0a05 */
[----:B------:R-:W3:Y:S01]  /*ddd0*/  @P0 LDC R27, c[0x0][0xbec] ;  /* 0x0002fb00ff1b0b82 */ /* 0x000ee20000000800 */
[----:B----4-:R-:W-:Y:S01]  /*dde0*/  IMAD R21, R21, R16, UR11 ;  /* 0x0000000b15157e24 */ /* 0x010fe2000f8e0210 */
[----:B------:R-:W-:Y:S02]  /*ddf0*/  SHF.R.S32.HI R9, RZ, 0x1f, R18 ;  /* 0x0000001fff097819 */ /* 0x000fe40000011412 */
[----:B------:R-:W-:Y:S01]  /*de00*/  LEA.HI R2, R2, R7, RZ, 0x1 ;  /* 0x0000000702027211 */ /* 0x000fe200078f08ff */
[----:B0-----:R-:W-:Y:S01]  /*de10*/  IMAD R12, R14, UR10, RZ ;  /* 0x0000000a0e0c7c24 */ /* 0x001fe2000f8e02ff */
[----:B------:R-:W-:Y:S02]  /*de20*/  LEA.HI R23, R9, R18, RZ, 0x2 ;  /* 0x0000001209177211 */ /* 0x000fe400078f10ff */
[----:B------:R-:W-:Y:S01]  /*de30*/  LOP3.LUT R2, R2, 0x3fffffe, RZ, 0xc0, !PT ;  /* 0x03fffffe02027812 */ /* 0x000fe200078ec0ff */
[----:B------:R-:W0:Y:S01]  /*de40*/  @P0 LDC R20, c[0x0][0xbf0] ;  /* 0x0002fc00ff140b82 */ /* 0x000e220000000800 */
[----:B------:R-:W-:-:S02]  /*de50*/  SHF.R.S32.HI R6, RZ, 0x2, R23 ;  /* 0x00000002ff067819 */ /* 0x000fc40000011417 */
[----:B------:R-:W-:Y:S01]  /*de60*/  SHF.R.S32.HI R11, RZ, 0x1f, R23 ;  /* 0x0000001fff0b7819 */ /* 0x000fe20000011417 */
[----:B------:R-:W-:Y:S01]  /*de70*/  IMAD.IADD R2, R7, 0x1, -R2 ;  /* 0x0000000107027824 */ /* 0x000fe200078e0a02 */
[----:B------:R-:W-:Y:S02]  /*de80*/  LEA.HI R9, R9, R18, RZ, 0x5 ;  /* 0x0000001209097211 */ /* 0x000fe400078f28ff */
[----:B------:R-:W-:Y:S02]  /*de90*/  LEA.HI R11, R11, R6, RZ, 0x3 ;  /* 0x000000060b0b7211 */ /* 0x000fe400078f18ff */
[----:B------:R-:W-:Y:S02]  /*dea0*/  SHF.R.S32.HI R7, RZ, 0x5, R9 ;  /* 0x00000005ff077819 */ /* 0x000fe40000011409 */
[----:B------:R-:W-:Y:S01]  /*deb0*/  LOP3.LUT R11, R11, 0xfffffff8, RZ, 0xc0, !PT ;  /* 0xfffffff80b0b7812 */ /* 0x000fe200078ec0ff */
[----:B------:R-:W4:Y:S01]  /*dec0*/  @P0 LDC R9, c[0x0][0xbec] ;  /* 0x0002fb00ff090b82 */ /* 0x000f220000000800 */
[----:B------:R-:W-:-:S03]  /*ded0*/  LOP3.LUT R23, R23, 0x7ffffffc, RZ, 0xc0, !PT ;  /* 0x7ffffffc17177812 */ /* 0x000fc600078ec0ff */
[----:B------:R-:W-:Y:S01]  /*dee0*/  IMAD.IADD R4, R6, 0x1, -R11 ;  /* 0x0000000106047824 */ /* 0x000fe200078e0a0b */
[----:B------:R-:W-:-:S03]  /*def0*/  LEA.HI R6, R5, R5, RZ, 0x1 ;  /* 0x0000000505067211 */ /* 0x000fc600078f08ff */
[----:B------:R-:W5:Y:S01]  /*df00*/  LDC.64 R10, c[0x0][0xbd8] ;  /* 0x0002f600ff0a7b82 */ /* 0x000f620000000a00 */
[----:B------:R-:W-:Y:S01]  /*df10*/  LOP3.LUT R6, R6, 0x1ffffffe, RZ, 0xc0, !PT ;  /* 0x1ffffffe06067812 */ /* 0x000fe200078ec0ff */
[----:B------:R-:W-:Y:S02]  /*df20*/  IMAD R7, R7, 0x10, R4 ;  /* 0x0000001007077824 */ /* 0x000fe400078e0204 */
[----:B------:R-:W-:Y:S02]  /*df30*/  IMAD.U32 R4, RZ, RZ, UR4 ;  /* 0x00000004ff047e24 */ /* 0x000fe4000f8e00ff */
[----:B------:R-:W-:Y:S02]  /*df40*/  IMAD.IADD R25, R5, 0x1, -R6 ;  /* 0x0000000105197824 */ /* 0x000fe400078e0a06 */
[----:B------:R-:W-:Y:S02]  /*df50*/  IMAD R2, R2, 0x40, R7 ;  /* 0x0000004002027824 */ /* 0x000fe400078e0207 */
[----:B------:R-:W-:Y:S01]  /*df60*/  IMAD.U32 R5, RZ, RZ, UR5 ;  /* 0x00000005ff057e24 */ /* 0x000fe2000f8e00ff */
[----:B------:R-:W-:Y:S01]  /*df70*/  UIMAD.WIDE.U32 UR4, UR37, UR8, URZ ;  /* 0x00000008250472a5 */ /* 0x000fe2000f8e003f */
[----:B------:R-:W-:Y:S01]  /*df80*/  IMAD.U32 R5, RZ, RZ, UR6 ;  /* 0x00000006ff057e24 */ /* 0x000fe2000f8e00ff */
[----:B------:R-:W-:Y:S01]  /*df90*/  UIMAD UR6, UR37, UR9, UR7 ;  /* 0x00000009250672a4 */ /* 0x000fe2000f8e0207 */
[----:B------:R-:W-:-:S02]  /*dfa0*/  IMAD R6, R25, 0x8, R2 ;  /* 0x0000000819067824 */ /* 0x000fc400078e0202 */
[----:B------:R-:W-:Y:S01]  /*dfb0*/  ULDC.64 UR8, c[0x0][0xb28] ;  /* 0x0002ca0000087ab9 */ /* 0x000fe20000000a00 */
[----:B------:R-:W-:Y:S02]  /*dfc0*/  UIADD3 UR6, UR5, UR6, URZ ;  /* 0x0000000605067290 */ /* 0x000fe4000fffe03f */
[----:B------:R-:W-:Y:S02]  /*dfd0*/  IMAD.U32 R7, RZ, RZ, UR5 ;  /* 0x00000005ff077e24 */ /* 0x000fe4000f8e00ff */
[----:B--2---:R-:W-:Y:S02]  /*dfe0*/  IMAD R2, R19, 0x80, R2 ;  /* 0x0000008013027824 */ /* 0x004fe400078e0202 */
[----:B------:R-:W-:Y:S01]  /*dff0*/  IMAD.U32 R7, RZ, RZ, UR6 ;  /* 0x00000006ff077e24 */ /* 0x000fe2000f8e00ff */
[----:B------:R-:W-:Y:S01]  /*e000*/  ULDC.64 UR6, c[0x0][0xb48] ;  /* 0x0002d20000067ab9 */ /* 0x000fe20000000a00 */
[C---:B-----5:R-:W-:Y:S02]  /*e010*/  IMAD R8, R10.reuse, UR10, RZ ;  /* 0x0000000a0a087c24 */ /* 0x060fe4000f8e02ff */
[----:B------:R-:W-:-:S04]  /*e020*/  IMAD.WIDE.U32 R4, R10, UR12, R4 ;  /* 0x0000000c0a047c25 */ /* 0x000fc8000f8e0004 */
[----:B------:R-:W-:Y:S02]  /*e030*/  IMAD R11, R11, UR12, R8 ;  /* 0x0000000c0b0b7c24 */ /* 0x000fe4000f8e0208 */
[----:B------:R-:W-:Y:S02]  /*e040*/  IMAD R8, R19, 0x80, R6 ;  /* 0x0000008013087824 */ /* 0x000fe400078e0206 */
[----:B------:R-:W-:Y:S01]  /*e050*/  IMAD.U32 R6, RZ, RZ, UR4 ;  /* 0x00000004ff067e24 */ /* 0x000fe2000f8e00ff */
[----:B------:R-:W-:Y:S01]  /*e060*/  ULDC.64 UR4, c[0x0][0xbe0] ;  /* 0x0002f80000047ab9 */ /* 0x000fe20000000a00 */
[----:B----4-:R-:W-:-:S04]  /*e070*/  @P0 IMAD.HI.U32 R10, R8, R9, RZ ;  /* 0x00000009080a0227 */ /* 0x010fc800078e00ff */
[----:B------:R-:W-:Y:S01]  /*e080*/  IMAD.MOV.U32 R9, RZ, RZ, R8 ;  /* 0x000000ffff097224 */ /* 0x000fe200078e0008 */
[----:B-1----:R-:W-:Y:S01]  /*e090*/  @P0 SHF.R.U32.HI R9, RZ, R13, R10 ;  /* 0x0000000dff090219 */ /* 0x002fe2000001160a */
[----:B------:R-:W-:Y:S01]  /*e0a0*/  IMAD R13, R15, UR12, R12 ;  /* 0x0000000c0f0d7c24 */ /* 0x000fe2000f8e020c */
[----:B------:R-:W-:Y:S01]  /*e0b0*/  SHF.R.S32.HI R12, RZ, 0x1f, R21 ;  /* 0x0000001fff0c7819 */ /* 0x000fe20000011415 */
[----:B------:R-:W-:-:S04]  /*e0c0*/  IMAD.WIDE.U32 R6, R14, UR12, R6 ;  /* 0x0000000c0e067c25 */ /* 0x000fc8000f8e0006 */
[----:B------:R-:W-:Y:S02]  /*e0d0*/  IMAD.IADD R5, R5, 0x1, R11 ;  /* 0x0000000105057824 */ /* 0x000fe400078e020b */
[----:B---3--:R-:W-:-:S04]  /*e0e0*/  @P0 IMAD.HI.U32 R27, R8, R27, RZ ;  /* 0x0000001b081b0227 */ /* 0x008fc800078e00ff */
[----:B------:R-:W-:Y:S02]  /*e0f0*/  IMAD.IADD R7, R7, 0x1, R13 ;  /* 0x0000000107077824 */ /* 0x000fe400078e020d */
[----:B------:R-:W-:Y:S02]  /*e100*/  IMAD R13, R12, UR6, RZ ;  /* 0x000000060c0d7c24 */ /* 0x000fe4000f8e02ff */
[----:B------:R-:W-:-:S04]  /*e110*/  IMAD.WIDE.U32 R4, R21, UR4, R4 ;  /* 0x0000000415047c25 */ /* 0x000fc8000f8e0004 */
[----:B------:R-:W-:Y:S01]  /*e120*/  IMAD.MOV.U32 R11, RZ, RZ, R8 ;  /* 0x000000ffff0b7224 */ /* 0x000fe200078e0008 */
[----:B0-----:R-:W-:Y:S01]  /*e130*/  @P0 SHF.R.U32.HI R11, RZ, R20, R27 ;  /* 0x00000014ff0b0219 */ /* 0x001fe2000001161b */
[----:B------:R-:W-:Y:S01]  /*e140*/  IMAD R10, R12, UR4, RZ ;  /* 0x000000040c0a7c24 */ /* 0x000fe2000f8e02ff */
[----:B------:R-:W-:Y:S01]  /*e150*/  IADD3 R4, P0, R9, R4, RZ ;  /* 0x0000000409047210 */ /* 0x000fe20007f1e0ff */
[C---:B------:R-:W-:Y:S01]  /*e160*/  IMAD R15, R21.reuse, UR7, R13 ;  /* 0x00000007150f7c24 */ /* 0x040fe2000f8e020d */
[--C-:B------:R-:W-:Y:S01]  /*e170*/  SHF.R.S32.HI R13, RZ, 0x1f, R9.reuse ;  /* 0x0000001fff0d7819 */ /* 0x100fe20000011409 */
[----:B------:R-:W-:Y:S02]  /*e180*/  IMAD.MOV R9, RZ, RZ, -R9 ;  /* 0x000000ffff097224 */ /* 0x000fe400078e0a09 */
[----:B------:R-:W-:Y:S01]  /*e190*/  IMAD R12, R21, UR5, R10 ;  /* 0x00000005150c7c24 */ /* 0x000fe2000f8e020a */
[--C-:B------:R-:W-:Y:S01]  /*e1a0*/  SHF.R.S32.HI R10, RZ, 0x1f, R11.reuse ;  /* 0x0000001fff0a7819 */ /* 0x100fe2000001140b */
[----:B------:R-:W-:Y:S01]  /*e1b0*/  IMAD.MOV R14, RZ, RZ, -R11 ;  /* 0x000000ffff0e7224 */ /* 0x000fe200078e0a0b */
[----:B------:R-:W-:Y:S01]  /*e1c0*/  ULDC.64 UR4, c[0x0][0xb30] ;  /* 0x0002cc0000047ab9 */ /* 0x000fe20000000a00 */
[----:B------:R-:W-:Y:S01]  /*e1d0*/  IMAD R9, R17, R9, R8 ;  /* 0x0000000911097224 */ /* 0x000fe200078e0208 */
[----:B------:R-:W-:Y:S01]  /*e1e0*/  IADD3.X R5, R13, R5, R12, P0, !PT ;  /* 0x000000050d057210 */ /* 0x000fe200007fe40c */
[----:B------:R-:W-:Y:S01]  /*e1f0*/  IMAD.WIDE.U32 R6, R21, UR6, R6 ;  /* 0x0000000615067c25 */ /* 0x000fe2000f8e0006 */
[----:B------:R-:W-:-:S03]  /*e200*/  ULDC.64 UR6, c[0x0][0xbc8] ;  /* 0x0002f20000067ab9 */ /* 0x000fc60000000a00 */
[----:B------:R-:W-:Y:S02]  /*e210*/  IMAD R10, R10, UR4, RZ ;  /* 0x000000040a0a7c24 */ /* 0x000fe4000f8e02ff */
[----:B------:R-:W-:Y:S01]  /*e220*/  IMAD R13, R17, R14, R8 ;  /* 0x0000000e110d7224 */ /* 0x000fe200078e0208 */
[----:B------:R-:W-:Y:S01]  /*e230*/  SHF.R.S32.HI R8, RZ, 0x1f, R9 ;  /* 0x0000001fff087819 */ /* 0x000fe20000011409 */
[----:B------:R-:W-:Y:S02]  /*e240*/  IMAD.IADD R7, R7, 0x1, R15 ;  /* 0x0000000107077824 */ /* 0x000fe400078e020f */
[C---:B------:R-:W-:Y:S01]  /*e250*/  IMAD R15, R11.reuse, UR5, R10 ;  /* 0x000000050b0f7c24 */ /* 0x040fe2000f8e020a */
[----:B------:R-:W-:Y:S01]  /*e260*/  SHF.R.S32.HI R10, RZ, 0x1f, R13 ;  /* 0x0000001fff0a7819 */ /* 0x000fe2000001140d */
[----:B------:R-:W-:Y:S01]  /*e270*/  IMAD.WIDE.U32 R6, R11, UR4, R6 ;  /* 0x000000040b067c25 */ /* 0x000fe2000f8e0006 */
[----:B------:R-:W0:Y:S01]  /*e280*/  S2UR UR5, SR_CgaCtaId ;  /* 0x00000000000579c3 */ /* 0x000e220000008800 */
[----:B------:R-:W-:-:S02]  /*e290*/  UMOV UR4, 0x400 ;  /* 0x0000040000047882 */ /* 0x000fc40000000000 */
[----:B------:R-:W-:Y:S02]  /*e2a0*/  IMAD R8, R8, UR6, RZ ;  /* 0x0000000608087c24 */ /* 0x000fe4000f8e02ff */
        /* <DEDUP_REMOVED lines=13> */
[----:B0-----:R-:W-:Y:S01]  /*e380*/  ULEA UR4, UR5, UR4, 0x18 ;  /* 0x0000000405047291 */ /* 0x001fe2000f8ec03f */
[----:B------:R-:W-:Y:S01]  /*e390*/  IMAD R17, R17, UR6, RZ ;  /* 0x0000000611117c24 */ /* 0x000fe2000f8e02ff */
[----:B------:R-:W-:Y:S01]  /*e3a0*/  LEA.HI.X R9, R4, UR7, R9, 0x2, P0 ;  /* 0x0000000704097c11 */ /* 0x000fe200080f1409 */
[----:B------:R-:W-:Y:S01]  /*e3b0*/  VIADD R16, R2, 0x8 ;  /* 0x0000000802107836 */ /* 0x000fe20000000000 */
[----:B------:R-:W-:Y:S01]  /*e3c0*/  LEA.HI.X R22, R6, UR9, R5, 0x2, P1 ;  /* 0x0000000906167c11 */ /* 0x000fe200088f1405 */
[----:B------:R-:W-:Y:S01]  /*e3d0*/  SHFL.IDX PT, R4, R8, RZ, 0x1c1f ;  /* 0x001c1fff08047589 */ /* 0x000fe200000e0000 */
[----:B------:R-:W-:Y:S01]  /*e3e0*/  LOP3.LUT P0, RZ, R18, 0x3, RZ, 0xc0, !PT ;  /* 0x0000000312ff7812 */ /* 0x000fe2000780c0ff */
[----:B------:R-:W-:Y:S01]  /*e3f0*/  UIADD3 UR4, UR4, 0x28820, URZ ;  /* 0x0002882004047890 */ /* 0x000fe2000fffe03f */
[CC--:B------:R-:W-:Y:S01]  /*e400*/  ISETP.GE.AND P2, PT, R2.reuse, R17.reuse, PT ;  /* 0x000000110200720c */ /* 0x0c0fe20003f46270 */
[----:B------:R-:W0:Y:S01]  /*e410*/  SHFL.IDX PT, R5, R9, RZ, 0x1c1f ;  /* 0x001c1fff09057589 */ /* 0x000e2200000e0000 */
[-C--:B------:R-:W-:Y:S01]  /*e420*/  ISETP.GE.OR P1, PT, R2, R17.reuse, P0 ;  /* 0x000000110200720c */ /* 0x080fe20000726670 */
[----:B------:R-:W-:Y:S01]  /*e430*/  UPRMT UR4, URZ, 0x654, UR4 ;  /* 0x000006543f047896 */ /* 0x000fe20008000004 */
[----:B------:R-:W-:Y:S01]  /*e440*/  ISETP.GE.OR P0, PT, R16, R17, P0 ;  /* 0x000000111000720c */ /* 0x000fe20000706670 */
[----:B------:R-:W-:Y:S01]  /*e450*/  SHFL.IDX PT, R6, R8, 0x1, 0x1c1f ;  /* 0x003c1f0008067f89 */ /* 0x000fe200000e0000 */
[----:B------:R-:W-:-:S03]  /*e460*/  IMAD.IADD R19, R18, 0x1, -R23 ;  /* 0x0000000112137824 */ /* 0x000fc600078e0a17 */
[----:B------:R-:W1:Y:S01]  /*e470*/  SHFL.IDX PT, R7, R9, 0x1, 0x1c1f ;  /* 0x003c1f0009077f89 */ /* 0x000e6200000e0000 */
[----:B------:R-:W-:Y:S02]  /*e480*/  IMAD.SHL.U32 R19, R19, 0x2, RZ ;  /* 0x0000000213137824 */ /* 0x000fe400078e00ff */
[----:B------:R-:W-:Y:S01]  /*e490*/  SYNCS.ARRIVE.TRANS64.RED.A1T0 RZ, [UR4], RZ ;  /* 0x000000ffffff79a7 */ /* 0x000fe20008100404 */
[----:B------:R2:W3:Y:S04]  /*e4a0*/  SHFL.IDX PT, R14, R20, RZ, 0x1c1f ;  /* 0x001c1fff140e7589 */ /* 0x0004e800000e0000 */
[----:B------:R2:W4:Y:S04]  /*e4b0*/  SHFL.IDX PT, R15, R22, RZ, 0x1c1f ;  /* 0x001c1fff160f7589 */ /* 0x00052800000e0000 */
[----:B0-----:R2:W-:Y:S04]  /*e4c0*/  @!P1 ST.E desc[UR48][R4.64], R3 ;  /* 0x0000000304009985 */ /* 0x0015e8000c101930 */
[----:B-1----:R2:W-:Y:S01]  /*e4d0*/  @!P0 ST.E desc[UR48][R6.64], R0 ;  /* 0x0000000006008985 */ /* 0x0025e2000c101930 */
[----:B------:R-:W-:Y:S05]  /*e4e0*/  @P2 BRA `(.L_x_1154) ;  /* 0x0000000400782947 */ /* 0x000fea0003800000 */
[C---:B--2---:R-:W-:Y:S01]  /*e4f0*/  VIADD R0, R19.reuse, 0x8 ;  /* 0x0000000813007836 */ /* 0x044fe20000000000 */
[----:B------:R-:W-:Y:S01]  /*e500*/  ULDC UR4, c[0x0][0xac8] ;  /* 0x0002b20000047ab9 */ /* 0x000fe20000000800 */
[C---:B------:R-:W-:Y:S01]  /*e510*/  VIADD R6, R19.reuse, 0x10 ;  /* 0x0000001013067836 */ /* 0x040fe20000000000 */
[C---:B------:R-:W-:Y:S01]  /*e520*/  ISETP.GE.AND P2, PT, R19.reuse, UR4, PT ;  /* 0x0000000413007c0c */ /* 0x040fe2000bf46270 */
[C---:B------:R-:W-:Y:S01]  /*e530*/  VIADD R7, R19.reuse, 0x18 ;  /* 0x0000001813077836 */ /* 0x040fe20000000000 */
[----:B------:R-:W-:Y:S01]  /*e540*/  ISETP.GE.AND P3, PT, R0, UR4, PT ;  /* 0x0000000400007c0c */ /* 0x000fe2000bf66270 */
[C---:B------:R-:W-:Y:S01]  /*e550*/  VIADD R8, R19.reuse, 0x28 ;  /* 0x0000002813087836 */ /* 0x040fe20000000000 */
[----:B------:R-:W-:Y:S01]  /*e560*/  ISETP.GE.AND P0, PT, R6, UR4, PT ;  /* 0x0000000406007c0c */ /* 0x000fe2000bf06270 */
[----:B------:R-:W-:Y:S01]  /*e570*/  VIADD R9, R19, 0x30 ;  /* 0x0000003013097836 */ /* 0x000fe20000000000 */
[----:B------:R-:W-:Y:S01]  /*e580*/  ISETP.GE.AND P1, PT, R7, UR4, PT ;  /* 0x0000000407007c0c */ /* 0x000fe2000bf26270 */
[----:B------:R-:W-:-:S02]  /*e590*/  VIADD R10, R19, 0x38 ;  /* 0x00000038130a7836 */ /* 0x000fc40000000000 */
[----:B------:R-:W-:Y:S01]  /*e5a0*/  VIADD R11, R19, 0x40 ;  /* 0x00000040130b7836 */ /* 0x000fe20000000000 */
[----:B------:R-:W-:Y:S01]  /*e5b0*/  ISETP.GE.AND P4, PT, R9, UR4, PT ;  /* 0x0000000409007c0c */ /* 0x000fe2000bf86270 */
[C---:B------:R-:W-:Y:S01]  /*e5c0*/  VIADD R12, R19.reuse, 0x50 ;  /* 0x00000050130c7836 */ /* 0x040fe20000000000 */
[----:B------:R-:W-:Y:S01]  /*e5d0*/  ISETP.GE.AND P5, PT, R10, UR4, PT ;  /* 0x000000040a007c0c */ /* 0x000fe2000bfa6270 */
[----:B---34-:R-:W-:Y:S01]  /*e5e0*/  @!P2 IMAD.WIDE R2, R19, 0x4, R14 ;  /* 0x000000041302a825 */ /* 0x018fe200078e020e */
[----:B------:R-:W-:Y:S02]  /*e5f0*/  ISETP.GE.AND P6, PT, R11, UR4, PT ;  /* 0x000000040b007c0c */ /* 0x000fe4000bfc6270 */
[----:B------:R-:W-:Y:S01]  /*e600*/  @!P3 LEA.HI R0, R0, R0, RZ, 0x1 ;  /* 0x000000000000b211 */ /* 0x000fe200078f08ff */
[----:B------:R-:W-:Y:S01]  /*e610*/  VIADD R18, R19, 0x60 ;  /* 0x0000006013127836 */ /* 0x000fe20000000000 */
[----:B------:R0:W-:Y:S01]  /*e620*/  @!P2 ST.E.64 desc[UR48][R2.64], R88 ;  /* 0x000000580200a985 */ /* 0x0001e2000c101b30 */
[----:B------:R-:W-:-:S02]  /*e630*/  @!P0 LEA.HI R6, R6, R6, RZ, 0x1 ;  /* 0x0000000606068211 */ /* 0x000fc400078f08ff */
[----:B------:R-:W-:Y:S01]  /*e640*/  @!P3 LOP3.LUT R5, R0, 0xfffffffe, RZ, 0xc0, !PT ;  /* 0xfffffffe0005b812 */ /* 0x000fe200078ec0ff */
[----:B------:R-:W-:Y:S01]  /*e650*/  VIADD R0, R19, 0x20 ;  /* 0x0000002013007836 */ /* 0x000fe20000000000 */
[----:B------:R-:W-:Y:S02]  /*e660*/  @!P1 LEA.HI R7, R7, R7, RZ, 0x1 ;  /* 0x0000000707079211 */ /* 0x000fe400078f08ff */
[----:B------:R-:W-:Y:S01]  /*e670*/  @!P5 LEA.HI R10, R10, R10, RZ, 0x1 ;  /* 0x0000000a0a0ad211 */ /* 0x000fe200078f08ff */
[----:B------:R-:W-:Y:S01]  /*e680*/  @!P3 IMAD.WIDE R4, R5, 0x4, R14 ;  /* 0x000000040504b825 */ /* 0x000fe200078e020e */
[----:B------:R-:W-:Y:S02]  /*e690*/  ISETP.GE.AND P2, PT, R0, UR4, PT ;  /* 0x0000000400007c0c */ /* 0x000fe4000bf46270 */
[----:B------:R-:W-:Y:S02]  /*e6a0*/  @!P5 LOP3.LUT R13, R10, 0xfffffffe, RZ, 0xc0, !PT ;  /* 0xfffffffe0a0dd812 */ /* 0x000fe400078ec0ff */
[----:B------:R1:W-:Y:S01]  /*e6b0*/  @!P3 ST.E.64 desc[UR48][R4.64], R92 ;  /* 0x0000005c0400b985 */ /* 0x0003e2000c101b30 */
[----:B------:R-:W-:-:S02]  /*e6c0*/  ISETP.GE.AND P3, PT, R8, UR4, PT ;  /* 0x0000000408007c0c */ /* 0x000fc4000bf66270 */
[----:B0-----:R-:W-:Y:S02]  /*e6d0*/  @!P0 LOP3.LUT R3, R6, 0xfffffffe, RZ, 0xc0, !PT ;  /* 0xfffffffe06038812 */ /* 0x001fe400078ec0ff */
[----:B------:R-:W-:-:S03]  /*e6e0*/  @!P4 LEA.HI R6, R9, R9, RZ, 0x1 ;  /* 0x000000090906c211 */ /* 0x000fc600078f08ff */
[----:B------:R-:W-:Y:S01]  /*e6f0*/  @!P0 IMAD.WIDE R2, R3, 0x4, R14 ;  /* 0x0000000403028825 */ /* 0x000fe200078e020e */
[----:B------:R-:W-:-:S04]  /*e700*/  @!P2 LEA.HI R0, R0, R0, RZ, 0x1 ;  /* 0x000000000000a211 */ /* 0x000fc800078f08ff */
[----:B------:R0:W-:Y:S01]  /*e710*/  @!P0 ST.E.64 desc[UR48][R2.64], R96 ;  /* 0x0000006002008985 */ /* 0x0001e2000c101b30 */
[----:B------:R-:W-:Y:S02]  /*e720*/  @!P3 LEA.HI R8, R8, R8, RZ, 0x1 ;  /* 0x000000080808b211 */ /* 0x000fe400078f08ff */
[----:B-1----:R-:W-:Y:S02]  /*e730*/  @!P1 LOP3.LUT R5, R7, 0xfffffffe, RZ, 0xc0, !PT ;  /* 0xfffffffe07059812 */ /* 0x002fe400078ec0ff */
[----:B------:R-:W-:Y:S02]  /*e740*/  @!P2 LOP3.LUT R7, R0, 0xfffffffe, RZ, 0xc0, !PT ;  /* 0xfffffffe0007a812 */ /* 0x000fe400078ec0ff */
[----:B------:R-:W-:Y:S01]  /*e750*/  @!P3 LOP3.LUT R9, R8, 0xfffffffe, RZ, 0xc0, !PT ;  /* 0xfffffffe0809b812 */ /* 0x000fe200078ec0ff */
[--C-:B------:R-:W-:Y:S01]  /*e760*/  @!P1 IMAD.WIDE R4, R5, 0x4, R14.reuse ;  /* 0x0000000405049825 */ /* 0x100fe200078e020e */
[----:B------:R-:W-:Y:S02]  /*e770*/  @!P6 LEA.HI R0, R11, R11, RZ, 0x1 ;  /* 0x0000000b0b00e211 */ /* 0x000fe400078f08ff */
[----:B------:R-:W-:Y:S01]  /*e780*/  @!P4 LOP3.LUT R11, R6, 0xfffffffe, RZ, 0xc0, !PT ;  /* 0xfffffffe060bc812 */ /* 0x000fe200078ec0ff */
[--C-:B------:R-:W-:Y:S01]  /*e790*/  @!P2 IMAD.WIDE R6, R7, 0x4, R14.reuse ;  /* 0x000000040706a825 */ /* 0x100fe200078e020e */
[----:B------:R-:W-:Y:S01]  /*e7a0*/  @!P6 LOP3.LUT R21, R0, 0xfffffffe, RZ, 0xc0, !PT ;  /* 0xfffffffe0015e812 */ /* 0x000fe200078ec0ff */
[----:B------:R1:W-:Y:S01]  /*e7b0*/  @!P1 ST.E.64 desc[UR48][R4.64], R100 ;  /* 0x0000006404009985 */ /* 0x0003e2000c101b30 */
[----:B------:R-:W-:Y:S01]  /*e7c0*/  ISETP.GE.AND P1, PT, R12, UR4, PT ;  /* 0x000000040c007c0c */ /* 0x000fe2000bf26270 */
[----:B0-----:R-:W-:-:S02]  /*e7d0*/  @!P3 IMAD.WIDE R2, R9, 0x4, R14 ;  /* 0x000000040902b825 */ /* 0x001fc400078e020e */
[----:B------:R0:W-:Y:S02]  /*e7e0*/  @!P2 ST.E.64 desc[UR48][R6.64], R104 ;  /* 0x000000680600a985 */ /* 0x0001e4000c101b30 */
[----:B------:R-:W-:Y:S02]  /*e7f0*/  VIADD R0, R19, 0x48 ;  /* 0x0000004813007836 */ /* 0x000fe40000000000 */
[--C-:B------:R-:W-:Y:S01]  /*e800*/  @!P5 IMAD.WIDE R8, R13, 0x4, R14.reuse ;  /* 0x000000040d08d825 */ /* 0x100fe200078e020e */
[----:B------:R2:W-:Y:S01]  /*e810*/  @!P3 ST.E.64 desc[UR48][R2.64], R108 ;  /* 0x0000006c0200b985 */ /* 0x0005e2000c101b30 */
[----:B------:R-:W-:Y:S02]  /*e820*/  ISETP.GE.AND P3, PT, R18, UR4, PT ;  /* 0x0000000412007c0c */ /* 0x000fe4000bf66270 */
[----:B------:R-:W-:Y:S01]  /*e830*/  VIADD R13, R19, 0x58 ;  /* 0x00000058130d7836 */ /* 0x000fe20000000000 */
[----:B------:R-:W-:Y:S01]  /*e840*/  ISETP.GE.AND P0, PT, R0, UR4, PT ;  /* 0x0000000400007c0c */ /* 0x000fe2000bf06270 */
[----:B-1----:R-:W-:Y:S01]  /*e850*/  @!P4 IMAD.WIDE R4, R11, 0x4, R14 ;  /* 0x000000040b04c825 */ /* 0x002fe200078e020e */
[----:B------:R-:W-:-:S02]  /*e860*/  @!P1 LEA.HI R12, R12, R12, RZ, 0x1 ;  /* 0x0000000c0c0c9211 */ /* 0x000fc400078f08ff */
[----:B------:R-:W-:Y:S01]  /*e870*/  ISETP.GE.AND P2, PT, R13, UR4, PT ;  /* 0x000000040d007c0c */ /* 0x000fe2000bf46270 */
[----:B------:R-:W-:Y:S01]  /*e880*/  @!P6 IMAD.WIDE R10, R21, 0x4, R14 ;  /* 0x00000004150ae825 */ /* 0x000fe200078e020e */
[----:B------:R1:W-:Y:S03]  /*e890*/  @!P4 ST.E.64 desc[UR48][R4.64], R112 ;  /* 0x000000700400c985 */ /* 0x0003e6000c101b30 */
[C---:B0-----:R-:W-:Y:S01]  /*e8a0*/  VIADD R6, R19.reuse, 0x68 ;  /* 0x0000006813067836 */ /* 0x041fe20000000000 */
[----:B------:R0:W-:Y:S01]  /*e8b0*/  @!P5 ST.E.64 desc[UR48][R8.64], R116 ;  /* 0x000000740800d985 */ /* 0x0001e2000c101b30 */
[C---:B--2---:R-:W-:Y:S01]  /*e8c0*/  VIADD R3, R19.reuse, 0x78 ;  /* 0x0000007813037836 */ /* 0x044fe20000000000 */
[----:B------:R-:W-:Y:S01]  /*e8d0*/  @!P3 LEA.HI R18, R18, R18, RZ, 0x1 ;  /* 0x000000121212b211 */ /* 0x000fe200078f08ff */
[----:B------:R-:W-:Y:S01]  /*e8e0*/  VIADD R7, R19, 0x70 ;  /* 0x0000007013077836 */ /* 0x000fe20000000000 */
[----:B------:R2:W-:Y:S01]  /*e8f0*/  @!P6 ST.E.64 desc[UR48][R10.64], R120 ;  /* 0x000000780a00e985 */ /* 0x0005e2000c101b30 */
[----:B------:R-:W-:-:S02]  /*e900*/  ISETP.GE.AND P4, PT, R6, UR4, PT ;  /* 0x0000000406007c0c */ /* 0x000fc4000bf86270 */
[----:B------:R-:W-:Y:S02]  /*e910*/  ISETP.GE.AND P6, PT, R3, UR4, PT ;  /* 0x0000000403007c0c */ /* 0x000fe4000bfc6270 */
[----:B------:R-:W-:Y:S02]  /*e920*/  ISETP.GE.AND P5, PT, R7, UR4, PT ;  /* 0x0000000407007c0c */ /* 0x000fe4000bfa6270 */
[----:B------:R-:W-:Y:S02]  /*e930*/  @!P0 LEA.HI R0, R0, R0, RZ, 0x1 ;  /* 0x0000000000008211 */ /* 0x000fe400078f08ff */
[----:B------:R-:W-:Y:S02]  /*e940*/  @!P2 LEA.HI R13, R13, R13, RZ, 0x1 ;  /* 0x0000000d0d0da211 */ /* 0x000fe400078f08ff */
[----:B-1----:R-:W-:Y:S02]  /*e950*/  @!P1 LOP3.LUT R5, R12, 0xfffffffe, RZ, 0xc0, !PT ;  /* 0xfffffffe0c059812 */ /* 0x002fe400078ec0ff */
[----:B0-----:R-:W-:-:S02]  /*e960*/  @!P3 LOP3.LUT R9, R18, 0xfffffffe, RZ, 0xc0, !PT ;  /* 0xfffffffe1209b812 */ /* 0x001fc400078ec0ff */
[----:B------:R-:W-:Y:S02]  /*e970*/  @!P4 LEA.HI R6, R6, R6, RZ, 0x1 ;  /* 0x000000060606c211 */ /* 0x000fe400078f08ff */
[----:B------:R-:W-:Y:S01]  /*e980*/  @!P6 LEA.HI R4, R3, R3, RZ, 0x1 ;  /* 0x000000030304e211 */ /* 0x000fe200078f08ff */
[----:B------:R-:W-:Y:S01]  /*e990*/  @!P3 IMAD.WIDE R8, R9, 0x4, R14 ;  /* 0x000000040908b825 */ /* 0x000fe200078e020e */
[----:B------:R-:W-:Y:S02]  /*e9a0*/  @!P5 LEA.HI R2, R7, R7, RZ, 0x1 ;  /* 0x000000070702d211 */ /* 0x000fe400078f08ff */
[----:B------:R-:W-:Y:S02]  /*e9b0*/  @!P0 LOP3.LUT R3, R0, 0xfffffffe, RZ, 0xc0, !PT ;  /* 0xfffffffe00038812 */ /* 0x000fe400078ec0ff */
[----:B------:R-:W-:Y:S02]  /*e9c0*/  @!P2 LOP3.LUT R7, R13, 0xfffffffe, RZ, 0xc0, !PT ;  /* 0xfffffffe0d07a812 */ /* 0x000fe400078ec0ff */
[----:B--2---:R-:W-:-:S02]  /*e9d0*/  @!P4 LOP3.LUT R11, R6, 0xfffffffe, RZ, 0xc0, !PT ;  /* 0xfffffffe060bc812 */ /* 0x004fc400078ec0ff */
[----:B------:R-:W-:Y:S01]  /*e9e0*/  @!P5 LOP3.LUT R13, R2, 0xfffffffe, RZ, 0xc0, !PT ;  /* 0xfffffffe020dd812 */ /* 0x000fe200078ec0ff */
[----:B------:R-:W-:Y:S01]  /*e9f0*/  @!P0 IMAD.WIDE R2, R3, 0x4, R14 ;  /* 0x0000000403028825 */ /* 0x000fe200078e020e */
[----:B------:R-:W-:-:S03]  /*ea00*/  @!P6 LOP3.LUT R21, R4, 0xfffffffe, RZ, 0xc0, !PT ;  /* 0xfffffffe0415e812 */ /* 0x000fc600078ec0ff */
        /* <DEDUP_REMOVED lines=12> */
.L_x_1154:
[----:B------:R-:W-:Y:S05]  /*ead0*/  BSYNC B0 ;  /* 0x0000000000007941 */ /* 0x000fea0003800000 */
.L_x_1153:
[----:B------:R-:W-:Y:S01]  /*eae0*/  ISETP.GE.AND P0, PT, R16, R17, PT ;  /* 0x000000111000720c */ /* 0x000fe20003f06270 */
[----:B0-----:R0:W1:Y:S04]  /*eaf0*/  SHFL.IDX PT, R13, R22, 0x1, 0x1c1f ;  /* 0x003c1f00160d7f89 */ /* 0x00106800000e0000 */
[----:B------:R0:W0:Y:S08]  /*eb00*/  SHFL.IDX PT, R12, R20, 0x1, 0x1c1f ;  /* 0x003c1f00140c7f89 */ /* 0x00003000000e0000 */
[----:B------:R-:W-:Y:S05]  /*eb10*/  @P0 BRA `(.L_x_1065) ;  /* 0x00000048004c0947 */ /* 0x000fea0003800000 */
[----:B------:R-:W-:Y:S01]  /*eb20*/  ULDC UR4, c[0x0][0xac8] ;  /* 0x0002b20000047ab9 */ /* 0x000fe20000000800 */
[C---:B--2---:R-:W-:Y:S01]  /*eb30*/  VIADD R0, R19.reuse, 0x8 ;  /* 0x0000000813007836 */ /* 0x044fe20000000000 */
[C---:B------:R-:W-:Y:S01]  /*eb40*/  ISETP.GE.AND P0, PT, R19.reuse, UR4, PT ;  /* 0x0000000413007c0c */ /* 0x040fe2000bf06270 */
[C---:B------:R-:W-:Y:S02]  /*eb50*/  VIADD R4, R19.reuse, 0x10 ;  /* 0x0000001013047836 */ /* 0x040fe40000000000 */
[C---:B------:R-:W-:Y:S01]  /*eb60*/  VIADD R6, R19.reuse, 0x18 ;  /* 0x0000001813067836 */ /* 0x040fe20000000000 */
[----:B------:R-:W-:Y:S01]  /*eb70*/  ISETP.GE.AND P5, PT, R0, UR4, PT ;  /* 0x0000000400007c0c */ /* 0x000fe2000bfa6270 */
[C---:B------:R-:W-:Y:S01]  /*eb80*/  VIADD R8, R19.reuse, 0x20 ;  /* 0x0000002013087836 */ /* 0x040fe20000000000 */
[----:B------:R-:W-:Y:S01]  /*eb90*/  ISETP.GE.AND P6, PT, R4, UR4, PT ;  /* 0x0000000404007c0c */ /* 0x000fe2000bfc6270 */
[C---:B------:R-:W-:Y:S02]  /*eba0*/  VIADD R9, R19.reuse, 0x28 ;  /* 0x0000002813097836 */ /* 0x040fe40000000000 */
[C---:B------:R-:W-:Y:S01]  /*ebb0*/  VIADD R10, R19.reuse, 0x30 ;  /* 0x00000030130a7836 */ /* 0x040fe20000000000 */
[----:B------:R-:W-:Y:S01]  /*ebc0*/  ISETP.GE.AND P4, PT, R8, UR4, PT ;  /* 0x0000000408007c0c */ /* 0x000fe2000bf86270 */
[----:B------:R-:W-:Y:S01]  /*ebd0*/  VIADD R11, R19, 0x38 ;  /* 0x00000038130b7836 */ /* 0x000fe20000000000 */
[----:B------:R-:W-:Y:S01]  /*ebe0*/  ISETP.GE.AND P3, PT, R9, UR4, PT ;  /* 0x0000000409007c0c */ /* 0x000fe2000bf66270 */
[----:B01----:R-:W-:Y:S01]  /*ebf0*/  @!P0 IMAD.WIDE R2, R19, 0x4, R12 ;  /* 0x0000000413028825 */ /* 0x003fe200078e020c */
[----:B------:R-:W-:-:S02]  /*ec00*/  ISETP.GE.AND P2, PT, R10, UR4, PT ;  /* 0x000000040a007c0c */ /* 0x000fc4000bf46270 */
[----:B------:R-:W-:Y:S01]  /*ec10*/  ISETP.GE.AND P1, PT, R11, UR4, PT ;  /* 0x000000040b007c0c */ /* 0x000fe2000bf26270 */
[C---:B------:R-:W-:Y:S01]  /*ec20*/  VIADD R16, R19.reuse, 0x40 ;  /* 0x0000004013107836 */ /* 0x040fe20000000000 */
[----:B------:R0:W-:Y:S01]  /*ec30*/  @!P0 ST.E.64 desc[UR48][R2.64], R90 ;  /* 0x0000005a02008985 */ /* 0x0001e2000c101b30 */
[----:B------:R-:W-:Y:S01]  /*ec40*/  ISETP.GE.AND P0, PT, R6, UR4, PT ;  /* 0x0000000406007c0c */ /* 0x000fe2000bf06270 */
[C---:B------:R-:W-:Y:S01]  /*ec50*/  VIADD R18, R19.reuse, 0x48 ;  /* 0x0000004813127836 */ /* 0x040fe20000000000 */
[----:B------:R-:W-:Y:S01]  /*ec60*/  @!P5 LEA.HI R0, R0, R0, RZ, 0x1 ;  /* 0x000000000000d211 */ /* 0x000fe200078f08ff */
[----:B------:R-:W-:Y:S01]  /*ec70*/  VIADD R20, R19, 0x70 ;  /* 0x0000007013147836 */ /* 0x000fe20000000000 */
        /* <DEDUP_REMOVED lines=9> */
[----:B---3--:R-:W-:Y:S01]  /*ed10*/  @!P1 LEA.HI R14, R11, R11, RZ, 0x1 ;  /* 0x0000000b0b0e9211 */ /* 0x008fe200078f08ff */
[----:B------:R0:W-:Y:S01]  /*ed20*/  @!P5 ST.E.64 desc[UR48][R2.64], R94 ;  /* 0x0000005e0200d985 */ /* 0x0001e2000c101b30 */
[----:B------:R-:W-:-:S02]  /*ed30*/  @!P0 LOP3.LUT R7, R6, 0xfffffffe, RZ, 0xc0, !PT ;  /* 0xfffffffe06078812 */ /* 0x000fc400078ec0ff */
[----:B------:R-:W-:Y:S01]  /*ed40*/  @!P4 LOP3.LUT R9, R8, 0xfffffffe, RZ, 0xc0, !PT ;  /* 0xfffffffe0809c812 */ /* 0x000fe200078ec0ff */
[----:B------:R1:W-:Y:S01]  /*ed50*/  @!P6 ST.E.64 desc[UR48][R4.64], R98 ;  /* 0x000000620400e985 */ /* 0x0003e2000c101b30 */
[----:B------:R-:W-:Y:S01]  /*ed60*/  @!P3 LOP3.LUT R11, R0, 0xfffffffe, RZ, 0xc0, !PT ;  /* 0xfffffffe000bb812 */ /* 0x000fe200078ec0ff */
[C---:B------:R-:W-:Y:S01]  /*ed70*/  VIADD R0, R19.reuse, 0x50 ;  /* 0x0000005013007836 */ /* 0x040fe20000000000 */
[----:B----4-:R-:W-:Y:S02]  /*ed80*/  @!P2 LOP3.LUT R15, R10, 0xfffffffe, RZ, 0xc0, !PT ;  /* 0xfffffffe0a0fa812 */ /* 0x010fe400078ec0ff */
[----:B------:R-:W-:Y:S01]  /*ed90*/  @!P1 LOP3.LUT R17, R14, 0xfffffffe, RZ, 0xc0, !PT ;  /* 0xfffffffe0e119812 */ /* 0x000fe200078ec0ff */
[----:B------:R-:W-:Y:S01]  /*eda0*/  VIADD R14, R19, 0x58 ;  /* 0x00000058130e7836 */ /* 0x000fe20000000000 */
[----:B------:R-:W-:Y:S02]  /*edb0*/  ISETP.GE.AND P5, PT, R16, UR4, PT ;  /* 0x0000000410007c0c */ /* 0x000fe4000bfa6270 */
[----:B------:R-:W-:Y:S01]  /*edc0*/  ISETP.GE.AND P6, PT, R18, UR4, PT ;  /* 0x0000000412007c0c */ /* 0x000fe2000bfc6270 */
[----:B0-----:R-:W-:-:S04]  /*edd0*/  @!P0 IMAD.WIDE R2, R7, 0x4, R12 ;  /* 0x0000000407028825 */ /* 0x001fc800078e020c */
[--C-:B-1----:R-:W-:Y:S01]  /*ede0*/  @!P4 IMAD.WIDE R4, R9, 0x4, R12.reuse ;  /* 0x000000040904c825 */ /* 0x102fe200078e020c */
        /* <DEDUP_REMOVED lines=12> */
[----:B------:R4:W-:Y:S01]  /*eeb0*/  @!P1 ST.E.64 desc[UR48][R10.64], R118 ;  /* 0x000000760a009985 */ /* 0x0009e2000c101b30 */
[C---:B------:R-:W-:Y:S01]  /*eec0*/  VIADD R17, R19.reuse, 0x68 ;  /* 0x0000006813117836 */ /* 0x040fe20000000000 */
[----:B------:R-:W-:Y:S01]  /*eed0*/  ISETP.GE.AND P1, PT, R14, UR4, PT ;  /* 0x000000040e007c0c */ /* 0x000fe2000bf26270 */
[----:B------:R-:W-:Y:S01]  /*eee0*/  VIADD R19, R19, 0x78 ;  /* 0x0000007813137836 */ /* 0x000fe20000000000 */
[----:B------:R-:W-:Y:S02]  /*eef0*/  ISETP.GE.AND P2, PT, R15, UR4, PT ;  /* 0x000000040f007c0c */ /* 0x000fe4000bf46270 */
[----:B------:R-:W-:-:S02]  /*ef00*/  ISETP.GE.AND P3, PT, R17, UR4, PT ;  /* 0x0000000411007c0c */ /* 0x000fc4000bf66270 */
[----:B0-----:R-:W-:Y:S02]  /*ef10*/  @!P5 LOP3.LUT R3, R16, 0xfffffffe, RZ, 0xc0, !PT ;  /* 0xfffffffe1003d812 */ /* 0x001fe400078ec0ff */
[----:B-1----:R-:W-:Y:S02]  /*ef20*/  @!P6 LOP3.LUT R5, R18, 0xfffffffe, RZ, 0xc0, !PT ;  /* 0xfffffffe1205e812 */ /* 0x002fe400078ec0ff */
        /* <DEDUP_REMOVED lines=8> */
[----:B--2---:R-:W-:Y:S01]  /*efb0*/  @!P0 LOP3.LUT R7, R0, 0xfffffffe, RZ, 0xc0, !PT ;  /* 0xfffffffe00078812 */ /* 0x004fe200078ec0ff */
[----:B------:R1:W-:Y:S01]  /*efc0*/  @!P6 ST.E.64 desc[UR48][R4.64], R126 ;  /* 0x0000007e0400e985 */ /* 0x0003e2000c101b30 */
[----:B---3--:R-:W-:Y:S02]  /*efd0*/  @!P1 LOP3.LUT R9, R14, 0xfffffffe, RZ, 0xc0, !PT ;  /* 0xfffffffe0e099812 */ /* 0x008fe400078ec0ff */
[----:B------:R-:W-:Y:S02]  /*efe0*/  @!P2 LOP3.LUT R15, R15, 0xfffffffe, RZ, 0xc0, !PT ;  /* 0xfffffffe0f0fa812 */ /* 0x000fe400078ec0ff */
[----:B------:R-:W-:Y:S02]  /*eff0*/  @!P3 LOP3.LUT R17, R17, 0xfffffffe, RZ, 0xc0, !PT ;  /* 0xfffffffe1111b812 */ /* 0x000fe400078ec0ff */
[----:B----4-:R-:W-:Y:S01]  /*f000*/  @!P4 LOP3.LUT R11, R20, 0xfffffffe, RZ, 0xc0, !PT ;  /* 0xfffffffe140bc812 */ /* 0x010fe200078ec0ff */
[----:B0-----:R-:W-:-:S04]  /*f010*/  @!P0 IMAD.WIDE R2, R7, 0x4, R12 ;  /* 0x0000000407028825 */ /* 0x001fc800078e020c */
[--C-:B-1----:R-:W-:Y:S01]  /*f020*/  @!P1 IMAD.WIDE R4, R9, 0x4, R12.reuse ;  /* 0x0000000409049825 */ /* 0x102fe200078e020c */
        /* <DEDUP_REMOVED lines=11> */
[----:B0-----:R-:W-:-:S05]  /*f0e0*/  LOP3.LUT R3, R19, 0xfffffffe, RZ, 0xc0, !PT ;  /* 0xfffffffe13037812 */ /* 0x001fca00078ec0ff */
[----:B------:R-:W-:-:S05]  /*f0f0*/  IMAD.WIDE R2, R3, 0x4, R12 ;  /* 0x0000000403027825 */ /* 0x000fca00078e020c */
[----:B------:R0:W-:Y:S01]  /*f100*/  ST.E.64 desc[UR48][R2.64], R150 ;  /* 0x0000009602007985 */ /* 0x0001e2000c101b30 */
[----:B------:R-:W-:Y:S05]  /*f110*/  BRA `(.L_x_1065) ;  /* 0x0000004000cc7947 */ /* 0x000fea0003800000 */
.L_x_1152:
        /* <DEDUP_REMOVED lines=8> */
[----:B-1----:R-:W-:Y:S02]  /*f1a0*/  IMAD R3, R6, UR4, RZ ;  /* 0x0000000406037c24 */ /* 0x002fe4000f8e02ff */
[----:B------:R-:W-:-:S05]  /*f1b0*/  VIADD R0, R0, 0xffffff80 ;  /* 0xffffff8000007836 */ /* 0x000fca0000000000 */
        /* <DEDUP_REMOVED lines=13> */
[----:B------:R-:W3:Y:S01]  /*f290*/  @P0 LDC R7, c[0x0][0xbec] ;  /* 0x0002fb00ff070b82 */ /* 0x000ee20000000800 */
[----:B------:R-:W-:Y:S01]  /*f2a0*/  IMAD.U32 R2, RZ, RZ, UR4 ;  /* 0x00000004ff027e24 */ /* 0x000fe2000f8e00ff */
[----:B------:R-:W-:Y:S01]  /*f2b0*/  ULDC.64 UR4, c[0x0][0xbe0] ;  /* 0x0002f80000047ab9 */ /* 0x000fe20000000a00 */
[----:B------:R-:W-:-:S05]  /*f2c0*/  IMAD.U32 R3, RZ, RZ, UR6 ;  /* 0x00000006ff037e24 */ /* 0x000fca000f8e00ff */
[----:B------:R-:W4:Y:S01]  /*f2d0*/  @P0 LDC R9, c[0x0][0xbf0] ;  /* 0x0002fc00ff090b82 */ /* 0x000f220000000800 */
[----:B0-----:R-:W-:-:S07]  /*f2e0*/  USHF.R.S32.HI UR8, URZ, 0x1f, UR7 ;  /* 0x0000001f3f087899 */ /* 0x001fce0008011407 */
[----:B------:R-:W0:Y:S01]  /*f2f0*/  S2UR UR10, SR_CTAID.Y ;  /* 0x00000000000a79c3 */ /* 0x000e220000002600 */
[C---:B-1----:R-:W-:Y:S02]  /*f300*/  IMAD R12, R10.reuse, UR8, RZ ;  /* 0x000000080a0c7c24 */ /* 0x042fe4000f8e02ff */
[----:B------:R-:W-:-:S04]  /*f310*/  IMAD.WIDE.U32 R2, R10, UR7, R2 ;  /* 0x000000070a027c25 */ /* 0x000fc8000f8e0002 */
[----:B------:R-:W-:Y:S01]  /*f320*/  IMAD R11, R11, UR7, R12 ;  /* 0x000000070b0b7c24 */ /* 0x000fe2000f8e020c */
[----:B------:R-:W0:Y:S01]  /*f330*/  LDC R8, c[0x0][0xc50] ;  /* 0x00031400ff087b82 */ /* 0x000e220000000800 */
[----:B---3--:R-:W-:-:S04]  /*f340*/  @P0 IMAD.HI.U32 R4, R0, R7, RZ ;  /* 0x0000000700040227 */ /* 0x008fc800078e00ff */
[----:B------:R-:W-:Y:S02]  /*f350*/  IMAD R7, RZ, RZ, -UR37 ;  /* 0x80000025ff077e24 */ /* 0x000fe4000f8e02ff */
[----:B------:R-:W-:Y:S01]  /*f360*/  IMAD.IADD R3, R11, 0x1, R3 ;  /* 0x000000010b037824 */ /* 0x000fe200078e0203 */
[----:B----4-:R-:W-:Y:S01]  /*f370*/  @P0 SHF.R.U32.HI R5, RZ, R9, R4 ;  /* 0x00000009ff050219 */ /* 0x010fe20000011604 */
        /* <DEDUP_REMOVED lines=15> */
[----:B------:R-:W-:-:S03]  /*f470*/  ULDC.64 UR4, c[0x0][0xba8] ;  /* 0x0002ea0000047ab9 */ /* 0x000fc60000000a00 */
[----:B------:R-:W-:Y:S01]  /*f480*/  IMAD.IADD R3, R3, 0x1, R5 ;  /* 0x0000000103037824 */ /* 0x000fe200078e0205 */
[----:B------:R-:W-:-:S04]  /*f490*/  LEA R4, P0, R2, UR4, 0x2 ;  /* 0x0000000402047c11 */ /* 0x000fc8000f8010ff */
[----:B------:R-:W-:Y:S01]  /*f4a0*/  LEA.HI.X R5, R2, UR5, R3, 0x2, P0 ;  /* 0x0000000502057c11 */ /* 0x000fe200080f1403 */
[----:B------:R-:W-:-:S05]  /*f4b0*/  IMAD.MOV.U32 R3, RZ, RZ, -0x800000 ;  /* 0xff800000ff037424 */ /* 0x000fca00078e00ff */
[----:B------:R0:W-:Y:S01]  /*f4c0*/  STG.E desc[UR48][R4.64], R3 ;  /* 0x0000000304007986 */ /* 0x0001e2000c101930 */
[----:B------:R-:W-:Y:S05]  /*f4d0*/  BRA `(.L_x_1065) ;  /* 0x0000003c00dc7947 */ /* 0x000fea0003800000 */
.L_x_1063:
        /* <DEDUP_REMOVED lines=18> */
.L_x_1155:
[----:B------:R-:W-:Y:S01]  /*f600*/  ULDC UR7, c[0x0][0xc50] ;  /* 0x0003140000077ab9 */ /* 0x000fe20000000800 */
[----:B------:R-:W-:Y:S01]  /*f610*/  UMOV UR40, UR6 ;  /* 0x0000000600287c82 */ /* 0x000fe20008000000 */
[----:B------:R-:W-:-:S11]  /*f620*/  UISETP.NE.AND UP0, UPT, UR7, 0x1, UPT ;  /* 0x000000010700788c */ /* 0x000fd6000bf05270 */
[----:B------:R-:W-:Y:S01]  /*f630*/  @UP0 ULDC UR4, c[0x0][0xc54] ;  /* 0x0003150000040ab9 */ /* 0x000fe20000000800 */
[----:B------:R-:W-:Y:S01]  /*f640*/  @UP0 ULDC UR8, c[0x0][0xc58] ;  /* 0x0003160000080ab9 */ /* 0x000fe20000000800 */
[----:B------:R-:W-:-:S04]  /*f650*/  UIMAD.WIDE.U32 UR4, UR6, UR4, URZ ;  /* 0x00000004060472a5 */ /* 0x000fc8000f8e003f */
[----:B------:R-:W-:-:S12]  /*f660*/  @UP0 USHF.R.U32.HI UR40, URZ, UR8, UR5 ;  /* 0x000000083f280299 */ /* 0x000fd80008011605 */
.L_x_1156:
[----:B------:R-:W-:Y:S01]  /*f670*/  ISETP.GE.AND P0, PT, R34, RZ, PT ;  /* 0x000000ff2200720c */ /* 0x000fe20003f06270 */
[----:B------:R-:W-:Y:S01]  /*f680*/  UIADD3 UR45, -UR40, URZ, URZ ;  /* 0x0000003f282d7290 */ /* 0x000fe2000fffe13f */
[----:B------:R-:W-:Y:S02]  /*f690*/  IMAD.MOV.U32 R8, RZ, RZ, 0x1 ;  /* 0x00000001ff087424 */ /* 0x000fe400078e00ff */
[----:B------:R-:W-:Y:S01]  /*f6a0*/  IMAD.MOV.U32 R0, RZ, RZ, RZ ;  /* 0x000000ffff007224 */ /* 0x000fe200078e00ff */
[----:B------:R-:W-:Y:S01]  /*f6b0*/  UIMAD UR45, UR7, UR45, UR6 ;  /* 0x0000002d072d72a4 */ /* 0x000fe2000f8e0206 */
[----:B------:R-:W-:-:S07]  /*f6c0*/  IMAD.MOV.U32 R9, RZ, RZ, 0x1 ;  /* 0x00000001ff097424 */ /* 0x000fce00078e00ff */
[----:B------:R-:W-:Y:S05]  /*f6d0*/  @!P0 BRA `(.L_x_1157) ;  /* 0x0000003800a88947 */ /* 0x000fea0003800000 */
[----:B------:R-:W0:Y:S01]  /*f6e0*/  LDC.64 R2, c[0x0][0xa28] ;  /* 0x00028a00ff027b82 */ /* 0x000e220000000a00 */
[----:B------:R-:W-:Y:S01]  /*f6f0*/  IMAD.MOV.U32 R31, RZ, RZ, RZ ;  /* 0x000000ffff1f7224 */ /* 0x000fe200078e00ff */
[----:B------:R-:W-:Y:S01]  /*f700*/  ULDC.64 UR4, c[0x0][0x418] ;  /* 0x0001060000047ab9 */ /* 0x000fe20000000a00 */
[----:B------:R-:W-:Y:S01]  /*f710*/  ULDC UR6, c[0x0][0x448] ;  /* 0x0001120000067ab9 */ /* 0x000fe20000000800 */
[----:B------:R-:W-:Y:S01]  /*f720*/  ULDC UR10, c[0x0][0x2f0] ;  /* 0x0000bc00000a7ab9 */ /* 0x000fe20000000800 */
[----:B------:R-:W-:Y:S01]  /*f730*/  ULDC UR11, c[0x0][0x288] ;  /* 0x0000a200000b7ab9 */ /* 0x000fe20000000800 */
[----:B0-----:R-:W-:-:S04]  /*f740*/  ISETP.NE.U32.AND P0, PT, R2, RZ, PT ;  /* 0x000000ff0200720c */ /* 0x001fc80003f05070 */
[----:B------:R-:W-:-:S13]  /*f750*/  ISETP.NE.AND.EX P0, PT, R3, RZ, PT, P0 ;  /* 0x000000ff0300720c */ /* 0x000fda0003f05300 */
[----:B------:R-:W0:Y:S02]  /*f760*/  @P0 LDC.64 R2, c[0x0][0xa28] ;  /* 0x00028a00ff020b82 */ /* 0x000e240000000a00 */
[----:B0-----:R-:W-:-:S05]  /*f770*/  @P0 IMAD.WIDE R2, R34, 0x4, R2 ;  /* 0x0000000422020825 */ /* 0x001fca00078e0202 */
[----:B------:R0:W5:Y:S01]  /*f780*/  @P0 LDG.E R31, desc[UR48][R2.64] ;  /* 0x00000030021f0981 */ /* 0x000162000c1e1900 */
[----:B------:R-:W1:Y:S01]  /*f790*/  S2UR UR41, SR_CTAID.X ;  /* 0x00000000002979c3 */ /* 0x000e620000002500 */
[----:B------:R-:W-:Y:S02]  /*f7a0*/  UISETP.NE.U32.AND UP0, UPT, UR4, URZ, UPT ;  /* 0x0000003f0400728c */ /* 0x000fe4000bf05070 */
[----:B------:R-:W-:Y:S02]  /*f7b0*/  UISETP.NE.AND UP1, UPT, UR6, 0x1, UPT ;  /* 0x000000010600788c */ /* 0x000fe4000bf25270 */
[----:B------:R-:W-:Y:S01]  /*f7c0*/  UISETP.NE.AND.EX UP0, UPT, UR5, URZ, UPT, UP0 ;  /* 0x0000003f0500728c */ /* 0x000fe2000bf05300 */
[----:B------:R-:W-:Y:S02]  /*f7d0*/  ULDC UR6, c[0x0][0x424] ;  /* 0x0001090000067ab9 */ /* 0x000fe40000000800 */
[----:B------:R-:W-:Y:S01]  /*f7e0*/  ULDC.64 UR4, c[0x0][0x9e0] ;  /* 0x0002780000047ab9 */ /* 0x000fe20000000a00 */
[----:B------:R-:W-:-:S02]  /*f7f0*/  USEL UR9, UR6, 0x1, UP0 ;  /* 0x0000000106097887 */ /* 0x000fc40008000000 */
[----:B------:R-:W-:Y:S02]  /*f800*/  UISETP.GE.AND UP0, UPT, UR5, 0x1, UPT ;  /* 0x000000010500788c */ /* 0x000fe4000bf06270 */
[----:B------:R-:W-:Y:S01]  /*f810*/  UIMAD UR50, UR9, UR10, URZ ;  /* 0x0000000a093272a4 */ /* 0x000fe2000f8e023f */
[----:B------:R-:W-:Y:S01]  /*f820*/  @UP1 ULDC UR7, c[0x0][0x44c] ;  /* 0x0001130000071ab9 */ /* 0x000fe20000000800 */
[----:B------:R-:W-:Y:S02]  /*f830*/  UIMAD UR9, UR9, UR10, 0x7f ;  /* 0x0000007f090974a4 */ /* 0x000fe4000f8e020a */
[----:B------:R-:W-:Y:S01]  /*f840*/  PLOP3.LUT P1, PT, PT, PT, UP0, 0x80, 0x0 ;  /* 0x000000000000781c */ /* 0x000fe20003f2f008 */
[----:B------:R-:W-:Y:S01]  /*f850*/  @UP1 ULDC UR12, c[0x0][0x450] ;  /* 0x00011400000c1ab9 */ /* 0x000fe20000000800 */
[----:B------:R-:W-:Y:S02]  /*f860*/  UP2UR UR51, UPR, URZ, 0x2 ;  /* 0x000000023f337883 */ /* 0x000fe40008000000 */
[----:B-1----:R-:W-:-:S04]  /*f870*/  USHF.L.U32 UR41, UR41, 0x7, URZ ;  /* 0x0000000729297899 */ /* 0x002fc8000800063f */
[----:B------:R-:W-:-:S04]  /*f880*/  UIADD3 UR8, UR41, 0x7f, URZ ;  /* 0x0000007f29087890 */ /* 0x000fc8000fffe03f */
[----:B------:R-:W-:Y:S02]  /*f890*/  UIMAD.WIDE.U32 UR6, UR8, UR7, URZ ;  /* 0x00000007080672a5 */ /* 0x000fe4000f8e003f */
[----:B------:R-:W-:Y:S02]  /*f8a0*/  UIADD3 UR6, UR50, 0x1, -UR11 ;  /* 0x0000000132067890 */ /* 0x000fe4000fffe80b */
[----:B------:R-:W-:Y:S02]  /*f8b0*/  @UP1 USHF.R.U32.HI UR8, URZ, UR12, UR7 ;  /* 0x0000000c3f081299 */ /* 0x000fe40008011607 */
[----:B------:R-:W-:Y:S02]  /*f8c0*/  USHF.R.S32.HI UR7, URZ, 0x1f, UR9 ;  /* 0x0000001f3f077899 */ /* 0x000fe40008011409 */
[----:B------:R-:W-:Y:S02]  /*f8d0*/  UIADD3 UR6, UR6, UR8, URZ ;  /* 0x0000000806067290 */ /* 0x000fe4000fffe03f */
[----:B------:R-:W-:-:S02]  /*f8e0*/  ULEA.HI UR7, UR7, UR9, URZ, 0x7 ;  /* 0x0000000907077291 */ /* 0x000fc4000f8f383f */
[----:B------:R-:W-:Y:S02]  /*f8f0*/  UIADD3 UR4, UR6, UR4, URZ ;  /* 0x0000000406047290 */ /* 0x000fe4000fffe03f */
[----:B------:R-:W-:Y:S01]  /*f900*/  USHF.R.S32.HI UR42, URZ, 0x7, UR7 ;  /* 0x000000073f2a7899 */ /* 0x000fe20008011407 */
[----:B0-----:R-:W-:Y:S11]  /*f910*/  @!P1 BRA `(.L_x_1158) ;  /* 0x0000000000449947 */ /* 0x001ff60003800000 */
        /* <DEDUP_REMOVED lines=10> */
.L_x_1159:
[----:B------:R-:W-:-:S11]  /*f9c0*/  UISETP.NE.AND UP0, UPT, UR5, 0x1, UPT ;  /* 0x000000010500788c */ /* 0x000fd6000bf05270 */
[----:B------:R-:W-:Y:S02]  /*f9d0*/  @UP0 ULDC.64 UR12, c[0x0][0x9e8] ;  /* 0x00027a00000c0ab9 */ /* 0x000fe40000000a00 */
[----:B------:R-:W-:-:S04]  /*f9e0*/  UIMAD.WIDE.U32 UR6, UR8, UR12, URZ ;  /* 0x0000000c080672a5 */ /* 0x000fc8000f8e003f */
[----:B------:R-:W-:-:S12]  /*f9f0*/  @UP0 USHF.R.U32.HI UR8, URZ, UR13, UR7 ;  /* 0x0000000d3f080299 */ /* 0x000fd80008011607 */
.L_x_1160:
[----:B------:R-:W-:-:S04]  /*fa00*/  UIMAD UR8, UR8, UR5, UR5 ;  /* 0x00000005080872a4 */ /* 0x000fc8000f8e0205 */
[----:B------:R-:W-:-:S04]  /*fa10*/  UISETP.LT.AND UP0, UPT, UR4, UR8, UPT ;  /* 0x000000080400728c */ /* 0x000fc8000bf01270 */
[----:B------:R-:W-:-:S12]  /*fa20*/  USEL UR4, UR4, UR8, UP0 ;  /* 0x0000000804047287 */ /* 0x000fd80008000000 */
.L_x_1158:
[----:B------:R-:W-:Y:S02]  /*fa30*/  UISETP.NE.AND UP0, UPT, UR51, URZ, UPT ;  /* 0x0000003f3300728c */ /* 0x000fe4000bf05270 */
[----:B------:R-:W-:-:S04]  /*fa40*/  UIADD3 UR4, UR4, 0x7f, URZ ;  /* 0x0000007f04047890 */ /* 0x000fc8000fffe03f */
[----:B------:R-:W-:-:S04]  /*fa50*/  USHF.R.S32.HI UR8, URZ, 0x1f, UR4 ;  /* 0x0000001f3f087899 */ /* 0x000fc80008011404 */
[----:B------:R-:W-:Y:S01]  /*fa60*/  ULEA.HI UR8, UR8, UR4, URZ, 0x7 ;  /* 0x0000000408087291 */ /* 0x000fe2000f8f383f */
[----:B------:R-:W-:Y:S01]  /*fa70*/  @UP0 ULDC UR6, c[0x0][0x44c] ;  /* 0x0001130000060ab9 */ /* 0x000fe20000000800 */
[----:B------:R-:W-:Y:S01]  /*fa80*/  @UP0 ULDC UR9, c[0x0][0x450] ;  /* 0x0001140000090ab9 */ /* 0x000fe20000000800 */
[----:B------:R-:W-:Y:S02]  /*fa90*/  UIMAD.WIDE.U32 UR6, UR41, UR6, URZ ;  /* 0x00000006290672a5 */ /* 0x000fe4000f8e003f */
[----:B------:R-:W-:Y:S01]  /*faa0*/  UMOV UR4, UR41 ;  /* 0x0000002900047c82 */ /* 0x000fe20008000000 */
[----:B------:R-:W-:Y:S02]  /*fab0*/  USHF.R.S32.HI UR43, URZ, 0x7, UR8 ;  /* 0x000000073f2b7899 */ /* 0x000fe40008011408 */
[----:B------:R-:W-:Y:S02]  /*fac0*/  @UP0 USHF.R.U32.HI UR4, URZ, UR9, UR7 ;  /* 0x000000093f040299 */ /* 0x000fe40008011607 */
[----:B------:R-:W-:-:S02]  /*fad0*/  UISETP.LT.AND UP0, UPT, UR42, UR43, UPT ;  /* 0x0000002b2a00728c */ /* 0x000fc4000bf01270 */
[----:B------:R-:W-:Y:S01]  /*fae0*/  UIADD3 UR4, UR4, -UR11, UR50 ;  /* 0x8000000b04047290 */ /* 0x000fe2000fffe032 */
[----:B------:R-:W-:Y:S01]  /*faf0*/  ULDC UR8, c[0x0][0x9dc] ;  /* 0x0002770000087ab9 */ /* 0x000fe20000000800 */
[----:B------:R-:W-:Y:S02]  /*fb00*/  USEL UR12, UR42, UR43, UP0 ;  /* 0x0000002b2a0c7287 */ /* 0x000fe40008000000 */
[----:B------:R-:W-:Y:S01]  /*fb10*/  UIADD3 UR8, UR4, -UR8, URZ ;  /* 0x8000000804087290 */ /* 0x000fe2000fffe03f */
[----:B------:R-:W-:Y:S11]  /*fb20*/  @!P1 BRA `(.L_x_1161) ;  /* 0x0000000000449947 */ /* 0x000ff60003800000 */
        /* <DEDUP_REMOVED lines=10> */
.L_x_1162:
[----:B------:R-:W-:-:S11]  /*fbd0*/  UISETP.NE.AND UP0, UPT, UR5, 0x1, UPT ;  /* 0x000000010500788c */ /* 0x000fd6000bf05270 */
[----:B------:R-:W-:Y:S02]  /*fbe0*/  @UP0 ULDC.64 UR10, c[0x0][0x9e8] ;  /* 0x00027a00000a0ab9 */ /* 0x000fe40000000a00 */
[----:B------:R-:W-:-:S04]  /*fbf0*/  UIMAD.WIDE.U32 UR6, UR4, UR10, URZ ;  /* 0x0000000a040672a5 */ /* 0x000fc8000f8e003f */
[----:B------:R-:W-:-:S12]  /*fc00*/  @UP0 USHF.R.U32.HI UR4, URZ, UR11, UR7 ;  /* 0x0000000b3f040299 */ /* 0x000fd80008011607 */
.L_x_1163:
[----:B------:R-:W-:-:S04]  /*fc10*/  UIMAD UR4, UR4, UR5, URZ ;  /* 0x00000005040472a4 */ /* 0x000fc8000f8e023f */
[----:B------:R-:W-:-:S04]  /*fc20*/  UISETP.LT.AND UP0, UPT, UR8, UR4, UPT ;  /* 0x000000040800728c */ /* 0x000fc8000bf01270 */
[----:B------:R-:W-:-:S12]  /*fc30*/  USEL UR8, UR8, UR4, !UP0 ;  /* 0x0000000408087287 */ /* 0x000fd8000c000000 */
.L_x_1161:
[----:B------:R-:W-:Y:S02]  /*fc40*/  USHF.R.S32.HI UR4, URZ, 0x1f, UR8 ;  /* 0x0000001f3f047899 */ /* 0x000fe40008011408 */
[----:B------:R-:W-:Y:S02]  /*fc50*/  USHF.R.U32.HI UR9, URZ, 0x10, UR45 ;  /* 0x000000103f097899 */ /* 0x000fe4000801162d */
[----:B------:R-:W-:Y:S02]  /*fc60*/  ULEA.HI UR4, UR4, UR8, URZ, 0x7 ;  /* 0x0000000804047291 */ /* 0x000fe4000f8f383f */
[----:B------:R-:W-:Y:S02]  /*fc70*/  ULOP3.LUT UR45, UR45, 0xffff, URZ, 0xc0, !UPT ;  /* 0x0000ffff2d2d7892 */ /* 0x000fe4000f8ec03f */
[----:B------:R-:W-:Y:S01]  /*fc80*/  USHF.R.S32.HI UR4, URZ, 0x7, UR4 ;  /* 0x000000073f047899 */ /* 0x000fe20008011404 */
[----:B------:R-:W-:-:S03]  /*fc90*/  UMOV UR37, URZ ;  /* 0x0000003f00257c82 */ /* 0x000fc60008000000 */
[----:B------:R-:W-:-:S04]  /*fca0*/  UISETP.LT.AND UP0, UPT, URZ, UR4, UPT ;  /* 0x000000043f00728c */ /* 0x000fc8000bf01270 */
[----:B------:R-:W-:Y:S02]  /*fcb0*/  USEL UR44, URZ, UR4, !UP0 ;  /* 0x000000043f2c7287 */ /* 0x000fe4000c000000 */
[----:B------:R-:W-:Y:S02]  /*fcc0*/  UISETP.NE.AND UP0, UPT, UR9, URZ, UPT ;  /* 0x0000003f0900728c */ /* 0x000fe4000bf05270 */
[----:B------:R-:W-:-:S06]  /*fcd0*/  UISETP.GT.AND UP1, UPT, UR12, UR44, UPT ;  /* 0x0000002c0c00728c */ /* 0x000fcc000bf24270 */
[----:B------:R-:W-:-:S03]  /*fce0*/  PLOP3.LUT P0, PT, PT, PT, UP1, 0x80, 0x0 ;  /* 0x000000000000781c */ /* 0x000fc60003f0f018 */
[----:B------:R-:W-:-:S10]  /*fcf0*/  @!UP0 ULDC UR9, c[0x0][0x9f0] ;  /* 0x00027c0000098ab9 */ /* 0x000fd40000000800 */
[----:B------:R-:W-:Y:S05]  /*fd00*/  @!P0 BRA `(.L_x_1164) ;  /* 0x00000000007c8947 */ /* 0x000fea0003800000 */
[----:B------:R-:W-:Y:S01]  /*fd10*/  IABS R0, UR9 ;  /* 0x0000000900007c13 */ /* 0x000fe20008000000 */
[----:B------:R-:W-:Y:S02]  /*fd20*/  UIADD3 UR4, UR9, -0x1, UR12 ;  /* 0xffffffff09047890 */ /* 0x000fe4000fffe00c */
[----:B------:R-:W-:Y:S02]  /*fd30*/  IABS R4, UR9 ;  /* 0x0000000900047c13 */ /* 0x000fe40008000000 */
[----:B------:R-:W-:Y:S01]  /*fd40*/  R2UR UR10, R0 ;  /* 0x00000000000a72ca */ /* 0x000fe200000e0000 */
[----:B------:R-:W-:-:S03]  /*fd50*/  UIADD3 UR6, -UR44, UR4, URZ ;  /* 0x000000042c067290 */ /* 0x000fc6000fffe13f */
[----:B------:R-:W-:-:S03]  /*fd60*/  UMOV UR4, URZ ;  /* 0x0000003f00047c82 */ /* 0x000fc60008000000 */
[----:B------:R-:W-:Y:S01]  /*fd70*/  IABS R3, UR6 ;  /* 0x0000000600037c13 */ /* 0x000fe20008000000 */
[----:B------:R-:W-:-:S03]  /*fd80*/  ULOP3.LUT UR6, UR6, UR9, URZ, 0x3c, !UPT ;  /* 0x0000000906067292 */ /* 0x000fc6000f8e3c3f */
[----:B------:R-:W-:Y:S02]  /*fd90*/  R2UR UR8, R3 ;  /* 0x00000000030872ca */ /* 0x000fe400000e0000 */
        /* <DEDUP_REMOVED lines=22> */
.L_x_1164:
[----:B------:R-:W-:Y:S02]  /*ff00*/  UIMAD UR52, UR45, UR37, UR44 ;  /* 0x000000252d3472a4 */ /* 0x000fe4000f8e022c */
[----:B------:R-:W-:Y:S02]  /*ff10*/  IMAD.U32 R3, RZ, RZ, UR37 ;  /* 0x00000025ff037e24 */ /* 0x000fe4000f8e00ff */
[----:B------:R-:W-:Y:S02]  /*ff20*/  IMAD.MOV.U32 R0, RZ, RZ, RZ ;  /* 0x000000ffff007224 */ /* 0x000fe400078e00ff */
[----:B------:R-:W-:Y:S02]  /*ff30*/  IMAD.MOV.U32 R8, RZ, RZ, 0x1 ;  /* 0x00000001ff087424 */ /* 0x000fe400078e00ff */
[----:B------:R-:W-:Y:S02]  /*ff40*/  IMAD.U32 R32, RZ, RZ, UR52 ;  /* 0x00000034ff207e24 */ /* 0x000fe4000f8e00ff */
[----:B------:R-:W-:-:S03]  /*ff50*/  IMAD.MOV.U32 R9, RZ, RZ, 0x1 ;  /* 0x00000001ff097424 */ /* 0x000fc600078e00ff */
[----:B------:R-:W-:-:S04]  /*ff60*/  VIADDMNMX R32, R32, R3, UR12, PT ;  /* 0x0000000c20207e46 */ /* 0x000fc8000b800103 */
[----:B------:R-:W-:-:S13]  /*ff70*/  ISETP.GT.AND P0, PT, R32, UR52, PT ;  /* 0x0000003420007c0c */ /* 0x000fda000bf04270 */
        /* <DEDUP_REMOVED lines=11> */
[----:B------:R-:W-:Y:S02]  /*10030*/  IMAD.U32 R4, RZ, RZ, UR4 ;  /* 0x00000004ff047e24 */ /* 0x000fe4000f8e00ff */
[----:B------:R-:W-:Y:S01]  /*10040*/  IMAD.U32 R5, RZ, RZ, UR5 ;  /* 0x00000005ff057e24 */ /* 0x000fe2000f8e00ff */
[----:B------:R-:W0:Y:S01]  /*10050*/  LDC.64 R2, c[0x4][R2] ;  /* 0x0100000002027b82 */ /* 0x000e220000000a00 */
[----:B------:R-:W-:Y:S01]  /*10060*/  ULDC.64 UR4, c[0x4][0x8] ;  /* 0x0100020000047ab9 */ /* 0x000fe20000000a00 */
[----:B------:R-:W-:Y:S02]  /*10070*/  IMAD.U32 R6, RZ, RZ, UR6 ;  /* 0x00000006ff067e24 */ /* 0x000fe4000f8e00ff */
[----:B------:R-:W-:-:S02]  /*10080*/  IMAD.U32 R7, RZ, RZ, UR7 ;  /* 0x00000007ff077e24 */ /* 0x000fc4000f8e00ff */
[----:B------:R-:W-:Y:S02]  /*10090*/  IMAD.U32 R10, RZ, RZ, UR4 ;  /* 0x00000004ff0a7e24 */ /* 0x000fe4000f8e00ff */
[----:B------:R-:W-:Y:S02]  /*100a0*/  IMAD.U32 R11, RZ, RZ, UR5 ;  /* 0x00000005ff0b7e24 */ /* 0x000fe4000f8e00ff */
[----:B------:R-:W-:Y:S02]  /*100b0*/  IMAD.MOV.U32 R8, RZ, RZ, 0x70 ;  /* 0x00000070ff087424 */ /* 0x000fe400078e00ff */
[----:B------:R-:W-:Y:S02]  /*100c0*/  IMAD.MOV.U32 R12, RZ, RZ, 0x1 ;  /* 0x00000001ff0c7424 */ /* 0x000fe400078e00ff */
[----:B------:R-:W-:-:S07]  /*100d0*/  IMAD.MOV.U32 R13, RZ, RZ, RZ ;  /* 0x000000ffff0d7224 */ /* 0x000fce00078e00ff */
[----:B------:R-:W-:-:S07]  /*100e0*/  LEPC R20, `(.L_x_1165) ;  /* 0x000000001014794e */ /* 0x000fce0000000000 */
[----:B0----5:R-:W-:Y:S05]  /*100f0*/  CALL.ABS.NOINC R2 ;  /* 0x0000000002007343 */ /* 0x021fea0003c00000 */
.L_x_1165:
        /* <DEDUP_REMOVED lines=19> */
[----:B-1---5:R-:W-:Y:S05]  /*10230*/  CALL.ABS.NOINC R2 ;  /* 0x0000000002007343 */ /* 0x022fea0003c00000 */
.L_x_1167:
[----:B------:R0:W1:Y:S01]  /*10240*/  LDC.64 R2, c[0x4][R16] ;  /* 0x0100000010027b82 */ /* 0x0000620000000a00 */
[----:B------:R-:W-:Y:S01]  /*10250*/  ULDC.64 UR4, c[0x4][0x80] ;  /* 0x0100200000047ab9 */ /* 0x000fe20000000a00 */
[----:B------:R-:W-:Y:S01]  /*10260*/  ULDC.64 UR6, c[0x4][0x88] ;  /* 0x0100220000067ab9 */ /* 0x000fe20000000a00 */
[----:B------:R-:W-:Y:S02]  /*10270*/  IMAD.U32 R4, RZ, RZ, UR4 ;  /* 0x00000004ff047e24 */ /* 0x000fe4000f8e00ff */
        /* <DEDUP_REMOVED lines=11> */
.L_x_1166:
[----:B------:R-:W0:Y:S01]  /*10330*/  LDC.64 R2, c[0x0][0x9f8] ;  /* 0x00027e00ff027b82 */ /* 0x000e220000000a00 */
[----:B------:R-:W-:-:S07]  /*10340*/  IMAD.MOV.U32 R30, RZ, RZ, R34 ;  /* 0x000000ffff1e7224 */ /* 0x000fce00078e0022 */
[----:B------:R-:W1:Y:S01]  /*10350*/  LDC R29, c[0x0][0x430] ;  /* 0x00010c00ff1d7b82 */ /* 0x000e620000000800 */
[C---:B------:R-:W-:Y:S01]  /*10360*/  LOP3.LUT R0, R19.reuse, 0x7f, RZ, 0xc0, !PT ;  /* 0x0000007f13007812 */ /* 0x040fe200078ec0ff */
[----:B------:R-:W-:Y:S02]  /*10370*/  IMAD.SHL.U32 R33, R19, 0x10, RZ ;  /* 0x0000001013217824 */ /* 0x000fe400078e00ff */
[----:B------:R-:W-:Y:S01]  /*10380*/  VIADD R22, R32, 0xffffffff ;  /* 0xffffffff20167836 */ /* 0x000fe20000000000 */
[----:B------:R-:W-:Y:S01]  /*10390*/  LOP3.LUT R23, R23, 0xfffffff7, RZ, 0xc0, !PT ;  /* 0xfffffff717177812 */ /* 0x000fe200078ec0ff */
[----:B------:R-:W-:Y:S01]  /*103a0*/  ULDC UR4, c[0x0][0x2f4] ;  /* 0x0000bd0000047ab9 */ /* 0x000fe20000000800 */
[----:B0-----:R-:W-:-:S04]  /*103b0*/  ISETP.NE.U32.AND P0, PT, R2, RZ, PT ;  /* 0x000000ff0200720c */ /* 0x001fc80003f05070 */
[----:B------:R-:W-:-:S13]  /*103c0*/  ISETP.NE.AND.EX P0, PT, R3, RZ, PT, P0 ;  /* 0x000000ff0300720c */ /* 0x000fda0003f05300 */
[----:B------:R-:W0:Y:S02]  /*103d0*/  @P0 LDC.64 R2, c[0x0][0x9f8] ;  /* 0x00027e00ff020b82 */ /* 0x000e240000000a00 */
[----:B0-----:R-:W-:-:S05]  /*103e0*/  @P0 IMAD.WIDE R2, R34, 0x4, R2 ;  /* 0x0000000422020825 */ /* 0x001fca00078e0202 */
[----:B------:R0:W2:Y:S01]  /*103f0*/  @P0 LDG.E R30, desc[UR48][R2.64] ;  /* 0x00000030021e0981 */ /* 0x0000a2000c1e1900 */
[----:B------:R-:W-:Y:S02]  /*10400*/  SHF.R.U32.HI R28, RZ, 0x3, R0 ;  /* 0x00000003ff1c7819 */ /* 0x000fe40000011600 */
[----:B------:R-:W-:Y:S02]  /*10410*/  LOP3.LUT R33, R33, 0x70, RZ, 0xc0, !PT ;  /* 0x0000007021217812 */ /* 0x000fe400078ec0ff */
[----:B-1----:R-:W-:Y:S01]  /*10420*/  ISETP.NE.AND P1, PT, R29, 0x1, PT ;  /* 0x000000011d00780c */ /* 0x002fe20003f25270 */
[----:B------:R-:W-:-:S04]  /*10430*/  IMAD R4, R22, 0x80, R28 ;  /* 0x0000008016047824 */ /* 0x000fc800078e021c */
[----:B------:R-:W-:-:S05]  /*10440*/  IMAD.IADD R8, R33, 0x1, R4 ;  /* 0x0000000121087824 */ /* 0x000fca00078e0204 */
        /* <DEDUP_REMOVED lines=18> */
[----:B------:R-:W-:-:S04]  /*10570*/  @!P0 IMAD.WIDE.U32 R4, R30, R4, R2 ;  /* 0x000000041e048225 */ /* 0x000fc800078e0002 */
[----:B------:R-:W-:Y:S01]  /*10580*/  @!P0 IMAD.IADD R3, R5, 0x1, R11 ;  /* 0x0000000105038824 */ /* 0x000fe200078e020b */
[----:B----4-:R-:W-:Y:S01]  /*10590*/  @!P0 LEA R2, P1, R4, R6, 0x2 ;  /* 0x0000000604028211 */ /* 0x010fe200078210ff */
[----:B------:R-:W-:-:S03]  /*105a0*/  IMAD.SHL.U32 R6, R19, 0x8, RZ ;  /* 0x0000000813067824 */ /* 0x000fc600078e00ff */
        /* <DEDUP_REMOVED lines=10> */
.L_x_1210:
[----:B------:R-:W-:Y:S01]  /*10650*/  ULOP3.LUT UR4, UR36, 0x2, URZ, 0xfc, !UPT ;  /* 0x0000000224047892 */ /* 0x000fe2000f8efc3f */
[----:B------:R-:W-:Y:S01]  /*10660*/  IMAD.U32 R24, RZ, RZ, UR40 ;  /* 0x00000028ff187e24 */ /* 0x000fe2000f8e00ff */
[----:B------:R-:W-:Y:S01]  /*10670*/  LOP3.LUT R23, R23, 0xfffffffb, RZ, 0xc0, !PT ;  /* 0xfffffffb17177812 */ /* 0x000fe200078ec0ff */
[----:B------:R-:W-:-:S03]  /*10680*/  IMAD.MOV R4, RZ, RZ, -R9 ;  /* 0x000000ffff047224 */ /* 0x000fc600078e0a09 */
[----:B------:R-:W-:Y:S01]  /*10690*/  IMAD.U32 R18, RZ, RZ, UR4 ;  /* 0x00000004ff127e24 */ /* 0x000fe2000f8e00ff */
[----:B------:R-:W-:Y:S01]  /*106a0*/  SHF.R.S32.HI R24, RZ, 0x1f, R24 ;  /* 0x0000001fff187819 */ /* 0x000fe20000011418 */
[----:B------:R-:W-:-:S03]  /*106b0*/  IMAD R4, R29, R4, R8 ;  /* 0x000000041d047224 */ /* 0x000fc600078e0208 */
[----:B------:R-:W-:-:S13]  /*106c0*/  ISETP.NE.AND P0, PT, R18, 0x3, PT ;  /* 0x000000031200780c */ /* 0x000fda0003f05270 */
[----:B------:R-:W-:Y:S01]  /*106d0*/  @P0 LOP3.LUT R23, R23, 0x4, RZ, 0xfc, !PT ;  /* 0x0000000417170812 */ /* 0x000fe200078efcff */
[----:B------:R-:W-:Y:S06]  /*106e0*/  @!P0 BRA `(.L_x_1169) ;  /* 0x0000000000048947 */ /* 0x000fec0003800000 */
[----:B------:R-:W-:Y:S01]  /*106f0*/  BPT.TRAP 0x1 ;  /* 0x000000040000795c */ /* 0x000fe20000300000 */
.L_x_1169:
        /* <DEDUP_REMOVED lines=15> */
[----:B------:R-:W-:Y:S02]  /*107f0*/  ULDC.64 UR4, c[0x0][0x330] ;  /* 0x0000cc0000047ab9 */ /* 0x000fe40000000a00 */
[----:B------:R-:W-:Y:S02]  /*10800*/  IMAD.IADD R3, R3, 0x1, R11 ;  /* 0x0000000103037824 */ /* 0x000fe400078e020b */
        /* <DEDUP_REMOVED lines=9> */
.L_x_1211:
        /* <DEDUP_REMOVED lines=19> */
[----:B------:R-:W-:Y:S02]  /*109d0*/  IMAD.IADD R5, R5, 0x1, R9 ;  /* 0x0000000105057824 */ /* 0x000fe400078e0209 */
[----:B------:R-:W-:Y:S01]  /*109e0*/  IMAD R3, R22, R3, UR50 ;  /* 0x0000003216037e24 */ /* 0x000fe2000f8e0203 */
[----:B------:R-:W-:Y:S02]  /*109f0*/  UIMAD UR4, UR40, UR5, UR4 ;  /* 0x00000005280472a4 */ /* 0x000fe4000f8e0204 */
[----:B------:R-:W-:Y:S01]  /*10a00*/  IMAD.WIDE.U32 R4, R7, UR40, R4 ;  /* 0x0000002807047c25 */ /* 0x000fe2000f8e0004 */
[----:B------:R-:W-:-:S03]  /*10a10*/  ULDC.64 UR6, c[0x0][0x2e8] ;  /* 0x0000ba0000067ab9 */ /* 0x000fc60000000a00 */
[----:B------:R-:W-:Y:S02]  /*10a20*/  IMAD.IADD R6, R3, 0x1, -R28 ;  /* 0x0000000103067824 */ /* 0x000fe400078e0a1c */
[----:B------:R-:W-:Y:S01]  /*10a30*/  IMAD.SHL.U32 R19, R0, 0x8, RZ ;  /* 0x0000000800137824 */ /* 0x000fe200078e00ff */
[----:B------:R-:W-:Y:S01]  /*10a40*/  LEA R0, P1, R4, UR6, 0x1 ;  /* 0x0000000604007c11 */ /* 0x000fe2000f8208ff */
[----:B------:R-:W-:Y:S01]  /*10a50*/  VIADD R3, R5, UR4 ;  /* 0x0000000405037c36 */ /* 0x000fe20008000000 */
[----:B------:R-:W-:Y:S01]  /*10a60*/  UMOV UR4, 0xffffffff ;  /* 0xffffffff00047882 */ /* 0x000fe20000000000 */
[----:B------:R-:W-:Y:S02]  /*10a70*/  ISETP.GE.AND P0, PT, R6, 0x1, PT ;  /* 0x000000010600780c */ /* 0x000fe40003f06270 */
[----:B------:R-:W-:Y:S02]  /*10a80*/  LOP3.LUT R19, R8, 0x200, R19, 0xf8, !PT ;  /* 0x0000020008137812 */ /* 0x000fe400078ef813 */
[----:B------:R-:W-:Y:S01]  /*10a90*/  LEA.HI.X R3, R4, UR7, R3, 0x1, P1 ;  /* 0x0000000704037c11 */ /* 0x000fe200088f0c03 */
[----:B------:R-:W-:Y:S08]  /*10aa0*/  BRA.DIV UR4, `(.L_x_1171) ;  /* 0x0000002e04807947 */ /* 0x000ff0000b800000 */
[----:B------:R-:W-:Y:S01]  /*10ab0*/  SHFL.IDX PT, R5, R3, RZ, 0x181f ;  /* 0x00181fff03057589 */ /* 0x000fe200000e0000 */
[----:B------:R-:W-:Y:S02]  /*10ac0*/  @P0 LEA R9, R19, UR46, 0x1 ;  /* 0x0000002e13090c11 */ /* 0x000fe4000f8e08ff */
[----:B------:R-:W-:Y:S01]  /*10ad0*/  ISETP.GE.AND P1, PT, R6, 0x21, PT ;  /* 0x000000210600780c */ /* 0x000fe20003f26270 */
[----:B------:R-:W0:Y:S04]  /*10ae0*/  SHFL.IDX PT, R4, R0, RZ, 0x181f ;  /* 0x00181fff00047589 */ /* 0x000e2800000e0000 */
[----:B------:R-:W-:Y:S04]  /*10af0*/  SHFL.IDX PT, R8, R3, 0x1, 0x181f ;  /* 0x00381f0003087f89 */ /* 0x000fe800000e0000 */
[----:B------:R-:W1:Y:S04]  /*10b00*/  SHFL.IDX PT, R14, R0, 0x1, 0x181f ;  /* 0x00381f00000e7f89 */ /* 0x000e6800000e0000 */
[----:B------:R-:W-:Y:S04]  /*10b10*/  SHFL.IDX PT, R10, R3, 0x2, 0x181f ;  /* 0x00581f00030a7f89 */ /* 0x000fe800000e0000 */
[----:B------:R-:W2:Y:S04]  /*10b20*/  SHFL.IDX PT, R35, R0, 0x2, 0x181f ;  /* 0x00581f0000237f89 */ /* 0x000ea800000e0000 */
        /* <DEDUP_REMOVED lines=8> */
[----:B------:R-:W-:Y:S01]  /*10bb0*/  @P0 LEA R37, R19, UR46, 0x1 ;  /* 0x0000002e13250c11 */ /* 0x000fe2000f8e08ff */
[----:B------:R-:W1:Y:S01]  /*10bc0*/  SHFL.IDX PT, R14, R0, 0x4, 0x181f ;  /* 0x00981f00000e7f89 */ /* 0x000e6200000e0000 */
[----:B------:R-:W-:-:S04]  /*10bd0*/  @P0 IMAD.WIDE.U32 R20, R26, 0x2, R4 ;  /* 0x000000021a140825 */ /* 0x000fc800078e0004 */
[----:B--2---:R-:W-:Y:S01]  /*10be0*/  IMAD.MOV.U32 R4, RZ, RZ, R35 ;  /* 0x000000ffff047224 */ /* 0x004fe200078e0023 */
[----:B------:R-:W-:Y:S01]  /*10bf0*/  @P0 LDGSTS.E.BYPASS.LTC128B.128 [R37+0x18c00], desc[UR48][R20.64], !P3 ;  /* 0x18c0000014250fae */ /* 0x000fe2000d901d70 */
[----:B------:R-:W-:-:S03]  /*10c00*/  IMAD.MOV.U32 R5, RZ, RZ, R10 ;  /* 0x000000ffff057224 */ /* 0x000fc600078e000a */
[----:B------:R-:W-:Y:S01]  /*10c10*/  @P0 LDGSTS.E.BYPASS.LTC128B.128 [R37+0x1cc00], desc[UR48][R20.64+0x80], !P2 ;  /* 0x1cc0008014250fae */ /* 0x000fe2000d101d70 */
[----:B------:R-:W-:Y:S01]  /*10c20*/  ISETP.GE.AND P0, PT, R6, 0x31, PT ;  /* 0x000000310600780c */ /* 0x000fe20003f06270 */
[----:B------:R-:W-:Y:S01]  /*10c30*/  @P1 IMAD.WIDE.U32 R8, R26, 0x2, R4 ;  /* 0x000000021a081825 */ /* 0x000fe200078e0004 */
[----:B------:R-:W-:Y:S01]  /*10c40*/  @P1 LEA R5, R19, UR46, 0x1 ;  /* 0x0000002e13051c11 */ /* 0x000fe2000f8e08ff */
[----:B------:R-:W2:Y:S02]  /*10c50*/  SHFL.IDX PT, R10, R3, 0x4, 0x181f ;  /* 0x00981f00030a7f89 */ /* 0x000ea400000e0000 */
[----:B0-----:R-:W-:Y:S02]  /*10c60*/  IMAD.MOV.U32 R4, RZ, RZ, R36 ;  /* 0x000000ffff047224 */ /* 0x001fe400078e0024 */
[----:B------:R-:W-:Y:S04]  /*10c70*/  @P1 LDGSTS.E.BYPASS.LTC128B.128 [R5+0x19400], desc[UR48][R8.64], !P3 ;  /* 0x1940000008051fae */ /* 0x000fe8000d901d70 */
[----:B------:R0:W-:Y:S01]  /*10c80*/  @P1 LDGSTS.E.BYPASS.LTC128B.128 [R5+0x1d400], desc[UR48][R8.64+0x80], !P2 ;  /* 0x1d40008008051fae */ /* 0x0001e2000d101d70 */
[----:B------:R-:W-:-:S03]  /*10c90*/  ISETP.GE.AND P1, PT, R6, 0x51, PT ;  /* 0x000000510600780c */ /* 0x000fc60003f26270 */
[----:B------:R-:W-:Y:S04]  /*10ca0*/  SHFL.IDX PT, R35, R3, 0x5, 0x181f ;  /* 0x00b81f0003237f89 */ /* 0x000fe800000e0000 */
[----:B------:R-:W3:Y:S01]  /*10cb0*/  SHFL.IDX PT, R36, R0, 0x5, 0x181f ;  /* 0x00b81f0000247f89 */ /* 0x000ee200000e0000 */
[----:B0-----:R-:W-:Y:S01]  /*10cc0*/  IMAD.MOV.U32 R5, RZ, RZ, R7 ;  /* 0x000000ffff057224 */ /* 0x001fe200078e0007 */
[----:B------:R-:W-:Y:S02]  /*10cd0*/  @P0 LEA R7, R19, UR46, 0x1 ;  /* 0x0000002e13070c11 */ /* 0x000fe4000f8e08ff */
[----:B------:R-:W0:Y:S01]  /*10ce0*/  SHFL.IDX PT, R37, R0, 0x6, 0x181f ;  /* 0x00d81f0000257f89 */ /* 0x000e2200000e0000 */
[----:B------:R-:W-:-:S05]  /*10cf0*/  @P0 IMAD.WIDE.U32 R4, R26, 0x2, R4 ;  /* 0x000000021a040825 */ /* 0x000fca00078e0004 */
[----:B------:R-:W-:Y:S04]  /*10d00*/  @P0 LDGSTS.E.BYPASS.LTC128B.128 [R7+0x19c00], desc[UR48][R4.64], !P3 ;  /* 0x19c0000004070fae */ /* 0x000fe8000d901d70 */
[----:B------:R4:W-:Y:S01]  /*10d10*/  @P0 LDGSTS.E.BYPASS.LTC128B.128 [R7+0x1dc00], desc[UR48][R4.64+0x80], !P2 ;  /* 0x1dc0008004070fae */ /* 0x0009e2000d101d70 */
[----:B------:R-:W-:-:S03]  /*10d20*/  ISETP.GE.AND P0, PT, R6, 0x41, PT ;  /* 0x000000410600780c */ /* 0x000fc60003f06270 */
[----:B----4-:R-:W4:Y:S01]  /*10d30*/  SHFL.IDX PT, R7, R3, 0x6, 0x181f ;  /* 0x00d81f0003077f89 */ /* 0x010f2200000e0000 */
[----:B-1----:R-:W-:Y:S02]  /*10d40*/  IMAD.MOV.U32 R4, RZ, RZ, R14 ;  /* 0x000000ffff047224 */ /* 0x002fe400078e000e */
[----:B--2---:R-:W-:-:S07]  /*10d50*/  IMAD.MOV.U32 R5, RZ, RZ, R10 ;  /* 0x000000ffff057224 */ /* 0x004fce00078e000a */
[----:B------:R-:W-:Y:S01]  /*10d60*/  @P0 LEA R10, R19, UR46, 0x1 ;  /* 0x0000002e130a0c11 */ /* 0x000fe2000f8e08ff */
[----:B------:R-:W1:Y:S01]  /*10d70*/  SHFL.IDX PT, R3, R3, 0x7, 0x181f ;  /* 0x00f81f0003037f89 */ /* 0x000e6200000e0000 */
[----:B------:R-:W-:-:S03]  /*10d80*/  @P0 IMAD.WIDE.U32 R20, R26, 0x2, R4 ;  /* 0x000000021a140825 */ /* 0x000fc600078e0004 */
[----:B------:R2:W1:Y:S01]  /*10d90*/  SHFL.IDX PT, R14, R0, 0x7, 0x181f ;  /* 0x00f81f00000e7f89 */ /* 0x00046200000e0000 */
[----:B---3--:R-:W-:-:S03]  /*10da0*/  IMAD.MOV.U32 R4, RZ, RZ, R36 ;  /* 0x000000ffff047224 */ /* 0x008fc600078e0024 */
[----:B------:R2:W-:Y:S01]  /*10db0*/  @P0 LDGSTS.E.BYPASS.LTC128B.128 [R10+0x1a400], desc[UR48][R20.64], !P3 ;  /* 0x1a400000140a0fae */ /* 0x0005e2000d901d70 */
[----:B------:R-:W-:Y:S01]  /*10dc0*/  IMAD.MOV.U32 R5, RZ, RZ, R35 ;  /* 0x000000ffff057224 */ /* 0x000fe200078e0023 */
[----:B------:R-:W-:Y:S02]  /*10dd0*/  @P1 LEA R35, R19, UR46, 0x1 ;  /* 0x0000002e13231c11 */ /* 0x000fe4000f8e08ff */
[----:B------:R2:W-:Y:S01]  /*10de0*/  @P0 LDGSTS.E.BYPASS.LTC128B.128 [R10+0x1e400], desc[UR48][R20.64+0x80], !P2 ;  /* 0x1e400080140a0fae */ /* 0x0005e2000d101d70 */
[----:B------:R-:W-:Y:S01]  /*10df0*/  ISETP.GE.AND P0, PT, R6, 0x61, PT ;  /* 0x000000610600780c */ /* 0x000fe20003f06270 */
[----:B------:R-:W-:-:S04]  /*10e00*/  @P1 IMAD.WIDE.U32 R8, R26, 0x2, R4 ;  /* 0x000000021a081825 */ /* 0x000fc800078e0004 */
[----:B0-----:R-:W-:Y:S01]  /*10e10*/  IMAD.MOV.U32 R4, RZ, RZ, R37 ;  /* 0x000000ffff047224 */ /* 0x001fe200078e0025 */
[----:B------:R2:W-:Y:S01]  /*10e20*/  @P1 LDGSTS.E.BYPASS.LTC128B.128 [R35+0x1ac00], desc[UR48][R8.64], !P3 ;  /* 0x1ac0000008231fae */ /* 0x0005e2000d901d70 */
[----:B----4-:R-:W-:-:S03]  /*10e30*/  IMAD.MOV.U32 R5, RZ, RZ, R7 ;  /* 0x000000ffff057224 */ /* 0x010fc600078e0007 */
[----:B------:R2:W-:Y:S03]  /*10e40*/  @P1 LDGSTS.E.BYPASS.LTC128B.128 [R35+0x1ec00], desc[UR48][R8.64+0x80], !P2 ;  /* 0x1ec0008008231fae */ /* 0x0005e6000d101d70 */
[----:B------:R-:W-:Y:S01]  /*10e50*/  @P0 IMAD.WIDE.U32 R4, R26, 0x2, R4 ;  /* 0x000000021a040825 */ /* 0x000fe200078e0004 */
[----:B------:R-:W-:-:S05]  /*10e60*/  @P0 LEA R7, R19, UR46, 0x1 ;  /* 0x0000002e13070c11 */ /* 0x000fca000f8e08ff */
[----:B------:R2:W-:Y:S04]  /*10e70*/  @P0 LDGSTS.E.BYPASS.LTC128B.128 [R7+0x1b400], desc[UR48][R4.64], !P3 ;  /* 0x1b40000004070fae */ /* 0x0005e8000d901d70 */
[----:B-1----:R2:W-:Y:S02]  /*10e80*/  @P0 LDGSTS.E.BYPASS.LTC128B.128 [R7+0x1f400], desc[UR48][R4.64+0x80], !P2 ;  /* 0x1f40008004070fae */ /* 0x0025e4000d101d70 */
.L_x_1229:
[----:B------:R-:W-:Y:S01]  /*10e90*/  ISETP.GE.AND P0, PT, R6, 0x71, PT ;  /* 0x000000710600780c */ /* 0x000fe20003f06270 */
[----:B--2---:R-:W-:Y:S02]  /*10ea0*/  IMAD.MOV.U32 R4, RZ, RZ, R14 ;  /* 0x000000ffff047224 */ /* 0x004fe400078e000e */
        /* <DEDUP_REMOVED lines=15> */
.L_x_1172:
        /* <DEDUP_REMOVED lines=18> */
[----:B------:R-:W-:Y:S02]  /*110c0*/  IMAD.U32 R4, RZ, RZ, UR4 ;  /* 0x00000004ff047e24 */ /* 0x000fe4000f8e00ff */
[----:B------:R-:W0:Y:S01]  /*110d0*/  LDC.64 R14, c[0x4][R14] ;  /* 0x010000000e0e7b82 */ /* 0x000e220000000a00 */
[----:B------:R-:W-:Y:S02]  /*110e0*/  IMAD.U32 R5, RZ, RZ, UR5 ;  /* 0x00000005ff057e24 */ /* 0x000fe4000f8e00ff */
        /* <DEDUP_REMOVED lines=8> */
[----:B0-----:R-:W-:Y:S05]  /*11170*/  CALL.ABS.NOINC R14 ;  /* 0x000000000e007343 */ /* 0x001fea0003c00000 */
.L_x_1173:
[----:B------:R-:W-:Y:S01]  /*11180*/  UISETP.NE.AND UP0, UPT, UR51, URZ, UPT ;  /* 0x0000003f3300728c */ /* 0x000fe2000bf05270 */
[----:B------:R-:W-:Y:S01]  /*11190*/  IMAD.U32 R4, RZ, RZ, UR38 ;  /* 0x00000026ff047e24 */ /* 0x000fe2000f8e00ff */
[----:B------:R-:W0:Y:S01]  /*111a0*/  LDC R0, c[0x0][0x448] ;  /* 0x00011200ff007b82 */ /* 0x000e220000000800 */
[----:B------:R-:W-:Y:S01]  /*111b0*/  IMAD.U32 R7, RZ, RZ, UR47 ;  /* 0x0000002fff077e24 */ /* 0x000fe2000f8e00ff */
[----:B------:R-:W-:Y:S01]  /*111c0*/  ULDC.64 UR4, c[0x0][0x2e0] ;  /* 0x0000b80000047ab9 */ /* 0x000fe20000000a00 */
[----:B------:R-:W-:Y:S01]  /*111d0*/  IMAD.MOV.U32 R6, RZ, RZ, R4 ;  /* 0x000000ffff067224 */ /* 0x000fe200078e0004 */
[----:B------:R-:W-:Y:S01]  /*111e0*/  PLOP3.LUT P0, PT, PT, PT, UP0, 0x80, 0x0 ;  /* 0x000000000000781c */ /* 0x000fe20003f0f008 */
[----:B------:R-:W-:Y:S01]  /*111f0*/  IMAD R35, R35, UR4, RZ ;  /* 0x0000000423237c24 */ /* 0x000fe2000f8e02ff */
[----:B------:R-:W-:Y:S01]  /*11200*/  PLOP3.LUT P1, PT, PT, PT, UP0, 0x80, 0x0 ;  /* 0x000000000000781c */ /* 0x000fe20003f2f008 */
[----:B------:R-:W-:Y:S01]  /*11210*/  IMAD.WIDE.U32 R6, R34, UR4, R6 ;  /* 0x0000000422067c25 */ /* 0x000fe2000f8e0006 */
[----:B------:R-:W-:Y:S01]  /*11220*/  IADD3 R3, R28, UR41, R33 ;  /* 0x000000291c037c10 */ /* 0x000fe2000fffe021 */
[----:B------:R-:W-:Y:S01]  /*11230*/  @UP0 ULDC UR4, c[0x0][0x44c] ;  /* 0x0001130000040ab9 */ /* 0x000fe20000000800 */
[----:B------:R-:W-:Y:S01]  /*11240*/  ULDC.64 UR6, c[0x0][0x280] ;  /* 0x0000a00000067ab9 */ /* 0x000fe20000000a00 */
[----:B------:R-:W-:-:S02]  /*11250*/  IMAD R35, R34, UR5, R35 ;  /* 0x0000000522237c24 */ /* 0x000fc4000f8e0223 */
[----:B------:R-:W-:Y:S02]  /*11260*/  IMAD.MOV.U32 R9, RZ, RZ, R3 ;  /* 0x000000ffff097224 */ /* 0x000fe400078e0003 */
[----:B------:R-:W-:Y:S02]  /*11270*/  IMAD.IADD R7, R7, 0x1, R35 ;  /* 0x0000000107077824 */ /* 0x000fe400078e0223 */
[----:B------:R-:W-:Y:S01]  /*11280*/  @P0 IMAD.HI.U32 R4, R3, UR4, RZ ;  /* 0x0000000403040c27 */ /* 0x000fe2000f8e00ff */
[----:B------:R-:W-:-:S03]  /*11290*/  @UP0 ULDC UR4, c[0x0][0x450] ;  /* 0x0001140000040ab9 */ /* 0x000fc60000000800 */
[----:B------:R-:W-:Y:S01]  /*112a0*/  IMAD.U32 R5, RZ, RZ, UR39 ;  /* 0x00000027ff057e24 */ /* 0x000fe2000f8e00ff */
[----:B------:R-:W-:Y:S01]  /*112b0*/  @P1 SHF.R.U32.HI R9, RZ, UR4, R4 ;  /* 0x00000004ff091c19 */ /* 0x000fe20008011604 */
[----:B------:R-:W-:-:S04]  /*112c0*/  ULDC.64 UR4, c[0x0][0x2d0] ;  /* 0x0000b40000047ab9 */ /* 0x000fc80000000a00 */
[----:B------:R-:W-:-:S04]  /*112d0*/  IMAD.MOV R4, RZ, RZ, -R9 ;  /* 0x000000ffff047224 */ /* 0x000fc800078e0a09 */
[----:B0-----:R-:W-:Y:S01]  /*112e0*/  IMAD R3, R0, R4, R3 ;  /* 0x0000000400037224 */ /* 0x001fe200078e0203 */
[----:B------:R-:W-:-:S05]  /*112f0*/  SHF.R.S32.HI R4, RZ, 0x1f, R9 ;  /* 0x0000001fff047819 */ /* 0x000fca0000011409 */
[----:B------:R-:W-:Y:S02]  /*11300*/  IMAD R8, R4, UR4, RZ ;  /* 0x0000000404087c24 */ /* 0x000fe4000f8e02ff */
[----:B------:R-:W-:Y:S01]  /*11310*/  IMAD.WIDE.U32 R4, R9, UR4, R6 ;  /* 0x0000000409047c25 */ /* 0x000fe2000f8e0006 */
[----:B------:R-:W-:-:S03]  /*11320*/  SHF.R.S32.HI R6, RZ, 0x1f, R3 ;  /* 0x0000001fff067819 */ /* 0x000fc60000011403 */
[----:B------:R-:W-:Y:S01]  /*11330*/  IMAD R9, R9, UR5, R8 ;  /* 0x0000000509097c24 */ /* 0x000fe2000f8e0208 */
[----:B------:R-:W-:Y:S02]  /*11340*/  ULDC.64 UR4, c[0x0][0x2c8] ;  /* 0x0000b20000047ab9 */ /* 0x000fe40000000a00 */
[----:B------:R-:W-:Y:S02]  /*11350*/  IMAD R6, R6, UR4, RZ ;  /* 0x0000000406067c24 */ /* 0x000fe4000f8e02ff */
[----:B------:R-:W-:Y:S02]  /*11360*/  IMAD.IADD R5, R5, 0x1, R9 ;  /* 0x0000000105057824 */ /* 0x000fe400078e0209 */
[C---:B------:R-:W-:Y:S02]  /*11370*/  IMAD R7, R3.reuse, UR5, R6 ;  /* 0x0000000503077c24 */ /* 0x040fe4000f8e0206 */
[----:B------:R-:W-:Y:S01]  /*11380*/  IMAD.WIDE.U32 R4, R3, UR4, R4 ;  /* 0x0000000403047c25 */ /* 0x000fe2000f8e0004 */
[----:B------:R-:W-:-:S02]  /*11390*/  ULDC UR4, c[0x0][0x2b8] ;  /* 0x0000ae0000047ab9 */ /* 0x000fc40000000800 */
[----:B------:R-:W-:Y:S01]  /*113a0*/  ISETP.GE.AND P0, PT, R26, UR4, PT ;  /* 0x000000041a007c0c */ /* 0x000fe2000bf06270 */
[----:B------:R-:W-:Y:S01]  /*113b0*/  IMAD.IADD R7, R5, 0x1, R7 ;  /* 0x0000000105077824 */ /* 0x000fe200078e0207 */
[C---:B------:R-:W-:Y:S02]  /*113c0*/  LEA R6, P2, R4.reuse, UR6, 0x1 ;  /* 0x0000000604067c11 */ /* 0x040fe4000f8408ff */
[----:B------:R-:W-:Y:S01]  /*113d0*/  ISETP.GE.AND P1, PT, R25, UR4, PT ;  /* 0x0000000419007c0c */ /* 0x000fe2000bf26270 */
[----:B------:R-:W-:Y:S01]  /*113e0*/  UMOV UR4, 0xffffffff ;  /* 0xffffffff00047882 */ /* 0x000fe20000000000 */
[----:B------:R-:W-:Y:S02]  /*113f0*/  LEA.HI.X R7, R4, UR7, R7, 0x1, P2 ;  /* 0x0000000704077c11 */ /* 0x000fe400090f0c07 */
[----:B------:R-:W-:Y:S09]  /*11400*/  BRA.DIV UR4, `(.L_x_1174) ;  /* 0x0000002e04a87947 */ /* 0x000ff2000b800000 */
[----:B------:R-:W-:Y:S01]  /*11410*/  SHFL.IDX PT, R5, R7, RZ, 0x181f ;  /* 0x00181fff07057589 */ /* 0x000fe200000e0000 */
[----:B------:R-:W-:Y:S01]  /*11420*/  ULDC UR4, c[0x0][0x288] ;  /* 0x0000a20000047ab9 */ /* 0x000fe20000000800 */
[----:B------:R-:W-:Y:S02]  /*11430*/  VIADD R3, R28, UR41 ;  /* 0x000000291c037c36 */ /* 0x000fe40008000000 */
[----:B------:R-:W0:Y:S01]  /*11440*/  SHFL.IDX PT, R4, R6, RZ, 0x181f ;  /* 0x00181fff06047589 */ /* 0x000e2200000e0000 */
[----:B------:R-:W-:Y:S02]  /*11450*/  IMAD R0, R0, UR4, RZ ;  /* 0x0000000400007c24 */ /* 0x000fe4000f8e02ff */
[C---:B------:R-:W-:Y:S01]  /*11460*/  VIADD R9, R3.reuse, 0x10 ;  /* 0x0000001003097836 */ /* 0x040fe20000000000 */
[----:B------:R-:W-:Y:S01]  /*11470*/  SHFL.IDX PT, R8, R7, 0x1, 0x181f ;  /* 0x00381f0007087f89 */ /* 0x000fe200000e0000 */
[C---:B------:R-:W-:Y:S01]  /*11480*/  VIADD R11, R3.reuse, 0x20 ;  /* 0x00000020030b7836 */ /* 0x040fe20000000000 */
[----:B------:R-:W-:-:S02]  /*11490*/  ISETP.GE.AND P2, PT, R3, R0, PT ;  /* 0x000000000300720c */ /* 0x000fc40003f46270 */
[----:B------:R-:W1:Y:S04]  /*114a0*/  SHFL.IDX PT, R14, R6, 0x1, 0x181f ;  /* 0x00381f00060e7f89 */ /* 0x000e6800000e0000 */
[----:B------:R-:W-:Y:S07]  /*114b0*/  SHFL.IDX PT, R10, R7, 0x3, 0x181f ;  /* 0x00781f00070a7f89 */ /* 0x000fee00000e0000 */
[----:B------:R-:W-:Y:S01]  /*114c0*/  @!P2 LEA R21, R19, UR46, 0x1 ;  /* 0x0000002e1315ac11 */ /* 0x000fe2000f8e08ff */
[----:B0-----:R-:W-:-:S05]  /*114d0*/  @!P2 IMAD.WIDE.U32 R4, R26, 0x2, R4 ;  /* 0x000000021a04a825 */ /* 0x001fca00078e0004 */
[----:B------:R-:W-:Y:S04]  /*114e0*/  @!P2 LDGSTS.E.BYPASS.LTC128B.128 [R21+0x10400], desc[UR48][R4.64], !P0 ;  /* 0x104000000415afae */ /* 0x000fe8000c101d70 */
[----:B------:R1:W-:Y:S01]  /*114f0*/  @!P2 LDGSTS.E.BYPASS.LTC128B.128 [R21+0x14400], desc[UR48][R4.64+0x80], !P1 ;  /* 0x144000800415afae */ /* 0x0003e2000c901d70 */
[----:B------:R-:W-:Y:S01]  /*11500*/  ISETP.GE.AND P2, PT, R9, R0, PT ;  /* 0x000000000900720c */ /* 0x000fe20003f46270 */
[----:B-1----:R-:W-:Y:S02]  /*11510*/  IMAD.MOV.U32 R4, RZ, RZ, R14 ;  /* 0x000000ffff047224 */ /* 0x002fe400078e000e */
[----:B------:R-:W-:-:S10]  /*11520*/  IMAD.MOV.U32 R5, RZ, RZ, R8 ;  /* 0x000000ffff057224 */ /* 0x000fd400078e0008 */
[----:B------:R-:W-:Y:S01]  /*11530*/  @!P2 LEA R35, R19, UR46, 0x1 ;  /* 0x0000002e1323ac11 */ /* 0x000fe2000f8e08ff */
[----:B------:R-:W-:Y:S01]  /*11540*/  SHFL.IDX PT, R14, R6, 0x3, 0x181f ;  /* 0x00781f00060e7f89 */ /* 0x000fe200000e0000 */
[----:B------:R-:W-:-:S03]  /*11550*/  @!P2 IMAD.WIDE.U32 R8, R26, 0x2, R4 ;  /* 0x000000021a08a825 */ /* 0x000fc600078e0004 */
[----:B------:R-:W-:Y:S04]  /*11560*/  SHFL.IDX PT, R5, R7, 0x2, 0x181f ;  /* 0x00581f0007057f89 */ /* 0x000fe800000e0000 */
[----:B------:R-:W0:Y:S04]  /*11570*/  SHFL.IDX PT, R4, R6, 0x2, 0x181f ;  /* 0x00581f0006047f89 */ /* 0x000e2800000e0000 */
[----:B------:R-:W-:Y:S04]  /*11580*/  @!P2 LDGSTS.E.BYPASS.LTC128B.128 [R35+0x10c00], desc[UR48][R8.64], !P0 ;  /* 0x10c000000823afae */ /* 0x000fe8000c101d70 */
[----:B------:R1:W-:Y:S01]  /*11590*/  @!P2 LDGSTS.E.BYPASS.LTC128B.128 [R35+0x14c00], desc[UR48][R8.64+0x80], !P1 ;  /* 0x14c000800823afae */ /* 0x0003e2000c901d70 */
[----:B------:R-:W-:Y:S01]  /*115a0*/  ISETP.GE.AND P2, PT, R11, R0, PT ;  /* 0x000000000b00720c */ /* 0x000fe20003f46270 */
[----:B------:R-:W-:-:S02]  /*115b0*/  VIADD R11, R3, 0x40 ;  /* 0x00000040030b7836 */ /* 0x000fc40000000000 */
[----:B-1----:R-:W-:-:S10]  /*115c0*/  VIADD R9, R3, 0x30 ;  /* 0x0000003003097836 */ /* 0x002fd40000000000 */
[----:B------:R-:W-:Y:S01]  /*115d0*/  @!P2 LEA R21, R19, UR46, 0x1 ;  /* 0x0000002e1315ac11 */ /* 0x000fe2000f8e08ff */
[----:B0-----:R-:W-:-:S05]  /*115e0*/  @!P2 IMAD.WIDE.U32 R4, R26, 0x2, R4 ;  /* 0x000000021a04a825 */ /* 0x001fca00078e0004 */
[----:B------:R-:W-:Y:S04]  /*115f0*/  @!P2 LDGSTS.E.BYPASS.LTC128B.128 [R21+0x11400], desc[UR48][R4.64], !P0 ;  /* 0x114000000415afae */ /* 0x000fe8000c101d70 */
[----:B------:R0:W-:Y:S01]  /*11600*/  @!P2 LDGSTS.E.BYPASS.LTC128B.128 [R21+0x15400], desc[UR48][R4.64+0x80], !P1 ;  /* 0x154000800415afae */ /* 0x0001e2000c901d70 */
[----:B------:R-:W-:Y:S01]  /*11610*/  ISETP.GE.AND P2, PT, R9, R0, PT ;  /* 0x000000000900720c */ /* 0x000fe20003f46270 */
[----:B0-----:R-:W-:Y:S02]  /*11620*/  IMAD.MOV.U32 R4, RZ, RZ, R14 ;  /* 0x000000ffff047224 */ /* 0x001fe400078e000e */
        /* <DEDUP_REMOVED lines=10> */
[----:B------:R-:W2:Y:S01]  /*116d0*/  SHFL.IDX PT, R14, R6, 0x5, 0x181f ;  /* 0x00b81f00060e7f89 */ /* 0x000ea200000e0000 */
[----:B-1----:R-:W-:-:S09]  /*116e0*/  VIADD R9, R3, 0x50 ;  /* 0x0000005003097836 */ /* 0x002fd20000000000 */
[----:B------:R-:W-:Y:S01]  /*116f0*/  @!P2 LEA R21, R19, UR46, 0x1 ;  /* 0x0000002e1315ac11 */ /* 0x000fe2000f8e08ff */
[----:B0-----:R-:W-:-:S05]  /*11700*/  @!P2 IMAD.WIDE.U32 R4, R26, 0x2, R4 ;  /* 0x000000021a04a825 */ /* 0x001fca00078e0004 */
[----:B------:R-:W-:Y:S04]  /*11710*/  @!P2 LDGSTS.E.BYPASS.LTC128B.128 [R21+0x12400], desc[UR48][R4.64], !P0 ;  /* 0x124000000415afae */ /* 0x000fe8000c101d70 */
[----:B------:R2:W-:Y:S01]  /*11720*/  @!P2 LDGSTS.E.BYPASS.LTC128B.128 [R21+0x16400], desc[UR48][R4.64+0x80], !P1 ;  /* 0x164000800415afae */ /* 0x0005e2000c901d70 */
[----:B------:R-:W-:Y:S01]  /*11730*/  ISETP.GE.AND P2, PT, R9, R0, PT ;  /* 0x000000000900720c */ /* 0x000fe20003f46270 */
[----:B--2---:R-:W-:Y:S02]  /*11740*/  IMAD.MOV.U32 R4, RZ, RZ, R14 ;  /* 0x000000ffff047224 */ /* 0x004fe400078e000e */
[----:B------:R-:W-:-:S10]  /*11750*/  IMAD.MOV.U32 R5, RZ, RZ, R10 ;  /* 0x000000ffff057224 */ /* 0x000fd400078e000a */
[----:B------:R-:W-:Y:S01]  /*11760*/  @!P2 LEA R35, R19, UR46, 0x1 ;  /* 0x0000002e1323ac11 */ /* 0x000fe2000f8e08ff */
[----:B------:R-:W-:Y:S01]  /*11770*/  SHFL.IDX PT, R10, R7, 0x7, 0x181f ;  /* 0x00f81f00070a7f89 */ /* 0x000fe200000e0000 */
[----:B------:R-:W-:-:S03]  /*11780*/  @!P2 IMAD.WIDE.U32 R8, R26, 0x2, R4 ;  /* 0x000000021a08a825 */ /* 0x000fc600078e0004 */
[----:B------:R-:W-:Y:S04]  /*11790*/  SHFL.IDX PT, R5, R7, 0x6, 0x181f ;  /* 0x00d81f0007057f89 */ /* 0x000fe800000e0000 */
[----:B------:R-:W0:Y:S04]  /*117a0*/  SHFL.IDX PT, R4, R6, 0x6, 0x181f ;  /* 0x00d81f0006047f89 */ /* 0x000e2800000e0000 */
[----:B------:R1:W-:Y:S04]  /*117b0*/  @!P2 LDGSTS.E.BYPASS.LTC128B.128 [R35+0x12c00], desc[UR48][R8.64], !P0 ;  /* 0x12c000000823afae */ /* 0x0003e8000c101d70 */
[----:B------:R1:W-:Y:S01]  /*117c0*/  @!P2 LDGSTS.E.BYPASS.LTC128B.128 [R35+0x16c00], desc[UR48][R8.64+0x80], !P1 ;  /* 0x16c000800823afae */ /* 0x0003e2000c901d70 */
[----:B------:R-:W-:-:S03]  /*117d0*/  ISETP.GE.AND P2, PT, R11, R0, PT ;  /* 0x000000000b00720c */ /* 0x000fc60003f46270 */
[----:B------:R1:W2:Y:S10]  /*117e0*/  SHFL.IDX PT, R14, R6, 0x7, 0x181f ;  /* 0x00f81f00060e7f89 */ /* 0x0002b400000e0000 */
[----:B------:R-:W-:Y:S01]  /*117f0*/  @!P2 LEA R21, R19, UR46, 0x1 ;  /* 0x0000002e1315ac11 */ /* 0x000fe2000f8e08ff */
[----:B0-----:R-:W-:-:S05]  /*11800*/  @!P2 IMAD.WIDE.U32 R4, R26, 0x2, R4 ;  /* 0x000000021a04a825 */ /* 0x001fca00078e0004 */
[----:B------:R1:W-:Y:S04]  /*11810*/  @!P2 LDGSTS.E.BYPASS.LTC128B.128 [R21+0x13400], desc[UR48][R4.64], !P0 ;  /* 0x134000000415afae */ /* 0x0003e8000c101d70 */
[----:B------:R1:W-:Y:S02]  /*11820*/  @!P2 LDGSTS.E.BYPASS.LTC128B.128 [R21+0x17400], desc[UR48][R4.64+0x80], !P1 ;  /* 0x174000800415afae */ /* 0x0003e4000c901d70 */
.L_x_1246:
[----:B------:R-:W-:Y:S01]  /*11830*/  VIADD R3, R3, 0x70 ;  /* 0x0000007003037836 */ /* 0x000fe20000000000 */
[----:B------:R-:W-:Y:S01]  /*11840*/  BSSY B0, `(.L_x_1175) ;  /* 0x000000e000007945 */ /* 0x000fe20003800000 */
[----:B-12---:R-:W-:Y:S02]  /*11850*/  IMAD.MOV.U32 R4, RZ, RZ, R14 ;  /* 0x000000ffff047224 */ /* 0x006fe400078e000e */
[----:B------:R-:W-:Y:S01]  /*11860*/  IMAD.MOV.U32 R5, RZ, RZ, R10 ;  /* 0x000000ffff057224 */ /* 0x000fe200078e000a */
[----:B------:R-:W-:Y:S01]  /*11870*/  ISETP.GE.AND P2, PT, R3, R0, PT ;  /* 0x000000000300720c */ /* 0x000fe20003f46270 */
[----:B------:R-:W-:-:S05]  /*11880*/  IMAD.MOV.U32 R0, RZ, RZ, 0x1 ;  /* 0x00000001ff007424 */ /* 0x000fca00078e00ff */
        /* <DEDUP_REMOVED lines=9> */
.L_x_1176:
[----:B------:R-:W-:Y:S05]  /*11920*/  BSYNC B0 ;  /* 0x0000000000007941 */ /* 0x000fea0003800000 */
.L_x_1175:
[----:B------:R-:W-:Y:S01]  /*11930*/  NOP ;  /* 0x0000000000007918 */ /* 0x000fe20000000000 */
[----:B------:R-:W-:Y:S01]  /*11940*/  SYNCS.ARRIVE.TRANS64.RED.A0T1 RZ, [UR46+0x28800], RZ ;  /* 0x028800ffffff79a7 */ /* 0x000fe2000820042e */
[----:B------:R-:W-:Y:S01]  /*11950*/  ARRIVES.LDGSTSBAR.64.TRANSCNT [UR46+0x28800] ;  /* 0x02880000ff0079b0 */ /* 0x000fe20008000aae */
[----:B------:R-:W-:Y:S01]  /*11960*/  NOP ;  /* 0x0000000000007918 */ /* 0x000fe20000000000 */
[----:B------:R-:W-:Y:S01]  /*11970*/  SYNCS.ARRIVE.TRANS64.A1T0 RZ, [UR46+0x28800], RZ ;  /* 0x028800ffffff79a7 */ /* 0x000fe2000810002e */
[----:B------:R-:W-:-:S05]  /*11980*/  VIADD R32, R32, 0xfffffffe ;  /* 0xfffffffe20207836 */ /* 0x000fca0000000000 */
[----:B------:R-:W-:Y:S01]  /*11990*/  ISETP.GE.AND P1, PT, R32, UR52, PT ;  /* 0x0000003420007c0c */ /* 0x000fe2000bf26270 */
[----:B------:R-:W1:Y:S02]  /*119a0*/  SYNCS.PHASECHK.TRANS64.TRYWAIT P0, [UR46+0x28820], R0 ;  /* 0x02882000ff0075a7 */ /* 0x000e64000800016e */
[----:B-1----:R-:W-:Y:S10]  /*119b0*/  @!P0 BRA `(.L_x_1177) ;  /* 0x0000003000b48947 */ /* 0x002ff40003800000 */
.L_x_1247:
[----:B------:R-:W-:Y:S02]  /*119c0*/  IMAD.MOV.U32 R8, RZ, RZ, 0x1 ;  /* 0x00000001ff087424 */ /* 0x000fe400078e00ff */
[----:B------:R-:W-:Y:S01]  /*119d0*/  IMAD.MOV.U32 R10, RZ, RZ, RZ ;  /* 0x000000ffff0a7224 */ /* 0x000fe200078e00ff */
[----:B------:R-:W-:Y:S06]  /*119e0*/  @!P1 BRA `(.L_x_1178) ;  /* 0x0000001000309947 */ /* 0x000fec0003800000 */
[----:B------:R-:W-:Y:S01]  /*119f0*/  UIADD3 UR4, UR45, 0x1, URZ ;  /* 0x000000012d047890 */ /* 0x000fe2000fffe03f */
[----:B0-----:R-:W-:Y:S01]  /*11a00*/  LOP3.LUT R3, RZ, UR43, RZ, 0x33, !PT ;  /* 0x0000002bff037c12 */ /* 0x001fe2000f8e33ff */
[----:B------:R-:W-:Y:S01]  /*11a10*/  BSSY B0, `(.L_x_1178) ;  /* 0x0000109000007945 */ /* 0x000fe20003800000 */
[----:B------:R-:W-:Y:S01]  /*11a20*/  LOP3.LUT R5, RZ, UR42, RZ, 0x33, !PT ;  /* 0x0000002aff057c12 */ /* 0x000fe2000f8e33ff */
[----:B------:R-:W-:Y:S01]  /*11a30*/  UIMAD UR4, UR4, UR37, URZ ;  /* 0x00000025040472a4 */ /* 0x000fe2000f8e023f */
[----:B------:R-:W-:Y:S01]  /*11a40*/  IADD3 R31, R33, R31, R28 ;  /* 0x0000001f211f7210 */ /* 0x000fe20007ffe01c */
[----:B------:R-:W-:Y:S02]  /*11a50*/  IMAD.MOV.U32 R9, RZ, RZ, 0x1 ;  /* 0x00000001ff097424 */ /* 0x000fe400078e00ff */
[----:B------:R-:W-:Y:S02]  /*11a60*/  IMAD.MOV.U32 R20, RZ, RZ, RZ ;  /* 0x000000ffff147224 */ /* 0x000fe400078e00ff */
[----:B------:R-:W-:Y:S01]  /*11a70*/  LOP3.LUT R0, RZ, UR4, RZ, 0x33, !PT ;  /* 0x00000004ff007c12 */ /* 0x000fe2000f8e33ff */
[----:B------:R-:W-:Y:S01]  /*11a80*/  VIADD R31, R31, 0xfffffe80 ;  /* 0xfffffe801f1f7836 */ /* 0x000fe20000000000 */
[----:B------:R-:W-:-:S02]  /*11a90*/  ULDC UR4, c[0x0][0x2f4] ;  /* 0x0000bd0000047ab9 */ /* 0x000fc40000000800 */
[----:B------:R-:W-:Y:S02]  /*11aa0*/  VIADDMNMX R0, R0, -UR44, R3, !PT ;  /* 0x8000002c00007c46 */ /* 0x000fe4000f800103 */
[----:B------:R-:W-:Y:S02]  /*11ab0*/  IADD3 R3, -R28, UR50, RZ ;  /* 0x000000321c037c10 */ /* 0x000fe4000fffe1ff */
[----:B------:R-:W-:Y:S02]  /*11ac0*/  VIMNMX R0, R0, R5, !PT ;  /* 0x0000000500007248 */ /* 0x000fe40007fe0100 */
[----:B------:R-:W-:Y:S02]  /*11ad0*/  ISETP.GE.AND P2, PT, R26, UR4, PT ;  /* 0x000000041a007c0c */ /* 0x000fe4000bf46270 */
[----:B------:R-:W-:Y:S01]  /*11ae0*/  ISETP.GE.AND P1, PT, R25, UR4, PT ;  /* 0x0000000419007c0c */ /* 0x000fe2000bf26270 */
[C---:B------:R-:W-:Y:S01]  /*11af0*/  IMAD R3, R0.reuse, 0x80, R3 ;  /* 0x0000008000037824 */ /* 0x040fe200078e0203 */
[C---:B------:R-:W-:Y:S01]  /*11b00*/  IADD3 R22, -R0.reuse, -0x2, RZ ;  /* 0xfffffffe00167810 */ /* 0x040fe20007ffe1ff */
[----:B------:R-:W-:-:S02]  /*11b10*/  IMAD R21, R0, -0x80, R31 ;  /* 0xffffff8000157824 */ /* 0x000fc400078e021f */
[----:B------:R-:W-:-:S08]  /*11b20*/  VIADD R31, R3, 0x100 ;  /* 0x00000100031f7836 */ /* 0x000fd00000000000 */
.L_x_1191:
        /* <DEDUP_REMOVED lines=26> */
.L_x_1179:
[----:B------:R-:W-:Y:S01]  /*11cd0*/  LEA R34, R10, UR46, 0x3 ;  /* 0x0000002e0a227c11 */ /* 0x000fe2000f8e18ff */
[----:B------:R-:W-:Y:S01]  /*11ce0*/  BSSY B1, `(.L_x_1180) ;  /* 0x0000004000017945 */ /* 0x000fe20003800000 */
[----:B------:R-:W-:-:S04]  /*11cf0*/  SHF.L.U32 R3, R8, 0x1f, RZ ;  /* 0x0000001f08037819 */ /* 0x000fc800000006ff */
[----:B------:R-:W0:Y:S02]  /*11d00*/  SYNCS.PHASECHK.TRANS64.TRYWAIT P0, [R34+URZ+0x28840], R3 ;  /* 0x02884003220075a7 */ /* 0x000e24000800017f */
[----:B0-----:R-:W-:Y:S05]  /*11d10*/  @!P0 BRA `(.L_x_1181) ;  /* 0x0000002c00f48947 */ /* 0x001fea0003800000 */
.L_x_1248:
[----:B------:R-:W-:Y:S05]  /*11d20*/  BSYNC B1 ;  /* 0x0000000000017941 */ /* 0x000fea0003800000 */
.L_x_1180:
        /* <DEDUP_REMOVED lines=17> */
[----:B------:R-:W-:Y:S02]  /*11e40*/  IMAD.IADD R5, R5, 0x1, R3 ;  /* 0x0000000105057824 */ /* 0x000fe400078e0203 */
[----:B------:R-:W-:Y:S01]  /*11e50*/  IMAD.U32 R3, RZ, RZ, UR4 ;  /* 0x00000004ff037e24 */ /* 0x000fe2000f8e00ff */
[----:B------:R-:W-:-:S03]  /*11e60*/  UIMAD UR4, UR6, UR4, URZ ;  /* 0x00000004060472a4 */ /* 0x000fc6000f8e023f */
[----:B------:R-:W-:Y:S01]  /*11e70*/  IMAD.WIDE.U32 R4, R3, UR40, R4 ;  /* 0x0000002803047c25 */ /* 0x000fe2000f8e0004 */
[----:B------:R-:W-:Y:S01]  /*11e80*/  UIMAD UR4, UR40, UR5, UR4 ;  /* 0x00000005280472a4 */ /* 0x000fe2000f8e0204 */
[----:B------:R-:W-:Y:S02]  /*11e90*/  ULDC.64 UR6, c[0x0][0x2e8] ;  /* 0x0000ba0000067ab9 */ /* 0x000fe40000000a00 */
[----:B------:R-:W-:-:S03]  /*11ea0*/  LEA R6, P0, R4, UR6, 0x1 ;  /* 0x0000000604067c11 */ /* 0x000fc6000f8008ff */
[----:B------:R-:W-:Y:S01]  /*11eb0*/  VIADD R5, R5, UR4 ;  /* 0x0000000405057c36 */ /* 0x000fe20008000000 */
[----:B------:R-:W-:-:S04]  /*11ec0*/  UMOV UR4, 0xffffffff ;  /* 0xffffffff00047882 */ /* 0x000fc80000000000 */
[----:B------:R-:W-:Y:S01]  /*11ed0*/  LEA.HI.X R5, R4, UR7, R5, 0x1, P0 ;  /* 0x0000000704057c11 */ /* 0x000fe200080f0c05 */
[----:B------:R-:W-:Y:S01]  /*11ee0*/  IMAD R4, R10, 0x4000, R19 ;  /* 0x000040000a047824 */ /* 0x000fe200078e0213 */
[----:B------:R-:W-:Y:S06]  /*11ef0*/  BRA.DIV UR4, `(.L_x_1182) ;  /* 0x0000002e04907947 */ /* 0x000fec000b800000 */
[----:B------:R-:W0:Y:S01]  /*11f00*/  SHFL.IDX PT, R14, R6, RZ, 0x181f ;  /* 0x00181fff060e7589 */ /* 0x000e2200000e0000 */
[----:B------:R-:W-:Y:S01]  /*11f10*/  IMAD.SHL.U32 R3, R26, 0x2, RZ ;  /* 0x000000021a037824 */ /* 0x000fe200078e00ff */
[----:B------:R-:W-:Y:S02]  /*11f20*/  LEA R4, R4, UR46, 0x1 ;  /* 0x0000002e04047c11 */ /* 0x000fe4000f8e08ff */
[----:B------:R-:W1:Y:S04]  /*11f30*/  SHFL.IDX PT, R0, R5, RZ, 0x181f ;  /* 0x00181fff05007589 */ /* 0x000e6800000e0000 */
[----:B------:R-:W2:Y:S04]  /*11f40*/  SHFL.IDX PT, R37, R6, 0x1, 0x181f ;  /* 0x00381f0006257f89 */ /* 0x000ea800000e0000 */
[----:B------:R-:W-:Y:S01]  /*11f50*/  SHFL.IDX PT, R7, R5, 0x2, 0x181f ;  /* 0x00581f0005077f89 */ /* 0x000fe200000e0000 */
[----:B0-----:R-:W-:-:S05]  /*11f60*/  IADD3 R14, P0, R14, R3, RZ ;  /* 0x000000030e0e7210 */ /* 0x001fca0007f1e0ff */
[----:B-1----:R-:W-:Y:S02]  /*11f70*/  IMAD.X R15, RZ, RZ, R0, P0 ;  /* 0x000000ffff0f7224 */ /* 0x002fe400000e0600 */
        /* <DEDUP_REMOVED lines=22> */
[----:B------:R-:W-:Y:S02]  /*120e0*/  SHFL.IDX PT, R37, R6, 0x6, 0x181f ;  /* 0x00d81f0006257f89 */ /* 0x000fe400000e0000 */
[----:B0-----:R-:W-:Y:S02]  /*120f0*/  IMAD.X R13, RZ, RZ, R0, P0 ;  /* 0x000000ffff0d7224 */ /* 0x001fe400000e0600 */
        /* <DEDUP_REMOVED lines=14> */
.L_x_1266:
        /* <DEDUP_REMOVED lines=9> */
.L_x_1183:
        /* <DEDUP_REMOVED lines=10> */
.L_x_1184:
[----:B------:R2:W-:Y:S01]  /*12310*/  SYNCS.ARRIVE.TRANS64.A1T0 RZ, [R34+URZ+0x28830], RZ ;  /* 0x028830ff22ff79a7 */ /* 0x0005e2000810003f */
[----:B------:R-:W-:Y:S05]  /*12320*/  @!P4 BRA `(.L_x_1185) ;  /* 0x000000000004c947 */ /* 0x000fea0003800000 */
[----:B------:R-:W-:Y:S01]  /*12330*/  BPT.TRAP 0x1 ;  /* 0x000000040000795c */ /* 0x000fe20000300000 */
.L_x_1185:
[----:B------:R-:W-:Y:S01]  /*12340*/  SHF.L.U32 R5, R9, 0x1f, RZ ;  /* 0x0000001f09057819 */ /* 0x000fe200000006ff */
[----:B------:R-:W-:Y:S01]  /*12350*/  BSSY B1, `(.L_x_1186) ;  /* 0x0000004000017945 */ /* 0x000fe20003800000 */
[----:B------:R-:W-:-:S04]  /*12360*/  LEA R0, R20, UR46, 0x3 ;  /* 0x0000002e14007c11 */ /* 0x000fc8000f8e18ff */
[----:B------:R-:W3:Y:S02]  /*12370*/  SYNCS.PHASECHK.TRANS64.TRYWAIT P0, [R0+URZ+0x28860], R5 ;  /* 0x02886005000075a7 */ /* 0x000ee4000800017f */
[----:B---3--:R-:W-:Y:S05]  /*12380*/  @!P0 BRA `(.L_x_1187) ;  /* 0x0000003000c88947 */ /* 0x008fea0003800000 */
.L_x_1267:
[----:B------:R-:W-:Y:S05]  /*12390*/  BSYNC B1 ;  /* 0x0000000000017941 */ /* 0x000fea0003800000 */
.L_x_1186:
[----:B------:R-:W-:Y:S01]  /*123a0*/  UMOV UR4, 0xffffffff ;  /* 0xffffffff00047882 */ /* 0x000fe20000000000 */
[----:B-1----:R-:W-:Y:S02]  /*123b0*/  IMAD R7, R20, 0x4000, R19 ;  /* 0x0000400014077824 */ /* 0x002fe400078e0213 */
        /* <DEDUP_REMOVED lines=56> */
[----:B------:R3:W0:-:S12]  /*12740*/  SHFL.IDX PT, R6, R2, 0x7, 0x181f ;  /* 0x00f81f0002067f89 */ /* 0x00061800000e0000 */
[----:B------:R3:W-:Y:S01]  /*12750*/  LDGSTS.E.BYPASS.LTC128B.128 [R7+0x3400], desc[UR48][R4.64], !P0 ;  /* 0x0340000004077fae */ /* 0x0007e2000c101d70 */
[----:B------:R-:W-:-:S13]  /*12760*/  ISETP.LT.OR P0, PT, R31, 0x61, P1 ;  /* 0x000000611f00780c */ /* 0x000fda0000f01670 */
[----:B01----:R3:W-:Y:S02]  /*12770*/  LDGSTS.E.BYPASS.LTC128B.128 [R7+0x7400], desc[UR48][R4.64+0x80], !P0 ;  /* 0x0740008004077fae */ /* 0x0037e4000c101d70 */
.L_x_1285:
[----:B---3--:R-:W-:Y:S01]  /*12780*/  IADD3 R2, P0, R14, R3, RZ ;  /* 0x000000030e027210 */ /* 0x008fe20007f1e0ff */
[----:B------:R-:W-:Y:S02]  /*12790*/  ULDC.64 UR4, c[0x0][0x328] ;  /* 0x0000ca0000047ab9 */ /* 0x000fe40000000a00 */
[----:B------:R-:W-:Y:S02]  /*127a0*/  IMAD R36, R36, UR4, RZ ;  /* 0x0000000424247c24 */ /* 0x000fe4000f8e02ff */
[----:B------:R-:W-:Y:S01]  /*127b0*/  IMAD.X R3, RZ, RZ, R6, P0 ;  /* 0x000000ffff037224 */ /* 0x000fe200000e0606 */
[----:B------:R-:W-:Y:S01]  /*127c0*/  ISETP.LT.OR P0, PT, R31, 0x71, P2 ;  /* 0x000000711f00780c */ /* 0x000fe20001701670 */
[C---:B------:R-:W-:Y:S02]  /*127d0*/  IMAD R9, R35.reuse, UR5, R36 ;  /* 0x0000000523097c24 */ /* 0x040fe4000f8e0224 */
[----:B0-----:R-:W-:Y:S01]  /*127e0*/  IMAD.WIDE.U32 R4, R35, UR4, RZ ;  /* 0x0000000423047c25 */ /* 0x001fe2000f8e00ff */
[----:B------:R-:W-:-:S03]  /*127f0*/  ULDC.64 UR4, c[0x0][0x338] ;  /* 0x0000ce0000047ab9 */ /* 0x000fc60000000a00 */
[----:B------:R-:W-:Y:S02]  /*12800*/  IMAD.IADD R5, R5, 0x1, R9 ;  /* 0x0000000105057824 */ /* 0x000fe400078e0209 */
[----:B------:R-:W-:Y:S02]  /*12810*/  IMAD R33, R33, UR4, RZ ;  /* 0x0000000421217c24 */ /* 0x000fe4000f8e02ff */
[C---:B------:R-:W-:Y:S02]  /*12820*/  IMAD.WIDE.U32 R4, R32.reuse, UR4, R4 ;  /* 0x0000000420047c25 */ /* 0x040fe4000f8e0004 */
[----:B------:R-:W-:Y:S01]  /*12830*/  @!PT LDS RZ, [RZ] ;  /* 0x00000000fffff984 */ /* 0x000fe20000000800 */
[----:B------:R-:W-:Y:S01]  /*12840*/  @!PT LDS RZ, [RZ] ;  /* 0x00000000fffff984 */ /* 0x000fe20000000800 */
[----:B------:R-:W-:Y:S01]  /*12850*/  @!PT LDS RZ, [RZ] ;  /* 0x00000000fffff984 */ /* 0x000fe20000000800 */
[----:B------:R0:W-:Y:S01]  /*12860*/  LDGSTS.E.BYPASS.LTC128B.128 [R7+0x3c00], desc[UR48][R2.64], !P0 ;  /* 0x03c0000002077fae */ /* 0x0001e2000c101d70 */
[----:B------:R-:W-:Y:S01]  /*12870*/  ISETP.LT.OR P0, PT, R31, 0x71, P1 ;  /* 0x000000711f00780c */ /* 0x000fe20000f01670 */
[----:B------:R-:W-:-:S04]  /*12880*/  IMAD R33, R32, UR5, R33 ;  /* 0x0000000520217c24 */ /* 0x000fc8000f8e0221 */
[----:B------:R-:W-:-:S08]  /*12890*/  IMAD.IADD R33, R5, 0x1, R33 ;  /* 0x0000000105217824 */ /* 0x000fd000078e0221 */
[----:B------:R0:W-:Y:S01]  /*128a0*/  LDGSTS.E.BYPASS.LTC128B.128 [R7+0x7c00], desc[UR48][R2.64+0x80], !P0 ;  /* 0x07c0008002077fae */ /* 0x0001e2000c101d70 */
[----:B------:R-:W-:Y:S01]  /*128b0*/  PLOP3.LUT P0, PT, PT, PT, PT, 0x80, 0x0 ;  /* 0x000000000000781c */ /* 0x000fe20003f0f070 */
[----:B------:R-:W-:-:S12]  /*128c0*/  NOP ;  /* 0x0000000000007918 */ /* 0x000fd80000000000 */
.L_x_1189:
        /* <DEDUP_REMOVED lines=10> */
.L_x_1190:
[----:B------:R-:W-:Y:S01]  /*12970*/  R2UR UR4, R24 ;  /* 0x00000000180472ca */ /* 0x000fe200000e0000 */
[----:B------:R-:W-:Y:S01]  /*12980*/  ULDC.64 UR6, c[0x0][0x330] ;  /* 0x0000cc0000067ab9 */ /* 0x000fe20000000a00 */
[----:B------:R-:W-:Y:S01]  /*12990*/  IMAD.MOV.U32 R5, RZ, RZ, R33 ;  /* 0x000000ffff057224 */ /* 0x000fe200078e0021 */
[----:B------:R1:W-:Y:S01]  /*129a0*/  SYNCS.ARRIVE.TRANS64.A1T0 RZ, [R0+URZ+0x28850], RZ ;  /* 0x028850ff00ff79a7 */ /* 0x0003e2000810003f */
[----:B0-----:R-:W-:Y:S02]  /*129b0*/  IMAD.U32 R3, RZ, RZ, UR6 ;  /* 0x00000006ff037e24 */ /* 0x001fe4000f8e00ff */
[----:B------:R-:W-:Y:S02]  /*129c0*/  VIADD R22, R22, 0xffffffff ;  /* 0xffffffff16167836 */ /* 0x000fe40000000000 */
[----:B------:R-:W-:-:S04]  /*129d0*/  IMAD.WIDE.U32 R4, R3, UR40, R4 ;  /* 0x0000002803047c25 */ /* 0x000fc8000f8e0004 */
[----:B------:R-:W-:Y:S01]  /*129e0*/  VIADD R31, R31, 0x80 ;  /* 0x000000801f1f7836 */ /* 0x000fe20000000000 */
[----:B------:R-:W-:Y:S01]  /*129f0*/  UIMAD UR4, UR4, UR6, URZ ;  /* 0x00000006040472a4 */ /* 0x000fe2000f8e023f */
[----:B------:R-:W-:Y:S02]  /*12a00*/  VIADD R21, R21, 0xffffff80 ;  /* 0xffffff8015157836 */ /* 0x000fe40000000000 */
[----:B------:R-:W-:Y:S01]  /*12a10*/  IMAD.MOV.U32 R20, RZ, RZ, R10 ;  /* 0x000000ffff147224 */ /* 0x000fe200078e000a */
[----:B------:R-:W-:Y:S01]  /*12a20*/  UIMAD UR4, UR40, UR7, UR4 ;  /* 0x00000007280472a4 */ /* 0x000fe2000f8e0204 */
[----:B------:R-:W-:Y:S02]  /*12a30*/  IMAD.MOV.U32 R9, RZ, RZ, R8 ;  /* 0x000000ffff097224 */ /* 0x000fe400078e0008 */
[----:B------:R-:W-:Y:S02]  /*12a40*/  ULDC.64 UR6, c[0x0][0x318] ;  /* 0x0000c60000067ab9 */ /* 0x000fe40000000a00 */
[----:B------:R-:W-:Y:S01]  /*12a50*/  LEA R16, P0, R4, UR6, 0x1 ;  /* 0x0000000604107c11 */ /* 0x000fe2000f8008ff */
[----:B------:R-:W-:-:S05]  /*12a60*/  VIADD R3, R5, UR4 ;  /* 0x0000000405037c36 */ /* 0x000fca0008000000 */
[----:B------:R-:W-:Y:S02]  /*12a70*/  LEA.HI.X R2, R4, UR7, R3, 0x1, P0 ;  /* 0x0000000704027c11 */ /* 0x000fe400080f0c03 */
[----:B------:R-:W-:-:S13]  /*12a80*/  ISETP.GT.AND P0, PT, R22, UR52, PT ;  /* 0x0000003416007c0c */ /* 0x000fda000bf04270 */
[----:B-1----:R-:W-:Y:S05]  /*12a90*/  @P0 BRA `(.L_x_1191) ;  /* 0xfffffff000240947 */ /* 0x002fea000383ffff */
[----:B------:R-:W-:Y:S05]  /*12aa0*/  BSYNC B0 ;  /* 0x0000000000007941 */ /* 0x000fea0003800000 */
.L_x_1178:
[----:B------:R-:W-:-:S13]  /*12ab0*/  ISETP.NE.AND P0, PT, R18, 0x3, PT ;  /* 0x000000031200780c */ /* 0x000fda0003f05270 */
[----:B------:R-:W-:Y:S05]  /*12ac0*/  @!P0 BRA `(.L_x_1192) ;  /* 0x0000000000048947 */ /* 0x000fea0003800000 */
[----:B------:R-:W-:Y:S01]  /*12ad0*/  BPT.TRAP 0x1 ;  /* 0x000000040000795c */ /* 0x000fe20000300000 */
.L_x_1192:
[----:B0-----:R-:W-:Y:S01]  /*12ae0*/  LEA R0, R10, UR46, 0x3 ;  /* 0x0000002e0a007c11 */ /* 0x001fe2000f8e18ff */
[----:B------:R-:W-:Y:S01]  /*12af0*/  IMAD.MOV.U32 R3, RZ, RZ, -0x80 ;  /* 0xffffff80ff037424 */ /* 0x000fe200078e00ff */
[----:B------:R-:W-:Y:S01]  /*12b00*/  SHF.L.U32 R5, R8, 0x1f, RZ ;  /* 0x0000001f08057819 */ /* 0x000fe200000006ff */
[----:B------:R-:W-:Y:S01]  /*12b10*/  BSSY B0, `(.L_x_1193) ;  /* 0x0000006000007945 */ /* 0x000fe20003800000 */
[----:B------:R-:W-:Y:S02]  /*12b20*/  IMAD R6, R10, 0x4000, R19 ;  /* 0x000040000a067824 */ /* 0x000fe400078e0213 */
[----:B------:R-:W0:Y:S01]  /*12b30*/  SYNCS.PHASECHK.TRANS64.TRYWAIT P0, [R0+URZ+0x28860], R5 ;  /* 0x02886005000075a7 */ /* 0x000e22000800017f */
[----:B------:R-:W-:-:S04]  /*12b40*/  IMAD R3, R22, R3, UR50 ;  /* 0x0000003216037e24 */ /* 0x000fc8000f8e0203 */
[----:B------:R-:W-:Y:S01]  /*12b50*/  IMAD.IADD R28, R3, 0x1, -R28 ;  /* 0x00000001031c7824 */ /* 0x000fe200078e0a1c */
[----:B0-----:R-:W-:Y:S06]  /*12b60*/  @!P0 BRA `(.L_x_1194) ;  /* 0x0000003400988947 */ /* 0x001fec0003800000 */
.L_x_1286:
[----:B------:R-:W-:Y:S05]  /*12b70*/  BSYNC B0 ;  /* 0x0000000000007941 */ /* 0x000fea0003800000 */
.L_x_1193:
        /* <DEDUP_REMOVED lines=8> */
[----:B------:R-:W-:Y:S01]  /*12c00*/  SHFL.IDX PT, R19, R2, 0x1, 0x181f ;  /* 0x00381f0002137f89 */ /* 0x000fe200000e0000 */
[C---:B------:R-:W-:Y:S02]  /*12c10*/  ISETP.LT.OR P4, PT, R28.reuse, 0x1, P1 ;  /* 0x000000011c00780c */ /* 0x040fe40000f81670 */
[C---:B------:R-:W-:Y:S01]  /*12c20*/  ISETP.LT.OR P5, PT, R28.reuse, 0x1, P0 ;  /* 0x000000011c00780c */ /* 0x040fe200007a1670 */
[----:B------:R-:W3:Y:S01]  /*12c30*/  SHFL.IDX PT, R14, R16, 0x1, 0x181f ;  /* 0x00381f00100e7f89 */ /* 0x000ee200000e0000 */
[----:B------:R-:W-:-:S02]  /*12c40*/  ISETP.LT.OR P2, PT, R28, 0x11, P1 ;  /* 0x000000111c00780c */ /* 0x000fc40000f41670 */
[----:B------:R-:W-:Y:S01]  /*12c50*/  ISETP.LT.OR P3, PT, R28, 0x11, P0 ;  /* 0x000000111c00780c */ /* 0x000fe20000761670 */
[----:B------:R-:W-:Y:S04]  /*12c60*/  SHFL.IDX PT, R23, R2, 0x2, 0x181f ;  /* 0x00581f0002177f89 */ /* 0x000fe800000e0000 */
[----:B------:R-:W4:Y:S01]  /*12c70*/  SHFL.IDX PT, R22, R16, 0x2, 0x181f ;  /* 0x00581f0010167f89 */ /* 0x000f2200000e0000 */
[----:B0-----:R-:W-:-:S03]  /*12c80*/  IMAD.MOV.U32 R7, RZ, RZ, R5 ;  /* 0x000000ffff077224 */ /* 0x001fc600078e0005 */
[----:B------:R-:W0:Y:S01]  /*12c90*/  SHFL.IDX PT, R9, R2, 0x4, 0x181f ;  /* 0x00981f0002097f89 */ /* 0x000e2200000e0000 */
[----:B-1----:R-:W-:-:S03]  /*12ca0*/  IMAD.MOV.U32 R6, RZ, RZ, R4 ;  /* 0x000000ffff067224 */ /* 0x002fc600078e0004 */
[----:B------:R-:W1:Y:S01]  /*12cb0*/  SHFL.IDX PT, R24, R16, 0x4, 0x181f ;  /* 0x00981f0010187f89 */ /* 0x000e6200000e0000 */
[----:B------:R-:W-:-:S03]  /*12cc0*/  IMAD.WIDE.U32 R6, R26, 0x2, R6 ;  /* 0x000000021a067825 */ /* 0x000fc600078e0006 */
[----:B------:R-:W-:Y:S01]  /*12cd0*/  SHFL.IDX PT, R21, R2, 0x3, 0x181f ;  /* 0x00781f0002157f89 */ /* 0x000fe200000e0000 */
[----:B---3--:R-:W-:-:S03]  /*12ce0*/  IMAD.MOV.U32 R4, RZ, RZ, R14 ;  /* 0x000000ffff047224 */ /* 0x008fc600078e000e */
[----:B------:R-:W3:Y:S01]  /*12cf0*/  SHFL.IDX PT, R20, R16, 0x3, 0x181f ;  /* 0x00781f0010147f89 */ /* 0x000ee200000e0000 */
[----:B------:R-:W-:-:S03]  /*12d00*/  IMAD.MOV.U32 R5, RZ, RZ, R19 ;  /* 0x000000ffff057224 */ /* 0x000fc600078e0013 */
[----:B------:R-:W-:Y:S01]  /*12d10*/  LDGSTS.E.BYPASS.LTC128B.128 [R3+0x400], desc[UR48][R6.64], !P4 ;  /* 0x0040000006037fae */ /* 0x000fe2000e101d70 */
[----:B------:R-:W-:Y:S01]  /*12d20*/  ISETP.LT.OR P4, PT, R28, 0x21, P1 ;  /* 0x000000211c00780c */ /* 0x000fe20000f81670 */
[----:B------:R-:W-:Y:S02]  /*12d30*/  IMAD.WIDE.U32 R4, R26, 0x2, R4 ;  /* 0x000000021a047825 */ /* 0x000fe400078e0004 */
[----:B------:R5:W-:Y:S01]  /*12d40*/  LDGSTS.E.BYPASS.LTC128B.128 [R3+0x4400], desc[UR48][R6.64+0x80], !P5 ;  /* 0x0440008006037fae */ /* 0x000be2000e901d70 */
[----:B------:R-:W-:Y:S01]  /*12d50*/  ISETP.LT.OR P5, PT, R28, 0x21, P0 ;  /* 0x000000211c00780c */ /* 0x000fe200007a1670 */
[----:B----4-:R-:W-:Y:S02]  /*12d60*/  IMAD.WIDE.U32 R22, R26, 0x2, R22 ;  /* 0x000000021a167825 */ /* 0x010fe400078e0016 */
[----:B------:R-:W5:Y:S02]  /*12d70*/  SHFL.IDX PT, R19, R2, 0x5, 0x181f ;  /* 0x00b81f0002137f89 */ /* 0x000f6400000e0000 */
[----:B0-----:R-:W-:-:S02]  /*12d80*/  IMAD.MOV.U32 R13, RZ, RZ, R9 ;  /* 0x000000ffff0d7224 */ /* 0x001fc400078e0009 */
[----:B------:R-:W0:Y:S01]  /*12d90*/  SHFL.IDX PT, R14, R16, 0x5, 0x181f ;  /* 0x00b81f00100e7f89 */ /* 0x000e2200000e0000 */
[----:B-1----:R-:W-:Y:S02]  /*12da0*/  IMAD.MOV.U32 R12, RZ, RZ, R24 ;  /* 0x000000ffff0c7224 */ /* 0x002fe400078e0018 */
[----:B------:R-:W-:Y:S01]  /*12db0*/  IMAD.MOV.U32 R9, RZ, RZ, RZ ;  /* 0x000000ffff097224 */ /* 0x000fe200078e00ff */
[----:B------:R-:W1:Y:S01]  /*12dc0*/  SHFL.IDX PT, R25, R2, 0x6, 0x181f ;  /* 0x00d81f0002197f89 */ /* 0x000e6200000e0000 */
[----:B------:R-:W-:-:S03]  /*12dd0*/  IMAD.WIDE.U32 R12, R26, 0x2, R12 ;  /* 0x000000021a0c7825 */ /* 0x000fc600078e000c */
[----:B------:R-:W4:Y:S01]  /*12de0*/  SHFL.IDX PT, R30, R16, 0x6, 0x181f ;  /* 0x00d81f00101e7f89 */ /* 0x000f2200000e0000 */
[----:B---3--:R-:W-:-:S03]  /*12df0*/  IMAD.WIDE.U32 R20, R26, 0x2, R20 ;  /* 0x000000021a147825 */ /* 0x008fc600078e0014 */
[----:B------:R-:W-:Y:S01]  /*12e00*/  LDGSTS.E.BYPASS.LTC128B.128 [R3+0xc00], desc[UR48][R4.64], !P2 ;  /* 0x00c0000004037fae */ /* 0x000fe2000d101d70 */
[----:B------:R-:W-:-:S03]  /*12e10*/  ISETP.LT.OR P2, PT, R28, 0x31, P1 ;  /* 0x000000311c00780c */ /* 0x000fc60000f41670 */
[----:B------:R1:W-:Y:S01]  /*12e20*/  LDGSTS.E.BYPASS.LTC128B.128 [R3+0x4c00], desc[UR48][R4.64+0x80], !P3 ;  /* 0x04c0008004037fae */ /* 0x0003e2000d901d70 */
[----:B------:R-:W-:-:S03]  /*12e30*/  ISETP.LT.OR P3, PT, R28, 0x31, P0 ;  /* 0x000000311c00780c */ /* 0x000fc60000761670 */
[----:B------:R3:W-:Y:S01]  /*12e40*/  LDGSTS.E.BYPASS.LTC128B.128 [R3+0x1400], desc[UR48][R22.64], !P4 ;  /* 0x0140000016037fae */ /* 0x0007e2000e101d70 */
[C---:B------:R-:W-:Y:S01]  /*12e50*/  ISETP.LT.OR P4, PT, R28.reuse, 0x41, P1 ;  /* 0x000000411c00780c */ /* 0x040fe20000f81670 */
[----:B-----5:R-:W-:Y:S02]  /*12e60*/  IMAD.MOV.U32 R7, RZ, RZ, R19 ;  /* 0x000000ffff077224 */ /* 0x020fe400078e0013 */
        /* <DEDUP_REMOVED lines=8> */
[----:B----4-:R-:W-:Y:S02]  /*12ef0*/  IMAD.MOV.U32 R4, RZ, RZ, R30 ;  /* 0x000000ffff047224 */ /* 0x010fe400078e001e */
        /* <DEDUP_REMOVED lines=12> */
.L_x_1304:
        /* <DEDUP_REMOVED lines=12> */
.L_x_1196:
        /* <DEDUP_REMOVED lines=10> */
.L_x_1197:
[----:B------:R1:W-:Y:S02]  /*13120*/  SYNCS.ARRIVE.TRANS64.A1T0 RZ, [R0+URZ+0x28850], RZ ;  /* 0x028850ff00ff79a7 */ /* 0x0003e4000810003f */
[----:B-1----:R-:W-:-:S05]  /*13130*/  VIADD R0, R10, 0x1 ;  /* 0x000000010a007836 */ /* 0x002fca0000000000 */
[----:B------:R-:W-:-:S04]  /*13140*/  ISETP.NE.AND P0, PT, R0, 0x2, PT ;  /* 0x000000020000780c */ /* 0x000fc80003f05270 */
[----:B0-----:R-:W-:Y:S02]  /*13150*/  SEL R3, RZ, 0x1, P0 ;  /* 0x00000001ff037807 */ /* 0x001fe40000000000 */
[----:B------:R-:W-:Y:S02]  /*13160*/  SEL R0, R0, RZ, P0 ;  /* 0x000000ff00007207 */ /* 0x000fe40000000000 */
[----:B------:R-:W-:-:S07]  /*13170*/  LOP3.LUT R8, R8, R3, RZ, 0x3c, !PT ;  /* 0x0000000308087212 */ /* 0x000fce00078e3cff */
.L_x_1157:
[----:B------:R-:W0:Y:S01]  /*13180*/  S2R R3, SR_CgaCtaId ;  /* 0x0000000000037919 */ /* 0x000e220000008800 */
[----:B------:R-:W-:Y:S02]  /*13190*/  MOV R2, 0x400 ;  /* 0x0000040000027802 */ /* 0x000fe40000000f00 */
[----:B------:R-:W-:Y:S02]  /*131a0*/  SHF.L.U32 R9, R9, 0x1f, RZ ;  /* 0x0000001f09097819 */ /* 0x000fe400000006ff */
[----:B0-----:R-:W-:-:S04]  /*131b0*/  LEA R7, R3, R2, 0x18 ;  /* 0x0000000203077211 */ /* 0x001fc800078ec0ff */
[----:B------:R-:W0:Y:S02]  /*131c0*/  SYNCS.PHASECHK.TRANS64.TRYWAIT P0, [R7+URZ+0x28820], R9 ;  /* 0x02882009070075a7 */ /* 0x000e24000800017f */
[----:B0-----:R-:W-:Y:S05]  /*131d0*/  @!P0 BRA `(.L_x_1198) ;  /* 0x0000003800a88947 */ /* 0x001fea0003800000 */
.L_x_1305:
[----:B------:R-:W-:-:S03]  /*131e0*/  UMOV UR4, 0xffffffff ;  /* 0xffffffff00047882 */ /* 0x000fc60000000000 */
[----:B------:R-:W-:Y:S05]  /*131f0*/  BRA.DIV UR4, `(.L_x_1199) ;  /* 0x0000003a04b47947 */ /* 0x000fea000b800000 */
[----:B------:R1:W3:Y:S02]  /*13200*/  SHFL.IDX PT, R14, R17, RZ, 0x1f ;  /* 0x00001fff110e7589 */ /* 0x0002e400000e0000 */
.L_x_1308:
[----:B---3--:R-:W-:-:S13]  /*13210*/  ISETP.NE.AND P0, PT, R14, RZ, PT ;  /* 0x000000ff0e00720c */ /* 0x008fda0003f05270 */
[----:B------:R-:W-:Y:S05]  /*13220*/  @P0 BRA `(.L_x_1065) ;  /* 0x0000000000880947 */ /* 0x000fea0003800000 */
[----:B------:R-:W-:-:S03]  /*13230*/  UMOV UR4, 0xffffffff ;  /* 0xffffffff00047882 */ /* 0x000fc60000000000 */
[----:B------:R-:W-:Y:S05]  /*13240*/  BRA.DIV UR4, `(.L_x_1200) ;  /* 0x0000003a04c87947 */ /* 0x000fea000b800000 */
[----:B------:R-:W-:-:S13]  /*13250*/  ELECT P6, URZ, PT ;  /* 0x00000000003f782f */ /* 0x000fda00038c0000 */
.L_x_1311:
[----:B------:R-:W-:Y:S05]  /*13260*/  @!P6 BRA `(.L_x_1065) ;  /* 0x000000000078e947 */ /* 0x000fea0003800000 */
[----:B------:R-:W-:-:S06]  /*13270*/  ULOP3.LUT UR4, UR36, 0x2, URZ, 0xfc, !UPT ;  /* 0x0000000224047892 */ /* 0x000fcc000f8efc3f */
[----:B------:R-:W-:-:S05]  /*13280*/  IMAD.U32 R2, RZ, RZ, UR4 ;  /* 0x00000004ff027e24 */ /* 0x000fca000f8e00ff */
[----:B------:R-:W-:-:S13]  /*13290*/  ISETP.NE.AND P0, PT, R2, 0x3, PT ;  /* 0x000000030200780c */ /* 0x000fda0003f05270 */
[----:B------:R-:W-:Y:S05]  /*132a0*/  @!P0 BRA `(.L_x_1201) ;  /* 0x0000000000048947 */ /* 0x000fea0003800000 */
[----:B------:R-:W-:Y:S01]  /*132b0*/  BPT.TRAP 0x1 ;  /* 0x000000040000795c */ /* 0x000fe20000300000 */
.L_x_1201:
[----:B------:R-:W-:Y:S01]  /*132c0*/  IMAD R5, R0, 0x8, R7 ;  /* 0x0000000800057824 */ /* 0x000fe200078e0207 */
[----:B------:R-:W-:Y:S01]  /*132d0*/  SHF.L.U32 R2, R8, 0x1f, RZ ;  /* 0x0000001f08027819 */ /* 0x000fe200000006ff */
[----:B------:R-:W-:-:S03]  /*132e0*/  VIADD R0, R0, 0x1 ;  /* 0x0000000100007836 */ /* 0x000fc60000000000 */
[----:B------:R-:W3:Y:S02]  /*132f0*/  SYNCS.PHASECHK.TRANS64.TRYWAIT P1, [R5+URZ+0x28840], R2 ;  /* 0x02884002050075a7 */ /* 0x000ee4000802017f */
[----:B------:R-:W-:-:S04]  /*13300*/  ISETP.NE.AND P2, PT, R0, 0x2, PT ;  /* 0x000000020000780c */ /* 0x000fc80003f45270 */
[----:B------:R-:W-:Y:S01]  /*13310*/  SEL R3, RZ, 0x1, P2 ;  /* 0x00000001ff037807 */ /* 0x000fe20001000000 */
[----:B---3--:R-:W-:Y:S08]  /*13320*/  @!P1 BRA `(.L_x_1202) ;  /* 0x0000003800b09947 */ /* 0x008ff00003800000 */
.L_x_1312:
[----:B------:R-:W-:Y:S02]  /*13330*/  SEL R0, R0, RZ, P2 ;  /* 0x000000ff00007207 */ /* 0x000fe40001000000 */
[----:B------:R-:W-:Y:S01]  /*13340*/  LOP3.LUT R3, R8, R3, RZ, 0x3c, !PT ;  /* 0x0000000308037212 */ /* 0x000fe200078e3cff */
[----:B------:R-:W-:Y:S06]  /*13350*/  @!P0 BRA `(.L_x_1203) ;  /* 0x0000000000048947 */ /* 0x000fec0003800000 */
[----:B------:R-:W-:Y:S01]  /*13360*/  BPT.TRAP 0x1 ;  /* 0x000000040000795c */ /* 0x000fe20000300000 */
.L_x_1203:
[----:B0-----:R-:W-:Y:S01]  /*13370*/  IMAD R7, R0, 0x8, R7 ;  /* 0x0000000800077824 */ /* 0x001fe200078e0207 */
[----:B------:R-:W-:-:S04]  /*13380*/  SHF.L.U32 R0, R3, 0x1f, RZ ;  /* 0x0000001f03007819 */ /* 0x000fc800000006ff */
[----:B------:R-:W0:Y:S02]  /*13390*/  SYNCS.PHASECHK.TRANS64.TRYWAIT P1, [R7+URZ+0x28840], R0 ;  /* 0x02884000070075a7 */ /* 0x000e24000802017f */
[----:B0-----:R-:W-:Y:S05]  /*133a0*/  @!P1 BRA `(.L_x_1204) ;  /* 0x0000003800a49947 */ /* 0x001fea0003800000 */
.L_x_1313:
[----:B------:R-:W-:Y:S05]  /*133b0*/  @!P0 BRA `(.L_x_1205) ;  /* 0x0000000000048947 */ /* 0x000fea0003800000 */
[----:B------:R-:W-:Y:S01]  /*133c0*/  BPT.TRAP 0x1 ;  /* 0x000000040000795c */ /* 0x000fe20000300000 */
.L_x_1205:
[----:B------:R-:W4:Y:S02]  /*133d0*/  SYNCS.PHASECHK.TRANS64.TRYWAIT P1, [R5+URZ+0x28860], R2 ;  /* 0x02886002050075a7 */ /* 0x000f24000802017f */
[----:B----4-:R-:W-:Y:S05]  /*133e0*/  @!P1 BRA `(.L_x_1206) ;  /* 0x0000003800a89947 */ /* 0x010fea0003800000 */
.L_x_1314:
[----:B------:R-:W-:Y:S05]  /*133f0*/  @!P0 BRA `(.L_x_1207) ;  /* 0x0000000000048947 */ /* 0x000fea0003800000 */
[----:B------:R-:W-:Y:S01]  /*13400*/  BPT.TRAP 0x1 ;  /* 0x000000040000795c */ /* 0x000fe20000300000 */
.L_x_1207:
[----:B------:R0:W0:Y:S02]  /*13410*/  SYNCS.PHASECHK.TRANS64.TRYWAIT P0, [R7+URZ+0x28860], R0 ;  /* 0x02886000070075a7 */ /* 0x000024000800017f */
[----:B0-----:R-:W-:Y:S05]  /*13420*/  @!P0 NANOSLEEP.SYNCS 0x989680 ;  /* 0x009896800000895d */ /* 0x001fea0003900000 */
[----:B------:R-:W0:Y:S02]  /*13430*/  @!P0 SYNCS.PHASECHK.TRANS64 P0, [R7+URZ+0x28860], R0 ;  /* 0x02886000070085a7 */ /* 0x000e24000800007f */
[----:B0-----:R-:W-:Y:S05]  /*13440*/  @!P0 BRA `(.L_x_1207) ;  /* 0xfffffffc00f08947 */ /* 0x001fea000383ffff */
.L_x_1065:
[----:B------:R-:W-:Y:S05]  /*13450*/  BSYNC B6 ;  /* 0x0000000000067941 */ /* 0x000fea0003800000 */
.L_x_1062:
[----:B------:R-:W-:Y:S05]  /*13460*/  EXIT ;  /* 0x000000000000794d */ /* 0x000fea0003800000 */
.L_x_1075:
[----:B0-----:R-:W-:-:S04]  /*13470*/  IMAD.U32 R3, RZ, RZ, UR40 ;  /* 0x00000028ff037e24 */ /* 0x001fc8000f8e00ff */
[----:B------:R0:W1:Y:S03]  /*13480*/  SYNCS.PHASECHK.TRANS64.TRYWAIT P0, [R3+URZ+0x28800], R0 ;  /* 0x02880000030075a7 */ /* 0x000066000800017f */
[----:B-1----:R-:W-:Y:S05]  /*13490*/  @!P0 NANOSLEEP.SYNCS 0x989680 ;  /* 0x009896800000895d */ /* 0x002fea0003900000 */
[----:B------:R-:W1:Y:S02]  /*134a0*/  @!P0 SYNCS.PHASECHK.TRANS64 P0, [R3+URZ+0x28800], R0 ;  /* 0x02880000030085a7 */ /* 0x000e64000800007f */
[----:B-1----:R-:W-:Y:S05]  /*134b0*/  @!P0 BRA `(.L_x_1075) ;  /* 0xfffffffc00ec8947 */ /* 0x002fea000383ffff */
[----:B------:R-:W-:Y:S05]  /*134c0*/  BRA `(.L_x_1208) ;  /* 0xfffffee000907947 */ /* 0x000fea000383ffff */
.L_x_1079:
[----:B-1----:R-:W-:-:S04]  /*134d0*/  IMAD.U32 R3, RZ, RZ, UR40 ;  /* 0x00000028ff037e24 */ /* 0x002fc8000f8e00ff */
[----:B------:R1:W2:Y:S03]  /*134e0*/  SYNCS.PHASECHK.TRANS64.TRYWAIT P1, [R3+URZ+0x28830], R0 ;  /* 0x02883000030075a7 */ /* 0x0002a6000802017f */
[----:B--2---:R-:W-:Y:S05]  /*134f0*/  @!P1 NANOSLEEP.SYNCS 0x989680 ;  /* 0x009896800000995d */ /* 0x004fea0003900000 */
[----:B------:R-:W2:Y:S02]  /*13500*/  @!P1 SYNCS.PHASECHK.TRANS64 P1, [R3+URZ+0x28830], R0 ;  /* 0x02883000030095a7 */ /* 0x000ea4000802007f */
[----:B--2---:R-:W-:Y:S05]  /*13510*/  @!P1 BRA `(.L_x_1079) ;  /* 0xfffffffc00ec9947 */ /* 0x004fea000383ffff */
[----:B------:R-:W-:Y:S05]  /*13520*/  BRA `(.L_x_1078) ;  /* 0xfffffee000ac7947 */ /* 0x000fea000383ffff */
.L_x_1096:
[----:B-1----:R-:W-:-:S04]  /*13530*/  IMAD.U32 R7, RZ, RZ, UR6 ;  /* 0x00000006ff077e24 */ /* 0x002fc8000f8e00ff */
[----:B------:R1:W2:Y:S03]  /*13540*/  SYNCS.PHASECHK.TRANS64.TRYWAIT P1, [R7+URZ+0x28830], R6 ;  /* 0x02883006070075a7 */ /* 0x0002a6000802017f */
[----:B--2---:R-:W-:Y:S05]  /*13550*/  @!P1 NANOSLEEP.SYNCS 0x989680 ;  /* 0x009896800000995d */ /* 0x004fea0003900000 */
[----:B------:R-:W2:Y:S02]  /*13560*/  @!P1 SYNCS.PHASECHK.TRANS64 P1, [R7+URZ+0x28830], R6 ;  /* 0x02883006070095a7 */ /* 0x000ea4000802007f */
[----:B--2---:R-:W-:Y:S05]  /*13570*/  @!P1 BRA `(.L_x_1096) ;  /* 0xfffffffc00ec9947 */ /* 0x004fea000383ffff */
[----:B------:R-:W-:Y:S05]  /*13580*/  BRA `(.L_x_1093) ;  /* 0xffffff1800047947 */ /* 0x000fea000383ffff */
.L_x_1100:
[----:B-1----:R-:W-:-:S04]  /*13590*/  IMAD.U32 R7, RZ, RZ, UR6 ;  /* 0x00000006ff077e24 */ /* 0x002fc8000f8e00ff */
[----:B------:R1:W2:Y:S03]  /*135a0*/  SYNCS.PHASECHK.TRANS64.TRYWAIT P1, [R7+URZ+0x28850], R6 ;  /* 0x02885006070075a7 */ /* 0x0002a6000802017f */
[----:B--2---:R-:W-:Y:S05]  /*135b0*/  @!P1 NANOSLEEP.SYNCS 0x989680 ;  /* 0x009896800000995d */ /* 0x004fea0003900000 */
[----:B------:R-:W2:Y:S02]  /*135c0*/  @!P1 SYNCS.PHASECHK.TRANS64 P1, [R7+URZ+0x28850], R6 ;  /* 0x02885006070095a7 */ /* 0x000ea4000802007f */
[----:B--2---:R-:W-:Y:S05]  /*135d0*/  @!P1 BRA `(.L_x_1100) ;  /* 0xfffffffc00ec9947 */ /* 0x004fea000383ffff */
[----:B------:R-:W-:Y:S05]  /*135e0*/  BRA `(.L_x_1097) ;  /* 0xffffff1800d87947 */ /* 0x000fea000383ffff */
.L_x_1119:
[----:B-1----:R-:W-:-:S04]  /*135f0*/  IMAD.U32 R7, RZ, RZ, UR6 ;  /* 0x00000006ff077e24 */ /* 0x002fc8000f8e00ff */
[----:B------:R1:W2:Y:S03]  /*13600*/  SYNCS.PHASECHK.TRANS64.TRYWAIT P1, [R7+URZ+0x28830], R6 ;  /* 0x02883006070075a7 */ /* 0x0002a6000802017f */
[----:B--2---:R-:W-:Y:S05]  /*13610*/  @!P1 NANOSLEEP.SYNCS 0x989680 ;  /* 0x009896800000995d */ /* 0x004fea0003900000 */
[----:B------:R-:W2:Y:S02]  /*13620*/  @!P1 SYNCS.PHASECHK.TRANS64 P1, [R7+URZ+0x28830], R6 ;  /* 0x02883006070095a7 */ /* 0x000ea4000802007f */
[----:B--2---:R-:W-:Y:S05]  /*13630*/  @!P1 BRA `(.L_x_1119) ;  /* 0xfffffffc00ec9947 */ /* 0x004fea000383ffff */
[----:B------:R-:W-:Y:S05]  /*13640*/  BRA `(.L_x_1116) ;  /* 0xffffff4800dc7947 */ /* 0x000fea000383ffff */
.L_x_1123:
[----:B-1----:R-:W-:-:S04]  /*13650*/  IMAD.U32 R7, RZ, RZ, UR6 ;  /* 0x00000006ff077e24 */ /* 0x002fc8000f8e00ff */
[----:B------:R1:W2:Y:S03]  /*13660*/  SYNCS.PHASECHK.TRANS64.TRYWAIT P1, [R7+URZ+0x28850], R6 ;  /* 0x02885006070075a7 */ /* 0x0002a6000802017f */
[----:B--2---:R-:W-:Y:S05]  /*13670*/  @!P1 NANOSLEEP.SYNCS 0x989680 ;  /* 0x009896800000995d */ /* 0x004fea0003900000 */
[----:B------:R-:W2:Y:S02]  /*13680*/  @!P1 SYNCS.PHASECHK.TRANS64 P1, [R7+URZ+0x28850], R6 ;  /* 0x02885006070095a7 */ /* 0x000ea4000802007f */
[----:B--2---:R-:W-:Y:S05]  /*13690*/  @!P1 BRA `(.L_x_1123) ;  /* 0xfffffffc00ec9947 */ /* 0x004fea000383ffff */
[----:B------:R-:W-:Y:S05]  /*136a0*/  BRA `(.L_x_1120) ;  /* 0xffffff4c00b07947 */ /* 0x000fea000383ffff */
.L_x_1131:
[----:B-1----:R-:W-:-:S04]  /*136b0*/  IMAD.U32 R7, RZ, RZ, UR6 ;  /* 0x00000006ff077e24 */ /* 0x002fc8000f8e00ff */
[----:B------:R1:W2:Y:S03]  /*136c0*/  SYNCS.PHASECHK.TRANS64.TRYWAIT P1, [R7+URZ+0x28830], R6 ;  /* 0x02883006070075a7 */ /* 0x0002a6000802017f */
[----:B--2---:R-:W-:Y:S05]  /*136d0*/  @!P1 NANOSLEEP.SYNCS 0x989680 ;  /* 0x009896800000995d */ /* 0x004fea0003900000 */
[----:B------:R-:W2:Y:S02]  /*136e0*/  @!P1 SYNCS.PHASECHK.TRANS64 P1, [R7+URZ+0x28830], R6 ;  /* 0x02883006070095a7 */ /* 0x000ea4000802007f */
[----:B--2---:R-:W-:Y:S05]  /*136f0*/  @!P1 BRA `(.L_x_1131) ;  /* 0xfffffffc00ec9947 */ /* 0x004fea000383ffff */
[----:B------:R-:W-:Y:S05]  /*13700*/  BRA `(.L_x_1128) ;  /* 0xffffff6800e07947 */ /* 0x000fea000383ffff */
.L_x_1135:
[----:B-1----:R-:W-:-:S04]  /*13710*/  IMAD.U32 R7, RZ, RZ, UR6 ;  /* 0x00000006ff077e24 */ /* 0x002fc8000f8e00ff */
[----:B------:R1:W2:Y:S03]  /*13720*/  SYNCS.PHASECHK.TRANS64.TRYWAIT P1, [R7+URZ+0x28850], R6 ;  /* 0x02885006070075a7 */ /* 0x0002a6000802017f */
[----:B--2---:R-:W-:Y:S05]  /*13730*/  @!P1 NANOSLEEP.SYNCS 0x989680 ;  /* 0x009896800000995d */ /* 0x004fea0003900000 */
[----:B------:R-:W2:Y:S02]  /*13740*/  @!P1 SYNCS.PHASECHK.TRANS64 P1, [R7+URZ+0x28850], R6 ;  /* 0x02885006070095a7 */ /* 0x000ea4000802007f */
[----:B--2---:R-:W-:Y:S05]  /*13750*/  @!P1 BRA `(.L_x_1135) ;  /* 0xfffffffc00ec9947 */ /* 0x004fea000383ffff */
[----:B------:R-:W-:Y:S05]  /*13760*/  BRA `(.L_x_1132) ;  /* 0xffffff6c00a47947 */ /* 0x000fea000383ffff */
.L_x_1150:
[----:B-1----:R-:W-:-:S04]  /*13770*/  IMAD.U32 R3, RZ, RZ, UR5 ;  /* 0x00000005ff037e24 */ /* 0x002fc8000f8e00ff */
[----:B------:R1:W3:Y:S03]  /*13780*/  SYNCS.PHASECHK.TRANS64.TRYWAIT P1, [R3+URZ+0x28850], R0 ;  /* 0x02885000030075a7 */ /* 0x0002e6000802017f */
[----:B---3--:R-:W-:Y:S05]  /*13790*/  @!P1 NANOSLEEP.SYNCS 0x989680 ;  /* 0x009896800000995d */ /* 0x008fea0003900000 */
[----:B------:R-:W3:Y:S02]  /*137a0*/  @!P1 SYNCS.PHASECHK.TRANS64 P1, [R3+URZ+0x28850], R0 ;  /* 0x02885000030095a7 */ /* 0x000ee4000802007f */
[----:B---3--:R-:W-:Y:S05]  /*137b0*/  @!P1 BRA `(.L_x_1150) ;  /* 0xfffffffc00ec9947 */ /* 0x008fea000383ffff */
[----:B------:R-:W-:Y:S05]  /*137c0*/  BRA `(.L_x_1149) ;  /* 0xffffff9800c47947 */ /* 0x000fea000383ffff */
.L_x_1168:
[----:B------:R-:W-:Y:S02]  /*137d0*/  IMAD.MOV.U32 R13, RZ, RZ, R17 ;  /* 0x000000ffff0d7224 */ /* 0x000fe400078e0011 */
[----:B------:R-:W-:Y:S02]  /*137e0*/  IMAD.MOV.U32 R12, RZ, RZ, RZ ;  /* 0x000000ffff0c7224 */ /* 0x000fe400078e00ff */
[----:B------:R-:W-:Y:S02]  /*137f0*/  IMAD.MOV.U32 R11, RZ, RZ, 0x1f ;  /* 0x0000001fff0b7424 */ /* 0x000fe400078e00ff */
[----:B------:R-:W-:-:S07]  /*13800*/  IMAD.MOV.U32 R15, RZ, RZ, -0x1 ;  /* 0xffffffffff0f7424 */ /* 0x000fce00078e00ff */
[----:B-----5:R-:W-:Y:S05]  /*13810*/  WARPSYNC.COLLECTIVE R15, `(.L_x_1209) ;  /* 0x000000000f087348 */ /* 0x020fea0003c00000 */
[----:B------:R0:W1:Y:S02]  /*13820*/  SHFL.IDX P6, R14, R13, R12, R11 ;  /* 0x0000000c0d0e7389 */ /* 0x00006400000c000b */
[----:B01---5:R-:W-:Y:S01]  /*13830*/  ENDCOLLECTIVE ;  /* 0x000000000000791b */ /* 0x023fe20003800000 */
.L_x_1209:
[----:B------:R-:W-:Y:S05]  /*13840*/  BRA `(.L_x_1210) ;  /* 0xffffffcc00807947 */ /* 0x000fea000383ffff */
.L_x_1170:
[----:B0-----:R-:W-:-:S04]  /*13850*/  IMAD.U32 R10, RZ, RZ, UR46 ;  /* 0x0000002eff0a7e24 */ /* 0x001fc8000f8e00ff */
[----:B------:R0:W1:Y:S03]  /*13860*/  SYNCS.PHASECHK.TRANS64.TRYWAIT P0, [R10+URZ+0x28840], R9 ;  /* 0x028840090a0075a7 */ /* 0x000066000800017f */
[----:B-1----:R-:W-:Y:S05]  /*13870*/  @!P0 NANOSLEEP.SYNCS 0x989680 ;  /* 0x009896800000895d */ /* 0x002fea0003900000 */
[----:B------:R-:W1:Y:S02]  /*13880*/  @!P0 SYNCS.PHASECHK.TRANS64 P0, [R10+URZ+0x28840], R9 ;  /* 0x028840090a0085a7 */ /* 0x000e64000800007f */
[----:B-1----:R-:W-:Y:S05]  /*13890*/  @!P0 BRA `(.L_x_1170) ;  /* 0xfffffffc00ec8947 */ /* 0x002fea000383ffff */
[----:B------:R-:W-:Y:S05]  /*138a0*/  BRA `(.L_x_1211) ;  /* 0xffffffcc00fc7947 */ /* 0x000fea000383ffff */
.L_x_1171:
        /* <DEDUP_REMOVED lines=8> */
.L_x_1213:
[----:B------:R-:W-:Y:S05]  /*13930*/  BSYNC B0 ;  /* 0x0000000000007941 */ /* 0x000fea0003800000 */
.L_x_1212:
[----:B------:R-:W-:Y:S01]  /*13940*/  IMAD.MOV.U32 R13, RZ, RZ, R0 ;  /* 0x000000ffff0d7224 */ /* 0x000fe200078e0000 */
[----:B------:R-:W-:Y:S01]  /*13950*/  @P0 LEA R9, R19, UR46, 0x1 ;  /* 0x0000002e13090c11 */ /* 0x000fe2000f8e08ff */
[----:B------:R-:W-:Y:S02]  /*13960*/  IMAD.MOV.U32 R12, RZ, RZ, RZ ;  /* 0x000000ffff0c7224 */ /* 0x000fe400078e00ff */
[----:B------:R-:W-:Y:S02]  /*13970*/  IMAD.MOV.U32 R11, RZ, RZ, 0x181f ;  /* 0x0000181fff0b7424 */ /* 0x000fe400078e00ff */
[----:B------:R-:W-:Y:S02]  /*13980*/  IMAD.MOV.U32 R15, RZ, RZ, -0x1 ;  /* 0xffffffffff0f7424 */ /* 0x000fe400078e00ff */
[----:B------:R-:W-:-:S07]  /*13990*/  IMAD.MOV.U32 R5, RZ, RZ, R14 ;  /* 0x000000ffff057224 */ /* 0x000fce00078e000e */
[----:B------:R-:W-:Y:S05]  /*139a0*/  WARPSYNC.COLLECTIVE R15, `(.L_x_1214) ;  /* 0x000000000f087348 */ /* 0x000fea0003c00000 */
[----:B------:R0:W1:Y:S02]  /*139b0*/  SHFL.IDX P6, R14, R13, R12, R11 ;  /* 0x0000000c0d0e7389 */ /* 0x00006400000c000b */
[----:B01----:R-:W-:Y:S01]  /*139c0*/  ENDCOLLECTIVE ;  /* 0x000000000000791b */ /* 0x003fe20003800000 */
.L_x_1214:
[----:B------:R-:W-:Y:S02]  /*139d0*/  IMAD.MOV.U32 R13, RZ, RZ, R3 ;  /* 0x000000ffff0d7224 */ /* 0x000fe400078e0003 */
[----:B------:R-:W-:Y:S02]  /*139e0*/  IMAD.MOV.U32 R12, RZ, RZ, 0x1 ;  /* 0x00000001ff0c7424 */ /* 0x000fe400078e00ff */
[----:B------:R-:W-:-:S07]  /*139f0*/  IMAD.MOV.U32 R4, RZ, RZ, R14 ;  /* 0x000000ffff047224 */ /* 0x000fce00078e000e */
[----:B------:R-:W-:Y:S05]  /*13a00*/  WARPSYNC.COLLECTIVE R15, `(.L_x_1215) ;  /* 0x000000000f087348 */ /* 0x000fea0003c00000 */
[----:B------:R0:W1:Y:S02]  /*13a10*/  SHFL.IDX P6, R14, R13, R12, R11 ;  /* 0x0000000c0d0e7389 */ /* 0x00006400000c000b */
[----:B01----:R-:W-:Y:S01]  /*13a20*/  ENDCOLLECTIVE ;  /* 0x000000000000791b */ /* 0x003fe20003800000 */
.L_x_1215:
        /* <DEDUP_REMOVED lines=13> */
.L_x_1216:
[----:B------:R-:W-:Y:S02]  /*13b00*/  IMAD.MOV.U32 R5, RZ, RZ, R8 ;  /* 0x000000ffff057224 */ /* 0x000fe400078e0008 */
[----:B------:R-:W-:Y:S02]  /*13b10*/  IMAD.MOV.U32 R13, RZ, RZ, R3 ;  /* 0x000000ffff0d7224 */ /* 0x000fe400078e0003 */
[----:B------:R-:W-:Y:S02]  /*13b20*/  IMAD.MOV.U32 R12, RZ, RZ, 0x2 ;  /* 0x00000002ff0c7424 */ /* 0x000fe400078e00ff */
[----:B------:R-:W-:-:S07]  /*13b30*/  IMAD.MOV.U32 R4, RZ, RZ, R14 ;  /* 0x000000ffff047224 */ /* 0x000fce00078e000e */
[----:B------:R-:W-:Y:S05]  /*13b40*/  WARPSYNC.COLLECTIVE R15, `(.L_x_1217) ;  /* 0x000000000f087348 */ /* 0x000fea0003c00000 */
[----:B------:R0:W1:Y:S02]  /*13b50*/  SHFL.IDX P6, R14, R13, R12, R11 ;  /* 0x0000000c0d0e7389 */ /* 0x00006400000c000b */
[----:B01----:R-:W-:Y:S01]  /*13b60*/  ENDCOLLECTIVE ;  /* 0x000000000000791b */ /* 0x003fe20003800000 */
.L_x_1217:
        /* <DEDUP_REMOVED lines=9> */
[----:B0-----:R-:W-:Y:S05]  /*13c00*/  WARPSYNC.COLLECTIVE R15, `(.L_x_1218) ;  /* 0x000000000f087348 */ /* 0x001fea0003c00000 */
[----:B------:R1:W2:Y:S02]  /*13c10*/  SHFL.IDX P6, R14, R13, R12, R11 ;  /* 0x0000000c0d0e7389 */ /* 0x0002a400000c000b */
[----:B012---:R-:W-:Y:S01]  /*13c20*/  ENDCOLLECTIVE ;  /* 0x000000000000791b */ /* 0x007fe20003800000 */
.L_x_1218:
[----:B------:R-:W-:Y:S02]  /*13c30*/  IMAD.MOV.U32 R5, RZ, RZ, R10 ;  /* 0x000000ffff057224 */ /* 0x000fe400078e000a */
[----:B------:R-:W-:Y:S02]  /*13c40*/  IMAD.MOV.U32 R13, RZ, RZ, R3 ;  /* 0x000000ffff0d7224 */ /* 0x000fe400078e0003 */
[----:B------:R-:W-:Y:S02]  /*13c50*/  IMAD.MOV.U32 R12, RZ, RZ, 0x3 ;  /* 0x00000003ff0c7424 */ /* 0x000fe400078e00ff */
[----:B------:R-:W-:-:S07]  /*13c60*/  IMAD.MOV.U32 R35, RZ, RZ, R14 ;  /* 0x000000ffff237224 */ /* 0x000fce00078e000e */
[----:B------:R-:W-:Y:S05]  /*13c70*/  WARPSYNC.COLLECTIVE R15, `(.L_x_1219) ;  /* 0x000000000f087348 */ /* 0x000fea0003c00000 */
[----:B------:R0:W1:Y:S02]  /*13c80*/  SHFL.IDX P6, R14, R13, R12, R11 ;  /* 0x0000000c0d0e7389 */ /* 0x00006400000c000b */
[----:B01----:R-:W-:Y:S01]  /*13c90*/  ENDCOLLECTIVE ;  /* 0x000000000000791b */ /* 0x003fe20003800000 */
.L_x_1219:
[----:B------:R-:W-:-:S04]  /*13ca0*/  IMAD.MOV.U32 R4, RZ, RZ, R35 ;  /* 0x000000ffff047224 */ /* 0x000fc800078e0023 */
[----:B------:R-:W-:Y:S01]  /*13cb0*/  @P0 IMAD.WIDE.U32 R8, R26, 0x2, R4 ;  /* 0x000000021a080825 */ /* 0x000fe200078e0004 */
[----:B------:R-:W-:-:S05]  /*13cc0*/  @P0 LEA R5, R19, UR46, 0x1 ;  /* 0x0000002e13050c11 */ /* 0x000fca000f8e08ff */
        /* <DEDUP_REMOVED lines=11> */
.L_x_1220:
[----:B------:R-:W-:Y:S01]  /*13d80*/  IMAD.MOV.U32 R5, RZ, RZ, R7 ;  /* 0x000000ffff057224 */ /* 0x000fe200078e0007 */
[----:B------:R-:W-:Y:S01]  /*13d90*/  @P0 LEA R7, R19, UR46, 0x1 ;  /* 0x0000002e13070c11 */ /* 0x000fe2000f8e08ff */
[----:B------:R-:W-:Y:S02]  /*13da0*/  IMAD.MOV.U32 R13, RZ, RZ, R3 ;  /* 0x000000ffff0d7224 */ /* 0x000fe400078e0003 */
[----:B------:R-:W-:Y:S02]  /*13db0*/  IMAD.MOV.U32 R12, RZ, RZ, 0x4 ;  /* 0x00000004ff0c7424 */ /* 0x000fe400078e00ff */
[----:B------:R-:W-:-:S07]  /*13dc0*/  IMAD.MOV.U32 R36, RZ, RZ, R14 ;  /* 0x000000ffff247224 */ /* 0x000fce00078e000e */
[----:B------:R-:W-:Y:S05]  /*13dd0*/  WARPSYNC.COLLECTIVE R15, `(.L_x_1221) ;  /* 0x000000000f087348 */ /* 0x000fea0003c00000 */
[----:B------:R0:W1:Y:S02]  /*13de0*/  SHFL.IDX P6, R14, R13, R12, R11 ;  /* 0x0000000c0d0e7389 */ /* 0x00006400000c000b */
[----:B01----:R-:W-:Y:S01]  /*13df0*/  ENDCOLLECTIVE ;  /* 0x000000000000791b */ /* 0x003fe20003800000 */
.L_x_1221:
        /* <DEDUP_REMOVED lines=13> */
.L_x_1222:
        /* <DEDUP_REMOVED lines=8> */
.L_x_1223:
        /* <DEDUP_REMOVED lines=12> */
.L_x_1224:
        /* <DEDUP_REMOVED lines=8> */
.L_x_1225:
        /* <DEDUP_REMOVED lines=13> */
.L_x_1226:
        /* <DEDUP_REMOVED lines=8> */
.L_x_1227:
        /* <DEDUP_REMOVED lines=12> */
.L_x_1228:
[----:B------:R-:W-:Y:S05]  /*142a0*/  BRA `(.L_x_1229) ;  /* 0xffffffc800f87947 */ /* 0x000fea000383ffff */
.L_x_1174:
[----:B------:R-:W-:Y:S02]  /*142b0*/  IMAD.MOV.U32 R13, RZ, RZ, R7 ;  /* 0x000000ffff0d7224 */ /* 0x000fe400078e0007 */
[----:B------:R-:W-:Y:S02]  /*142c0*/  IMAD.MOV.U32 R12, RZ, RZ, RZ ;  /* 0x000000ffff0c7224 */ /* 0x000fe400078e00ff */
[----:B------:R-:W-:Y:S02]  /*142d0*/  IMAD.MOV.U32 R11, RZ, RZ, 0x181f ;  /* 0x0000181fff0b7424 */ /* 0x000fe400078e00ff */
[----:B------:R-:W-:Y:S02]  /*142e0*/  IMAD.MOV.U32 R15, RZ, RZ, -0x1 ;  /* 0xffffffffff0f7424 */ /* 0x000fe400078e00ff */
[----:B------:R-:W-:-:S07]  /*142f0*/  VIADD R3, R28, UR41 ;  /* 0x000000291c037c36 */ /* 0x000fce0008000000 */
[----:B------:R-:W-:Y:S05]  /*14300*/  WARPSYNC.COLLECTIVE R15, `(.L_x_1230) ;  /* 0x000000000f087348 */ /* 0x000fea0003c00000 */
[----:B------:R0:W1:Y:S02]  /*14310*/  SHFL.IDX P6, R14, R13, R12, R11 ;  /* 0x0000000c0d0e7389 */ /* 0x00006400000c000b */
[----:B01----:R-:W-:Y:S01]  /*14320*/  ENDCOLLECTIVE ;  /* 0x000000000000791b */ /* 0x003fe20003800000 */
.L_x_1230:
[----:B------:R-:W-:Y:S02]  /*14330*/  VIADD R9, R3, 0x10 ;  /* 0x0000001003097836 */ /* 0x000fe40000000000 */
[----:B------:R-:W-:Y:S02]  /*14340*/  IMAD.MOV.U32 R13, RZ, RZ, R6 ;  /* 0x000000ffff0d7224 */ /* 0x000fe400078e0006 */
[----:B------:R-:W-:-:S07]  /*14350*/  IMAD.MOV.U32 R5, RZ, RZ, R14 ;  /* 0x000000ffff057224 */ /* 0x000fce00078e000e */
[----:B------:R-:W-:Y:S05]  /*14360*/  WARPSYNC.COLLECTIVE R15, `(.L_x_1231) ;  /* 0x000000000f087348 */ /* 0x000fea0003c00000 */
[----:B------:R0:W1:Y:S02]  /*14370*/  SHFL.IDX P6, R14, R13, R12, R11 ;  /* 0x0000000c0d0e7389 */ /* 0x00006400000c000b */
[----:B01----:R-:W-:Y:S01]  /*14380*/  ENDCOLLECTIVE ;  /* 0x000000000000791b */ /* 0x003fe20003800000 */
.L_x_1231:
        /* <DEDUP_REMOVED lines=10> */
.L_x_1232:
        /* <DEDUP_REMOVED lines=13> */
.L_x_1233:
[----:B------:R-:W-:Y:S02]  /*14500*/  IMAD.MOV.U32 R5, RZ, RZ, R8 ;  /* 0x000000ffff057224 */ /* 0x000fe400078e0008 */
[----:B------:R-:W-:Y:S02]  /*14510*/  IMAD.MOV.U32 R13, RZ, RZ, R7 ;  /* 0x000000ffff0d7224 */ /* 0x000fe400078e0007 */
[----:B------:R-:W-:Y:S02]  /*14520*/  IMAD.MOV.U32 R12, RZ, RZ, 0x2 ;  /* 0x00000002ff0c7424 */ /* 0x000fe400078e00ff */
[----:B------:R-:W-:-:S07]  /*14530*/  IMAD.MOV.U32 R4, RZ, RZ, R14 ;  /* 0x000000ffff047224 */ /* 0x000fce00078e000e */
[----:B------:R-:W-:Y:S05]  /*14540*/  WARPSYNC.COLLECTIVE R15, `(.L_x_1234) ;  /* 0x000000000f087348 */ /* 0x000fea0003c00000 */
[----:B------:R0:W1:Y:S02]  /*14550*/  SHFL.IDX P6, R14, R13, R12, R11 ;  /* 0x0000000c0d0e7389 */ /* 0x00006400000c000b */
[----:B01----:R-:W-:Y:S01]  /*14560*/  ENDCOLLECTIVE ;  /* 0x000000000000791b */ /* 0x003fe20003800000 */
.L_x_1234:
[----:B------:R-:W-:-:S04]  /*14570*/  @!P2 IMAD.WIDE.U32 R8, R26, 0x2, R4 ;  /* 0x000000021a08a825 */ /* 0x000fc800078e0004 */
[----:B------:R-:W-:Y:S01]  /*14580*/  VIADD R5, R3, 0x20 ;  /* 0x0000002003057836 */ /* 0x000fe20000000000 */
[----:B------:R-:W-:Y:S01]  /*14590*/  @!PT LDS RZ, [RZ] ;  /* 0x00000000fffff984 */ /* 0x000fe20000000800 */
[----:B------:R-:W-:Y:S01]  /*145a0*/  @!PT LDS RZ, [RZ] ;  /* 0x00000000fffff984 */ /* 0x000fe20000000800 */
[----:B------:R-:W-:Y:S01]  /*145b0*/  @!PT LDS RZ, [RZ] ;  /* 0x00000000fffff984 */ /* 0x000fe20000000800 */
[----:B------:R-:W-:Y:S04]  /*145c0*/  @!P2 LDGSTS.E.BYPASS.LTC128B.128 [R35+0x10c00], desc[UR48][R8.64], !P0 ;  /* 0x10c000000823afae */ /* 0x000fe8000c101d70 */
[----:B------:R0:W-:Y:S01]  /*145d0*/  @!P2 LDGSTS.E.BYPASS.LTC128B.128 [R35+0x14c00], desc[UR48][R8.64+0x80], !P1 ;  /* 0x14c000800823afae */ /* 0x0001e2000c901d70 */
[----:B------:R-:W-:Y:S01]  /*145e0*/  ISETP.GE.AND P2, PT, R5, R0, PT ;  /* 0x000000000500720c */ /* 0x000fe20003f46270 */
[----:B------:R-:W-:Y:S02]  /*145f0*/  IMAD.MOV.U32 R13, RZ, RZ, R6 ;  /* 0x000000ffff0d7224 */ /* 0x000fe400078e0006 */
[----:B0-----:R-:W-:Y:S02]  /*14600*/  VIADD R9, R3, 0x30 ;  /* 0x0000003003097836 */ /* 0x001fe40000000000 */
[----:B------:R-:W-:-:S08]  /*14610*/  IMAD.MOV.U32 R5, RZ, RZ, R14 ;  /* 0x000000ffff057224 */ /* 0x000fd000078e000e */
[----:B------:R-:W-:-:S07]  /*14620*/  @!P2 LEA R21, R19, UR46, 0x1 ;  /* 0x0000002e1315ac11 */ /* 0x000fce000f8e08ff */
[----:B------:R-:W-:Y:S05]  /*14630*/  WARPSYNC.COLLECTIVE R15, `(.L_x_1235) ;  /* 0x000000000f087348 */ /* 0x000fea0003c00000 */
[----:B------:R0:W1:Y:S02]  /*14640*/  SHFL.IDX P6, R14, R13, R12, R11 ;  /* 0x0000000c0d0e7389 */ /* 0x00006400000c000b */
[----:B01----:R-:W-:Y:S01]  /*14650*/  ENDCOLLECTIVE ;  /* 0x000000000000791b */ /* 0x003fe20003800000 */
.L_x_1235:
[----:B------:R-:W-:Y:S02]  /*14660*/  IMAD.MOV.U32 R13, RZ, RZ, R7 ;  /* 0x000000ffff0d7224 */ /* 0x000fe400078e0007 */
[----:B------:R-:W-:Y:S02]  /*14670*/  IMAD.MOV.U32 R12, RZ, RZ, 0x3 ;  /* 0x00000003ff0c7424 */ /* 0x000fe400078e00ff */
[----:B------:R-:W-:-:S07]  /*14680*/  IMAD.MOV.U32 R4, RZ, RZ, R14 ;  /* 0x000000ffff047224 */ /* 0x000fce00078e000e */
[----:B------:R-:W-:Y:S05]  /*14690*/  WARPSYNC.COLLECTIVE R15, `(.L_x_1236) ;  /* 0x000000000f087348 */ /* 0x000fea0003c00000 */
[----:B------:R0:W1:Y:S02]  /*146a0*/  SHFL.IDX P6, R14, R13, R12, R11 ;  /* 0x0000000c0d0e7389 */ /* 0x00006400000c000b */
[----:B01----:R-:W-:Y:S01]  /*146b0*/  ENDCOLLECTIVE ;  /* 0x000000000000791b */ /* 0x003fe20003800000 */
.L_x_1236:
        /* <DEDUP_REMOVED lines=13> */
.L_x_1237:
[----:B------:R-:W-:Y:S02]  /*14790*/  IMAD.MOV.U32 R5, RZ, RZ, R10 ;  /* 0x000000ffff057224 */ /* 0x000fe400078e000a */
[----:B------:R-:W-:Y:S02]  /*147a0*/  IMAD.MOV.U32 R13, RZ, RZ, R7 ;  /* 0x000000ffff0d7224 */ /* 0x000fe400078e0007 */
[----:B------:R-:W-:Y:S02]  /*147b0*/  IMAD.MOV.U32 R12, RZ, RZ, 0x4 ;  /* 0x00000004ff0c7424 */ /* 0x000fe400078e00ff */
[----:B------:R-:W-:-:S07]  /*147c0*/  IMAD.MOV.U32 R4, RZ, RZ, R14 ;  /* 0x000000ffff047224 */ /* 0x000fce00078e000e */
[----:B------:R-:W-:Y:S05]  /*147d0*/  WARPSYNC.COLLECTIVE R15, `(.L_x_1238) ;  /* 0x000000000f087348 */ /* 0x000fea0003c00000 */
[----:B------:R0:W1:Y:S02]  /*147e0*/  SHFL.IDX P6, R14, R13, R12, R11 ;  /* 0x0000000c0d0e7389 */ /* 0x00006400000c000b */
[----:B01----:R-:W-:Y:S01]  /*147f0*/  ENDCOLLECTIVE ;  /* 0x000000000000791b */ /* 0x003fe20003800000 */
.L_x_1238:
        /* <DEDUP_REMOVED lines=15> */
.L_x_1239:
[----:B------:R-:W-:Y:S02]  /*148f0*/  IMAD.MOV.U32 R13, RZ, RZ, R7 ;  /* 0x000000ffff0d7224 */ /* 0x000fe400078e0007 */
[----:B------:R-:W-:Y:S02]  /*14900*/  IMAD.MOV.U32 R12, RZ, RZ, 0x5 ;  /* 0x00000005ff0c7424 */ /* 0x000fe400078e00ff */
[----:B------:R-:W-:-:S07]  /*14910*/  IMAD.MOV.U32 R4, RZ, RZ, R14 ;  /* 0x000000ffff047224 */ /* 0x000fce00078e000e */
[----:B------:R-:W-:Y:S05]  /*14920*/  WARPSYNC.COLLECTIVE R15, `(.L_x_1240) ;  /* 0x000000000f087348 */ /* 0x000fea0003c00000 */
[----:B------:R0:W1:Y:S02]  /*14930*/  SHFL.IDX P6, R14, R13, R12, R11 ;  /* 0x0000000c0d0e7389 */ /* 0x00006400000c000b */
[----:B01----:R-:W-:Y:S01]  /*14940*/  ENDCOLLECTIVE ;  /* 0x000000000000791b */ /* 0x003fe20003800000 */
.L_x_1240:
        /* <DEDUP_REMOVED lines=13> */
.L_x_1241:
[----:B------:R-:W-:Y:S02]  /*14a20*/  IMAD.MOV.U32 R5, RZ, RZ, R10 ;  /* 0x000000ffff057224 */ /* 0x000fe400078e000a */
[----:B------:R-:W-:Y:S02]  /*14a30*/  IMAD.MOV.U32 R13, RZ, RZ, R7 ;  /* 0x000000ffff0d7224 */ /* 0x000fe400078e0007 */
[----:B------:R-:W-:Y:S02]  /*14a40*/  IMAD.MOV.U32 R12, RZ, RZ, 0x6 ;  /* 0x00000006ff0c7424 */ /* 0x000fe400078e00ff */
[----:B------:R-:W-:-:S07]  /*14a50*/  IMAD.MOV.U32 R4, RZ, RZ, R14 ;  /* 0x000000ffff047224 */ /* 0x000fce00078e000e */
[----:B------:R-:W-:Y:S05]  /*14a60*/  WARPSYNC.COLLECTIVE R15, `(.L_x_1242) ;  /* 0x000000000f087348 */ /* 0x000fea0003c00000 */
[----:B------:R0:W1:Y:S02]  /*14a70*/  SHFL.IDX P6, R14, R13, R12, R11 ;  /* 0x0000000c0d0e7389 */ /* 0x00006400000c000b */
[----:B01----:R-:W-:Y:S01]  /*14a80*/  ENDCOLLECTIVE ;  /* 0x000000000000791b */ /* 0x003fe20003800000 */
.L_x_1242:
        /* <DEDUP_REMOVED lines=14> */
.L_x_1243:
[----:B------:R-:W-:Y:S02]  /*14b70*/  IMAD.MOV.U32 R13, RZ, RZ, R7 ;  /* 0x000000ffff0d7224 */ /* 0x000fe400078e0007 */
[----:B------:R-:W-:Y:S02]  /*14b80*/  IMAD.MOV.U32 R12, RZ, RZ, 0x7 ;  /* 0x00000007ff0c7424 */ /* 0x000fe400078e00ff */
[----:B------:R-:W-:-:S07]  /*14b90*/  IMAD.MOV.U32 R4, RZ, RZ, R14 ;  /* 0x000000ffff047224 */ /* 0x000fce00078e000e */
[----:B------:R-:W-:Y:S05]  /*14ba0*/  WARPSYNC.COLLECTIVE R15, `(.L_x_1244) ;  /* 0x000000000f087348 */ /* 0x000fea0003c00000 */
[----:B------:R0:W1:Y:S02]  /*14bb0*/  SHFL.IDX P6, R14, R13, R12, R11 ;  /* 0x0000000c0d0e7389 */ /* 0x00006400000c000b */
[----:B01----:R-:W-:Y:S01]  /*14bc0*/  ENDCOLLECTIVE ;  /* 0x000000000000791b */ /* 0x003fe20003800000 */
.L_x_1244:
[----:B------:R-:W-:-:S05]  /*14bd0*/  @!P2 IMAD.WIDE.U32 R4, R26, 0x2, R4 ;  /* 0x000000021a04a825 */ /* 0x000fca00078e0004 */
        /* <DEDUP_REMOVED lines=10> */
.L_x_1245:
[----:B------:R-:W-:Y:S05]  /*14c80*/  BRA `(.L_x_1246) ;  /* 0xffffffc800e87947 */ /* 0x000fea000383ffff */
.L_x_1177:
[----:B0-----:R-:W-:-:S04]  /*14c90*/  IMAD.U32 R3, RZ, RZ, UR46 ;  /* 0x0000002eff037e24 */ /* 0x001fc8000f8e00ff */
[----:B------:R0:W1:Y:S03]  /*14ca0*/  SYNCS.PHASECHK.TRANS64.TRYWAIT P0, [R3+URZ+0x28820], R0 ;  /* 0x02882000030075a7 */ /* 0x000066000800017f */
[----:B-1----:R-:W-:Y:S05]  /*14cb0*/  @!P0 NANOSLEEP.SYNCS 0x989680 ;  /* 0x009896800000895d */ /* 0x002fea0003900000 */
[----:B------:R-:W1:Y:S02]  /*14cc0*/  @!P0 SYNCS.PHASECHK.TRANS64 P0, [R3+URZ+0x28820], R0 ;  /* 0x02882000030085a7 */ /* 0x000e64000800007f */
[----:B-1----:R-:W-:Y:S05]  /*14cd0*/  @!P0 BRA `(.L_x_1177) ;  /* 0xfffffffc00ec8947 */ /* 0x002fea000383ffff */
[----:B------:R-:W-:Y:S05]  /*14ce0*/  BRA `(.L_x_1247) ;  /* 0xffffffcc00347947 */ /* 0x000fea000383ffff */
.L_x_1181:
[----:B0-----:R0:W1:Y:S02]  /*14cf0*/  SYNCS.PHASECHK.TRANS64.TRYWAIT P0, [R34+URZ+0x28840], R3 ;  /* 0x02884003220075a7 */ /* 0x001064000800017f */
[----:B-1----:R-:W-:Y:S05]  /*14d00*/  @!P0 NANOSLEEP.SYNCS 0x989680 ;  /* 0x009896800000895d */ /* 0x002fea0003900000 */
[----:B------:R-:W1:Y:S02]  /*14d10*/  @!P0 SYNCS.PHASECHK.TRANS64 P0, [R34+URZ+0x28840], R3 ;  /* 0x02884003220085a7 */ /* 0x000e64000800007f */
[----:B-1----:R-:W-:Y:S05]  /*14d20*/  @!P0 BRA `(.L_x_1181) ;  /* 0xfffffffc00f08947 */ /* 0x002fea000383ffff */
[----:B------:R-:W-:Y:S05]  /*14d30*/  BRA `(.L_x_1248) ;  /* 0xffffffcc00f87947 */ /* 0x000fea000383ffff */
.L_x_1182:
        /* <DEDUP_REMOVED lines=8> */
.L_x_1250:
[----:B------:R-:W-:Y:S05]  /*14dc0*/  BSYNC B1 ;  /* 0x0000000000017941 */ /* 0x000fea0003800000 */
.L_x_1249:
[----:B------:R-:W-:Y:S01]  /*14dd0*/  IMAD.MOV.U32 R13, RZ, RZ, R6 ;  /* 0x000000ffff0d7224 */ /* 0x000fe200078e0006 */
[----:B------:R-:W-:Y:S01]  /*14de0*/  LEA R4, R4, UR46, 0x1 ;  /* 0x0000002e04047c11 */ /* 0x000fe2000f8e08ff */
        /* <DEDUP_REMOVED lines=8> */
.L_x_1251:
        /* <DEDUP_REMOVED lines=13> */
.L_x_1252:
[----:B------:R-:W-:Y:S02]  /*14f40*/  IMAD.MOV.U32 R13, RZ, RZ, R6 ;  /* 0x000000ffff0d7224 */ /* 0x000fe400078e0006 */
[----:B------:R-:W-:-:S07]  /*14f50*/  IMAD.MOV.U32 R0, RZ, RZ, R14 ;  /* 0x000000ffff007224 */ /* 0x000fce00078e000e */
[----:B------:R-:W-:Y:S05]  /*14f60*/  WARPSYNC.COLLECTIVE R15, `(.L_x_1253) ;  /* 0x000000000f087348 */ /* 0x000fea0003c00000 */
[----:B------:R0:W1:Y:S02]  /*14f70*/  SHFL.IDX P6, R14, R13, R12, R11 ;  /* 0x0000000c0d0e7389 */ /* 0x00006400000c000b */
[----:B01----:R-:W-:Y:S01]  /*14f80*/  ENDCOLLECTIVE ;  /* 0x000000000000791b */ /* 0x003fe20003800000 */
.L_x_1253:
[----:B------:R-:W-:Y:S02]  /*14f90*/  IMAD.MOV.U32 R13, RZ, RZ, R5 ;  /* 0x000000ffff0d7224 */ /* 0x000fe400078e0005 */
        /* <DEDUP_REMOVED lines=13> */
.L_x_1254:
[----:B------:R-:W-:Y:S02]  /*15070*/  IMAD.MOV.U32 R13, RZ, RZ, R6 ;  /* 0x000000ffff0d7224 */ /* 0x000fe400078e0006 */
[----:B------:R-:W-:-:S07]  /*15080*/  IMAD.MOV.U32 R7, RZ, RZ, R14 ;  /* 0x000000ffff077224 */ /* 0x000fce00078e000e */
[----:B------:R-:W-:Y:S05]  /*15090*/  WARPSYNC.COLLECTIVE R15, `(.L_x_1255) ;  /* 0x000000000f087348 */ /* 0x000fea0003c00000 */
[----:B------:R0:W1:Y:S02]  /*150a0*/  SHFL.IDX P6, R14, R13, R12, R11 ;  /* 0x0000000c0d0e7389 */ /* 0x00006400000c000b */
[----:B01----:R-:W-:Y:S01]  /*150b0*/  ENDCOLLECTIVE ;  /* 0x000000000000791b */ /* 0x003fe20003800000 */
.L_x_1255:
        /* <DEDUP_REMOVED lines=13> */
.L_x_1256:
[----:B------:R-:W-:Y:S02]  /*15190*/  IMAD.MOV.U32 R13, RZ, RZ, R6 ;  /* 0x000000ffff0d7224 */ /* 0x000fe400078e0006 */
[----:B------:R-:W-:-:S07]  /*151a0*/  IMAD.MOV.U32 R0, RZ, RZ, R14 ;  /* 0x000000ffff007224 */ /* 0x000fce00078e000e */
[----:B------:R-:W-:Y:S05]  /*151b0*/  WARPSYNC.COLLECTIVE R15, `(.L_x_1257) ;  /* 0x000000000f087348 */ /* 0x000fea0003c00000 */
[----:B------:R0:W1:Y:S02]  /*151c0*/  SHFL.IDX P6, R14, R13, R12, R11 ;  /* 0x0000000c0d0e7389 */ /* 0x00006400000c000b */
[----:B01----:R-:W-:Y:S01]  /*151d0*/  ENDCOLLECTIVE ;  /* 0x000000000000791b */ /* 0x003fe20003800000 */
.L_x_1257:
        /* <DEDUP_REMOVED lines=14> */
.L_x_1258:
[----:B------:R-:W-:Y:S02]  /*152c0*/  IMAD.MOV.U32 R13, RZ, RZ, R6 ;  /* 0x000000ffff0d7224 */ /* 0x000fe400078e0006 */
[----:B------:R-:W-:-:S07]  /*152d0*/  IMAD.MOV.U32 R0, RZ, RZ, R14 ;  /* 0x000000ffff007224 */ /* 0x000fce00078e000e */
[----:B------:R-:W-:Y:S05]  /*152e0*/  WARPSYNC.COLLECTIVE R15, `(.L_x_1259) ;  /* 0x000000000f087348 */ /* 0x000fea0003c00000 */
[----:B------:R0:W1:Y:S02]  /*152f0*/  SHFL.IDX P6, R14, R13, R12, R11 ;  /* 0x0000000c0d0e7389 */ /* 0x00006400000c000b */
[----:B01----:R-:W-:Y:S01]  /*15300*/  ENDCOLLECTIVE ;  /* 0x000000000000791b */ /* 0x003fe20003800000 */
.L_x_1259:
        /* <DEDUP_REMOVED lines=14> */
.L_x_1260:
[----:B------:R-:W-:Y:S02]  /*153f0*/  IMAD.MOV.U32 R13, RZ, RZ, R6 ;  /* 0x000000ffff0d7224 */ /* 0x000fe400078e0006 */
[----:B------:R-:W-:-:S07]  /*15400*/  IMAD.MOV.U32 R7, RZ, RZ, R14 ;  /* 0x000000ffff077224 */ /* 0x000fce00078e000e */
[----:B------:R-:W-:Y:S05]  /*15410*/  WARPSYNC.COLLECTIVE R15, `(.L_x_1261) ;  /* 0x000000000f087348 */ /* 0x000fea0003c00000 */
[----:B------:R0:W1:Y:S02]  /*15420*/  SHFL.IDX P6, R14, R13, R12, R11 ;  /* 0x0000000c0d0e7389 */ /* 0x00006400000c000b */
[----:B01----:R-:W-:Y:S01]  /*15430*/  ENDCOLLECTIVE ;  /* 0x000000000000791b */ /* 0x003fe20003800000 */
.L_x_1261:
        /* <DEDUP_REMOVED lines=13> */
.L_x_1262:
[----:B------:R-:W-:Y:S02]  /*15510*/  IMAD.MOV.U32 R13, RZ, RZ, R6 ;  /* 0x000000ffff0d7224 */ /* 0x000fe400078e0006 */
[----:B------:R-:W-:-:S07]  /*15520*/  IMAD.MOV.U32 R0, RZ, RZ, R14 ;  /* 0x000000ffff007224 */ /* 0x000fce00078e000e */
[----:B------:R-:W-:Y:S05]  /*15530*/  WARPSYNC.COLLECTIVE R15, `(.L_x_1263) ;  /* 0x000000000f087348 */ /* 0x000fea0003c00000 */
[----:B------:R0:W1:Y:S02]  /*15540*/  SHFL.IDX P6, R14, R13, R12, R11 ;  /* 0x0000000c0d0e7389 */ /* 0x00006400000c000b */
[----:B01----:R-:W-:Y:S01]  /*15550*/  ENDCOLLECTIVE ;  /* 0x000000000000791b */ /* 0x003fe20003800000 */
.L_x_1263:
        /* <DEDUP_REMOVED lines=14> */
.L_x_1264:
[----:B------:R-:W-:Y:S02]  /*15640*/  IMAD.MOV.U32 R13, RZ, RZ, R6 ;  /* 0x000000ffff0d7224 */ /* 0x000fe400078e0006 */
[----:B------:R-:W-:-:S07]  /*15650*/  IMAD.MOV.U32 R5, RZ, RZ, R14 ;  /* 0x000000ffff057224 */ /* 0x000fce00078e000e */
[----:B------:R-:W-:Y:S05]  /*15660*/  WARPSYNC.COLLECTIVE R15, `(.L_x_1265) ;  /* 0x000000000f087348 */ /* 0x000fea0003c00000 */
[----:B------:R0:W1:Y:S02]  /*15670*/  SHFL.IDX P6, R14, R13, R12, R11 ;  /* 0x0000000c0d0e7389 */ /* 0x00006400000c000b */
[----:B01----:R-:W-:Y:S01]  /*15680*/  ENDCOLLECTIVE ;  /* 0x000000000000791b */ /* 0x003fe20003800000 */
.L_x_1265:
[----:B------:R-:W-:Y:S01]  /*15690*/  IMAD.MOV.U32 R6, RZ, RZ, R14 ;  /* 0x000000ffff067224 */ /* 0x000fe200078e000e */
[----:B------:R-:W-:Y:S06]  /*156a0*/  BRA `(.L_x_1266) ;  /* 0xffffffc800cc7947 */ /* 0x000fec000383ffff */
.L_x_1187:
[----:B---3--:R3:W4:Y:S02]  /*156b0*/  SYNCS.PHASECHK.TRANS64.TRYWAIT P0, [R0+URZ+0x28860], R5 ;  /* 0x02886005000075a7 */ /* 0x008724000800017f */
[----:B----4-:R-:W-:Y:S05]  /*156c0*/  @!P0 NANOSLEEP.SYNCS 0x989680 ;  /* 0x009896800000895d */ /* 0x010fea0003900000 */
[----:B------:R-:W4:Y:S02]  /*156d0*/  @!P0 SYNCS.PHASECHK.TRANS64 P0, [R0+URZ+0x28860], R5 ;  /* 0x02886005000085a7 */ /* 0x000f24000800007f */
[----:B----4-:R-:W-:Y:S05]  /*156e0*/  @!P0 BRA `(.L_x_1187) ;  /* 0xfffffffc00f08947 */ /* 0x010fea000383ffff */
[----:B------:R-:W-:Y:S05]  /*156f0*/  BRA `(.L_x_1267) ;  /* 0xffffffcc00247947 */ /* 0x000fea000383ffff */
.L_x_1188:
[----:B------:R-:W-:Y:S01]  /*15700*/  BSSY B1, `(.L_x_1268) ;  /* 0x0000008000017945 */ /* 0x000fe20003800000 */
[----:B0-----:R-:W-:Y:S02]  /*15710*/  IMAD.MOV.U32 R13, RZ, RZ, R2 ;  /* 0x000000ffff0d7224 */ /* 0x001fe400078e0002 */
[----:B------:R-:W-:Y:S02]  /*15720*/  IMAD.MOV.U32 R12, RZ, RZ, RZ ;  /* 0x000000ffff0c7224 */ /* 0x000fe400078e00ff */
[----:B------:R-:W-:Y:S02]  /*15730*/  IMAD.MOV.U32 R11, RZ, RZ, 0x181f ;  /* 0x0000181fff0b7424 */ /* 0x000fe400078e00ff */
[----:B------:R-:W-:-:S07]  /*15740*/  IMAD.MOV.U32 R15, RZ, RZ, -0x1 ;  /* 0xffffffffff0f7424 */ /* 0x000fce00078e00ff */
[----:B--23--:R-:W-:Y:S05]  /*15750*/  WARPSYNC.COLLECTIVE R15, `(.L_x_1269) ;  /* 0x000000000f087348 */ /* 0x00cfea0003c00000 */
[----:B------:R0:W1:Y:S02]  /*15760*/  SHFL.IDX P6, R14, R13, R12, R11 ;  /* 0x0000000c0d0e7389 */ /* 0x00006400000c000b */
[----:B0123--:R-:W-:Y:S01]  /*15770*/  ENDCOLLECTIVE ;  /* 0x000000000000791b */ /* 0x00ffe20003800000 */
.L_x_1269:
[----:B------:R-:W-:Y:S05]  /*15780*/  BSYNC B1 ;  /* 0x0000000000017941 */ /* 0x000fea0003800000 */
.L_x_1268:
[----:B------:R-:W-:Y:S01]  /*15790*/  IMAD.MOV.U32 R13, RZ, RZ, R16 ;  /* 0x000000ffff0d7224 */ /* 0x000fe200078e0010 */
[----:B------:R-:W-:Y:S01]  /*157a0*/  LEA R7, R7, UR46, 0x1 ;  /* 0x0000002e07077c11 */ /* 0x000fe2000f8e08ff */
[----:B------:R-:W-:Y:S02]  /*157b0*/  IMAD.MOV.U32 R12, RZ, RZ, RZ ;  /* 0x000000ffff0c7224 */ /* 0x000fe400078e00ff */
[----:B------:R-:W-:Y:S02]  /*157c0*/  IMAD.MOV.U32 R11, RZ, RZ, 0x181f ;  /* 0x0000181fff0b7424 */ /* 0x000fe400078e00ff */
[----:B------:R-:W-:Y:S02]  /*157d0*/  IMAD.MOV.U32 R15, RZ, RZ, -0x1 ;  /* 0xffffffffff0f7424 */ /* 0x000fe400078e00ff */
[----:B------:R-:W-:-:S07]  /*157e0*/  IMAD.MOV.U32 R5, RZ, RZ, R14 ;  /* 0x000000ffff057224 */ /* 0x000fce00078e000e */
[----:B------:R-:W-:Y:S05]  /*157f0*/  WARPSYNC.COLLECTIVE R15, `(.L_x_1270) ;  /* 0x000000000f087348 */ /* 0x000fea0003c00000 */
[----:B------:R0:W1:Y:S02]  /*15800*/  SHFL.IDX P6, R14, R13, R12, R11 ;  /* 0x0000000c0d0e7389 */ /* 0x00006400000c000b */
[----:B01----:R-:W-:Y:S01]  /*15810*/  ENDCOLLECTIVE ;  /* 0x000000000000791b */ /* 0x003fe20003800000 */
.L_x_1270:
[----:B------:R-:W-:Y:S02]  /*15820*/  IMAD.MOV.U32 R13, RZ, RZ, R2 ;  /* 0x000000ffff0d7224 */ /* 0x000fe400078e0002 */
[----:B------:R-:W-:Y:S01]  /*15830*/  IMAD.MOV.U32 R12, RZ, RZ, 0x1 ;  /* 0x00000001ff0c7424 */ /* 0x000fe200078e00ff */
[----:B------:R-:W-:-:S13]  /*15840*/  IADD3 R4, P0, R14, R3, RZ ;  /* 0x000000030e047210 */ /* 0x000fda0007f1e0ff */
[----:B------:R-:W-:Y:S05]  /*15850*/  WARPSYNC.COLLECTIVE R15, `(.L_x_1271) ;  /* 0x000000000f087348 */ /* 0x000fea0003c00000 */
[----:B------:R0:W1:Y:S02]  /*15860*/  SHFL.IDX P6, R14, R13, R12, R11 ;  /* 0x0000000c0d0e7389 */ /* 0x00006400000c000b */
[----:B01----:R-:W-:Y:S01]  /*15870*/  ENDCOLLECTIVE ;  /* 0x000000000000791b */ /* 0x003fe20003800000 */
.L_x_1271:
        /* <DEDUP_REMOVED lines=12> */
.L_x_1272:
        /* <DEDUP_REMOVED lines=10> */
.L_x_1273:
        /* <DEDUP_REMOVED lines=12> */
.L_x_1274:
        /* <DEDUP_REMOVED lines=10> */
.L_x_1275:
        /* <DEDUP_REMOVED lines=12> */
.L_x_1276:
        /* <DEDUP_REMOVED lines=10> */
.L_x_1277:
        /* <DEDUP_REMOVED lines=12> */
.L_x_1278:
        /* <DEDUP_REMOVED lines=10> */
.L_x_1279:
        /* <DEDUP_REMOVED lines=12> */
.L_x_1280:
        /* <DEDUP_REMOVED lines=10> */
.L_x_1281:
        /* <DEDUP_REMOVED lines=12> */
.L_x_1282:
        /* <DEDUP_REMOVED lines=10> */
.L_x_1283:
        /* <DEDUP_REMOVED lines=12> */
.L_x_1284:
[----:B------:R-:W-:Y:S01]  /*16180*/  @!PT LDS RZ, [RZ] ;  /* 0x00000000fffff984 */ /* 0x000fe20000000800 */
[----:B------:R-:W-:Y:S01]  /*16190*/  @!PT LDS RZ, [RZ] ;  /* 0x00000000fffff984 */ /* 0x000fe20000000800 */
[----:B------:R-:W-:Y:S01]  /*161a0*/  @!PT LDS RZ, [RZ] ;  /* 0x00000000fffff984 */ /* 0x000fe20000000800 */
[----:B------:R0:W-:Y:S01]  /*161b0*/  LDGSTS.E.BYPASS.LTC128B.128 [R7+0x7400], desc[UR48][R4.64+0x80], !P0 ;  /* 0x0740008004077fae */ /* 0x0001e2000c101d70 */
[----:B------:R-:W-:Y:S05]  /*161c0*/  BRA `(.L_x_1285) ;  /* 0xffffffc4006c7947 */ /* 0x000fea000383ffff */
.L_x_1194:
[----:B0-----:R0:W1:Y:S02]  /*161d0*/  SYNCS.PHASECHK.TRANS64.TRYWAIT P0, [R0+URZ+0x28860], R5 ;  /* 0x02886005000075a7 */ /* 0x001064000800017f */
[----:B-1----:R-:W-:Y:S05]  /*161e0*/  @!P0 NANOSLEEP.SYNCS 0x989680 ;  /* 0x009896800000895d */ /* 0x002fea0003900000 */
[----:B------:R-:W1:Y:S02]  /*161f0*/  @!P0 SYNCS.PHASECHK.TRANS64 P0, [R0+URZ+0x28860], R5 ;  /* 0x02886005000085a7 */ /* 0x000e64000800007f */
[----:B-1----:R-:W-:Y:S05]  /*16200*/  @!P0 BRA `(.L_x_1194) ;  /* 0xfffffffc00f08947 */ /* 0x002fea000383ffff */
[----:B------:R-:W-:Y:S05]  /*16210*/  BRA `(.L_x_1286) ;  /* 0xffffffc800547947 */ /* 0x000fea000383ffff */
.L_x_1195:
[----:B------:R-:W-:Y:S01]  /*16220*/  BSSY B0, `(.L_x_1287) ;  /* 0x0000008000007945 */ /* 0x000fe20003800000 */
[----:B------:R-:W-:Y:S02]  /*16230*/  IMAD.MOV.U32 R13, RZ, RZ, R2 ;  /* 0x000000ffff0d7224 */ /* 0x000fe400078e0002 */
[----:B------:R-:W-:Y:S02]  /*16240*/  IMAD.MOV.U32 R12, RZ, RZ, RZ ;  /* 0x000000ffff0c7224 */ /* 0x000fe400078e00ff */
[----:B------:R-:W-:Y:S02]  /*16250*/  IMAD.MOV.U32 R11, RZ, RZ, 0x181f ;  /* 0x0000181fff0b7424 */ /* 0x000fe400078e00ff */
[----:B------:R-:W-:-:S07]  /*16260*/  IMAD.MOV.U32 R15, RZ, RZ, -0x1 ;  /* 0xffffffffff0f7424 */ /* 0x000fce00078e00ff */
[----:B0-2---:R-:W-:Y:S05]  /*16270*/  WARPSYNC.COLLECTIVE R15, `(.L_x_1288) ;  /* 0x000000000f087348 */ /* 0x005fea0003c00000 */
[----:B------:R1:W3:Y:S02]  /*16280*/  SHFL.IDX P6, R14, R13, R12, R11 ;  /* 0x0000000c0d0e7389 */ /* 0x0002e400000c000b */
[----:B0123--:R-:W-:Y:S01]  /*16290*/  ENDCOLLECTIVE ;  /* 0x000000000000791b */ /* 0x00ffe20003800000 */
.L_x_1288:
[----:B------:R-:W-:Y:S05]  /*162a0*/  BSYNC B0 ;  /* 0x0000000000007941 */ /* 0x000fea0003800000 */
.L_x_1287:
        /* <DEDUP_REMOVED lines=9> */
.L_x_1289:
[----:B------:R-:W-:Y:S02]  /*16340*/  ULDC UR4, c[0x0][0x2f4] ;  /* 0x0000bd0000047ab9 */ /* 0x000fe40000000800 */
[----:B------:R-:W-:Y:S02]  /*16350*/  ISETP.GE.AND P0, PT, R25, UR4, PT ;  /* 0x0000000419007c0c */ /* 0x000fe4000bf06270 */
[----:B------:R-:W-:Y:S02]  /*16360*/  ISETP.GE.AND P1, PT, R26, UR4, PT ;  /* 0x000000041a007c0c */ /* 0x000fe4000bf26270 */
[C---:B------:R-:W-:Y:S02]  /*16370*/  ISETP.LT.OR P3, PT, R28.reuse, 0x1, P0 ;  /* 0x000000011c00780c */ /* 0x040fe40000761670 */
[----:B------:R-:W-:Y:S01]  /*16380*/  ISETP.LT.OR P2, PT, R28, 0x1, P1 ;  /* 0x000000011c00780c */ /* 0x000fe20000f41670 */
[----:B------:R-:W-:Y:S02]  /*16390*/  IMAD.MOV.U32 R13, RZ, RZ, R2 ;  /* 0x000000ffff0d7224 */ /* 0x000fe400078e0002 */
[----:B------:R-:W-:-:S02]  /*163a0*/  IMAD.MOV.U32 R12, RZ, RZ, 0x1 ;  /* 0x00000001ff0c7424 */ /* 0x000fc400078e00ff */
[----:B------:R-:W-:-:S08]  /*163b0*/  IMAD.MOV.U32 R4, RZ, RZ, R14 ;  /* 0x000000ffff047224 */ /* 0x000fd000078e000e */
[----:B------:R-:W-:Y:S05]  /*163c0*/  WARPSYNC.COLLECTIVE R15, `(.L_x_1290) ;  /* 0x000000000f087348 */ /* 0x000fea0003c00000 */
[----:B------:R0:W1:Y:S02]  /*163d0*/  SHFL.IDX P6, R14, R13, R12, R11 ;  /* 0x0000000c0d0e7389 */ /* 0x00006400000c000b */
[----:B01----:R-:W-:Y:S01]  /*163e0*/  ENDCOLLECTIVE ;  /* 0x000000000000791b */ /* 0x003fe20003800000 */
.L_x_1290:
[----:B------:R-:W-:-:S05]  /*163f0*/  IMAD.WIDE.U32 R4, R26, 0x2, R4 ;  /* 0x000000021a047825 */ /* 0x000fca00078e0004 */
        /* <DEDUP_REMOVED lines=12> */
.L_x_1291:
[----:B------:R-:W-:Y:S02]  /*164c0*/  IMAD.MOV.U32 R5, RZ, RZ, R19 ;  /* 0x000000ffff057224 */ /* 0x000fe400078e0013 */
[----:B------:R-:W-:Y:S02]  /*164d0*/  IMAD.MOV.U32 R13, RZ, RZ, R2 ;  /* 0x000000ffff0d7224 */ /* 0x000fe400078e0002 */
[----:B------:R-:W-:Y:S02]  /*164e0*/  IMAD.MOV.U32 R12, RZ, RZ, 0x2 ;  /* 0x00000002ff0c7424 */ /* 0x000fe400078e00ff */
[----:B------:R-:W-:-:S07]  /*164f0*/  IMAD.MOV.U32 R4, RZ, RZ, R14 ;  /* 0x000000ffff047224 */ /* 0x000fce00078e000e */
[----:B------:R-:W-:Y:S05]  /*16500*/  WARPSYNC.COLLECTIVE R15, `(.L_x_1292) ;  /* 0x000000000f087348 */ /* 0x000fea0003c00000 */
[----:B------:R0:W1:Y:S02]  /*16510*/  SHFL.IDX P6, R14, R13, R12, R11 ;  /* 0x0000000c0d0e7389 */ /* 0x00006400000c000b */
[----:B01----:R-:W-:Y:S01]  /*16520*/  ENDCOLLECTIVE ;  /* 0x000000000000791b */ /* 0x003fe20003800000 */
.L_x_1292:
        /* <DEDUP_REMOVED lines=13> */
.L_x_1293:
[----:B------:R-:W-:Y:S02]  /*16600*/  IMAD.MOV.U32 R5, RZ, RZ, R23 ;  /* 0x000000ffff057224 */ /* 0x000fe400078e0017 */
[----:B------:R-:W-:Y:S02]  /*16610*/  IMAD.MOV.U32 R13, RZ, RZ, R2 ;  /* 0x000000ffff0d7224 */ /* 0x000fe400078e0002 */
[----:B------:R-:W-:Y:S02]  /*16620*/  IMAD.MOV.U32 R12, RZ, RZ, 0x3 ;  /* 0x00000003ff0c7424 */ /* 0x000fe400078e00ff */
[----:B------:R-:W-:-:S07]  /*16630*/  IMAD.MOV.U32 R22, RZ, RZ, R14 ;  /* 0x000000ffff167224 */ /* 0x000fce00078e000e */
[----:B------:R-:W-:Y:S05]  /*16640*/  WARPSYNC.COLLECTIVE R15, `(.L_x_1294) ;  /* 0x000000000f087348 */ /* 0x000fea0003c00000 */
[----:B------:R0:W1:Y:S02]  /*16650*/  SHFL.IDX P6, R14, R13, R12, R11 ;  /* 0x0000000c0d0e7389 */ /* 0x00006400000c000b */
[----:B01----:R-:W-:Y:S01]  /*16660*/  ENDCOLLECTIVE ;  /* 0x000000000000791b */ /* 0x003fe20003800000 */
.L_x_1294:
        /* <DEDUP_REMOVED lines=14> */
.L_x_1295:
[----:B------:R-:W-:Y:S02]  /*16750*/  IMAD.MOV.U32 R5, RZ, RZ, R21 ;  /* 0x000000ffff057224 */ /* 0x000fe400078e0015 */
[----:B------:R-:W-:Y:S02]  /*16760*/  IMAD.MOV.U32 R13, RZ, RZ, R2 ;  /* 0x000000ffff0d7224 */ /* 0x000fe400078e0002 */
[----:B------:R-:W-:Y:S02]  /*16770*/  IMAD.MOV.U32 R12, RZ, RZ, 0x4 ;  /* 0x00000004ff0c7424 */ /* 0x000fe400078e00ff */
[----:B------:R-:W-:-:S07]  /*16780*/  IMAD.MOV.U32 R20, RZ, RZ, R14 ;  /* 0x000000ffff147224 */ /* 0x000fce00078e000e */
[----:B------:R-:W-:Y:S05]  /*16790*/  WARPSYNC.COLLECTIVE R15, `(.L_x_1296) ;  /* 0x000000000f087348 */ /* 0x000fea0003c00000 */
[----:B------:R0:W1:Y:S02]  /*167a0*/  SHFL.IDX P6, R14, R13, R12, R11 ;  /* 0x0000000c0d0e7389 */ /* 0x00006400000c000b */
[----:B01----:R-:W-:Y:S01]  /*167b0*/  ENDCOLLECTIVE ;  /* 0x000000000000791b */ /* 0x003fe20003800000 */
.L_x_1296:
        /* <DEDUP_REMOVED lines=14> */
.L_x_1297:
[----:B------:R-:W-:Y:S02]  /*168a0*/  IMAD.MOV.U32 R5, RZ, RZ, R9 ;  /* 0x000000ffff057224 */ /* 0x000fe400078e0009 */
[----:B------:R-:W-:Y:S02]  /*168b0*/  IMAD.MOV.U32 R9, RZ, RZ, RZ ;  /* 0x000000ffff097224 */ /* 0x000fe400078e00ff */
[----:B------:R-:W-:Y:S02]  /*168c0*/  IMAD.MOV.U32 R13, RZ, RZ, R2 ;  /* 0x000000ffff0d7224 */ /* 0x000fe400078e0002 */
[----:B------:R-:W-:Y:S02]  /*168d0*/  IMAD.MOV.U32 R12, RZ, RZ, 0x5 ;  /* 0x00000005ff0c7424 */ /* 0x000fe400078e00ff */
[----:B------:R-:W-:-:S07]  /*168e0*/  IMAD.MOV.U32 R24, RZ, RZ, R14 ;  /* 0x000000ffff187224 */ /* 0x000fce00078e000e */
[----:B------:R-:W-:Y:S05]  /*168f0*/  WARPSYNC.COLLECTIVE R15, `(.L_x_1298) ;  /* 0x000000000f087348 */ /* 0x000fea0003c00000 */
[----:B------:R0:W1:Y:S02]  /*16900*/  SHFL.IDX P6, R14, R13, R12, R11 ;  /* 0x0000000c0d0e7389 */ /* 0x00006400000c000b */
[----:B01----:R-:W-:Y:S01]  /*16910*/  ENDCOLLECTIVE ;  /* 0x000000000000791b */ /* 0x003fe20003800000 */
.L_x_1298:
        /* <DEDUP_REMOVED lines=14> */
.L_x_1299:
[----:B------:R-:W-:Y:S02]  /*16a00*/  IMAD.MOV.U32 R5, RZ, RZ, R19 ;  /* 0x000000ffff057224 */ /* 0x000fe400078e0013 */
[----:B------:R-:W-:Y:S02]  /*16a10*/  IMAD.MOV.U32 R13, RZ, RZ, R2 ;  /* 0x000000ffff0d7224 */ /* 0x000fe400078e0002 */
[----:B------:R-:W-:Y:S02]  /*16a20*/  IMAD.MOV.U32 R12, RZ, RZ, 0x6 ;  /* 0x00000006ff0c7424 */ /* 0x000fe400078e00ff */
[----:B------:R-:W-:-:S07]  /*16a30*/  IMAD.MOV.U32 R4, RZ, RZ, R14 ;  /* 0x000000ffff047224 */ /* 0x000fce00078e000e */
[----:B------:R-:W-:Y:S05]  /*16a40*/  WARPSYNC.COLLECTIVE R15, `(.L_x_1300) ;  /* 0x000000000f087348 */ /* 0x000fea0003c00000 */
[----:B------:R0:W1:Y:S02]  /*16a50*/  SHFL.IDX P6, R14, R13, R12, R11 ;  /* 0x0000000c0d0e7389 */ /* 0x00006400000c000b */
[----:B01----:R-:W-:Y:S01]  /*16a60*/  ENDCOLLECTIVE ;  /* 0x000000000000791b */ /* 0x003fe20003800000 */
.L_x_1300:
        /* <DEDUP_REMOVED lines=13> */
.L_x_1301:
[----:B------:R-:W-:Y:S02]  /*16b40*/  IMAD.MOV.U32 R5, RZ, RZ, R25 ;  /* 0x000000ffff057224 */ /* 0x000fe400078e0019 */
[----:B------:R-:W-:Y:S02]  /*16b50*/  IMAD.MOV.U32 R13, RZ, RZ, R2 ;  /* 0x000000ffff0d7224 */ /* 0x000fe400078e0002 */
[----:B------:R-:W-:Y:S02]  /*16b60*/  IMAD.MOV.U32 R12, RZ, RZ, 0x7 ;  /* 0x00000007ff0c7424 */ /* 0x000fe400078e00ff */
[----:B------:R-:W-:-:S07]  /*16b70*/  IMAD.MOV.U32 R30, RZ, RZ, R14 ;  /* 0x000000ffff1e7224 */ /* 0x000fce00078e000e */
[----:B------:R-:W-:Y:S05]  /*16b80*/  WARPSYNC.COLLECTIVE R15, `(.L_x_1302) ;  /* 0x000000000f087348 */ /* 0x000fea0003c00000 */
[----:B------:R0:W1:Y:S02]  /*16b90*/  SHFL.IDX P6, R14, R13, R12, R11 ;  /* 0x0000000c0d0e7389 */ /* 0x00006400000c000b */
[----:B01----:R-:W-:Y:S01]  /*16ba0*/  ENDCOLLECTIVE ;  /* 0x000000000000791b */ /* 0x003fe20003800000 */
.L_x_1302:
        /* <DEDUP_REMOVED lines=12> */
.L_x_1303:
[----:B------:R-:W-:Y:S05]  /*16c70*/  BRA `(.L_x_1304) ;  /* 0xffffffc000d07947 */ /* 0x000fea000383ffff */
.L_x_1198:
[----:B0-----:R0:W1:Y:S02]  /*16c80*/  SYNCS.PHASECHK.TRANS64.TRYWAIT P0, [R7+URZ+0x28820], R9 ;  /* 0x02882009070075a7 */ /* 0x001064000800017f */
[----:B-1----:R-:W-:Y:S05]  /*16c90*/  @!P0 NANOSLEEP.SYNCS 0x989680 ;  /* 0x009896800000895d */ /* 0x002fea0003900000 */
[----:B------:R-:W1:Y:S02]  /*16ca0*/  @!P0 SYNCS.PHASECHK.TRANS64 P0, [R7+URZ+0x28820], R9 ;  /* 0x02882009070085a7 */ /* 0x000e64000800007f */
[----:B-1----:R-:W-:Y:S05]  /*16cb0*/  @!P0 BRA `(.L_x_1198) ;  /* 0xfffffffc00f08947 */ /* 0x002fea000383ffff */
[----:B------:R-:W-:Y:S05]  /*16cc0*/  BRA `(.L_x_1305) ;  /* 0xffffffc400447947 */ /* 0x000fea000383ffff */
.L_x_1199:
[----:B------:R-:W-:Y:S01]  /*16cd0*/  BSSY B0, `(.L_x_1306) ;  /* 0x0000008000007945 */ /* 0x000fe20003800000 */
[----:B------:R-:W-:Y:S02]  /*16ce0*/  IMAD.MOV.U32 R13, RZ, RZ, R17 ;  /* 0x000000ffff0d7224 */ /* 0x000fe400078e0011 */
[----:B------:R-:W-:Y:S02]  /*16cf0*/  IMAD.MOV.U32 R12, RZ, RZ, RZ ;  /* 0x000000ffff0c7224 */ /* 0x000fe400078e00ff */
[----:B------:R-:W-:Y:S02]  /*16d00*/  IMAD.MOV.U32 R11, RZ, RZ, 0x1f ;  /* 0x0000001fff0b7424 */ /* 0x000fe400078e00ff */
[----:B------:R-:W-:-:S07]  /*16d10*/  IMAD.MOV.U32 R15, RZ, RZ, -0x1 ;  /* 0xffffffffff0f7424 */ /* 0x000fce00078e00ff */
[----:B0-2--5:R-:W-:Y:S05]  /*16d20*/  WARPSYNC.COLLECTIVE R15, `(.L_x_1307) ;  /* 0x000000000f087348 */ /* 0x025fea0003c00000 */
[----:B------:R1:W3:Y:S02]  /*16d30*/  SHFL.IDX P6, R14, R13, R12, R11 ;  /* 0x0000000c0d0e7389 */ /* 0x0002e400000c000b */
[----:B0123-5:R-:W-:Y:S01]  /*16d40*/  ENDCOLLECTIVE ;  /* 0x000000000000791b */ /* 0x02ffe20003800000 */
.L_x_1307:
[----:B------:R-:W-:Y:S05]  /*16d50*/  BSYNC B0 ;  /* 0x0000000000007941 */ /* 0x000fea0003800000 */
.L_x_1306:
[----:B------:R-:W-:Y:S05]  /*16d60*/  BRA `(.L_x_1308) ;  /* 0xffffffc400287947 */ /* 0x000fea000383ffff */
.L_x_1200:
[----:B------:R-:W-:Y:S01]  /*16d70*/  BSSY B0, `(.L_x_1309) ;  /* 0x0000006000007945 */ /* 0x000fe20003800000 */
[----:B------:R-:W-:-:S07]  /*16d80*/  IMAD.MOV.U32 R15, RZ, RZ, -0x1 ;  /* 0xffffffffff0f7424 */ /* 0x000fce00078e00ff */
[----:B012--5:R-:W-:Y:S05]  /*16d90*/  WARPSYNC.COLLECTIVE R15, `(.L_x_1310) ;  /* 0x000000000f0c7348 */ /* 0x027fea0003c00000 */
[----:B------:R-:W-:Y:S02]  /*16da0*/  ELECT P6, UR62, PT ;  /* 0x00000000003e782f */ /* 0x000fe400038c0000 */
[----:B------:R-:W-:Y:S01]  /*16db0*/  MOV R14, UR62 ;  /* 0x0000003e000e7c02 */ /* 0x000fe20008000f00 */
[----:B012--5:R-:W-:Y:S10]  /*16dc0*/  ENDCOLLECTIVE ;  /* 0x000000000000791b */ /* 0x027ff40003800000 */
.L_x_1310:
[----:B------:R-:W-:Y:S05]  /*16dd0*/  BSYNC B0 ;  /* 0x0000000000007941 */ /* 0x000fea0003800000 */
.L_x_1309:
[----:B------:R-:W-:Y:S05]  /*16de0*/  BRA `(.L_x_1311) ;  /* 0xffffffc4001c7947 */ /* 0x000fea000383ffff */
.L_x_1202:
[----:B---3--:R3:W4:Y:S02]  /*16df0*/  SYNCS.PHASECHK.TRANS64.TRYWAIT P1, [R5+URZ+0x28840], R2 ;  /* 0x02884002050075a7 */ /* 0x008724000802017f */
[----:B----4-:R-:W-:Y:S05]  /*16e00*/  @!P1 NANOSLEEP.SYNCS 0x989680 ;  /* 0x009896800000995d */ /* 0x010fea0003900000 */
[----:B------:R-:W4:Y:S02]  /*16e10*/  @!P1 SYNCS.PHASECHK.TRANS64 P1, [R5+URZ+0x28840], R2 ;  /* 0x02884002050095a7 */ /* 0x000f24000802007f */
[----:B----4-:R-:W-:Y:S05]  /*16e20*/  @!P1 BRA `(.L_x_1202) ;  /* 0xfffffffc00f09947 */ /* 0x010fea000383ffff */
[----:B------:R-:W-:Y:S05]  /*16e30*/  BRA `(.L_x_1312) ;  /* 0xffffffc4003c7947 */ /* 0x000fea000383ffff */
.L_x_1204:
[----:B0-----:R0:W4:Y:S02]  /*16e40*/  SYNCS.PHASECHK.TRANS64.TRYWAIT P1, [R7+URZ+0x28840], R0 ;  /* 0x02884000070075a7 */ /* 0x001124000802017f */
[----:B----4-:R-:W-:Y:S05]  /*16e50*/  @!P1 NANOSLEEP.SYNCS 0x989680 ;  /* 0x009896800000995d */ /* 0x010fea0003900000 */
[----:B------:R-:W4:Y:S02]  /*16e60*/  @!P1 SYNCS.PHASECHK.TRANS64 P1, [R7+URZ+0x28840], R0 ;  /* 0x02884000070095a7 */ /* 0x000f24000802007f */
[----:B----4-:R-:W-:Y:S05]  /*16e70*/  @!P1 BRA `(.L_x_1204) ;  /* 0xfffffffc00f09947 */ /* 0x010fea000383ffff */
[----:B------:R-:W-:Y:S05]  /*16e80*/  BRA `(.L_x_1313) ;  /* 0xffffffc400487947 */ /* 0x000fea000383ffff */
.L_x_1206:
[----:B----4-:R4:W0:Y:S02]  /*16e90*/  SYNCS.PHASECHK.TRANS64.TRYWAIT P1, [R5+URZ+0x28860], R2 ;  /* 0x02886002050075a7 */ /* 0x010824000802017f */
[----:B0-----:R-:W-:Y:S05]  /*16ea0*/  @!P1 NANOSLEEP.SYNCS 0x989680 ;  /* 0x009896800000995d */ /* 0x001fea0003900000 */
[----:B------:R-:W0:Y:S02]  /*16eb0*/  @!P1 SYNCS.PHASECHK.TRANS64 P1, [R5+URZ+0x28860], R2 ;  /* 0x02886002050095a7 */ /* 0x000e24000802007f */
[----:B0-----:R-:W-:Y:S05]  /*16ec0*/  @!P1 BRA `(.L_x_1206) ;  /* 0xfffffffc00f09947 */ /* 0x001fea000383ffff */
[----:B------:R-:W-:Y:S05]  /*16ed0*/  BRA `(.L_x_1314) ;  /* 0xffffffc400447947 */ /* 0x000fea000383ffff */
.L_x_1315:
        /* <DEDUP_REMOVED lines=10> */
.L_x_3545:


//--------------------- .text._ZN7cutlass13device_kernelIN5flash11enable_sm90INS1_16FlashAttnFwdSm90INS1_25CollectiveMainloopFwdSm90ILi2EN4cute5tupleIJNS5_1CILi1EEES8_S8_EEENS6_IJNS7_ILi128EEESA_SA_EEELi128ENS_6half_tEfNS_4arch4Sm90ELb0ELb1ELb0ELb1ELb1ELb0ELb0ELb1ELb1ELb1ELb1ELb0EEENS1_21CollectiveEpilogueFwdISB_S9_SC_SE_Li256ELb1ELb1ELb1ELb0EEENS1_36VarlenDynamicPersistentTileSchedulerILi128ELi128ELi256ELi128ELb1ELb1ELb1ELb1ELb0ELb1EEEEEEEEEvNT_6ParamsE --------------------------
	.section	.text._ZN7cutlass13device_kernelIN5flash11enable_sm90INS1_16FlashAttnFwdSm90INS1_25CollectiveMainloopFwdSm90ILi2EN4cute5tupleIJNS5_1CILi1EEES8_S8_EEENS6_IJNS7_ILi128EEESA_SA_EEELi128ENS_6half_tEfNS_4arch4Sm90ELb0ELb1ELb0ELb1ELb1ELb0ELb0ELb1ELb1ELb1ELb1ELb0EEENS1_21CollectiveEpilogueFwdISB_S9_SC_SE_Li256ELb1ELb1ELb1ELb0EEENS1_36VarlenDynamicPersistentTileSchedulerILi128ELi128ELi256ELi128ELb1ELb1ELb1ELb1ELb0ELb1EEEEEEEEEvNT_6ParamsE,"ax",@progbits
	.align	128
.text._ZN7cutlass13device_kernelIN5flash11enable_sm90INS1_16FlashAttnFwdSm90INS1_25CollectiveMainloopFwdSm90ILi2EN4cute5tupleIJNS5_1CILi1EEES8_S8_EEENS6_IJNS7_ILi128EEESA_SA_EEELi128ENS_6half_tEfNS_4arch4Sm90ELb0ELb1ELb0ELb1ELb1ELb0ELb0ELb1ELb1ELb1ELb1ELb0EEENS1_21CollectiveEpilogueFwdISB_S9_SC_SE_Li256ELb1ELb1ELb1ELb0EEENS1_36VarlenDynamicPersistentTileSchedulerILi128ELi128ELi256ELi128ELb1ELb1ELb1ELb1ELb0ELb1EEEEEEEEEvNT_6ParamsE:
        .type           _ZN7cutlass13device_kernelIN5flash11enable_sm90INS1_16FlashAttnFwdSm90INS1_25CollectiveMainloopFwdSm90ILi2EN4cute5tupleIJNS5_1CILi1EEES8_S8_EEENS6_IJNS7_ILi128EEESA_SA_EEELi128ENS_6half_tEfNS_4arch4Sm90ELb0ELb1ELb0ELb1ELb1ELb0ELb0ELb1ELb1ELb1ELb1ELb0EEENS1_21CollectiveEpilogueFwdISB_S9_SC_SE_Li256ELb1ELb1ELb1ELb0EEENS1_36VarlenDynamicPersistentTileSchedulerILi128ELi128ELi256ELi128ELb1ELb1ELb1ELb1ELb0ELb1EEEEEEEEEvNT_6ParamsE,@function
        .size           _ZN7cutlass13device_kernelIN5flash11enable_sm90INS1_16FlashAttnFwdSm90INS1_25CollectiveMainloopFwdSm90ILi2EN4cute5tupleIJNS5_1CILi1EEES8_S8_EEENS6_IJNS7_ILi128EEESA_SA_EEELi128ENS_6half_tEfNS_4arch4Sm90ELb0ELb1ELb0ELb1ELb1ELb0ELb0ELb1ELb1ELb1ELb1ELb0EEENS1_21CollectiveEpilogueFwdISB_S9_SC_SE_Li256ELb1ELb1ELb1ELb0EEENS1_36VarlenDynamicPersistentTileSchedulerILi128ELi128ELi256ELi128ELb1ELb1ELb1ELb1ELb0ELb1EEEEEEEEEvNT_6ParamsE,(.L_x_3546 - _ZN7cutlass13device_kernelIN5flash11enable_sm90INS1_16FlashAttnFwdSm90INS1_25CollectiveMainloopFwdSm90ILi2EN4cute5tupleIJNS5_1CILi1EEES8_S8_EEENS6_IJNS7_ILi128EEESA_SA_EEELi128ENS_6half_tEfNS_4arch4Sm90ELb0ELb1ELb0ELb1ELb1ELb0ELb0ELb1ELb1ELb1ELb1ELb0EEENS1_21CollectiveEpilogueFwdISB_S9_SC_SE_Li256ELb1ELb1ELb1ELb0EEENS1_36VarlenDynamicPersistentTileSchedulerILi128ELi128ELi256ELi128ELb1ELb1ELb1ELb1ELb0ELb1EEEEEEEEEvNT_6ParamsE)
        .other          _ZN7cutlass13device_kernelIN5flash11enable_sm90INS1_16FlashAttnFwdSm90INS1_25CollectiveMainloopFwdSm90ILi2EN4cute5tupleIJNS5_1CILi1EEES8_S8_EEENS6_IJNS7_ILi128EEESA_SA_EEELi128ENS_6half_tEfNS_4arch4Sm90ELb0ELb1ELb0ELb1ELb1ELb0ELb0ELb1ELb1ELb1ELb1ELb0EEENS1_21CollectiveEpilogueFwdISB_S9_SC_SE_Li256ELb1ELb1ELb1ELb0EEENS1_36VarlenDynamicPersistentTileSchedulerILi128ELi128ELi256ELi128ELb1ELb1ELb1ELb1ELb0ELb1EEEEEEEEEvNT_6ParamsE,@"STO_CUDA_ENTRY STV_DEFAULT"
_ZN7cutlass13device_kernelIN5flash11enable_sm90INS1_16FlashAttnFwdSm90INS1_25CollectiveMainloopFwdSm90ILi2EN4cute5tupleIJNS5_1CILi1EEES8_S8_EEENS6_IJNS7_ILi128EEESA_SA_EEELi128ENS_6half_tEfNS_4arch4Sm90ELb0ELb1ELb0ELb1ELb1ELb0ELb0ELb1ELb1ELb1ELb1ELb0EEENS1_21CollectiveEpilogueFwdISB_S9_SC_SE_Li256ELb1ELb1ELb1ELb0EEENS1_36VarlenDynamicPersistentTileSchedulerILi128ELi128ELi256ELi128ELb1ELb1ELb1ELb1ELb0ELb1EEEEEEEEEvNT_6ParamsE:
        /* <DEDUP_REMOVED lines=8> */
[----:B------:R-:W0:Y:S04]  /*0080*/  SHFL.IDX PT, R3, R2, RZ, 0x1f ;  /* 0x00001fff02037589 */ /* 0x000e2800000e0000 */
[----:B------:R-:W1:Y:S01]  /*0090*/  SHFL.IDX PT, R4, R4, RZ, 0x1f ;  /* 0x00001fff04047589 */ /* 0x000e6200000e0000 */
[C---:B0-----:R-:W-:Y:S02]  /*00a0*/  ISETP.NE.OR P0, PT, R3.reuse, RZ, !P0 ;  /* 0x000000ff0300720c */ /* 0x041fe40004705670 */
[----:B------:R-:W-:-:S11]  /*00b0*/  ISETP.NE.AND P1, PT, R3, RZ, PT ;  /* 0x000000ff0300720c */ /* 0x000fd60003f25270 */
[----:B------:R-:W-:Y:S01]  /*00c0*/  VOTEU.ALL UP0, P0 ;  /* 0x00000000003f7886 */ /* 0x000fe20000000000 */
[----:B------:R-:W-:-:S04]  /*00d0*/  VOTEU.ALL UP1, P0 ;  /* 0x00000000003f7886 */ /* 0x000fc80000020000 */
[----:B------:R-:W0:Y:S01]  /*00e0*/  @!UP0 S2UR UR8, SR_CgaCtaId ;  /* 0x00000000000889c3 */ /* 0x000e220000008800 */
[----:B------:R-:W-:Y:S01]  /*00f0*/  @!UP0 UMOV UR6, 0x400 ;  /* 0x0000040000068882 */ /* 0x000fe20000000000 */
[----:B------:R-:W-:-:S04]  /*0100*/  @!UP0 UIADD3 UR4, -UR4, 0x100000, URZ ;  /* 0x0010000004048890 */ /* 0x000fc8000fffe13f */
[----:B------:R-:W-:Y:S02]  /*0110*/  @!UP0 USHF.L.U32 UR5, UR4, 0xb, URZ ;  /* 0x0000000b04058899 */ /* 0x000fe4000800063f */
[----:B------:R-:W-:Y:S02]  /*0120*/  @!UP0 USHF.L.U32 UR4, UR4, 0x1, URZ ;  /* 0x0000000104048899 */ /* 0x000fe4000800063f */
[----:B0-----:R-:W-:Y:S02]  /*0130*/  @!UP0 ULEA UR8, UR8, UR6, 0x18 ;  /* 0x0000000608088291 */ /* 0x001fe4000f8ec03f */
        /* <DEDUP_REMOVED lines=25> */
.L_x_1316:
        /* <DEDUP_REMOVED lines=22> */
.L_x_1317:
        /* <DEDUP_REMOVED lines=18> */
.L_x_1318:
        /* <DEDUP_REMOVED lines=22> */
.L_x_1319:
        /* <DEDUP_REMOVED lines=23> */
.L_x_1320:
[----:B------:R-:W-:Y:S01]  /*0820*/  UISETP.NE.AND UP0, UPT, UR9, URZ, UPT ;  /* 0x0000003f0900728c */ /* 0x000fe2000bf05270 */
[----:B------:R-:W-:Y:S01]  /*0830*/  NOP ;  /* 0x0000000000007918 */ /* 0x000fe20000000000 */
[----:B0-----:R-:W-:Y:S01]  /*0840*/  UMOV UR4, 0x1 ;  /* 0x0000000100047882 */ /* 0x001fe20000000000 */
[----:B------:R-:W-:Y:S01]  /*0850*/  ULDC.64 UR36, c[0x0][0x208] ;  /* 0x0000820000247ab9 */ /* 0x000fe20000000a00 */
[----:B------:R-:W-:Y:S01]  /*0860*/  USEL UR4, UR4, 0x2, !UP0 ;  /* 0x0000000204047887 */ /* 0x000fe2000c000000 */
[----:B-1234-:R-:W-:Y:S01]  /*0870*/  BAR.SYNC.DEFER_BLOCKING 0x0 ;  /* 0x0000000000007b1d */ /* 0x01efe20000010000 */
[----:B------:R-:W-:-:S04]  /*0880*/  PLOP3.LUT P0, PT, PT, PT, UP0, 0x80, 0x0 ;  /* 0x000000000000781c */ /* 0x000fc80003f0f008 */
[----:B------:R-:W-:-:S05]  /*0890*/  IMAD.U32 R3, RZ, RZ, UR4 ;  /* 0x00000004ff037e24 */ /* 0x000fca000f8e00ff */
[----:B------:R0:W-:Y:S04]  /*08a0*/  STL [R1+0x18], R3 ;  /* 0x0000180301007387 */ /* 0x0001e80000100800 */
[----:B------:R-:W-:Y:S05]  /*08b0*/  @!P0 BRA `(.L_x_1321) ;  /* 0x0000010800808947 */ /* 0x000fea0003800000 */
.L_x_1322:
[----:B------:R-:W-:-:S08]  /*08c0*/  NOP ;  /* 0x0000000000007918 */ /* 0x000fd00000000000 */
[----:B------:R-:W1:Y:S02]  /*08d0*/  USETMAXREG.TRY_ALLOC.CTAPOOL UP0, 0xe8 ;  /* 0x000000e8000079c8 */ /* 0x000e640008000600 */
[----:B-1----:R-:W-:-:S13]  /*08e0*/  PLOP3.LUT P0, PT, PT, PT, UP0, 0x80, 0x0 ;  /* 0x000000000000781c */ /* 0x002fda0003f0f008 */
[----:B------:R-:W-:Y:S05]  /*08f0*/  @!P0 BRA `(.L_x_1322) ;  /* 0xfffffffc00f08947 */ /* 0x000fea000383ffff */
[----:B------:R-:W-:Y:S01]  /*0900*/  LOP3.LUT R2, R0, 0xffffff80, RZ, 0xc0, !PT ;  /* 0xffffff8000027812 */ /* 0x000fe200078ec0ff */
[----:B------:R-:W1:Y:S08]  /*0910*/  S2UR UR5, SR_CgaCtaId ;  /* 0x00000000000579c3 */ /* 0x000e700000008800 */
[----:B------:R-:W-:Y:S06]  /*0920*/  BAR.ARV 0x8, 0x180 ;  /* 0x0206000000007b1d */ /* 0x000fec0000002000 */
[----:B------:R-:W-:Y:S01]  /*0930*/  ISETP.NE.AND P0, PT, R2, 0x80, PT ;  /* 0x000000800200780c */ /* 0x000fe20003f05270 */
[----:B------:R-:W-:-:S12]  /*0940*/  UMOV UR4, 0x400 ;  /* 0x0000040000047882 */ /* 0x000fd80000000000 */
[----:B------:R-:W-:Y:S06]  /*0950*/  @!P0 BAR.ARV 0x9, 0x100 ;  /* 0x0244000000008b1d */ /* 0x000fec0000002000 */
[----:B-1----:R-:W-:Y:S02]  /*0960*/  ULEA UR4, UR5, UR4, 0x18 ;  /* 0x0000000405047291 */ /* 0x002fe4000f8ec03f */
[----:B------:R-:W-:Y:S07]  /*0970*/  BAR.SYNC.DEFER_BLOCKING 0x5, 0x180 ;  /* 0x0146000000007b1d */ /* 0x000fee0000010000 */
[----:B------:R-:W1:Y:S01]  /*0980*/  LDS.128 R12, [UR4+0x288d0] ;  /* 0x0288d004ff0c7984 */ /* 0x000e620008000c00 */
[----:B------:R-:W-:Y:S01]  /*0990*/  ULDC UR4, c[0x0][0xc3c] ;  /* 0x00030f0000047ab9 */ /* 0x000fe20000000800 */
[----:B------:R-:W-:Y:S06]  /*09a0*/  BAR.ARV 0x4, 0x180 ;  /* 0x0106000000007b1d */ /* 0x000fec0000002000 */
[----:B-1----:R-:W-:-:S13]  /*09b0*/  ISETP.GE.AND P0, PT, R15, UR4, PT ;  /* 0x000000040f007c0c */ /* 0x002fda000bf06270 */
[----:B------:R-:W-:Y:S05]  /*09c0*/  @P0 EXIT ;  /* 0x000000000000094d */ /* 0x000fea0003800000 */
[----:B0-----:R-:W2:Y:S01]  /*09d0*/  LDL R3, [R1+0x18] ;  /* 0x0000180001037983 */ /* 0x001ea20000100800 */
[----:B------:R-:W-:Y:S01]  /*09e0*/  VIADD R222, R0, 0xffffff80 ;  /* 0xffffff8000de7836 */ /* 0x000fe20000000000 */
[----:B------:R-:W-:Y:S01]  /*09f0*/  R2UR UR6, R13 ;  /* 0x000000000d0672ca */ /* 0x000fe200000e0000 */
[----:B------:R-:W-:Y:S01]  /*0a00*/  UMOV UR61, URZ ;  /* 0x0000003f003d7c82 */ /* 0x000fe20008000000 */
[----:B------:R-:W-:Y:S01]  /*0a10*/  R2UR UR5, R14 ;  /* 0x000000000e0572ca */ /* 0x000fe200000e0000 */
[----:B------:R-:W-:Y:S01]  /*0a20*/  UMOV UR39, URZ ;  /* 0x0000003f00277c82 */ /* 0x000fe20008000000 */
[----:B------:R-:W-:Y:S01]  /*0a30*/  R2UR UR7, R15 ;  /* 0x000000000f0772ca */ /* 0x000fe200000e0000 */
[----:B------:R-:W-:Y:S01]  /*0a40*/  UMOV UR38, URZ ;  /* 0x0000003f00267c82 */ /* 0x000fe20008000000 */
[----:B--2---:R-:W-:Y:S02]  /*0a50*/  R2UR UR4, R3 ;  /* 0x00000000030472ca */ /* 0x004fe400000e0000 */
[----:B------:R-:W-:-:S04]  /*0a60*/  SHF.R.S32.HI R3, RZ, 0x1f, R222 ;  /* 0x0000001fff037819 */ /* 0x000fc800000114de */
[CC--:B------:R-:W-:Y:S02]  /*0a70*/  LEA.HI R5, R3.reuse, R222.reuse, RZ, 0x7 ;  /* 0x000000de03057211 */ /* 0x0c0fe400078f38ff */
[CC--:B------:R-:W-:Y:S02]  /*0a80*/  LEA.HI R0, R3.reuse, R222.reuse, RZ, 0x4 ;  /* 0x000000de03007211 */ /* 0x0c0fe400078f20ff */
[----:B------:R-:W-:Y:S02]  /*0a90*/  LEA.HI R2, R3, R222, RZ, 0x5 ;  /* 0x000000de03027211 */ /* 0x000fe400078f28ff */
[----:B------:R-:W-:Y:S01]  /*0aa0*/  LOP3.LUT R199, R5, 0xffffff80, RZ, 0xc0, !PT ;  /* 0xffffff8005c77812 */ /* 0x000fe200078ec0ff */
[----:B------:R-:W-:Y:S01]  /*0ab0*/  ULOP3.LUT UR4, UR4, 0x1, URZ, 0xfc, !UPT ;  /* 0x0000000104047892 */ /* 0x000fe2000f8efc3f */
[----:B------:R-:W-:Y:S01]  /*0ac0*/  SHF.R.S32.HI R9, RZ, 0x4, R0 ;  /* 0x00000004ff097819 */ /* 0x000fe20000011400 */
[----:B------:R-:W-:Y:S01]  /*0ad0*/  IMAD.SHL.U32 R2, R2, 0x20, RZ ;  /* 0x0000002002027824 */ /* 0x000fe200078e00ff */
[----:B------:R-:W-:Y:S01]  /*0ae0*/  LOP3.LUT R7, R0, 0x3fffff0, RZ, 0xc0, !PT ;  /* 0x03fffff000077812 */ /* 0x000fe200078ec0ff */
[----:B------:R-:W-:Y:S01]  /*0af0*/  IMAD.IADD R199, R222, 0x1, -R199 ;  /* 0x00000001dec77824 */ /* 0x000fe200078e0ac7 */
[----:B------:R-:W-:Y:S01]  /*0b00*/  LEA.HI R0, R0, R9, RZ, 0x1 ;  /* 0x0000000900007211 */ /* 0x000fe200078f08ff */
[----:B------:R-:W-:Y:S01]  /*0b10*/  IMAD.U32 R219, RZ, RZ, UR4 ;  /* 0x00000004ffdb7e24 */ /* 0x000fe2000f8e00ff */
[----:B------:R-:W-:Y:S01]  /*0b20*/  LOP3.LUT R2, R2, 0xfffffc00, RZ, 0xc0, !PT ;  /* 0xfffffc0002027812 */ /* 0x000fe200078ec0ff */
[----:B------:R-:W-:Y:S01]  /*0b30*/  IMAD.IADD R7, R222, 0x1, -R7 ;  /* 0x00000001de077824 */ /* 0x000fe200078e0a07 */
[----:B------:R-:W-:-:S02]  /*0b40*/  LOP3.LUT R0, R0, 0x1ffffffe, RZ, 0xc0, !PT ;  /* 0x1ffffffe00007812 */ /* 0x000fc400078ec0ff */
[----:B------:R-:W-:Y:S01]  /*0b50*/  SHF.R.S32.HI R4, RZ, 0x1f, R199 ;  /* 0x0000001fff047819 */ /* 0x000fe200000114c7 */
[----:B------:R-:W-:Y:S01]  /*0b60*/  IMAD R7, R7, 0x40, R2 ;  /* 0x0000004007077824 */ /* 0x000fe200078e0202 */
[----:B------:R-:W-:Y:S01]  /*0b70*/  LEA.HI R2, R3, R222, RZ, 0x2 ;  /* 0x000000de03027211 */ /* 0x000fe200078f10ff */
[----:B------:R-:W-:Y:S01]  /*0b80*/  IMAD.IADD R0, R9, 0x1, -R0 ;  /* 0x0000000109007824 */ /* 0x000fe200078e0a00 */
[----:B------:R-:W-:Y:S02]  /*0b90*/  LEA.HI R6, R4, R199, RZ, 0x2 ;  /* 0x000000c704067211 */ /* 0x000fe400078f10ff */
[----:B------:R-:W-:Y:S01]  /*0ba0*/  SHF.R.S32.HI R216, RZ, 0x7, R5 ;  /* 0x00000007ffd87819 */ /* 0x000fe20000011405 */
[----:B------:R-:W-:Y:S01]  /*0bb0*/  IMAD R218, R0, 0x8, R7 ;  /* 0x0000000800da7824 */ /* 0x000fe200078e0207 */
[--C-:B------:R-:W-:Y:S02]  /*0bc0*/  SHF.R.S32.HI R8, RZ, 0x2, R6.reuse ;  /* 0x00000002ff087819 */ /* 0x100fe40000011406 */
[----:B------:R-:W-:-:S02]  /*0bd0*/  SHF.R.S32.HI R11, RZ, 0x1f, R6 ;  /* 0x0000001fff0b7819 */ /* 0x000fc40000011406 */
[----:B------:R-:W-:Y:S02]  /*0be0*/  LOP3.LUT R7, R2, 0xfffffffc, RZ, 0xc0, !PT ;  /* 0xfffffffc02077812 */ /* 0x000fe400078ec0ff */
[----:B------:R-:W-:Y:S02]  /*0bf0*/  LEA.HI R5, R5, R216, RZ, 0x1 ;  /* 0x000000d805057211 */ /* 0x000fe400078f08ff */
[----:B------:R-:W-:Y:S01]  /*0c00*/  LEA.HI R3, R3, R222, RZ, 0x3 ;  /* 0x000000de03037211 */ /* 0x000fe200078f18ff */
[----:B------:R-:W-:Y:S01]  /*0c10*/  IMAD.IADD R0, R222, 0x1, -R7 ;  /* 0x00000001de007824 */ /* 0x000fe200078e0a07 */
[----:B------:R-:W-:Y:S02]  /*0c20*/  LEA.HI R11, R11, R8, RZ, 0x3 ;  /* 0x000000080b0b7211 */ /* 0x000fe400078f18ff */
[----:B------:R-:W-:Y:S02]  /*0c30*/  LOP3.LUT R7, R5, 0x3fffffe, RZ, 0xc0, !PT ;  /* 0x03fffffe05077812 */ /* 0x000fe400078ec0ff */
[----:B------:R-:W-:-:S02]  /*0c40*/  LOP3.LUT R5, R3, 0xfffffff8, RZ, 0xc0, !PT ;  /* 0xfffffff803057812 */ /* 0x000fc400078ec0ff */
[----:B------:R-:W-:Y:S01]  /*0c50*/  LOP3.LUT R6, R6, 0x7ffffffc, RZ, 0xc0, !PT ;  /* 0x7ffffffc06067812 */ /* 0x000fe200078ec0ff */
[----:B------:R-:W-:Y:S01]  /*0c60*/  IMAD.IADD R7, R216, 0x1, -R7 ;  /* 0x00000001d8077824 */ /* 0x000fe200078e0a07 */
[----:B------:R-:W-:Y:S01]  /*0c70*/  LOP3.LUT R11, R11, 0xfffffff8, RZ, 0xc0, !PT ;  /* 0xfffffff80b0b7812 */ /* 0x000fe200078ec0ff */
[----:B------:R-:W-:Y:S01]  /*0c80*/  IMAD.IADD R22, R222, 0x1, -R5 ;  /* 0x00000001de167824 */ /* 0x000fe200078e0a05 */
[----:B------:R-:W-:Y:S01]  /*0c90*/  LEA.HI R4, R4, R199, RZ, 0x5 ;  /* 0x000000c704047211 */ /* 0x000fe200078f28ff */
[----:B------:R-:W-:Y:S01]  /*0ca0*/  IMAD.IADD R6, R199, 0x1, -R6 ;  /* 0x00000001c7067824 */ /* 0x000fe200078e0a06 */
[----:B------:R-:W-:Y:S01]  /*0cb0*/  LEA.HI R2, R0, R0, RZ, 0x1 ;  /* 0x0000000000027211 */ /* 0x000fe200078f08ff */
[----:B------:R-:W-:Y:S01]  /*0cc0*/  IMAD.IADD R11, R8, 0x1, -R11 ;  /* 0x00000001080b7824 */ /* 0x000fe200078e0a0b */
[----:B------:R-:W-:Y:S01]  /*0cd0*/  SHF.R.S32.HI R4, RZ, 0x5, R4 ;  /* 0x00000005ff047819 */ /* 0x000fe20000011404 */
[----:B------:R-:W-:Y:S01]  /*0ce0*/  IMAD.SHL.U32 R18, R22, 0x8, RZ ;  /* 0x0000000816127824 */ /* 0x000fe200078e00ff */
[----:B------:R-:W-:Y:S01]  /*0cf0*/  LOP3.LUT R9, R2, 0x1ffffffe, RZ, 0xc0, !PT ;  /* 0x1ffffffe02097812 */ /* 0x000fe200078ec0ff */
[----:B------:R-:W-:Y:S01]  /*0d00*/  IMAD.SHL.U32 R16, R6, 0x2, RZ ;  /* 0x0000000206107824 */ /* 0x000fe200078e00ff */
[----:B------:R-:W-:Y:S01]  /*0d10*/  SHF.R.S32.HI R198, RZ, 0x3, R3 ;  /* 0x00000003ffc67819 */ /* 0x000fe20000011403 */
[----:B------:R-:W-:Y:S01]  /*0d20*/  IMAD R4, R4, 0x10, R11 ;  /* 0x0000001004047824 */ /* 0x000fe200078e020b */
[----:B------:R-:W-:Y:S01]  /*0d30*/  SHF.R.S32.HI R221, RZ, 0x1f, R18 ;  /* 0x0000001fffdd7819 */ /* 0x000fe20000011412 */
[----:B------:R-:W-:Y:S01]  /*0d40*/  VIADD R19, R18, 0x40 ;  /* 0x0000004012137836 */ /* 0x000fe20000000000 */
[----:B------:R-:W-:Y:S01]  /*0d50*/  SHF.R.S32.HI R215, RZ, 0x1f, R16 ;  /* 0x0000001fffd77819 */ /* 0x000fe20000011410 */
[----:B------:R-:W-:-:S02]  /*0d60*/  VIADD R197, R16, 0x8 ;  /* 0x0000000810c57836 */ /* 0x000fc40000000000 */
[C---:B------:R-:W-:Y:S01]  /*0d70*/  VIADD R196, R16.reuse, 0x10 ;  /* 0x0000001010c47836 */ /* 0x040fe20000000000 */
[----:B------:R-:W-:Y:S01]  /*0d80*/  SHF.R.S32.HI R220, RZ, 0x1f, R19 ;  /* 0x0000001fffdc7819 */ /* 0x000fe20000011413 */
        /* <DEDUP_REMOVED lines=24> */
[----:B------:R-:W-:Y:S01]  /*0f10*/  VIADD R23, R16, 0x78 ;  /* 0x0000007810177836 */ /* 0x000fe20000000000 */
[----:B------:R-:W-:Y:S01]  /*0f20*/  SHF.R.S32.HI R202, RZ, 0x1f, R185 ;  /* 0x0000001fffca7819 */ /* 0x000fe200000114b9 */
[----:B------:R-:W-:Y:S01]  /*0f30*/  IMAD.IADD R0, R0, 0x1, -R9 ;  /* 0x0000000100007824 */ /* 0x000fe200078e0a09 */
[----:B------:R-:W-:Y:S01]  /*0f40*/  SHF.R.S32.HI R201, RZ, 0x1f, R184 ;  /* 0x0000001fffc97819 */ /* 0x000fe200000114b8 */
[----:B------:R-:W-:Y:S01]  /*0f50*/  IMAD R217, R7, 0x40, R4 ;  /* 0x0000004007d97824 */ /* 0x000fe200078e0204 */
[----:B------:R-:W-:-:S03]  /*0f60*/  SHF.R.S32.HI R200, RZ, 0x1f, R23 ;  /* 0x0000001fffc87819 */ /* 0x000fc60000011417 */
[----:B------:R-:W-:-:S07]  /*0f70*/  IMAD R17, R0, 0x8, R217 ;  /* 0x0000000800117824 */ /* 0x000fce00078e02d9 */
.L_x_1434:
[----:B------:R-:W-:Y:S01]  /*0f80*/  ULDC.64 UR8, c[0x0][0xa28] ;  /* 0x00028a0000087ab9 */ /* 0x000fe20000000a00 */
[----:B------:R-:W-:Y:S01]  /*0f90*/  ULDC UR4, c[0x0][0x424] ;  /* 0x0001090000047ab9 */ /* 0x000fe20000000800 */
[----:B------:R-:W-:-:S04]  /*0fa0*/  UISETP.NE.U32.AND UP0, UPT, UR8, URZ, UPT ;  /* 0x0000003f0800728c */ /* 0x000fc8000bf05070 */
[----:B------:R-:W-:-:S03]  /*0fb0*/  UISETP.NE.AND.EX UP0, UPT, UR9, URZ, UPT, UP0 ;  /* 0x0000003f0900728c */ /* 0x000fc6000bf05300 */
[----:B------:R-:W-:Y:S02]  /*0fc0*/  ULDC.64 UR8, c[0x0][0xa18] ;  /* 0x0002860000087ab9 */ /* 0x000fe40000000a00 */
[----:B------:R-:W-:Y:S01]  /*0fd0*/  UISETP.NE.U32.AND UP1, UPT, UR8, URZ, UPT ;  /* 0x0000003f0800728c */ /* 0x000fe2000bf25070 */
[----:B------:R-:W-:-:S03]  /*0fe0*/  PLOP3.LUT P0, PT, PT, PT, UP0, 0x80, 0x0 ;  /* 0x000000000000781c */ /* 0x000fc60003f0f008 */
[----:B------:R-:W-:-:S03]  /*0ff0*/  UISETP.NE.AND.EX UP1, UPT, UR9, URZ, UPT, UP1 ;  /* 0x0000003f0900728c */ /* 0x000fc6000bf25310 */
[----:B------:R-:W-:Y:S02]  /*1000*/  @UP0 ULDC.64 UR8, c[0x0][0xa28] ;  /* 0x00028a0000080ab9 */ /* 0x000fe40000000a00 */
[----:B------:R-:W-:Y:S01]  /*1010*/  @UP0 UIMAD.WIDE UR8, UR7, 0x4, UR8 ;  /* 0x00000004070808a5 */ /* 0x000fe2000f8e0208 */
[----:B------:R-:W-:-:S05]  /*1020*/  PLOP3.LUT P2, PT, PT, PT, UP1, 0x80, 0x0 ;  /* 0x000000000000781c */ /* 0x000fca0003f4f018 */
[----:B012-4-:R-:W-:Y:S02]  /*1030*/  IMAD.U32 R2, RZ, RZ, UR8 ;  /* 0x00000008ff027e24 */ /* 0x017fe4000f8e00ff */
[----:B------:R-:W-:Y:S01]  /*1040*/  IMAD.U32 R3, RZ, RZ, UR9 ;  /* 0x00000009ff037e24 */ /* 0x000fe2000f8e00ff */
[----:B------:R-:W-:Y:S02]  /*1050*/  @UP1 ULDC.64 UR8, c[0x0][0xa18] ;  /* 0x0002860000081ab9 */ /* 0x000fe40000000a00 */
[----:B------:R-:W-:Y:S02]  /*1060*/  @UP1 UIMAD.WIDE UR8, UR7, 0x4, UR8 ;  /* 0x00000004070818a5 */ /* 0x000fe4000f8e0208 */
[----:B------:R-:W2:Y:S04]  /*1070*/  @P0 LDG.E R2, desc[UR36][R2.64] ;  /* 0x0000002402020981 */ /* 0x000ea8000c1e1900 */
[----:B---3--:R-:W-:-:S02]  /*1080*/  IMAD.U32 R4, RZ, RZ, UR8 ;  /* 0x00000008ff047e24 */ /* 0x008fc4000f8e00ff */
[----:B------:R-:W-:Y:S01]  /*1090*/  IMAD.U32 R5, RZ, RZ, UR9 ;  /* 0x00000009ff057e24 */ /* 0x000fe2000f8e00ff */
[----:B------:R-:W-:-:S04]  /*10a0*/  ULDC.64 UR8, c[0x0][0x418] ;  /* 0x0001060000087ab9 */ /* 0x000fc80000000a00 */
[----:B------:R-:W3:Y:S01]  /*10b0*/  @P2 LDG.E R4, desc[UR36][R4.64] ;  /* 0x0000002404042981 */ /* 0x000ee2000c1e1900 */
[----:B------:R-:W-:Y:S01]  /*10c0*/  UISETP.NE.U32.AND UP0, UPT, UR8, URZ, UPT ;  /* 0x0000003f0800728c */ /* 0x000fe2000bf05070 */
[----:B------:R-:W-:Y:S01]  /*10d0*/  UMOV UR41, URZ ;  /* 0x0000003f00297c82 */ /* 0x000fe20008000000 */
[----:B------:R-:W-:Y:S02]  /*10e0*/  ULOP3.LUT UR55, UR5, 0xffff, URZ, 0xc0, !UPT ;  /* 0x0000ffff05377892 */ /* 0x000fe4000f8ec03f */
[----:B------:R-:W-:-:S03]  /*10f0*/  UISETP.NE.AND.EX UP0, UPT, UR9, URZ, UPT, UP0 ;  /* 0x0000003f0900728c */ /* 0x000fc6000bf05300 */
[----:B------:R-:W-:Y:S01]  /*1100*/  ULDC.64 UR8, c[0x0][0xa20] ;  /* 0x0002880000087ab9 */ /* 0x000fe20000000a00 */
[----:B------:R-:W-:Y:S01]  /*1110*/  USEL UR4, UR4, 0x1, UP0 ;  /* 0x0000000104047887 */ /* 0x000fe20008000000 */
[----:B------:R-:W-:Y:S01]  /*1120*/  ISETP.NE.U32.AND P1, PT, RZ, UR8, PT ;  /* 0x00000008ff007c0c */ /* 0x000fe2000bf25070 */
[----:B------:R-:W-:Y:S02]  /*1130*/  ULDC UR8, c[0x0][0x2f0] ;  /* 0x0000bc0000087ab9 */ /* 0x000fe40000000800 */
[----:B------:R-:W-:Y:S01]  /*1140*/  UIMAD UR4, UR4, UR8, URZ ;  /* 0x00000008040472a4 */ /* 0x000fe2000f8e023f */
[----:B------:R-:W-:Y:S02]  /*1150*/  ISETP.NE.AND.EX P1, PT, RZ, UR9, PT, P1 ;  /* 0x00000009ff007c0c */ /* 0x000fe4000bf25310 */
[----:B--2---:R-:W-:Y:S02]  /*1160*/  @P0 R2UR UR41, R2 ;  /* 0x00000000022902ca */ /* 0x004fe400000e0000 */
[----:B---3--:R-:W-:Y:S01]  /*1170*/  @P2 R2UR UR42, R4 ;  /* 0x00000000042a22ca */ /* 0x008fe200000e0000 */
[----:B-----5:R-:W-:-:S14]  /*1180*/  @P2 BRA `(.L_x_1323) ;  /* 0x0000000000382947 */ /* 0x020fdc0003800000 */
[----:B------:R-:W-:Y:S01]  /*1190*/  ULDC.64 UR8, c[0x0][0xa00] ;  /* 0x0002800000087ab9 */ /* 0x000fe20000000a00 */
[----:B------:R-:W-:Y:S01]  /*11a0*/  ULDC UR42, c[0x0][0x288] ;  /* 0x0000a200002a7ab9 */ /* 0x000fe20000000800 */
[----:B------:R-:W-:-:S04]  /*11b0*/  ISETP.NE.U32.AND P0, PT, RZ, UR8, PT ;  /* 0x00000008ff007c0c */ /* 0x000fc8000bf05070 */
[----:B------:R-:W-:-:S13]  /*11c0*/  ISETP.NE.AND.EX P0, PT, RZ, UR9, PT, P0 ;  /* 0x00000009ff007c0c */ /* 0x000fda000bf05300 */
[----:B------:R-:W-:Y:S05]  /*11d0*/  @!P0 BRA `(.L_x_1323) ;  /* 0x0000000000248947 */ /* 0x000fea0003800000 */
[----:B------:R-:W-:Y:S02]  /*11e0*/  ULDC.64 UR8, c[0x0][0xa00] ;  /* 0x0002800000087ab9 */ /* 0x000fe40000000a00 */
[----:B------:R-:W-:-:S06]  /*11f0*/  UIMAD.WIDE UR8, UR7, 0x4, UR8 ;  /* 0x00000004070878a5 */ /* 0x000fcc000f8e0208 */
[----:B------:R-:W-:Y:S02]  /*1200*/  IMAD.U32 R2, RZ, RZ, UR8 ;  /* 0x00000008ff027e24 */ /* 0x000fe4000f8e00ff */
[----:B------:R-:W-:-:S05]  /*1210*/  IMAD.U32 R3, RZ, RZ, UR9 ;  /* 0x00000009ff037e24 */ /* 0x000fca000f8e00ff */
[----:B------:R-:W2:Y:S04]  /*1220*/  LDG.E R4, desc[UR36][R2.64] ;  /* 0x0000002402047981 */ /* 0x000ea8000c1e1900 */
[----:B------:R-:W3:Y:S01]  /*1230*/  LDG.E R0, desc[UR36][R2.64+0x4] ;  /* 0x0000042402007981 */ /* 0x000ee2000c1e1900 */
[----:B--2---:R-:W-:Y:S02]  /*1240*/  R2UR UR42, R4 ;  /* 0x00000000042a72ca */ /* 0x004fe400000e0000 */
[----:B---3--:R-:W-:-:S13]  /*1250*/  R2UR UR8, R0 ;  /* 0x00000000000872ca */ /* 0x008fda00000e0000 */
[----:B------:R-:W-:-:S12]  /*1260*/  UIADD3 UR42, -UR42, UR8, URZ ;  /* 0x000000082a2a7290 */ /* 0x000fd8000fffe13f */
.L_x_1323:
[----:B------:R-:W-:Y:S01]  /*1270*/  UMOV UR57, UR7 ;  /* 0x0000000700397c82 */ /* 0x000fe20008000000 */
[----:B------:R-:W-:Y:S05]  /*1280*/  @!P1 BRA `(.L_x_1324) ;  /* 0x00000000001c9947 */ /* 0x000fea0003800000 */
[----:B------:R-:W-:Y:S02]  /*1290*/  ULDC.64 UR8, c[0x0][0xa20] ;  /* 0x0002880000087ab9 */ /* 0x000fe40000000a00 */
[----:B------:R-:W-:-:S06]  /*12a0*/  UIMAD.WIDE UR8, UR7, 0x4, UR8 ;  /* 0x00000004070878a5 */ /* 0x000fcc000f8e0208 */
[----:B------:R-:W-:Y:S02]  /*12b0*/  IMAD.U32 R2, RZ, RZ, UR8 ;  /* 0x00000008ff027e24 */ /* 0x000fe4000f8e00ff */
[----:B------:R-:W-:-:S05]  /*12c0*/  IMAD.U32 R3, RZ, RZ, UR9 ;  /* 0x00000009ff037e24 */ /* 0x000fca000f8e00ff */
[----:B------:R-:W2:Y:S02]  /*12d0*/  LDG.E R2, desc[UR36][R2.64] ;  /* 0x0000002402027981 */ /* 0x000ea4000c1e1900 */
[----:B--2---:R-:W-:Y:S01]  /*12e0*/  R2UR UR4, R2 ;  /* 0x00000000020472ca */ /* 0x004fe200000e0000 */
[----:B------:R-:W-:-:S14]  /*12f0*/  BRA `(.L_x_1325) ;  /* 0x0000000000347947 */ /* 0x000fdc0003800000 */
.L_x_1324:
[----:B------:R-:W-:Y:S02]  /*1300*/  ULDC.64 UR8, c[0x0][0xa08] ;  /* 0x0002820000087ab9 */ /* 0x000fe40000000a00 */
        /* <DEDUP_REMOVED lines=12> */
.L_x_1325:
[----:B------:R-:W-:Y:S01]  /*13d0*/  ULDC UR7, c[0x0][0x448] ;  /* 0x0001120000077ab9 */ /* 0x000fe20000000800 */
[----:B------:R-:W-:Y:S02]  /*13e0*/  USHF.L.U32 UR46, UR6, 0x7, URZ ;  /* 0x00000007062e7899 */ /* 0x000fe4000800063f */
[----:B------:R-:W-:Y:S02]  /*13f0*/  UISETP.NE.AND UP0, UPT, UR7, 0x1, UPT ;  /* 0x000000010700788c */ /* 0x000fe4000bf05270 */
[----:B------:R-:W-:Y:S01]  /*1400*/  UIADD3 UR10, UR46, 0x7f, URZ ;  /* 0x0000007f2e0a7890 */ /* 0x000fe2000fffe03f */
[----:B------:R-:W-:Y:S01]  /*1410*/  ULDC.64 UR6, c[0x0][0x9e0] ;  /* 0x0002780000067ab9 */ /* 0x000fe20000000a00 */
[----:B------:R-:W-:Y:S02]  /*1420*/  UP2UR UR50, UPR, URZ, 0x1 ;  /* 0x000000013f327883 */ /* 0x000fe40008000000 */
[----:B------:R-:W-:-:S05]  /*1430*/  UIADD3 UR41, -UR41, UR4, URZ ;  /* 0x0000000429297290 */ /* 0x000fca000fffe13f */
[----:B------:R-:W-:Y:S01]  /*1440*/  @UP0 ULDC UR8, c[0x0][0x44c] ;  /* 0x0001130000080ab9 */ /* 0x000fe20000000800 */
[----:B------:R-:W-:Y:S01]  /*1450*/  @UP0 ULDC UR11, c[0x0][0x450] ;  /* 0x00011400000b0ab9 */ /* 0x000fe20000000800 */
[----:B------:R-:W-:Y:S02]  /*1460*/  UIMAD.WIDE.U32 UR8, UR10, UR8, URZ ;  /* 0x000000080a0872a5 */ /* 0x000fe4000f8e003f */
[----:B------:R-:W-:Y:S02]  /*1470*/  UIADD3 UR4, UR41, 0x1, -UR42 ;  /* 0x0000000129047890 */ /* 0x000fe4000fffe82a */
[----:B------:R-:W-:Y:S02]  /*1480*/  @UP0 USHF.R.U32.HI UR10, URZ, UR11, UR9 ;  /* 0x0000000b3f0a0299 */ /* 0x000fe40008011609 */
[----:B------:R-:W-:Y:S02]  /*1490*/  UISETP.GE.AND UP0, UPT, UR7, 0x1, UPT ;  /* 0x000000010700788c */ /* 0x000fe4000bf06270 */
[----:B------:R-:W-:-:S02]  /*14a0*/  UIADD3 UR10, UR4, UR10, URZ ;  /* 0x0000000a040a7290 */ /* 0x000fc4000fffe03f */
[----:B------:R-:W-:Y:S02]  /*14b0*/  UP2UR UR43, UPR, URZ, 0x1 ;  /* 0x000000013f2b7883 */ /* 0x000fe40008000000 */
[----:B------:R-:W-:Y:S01]  /*14c0*/  PLOP3.LUT P0, PT, PT, PT, UP0, 0x40, 0x0 ;  /* 0x000000000000781c */ /* 0x000fe20003f0e808 */
[----:B------:R-:W-:-:S12]  /*14d0*/  UIADD3 UR6, UR10, UR6, URZ ;  /* 0x000000060a067290 */ /* 0x000fd8000fffe03f */
[----:B------:R-:W-:Y:S05]  /*14e0*/  @P0 BRA `(.L_x_1326) ;  /* 0x0000000000440947 */ /* 0x000fea0003800000 */
        /* <DEDUP_REMOVED lines=10> */
.L_x_1327:
[----:B------:R-:W-:-:S11]  /*1590*/  UISETP.NE.AND UP0, UPT, UR7, 0x1, UPT ;  /* 0x000000010700788c */ /* 0x000fd6000bf05270 */
[----:B------:R-:W-:Y:S02]  /*15a0*/  @UP0 ULDC.64 UR10, c[0x0][0x9e8] ;  /* 0x00027a00000a0ab9 */ /* 0x000fe40000000a00 */
[----:B------:R-:W-:-:S04]  /*15b0*/  UIMAD.WIDE.U32 UR8, UR4, UR10, URZ ;  /* 0x0000000a040872a5 */ /* 0x000fc8000f8e003f */
[----:B------:R-:W-:-:S12]  /*15c0*/  @UP0 USHF.R.U32.HI UR4, URZ, UR11, UR9 ;  /* 0x0000000b3f040299 */ /* 0x000fd80008011609 */
.L_x_1328:
[----:B------:R-:W-:-:S04]  /*15d0*/  UIMAD UR4, UR4, UR7, UR7 ;  /* 0x00000007040472a4 */ /* 0x000fc8000f8e0207 */
[----:B------:R-:W-:-:S04]  /*15e0*/  UISETP.LT.AND UP0, UPT, UR6, UR4, UPT ;  /* 0x000000040600728c */ /* 0x000fc8000bf01270 */
[----:B------:R-:W-:-:S12]  /*15f0*/  USEL UR6, UR6, UR4, UP0 ;  /* 0x0000000406067287 */ /* 0x000fd80008000000 */
.L_x_1326:
[----:B------:R-:W-:Y:S02]  /*1600*/  UISETP.NE.AND UP0, UPT, UR50, URZ, UPT ;  /* 0x0000003f3200728c */ /* 0x000fe4000bf05270 */
[----:B------:R-:W-:Y:S02]  /*1610*/  UIADD3 UR4, UR41, 0x7f, URZ ;  /* 0x0000007f29047890 */ /* 0x000fe4000fffe03f */
[----:B------:R-:W-:Y:S02]  /*1620*/  UIADD3 UR10, UR6, 0x7f, URZ ;  /* 0x0000007f060a7890 */ /* 0x000fe4000fffe03f */
[----:B------:R-:W-:Y:S02]  /*1630*/  UISETP.GE.AND UP1, UPT, UR7, 0x1, UPT ;  /* 0x000000010700788c */ /* 0x000fe4000bf26270 */
[----:B------:R-:W-:Y:S02]  /*1640*/  USHF.R.S32.HI UR6, URZ, 0x1f, UR4 ;  /* 0x0000001f3f067899 */ /* 0x000fe40008011404 */
[----:B------:R-:W-:Y:S01]  /*1650*/  USHF.R.S32.HI UR11, URZ, 0x1f, UR10 ;  /* 0x0000001f3f0b7899 */ /* 0x000fe2000801140a */
[----:B------:R-:W-:Y:S01]  /*1660*/  @UP0 ULDC UR8, c[0x0][0x44c] ;  /* 0x0001130000080ab9 */ /* 0x000fe20000000800 */
[----:B------:R-:W-:Y:S01]  /*1670*/  ULEA.HI UR6, UR6, UR4, URZ, 0x7 ;  /* 0x0000000406067291 */ /* 0x000fe2000f8f383f */
[----:B------:R-:W-:Y:S01]  /*1680*/  PLOP3.LUT P0, PT, PT, PT, UP1, 0x40, 0x0 ;  /* 0x000000000000781c */ /* 0x000fe20003f0e818 */
[----:B------:R-:W-:-:S02]  /*1690*/  UIMAD.WIDE.U32 UR8, UR46, UR8, URZ ;  /* 0x000000082e0872a5 */ /* 0x000fc4000f8e003f */
[----:B------:R-:W-:Y:S01]  /*16a0*/  ULEA.HI UR11, UR11, UR10, URZ, 0x7 ;  /* 0x0000000a0b0b7291 */ /* 0x000fe2000f8f383f */
[----:B------:R-:W-:Y:S01]  /*16b0*/  @UP0 ULDC UR13, c[0x0][0x450] ;  /* 0x00011400000d0ab9 */ /* 0x000fe20000000800 */
[----:B------:R-:W-:Y:S01]  /*16c0*/  UMOV UR12, UR46 ;  /* 0x0000002e000c7c82 */ /* 0x000fe20008000000 */
[----:B------:R-:W-:Y:S02]  /*16d0*/  UIADD3 UR44, UR41, -UR42, URZ ;  /* 0x8000002a292c7290 */ /* 0x000fe4000fffe03f */
[----:B------:R-:W-:Y:S02]  /*16e0*/  USHF.R.S32.HI UR6, URZ, 0x7, UR6 ;  /* 0x000000073f067899 */ /* 0x000fe40008011406 */
[----:B------:R-:W-:Y:S02]  /*16f0*/  USHF.R.S32.HI UR11, URZ, 0x7, UR11 ;  /* 0x000000073f0b7899 */ /* 0x000fe4000801140b */
[----:B------:R-:W-:Y:S02]  /*1700*/  @UP0 USHF.R.U32.HI UR12, URZ, UR13, UR9 ;  /* 0x0000000d3f0c0299 */ /* 0x000fe40008011609 */
[----:B------:R-:W-:-:S02]  /*1710*/  UISETP.LT.AND UP0, UPT, UR6, UR11, UPT ;  /* 0x0000000b0600728c */ /* 0x000fc4000bf01270 */
[----:B------:R-:W-:Y:S01]  /*1720*/  UIADD3 UR4, UR44, UR12, URZ ;  /* 0x0000000c2c047290 */ /* 0x000fe2000fffe03f */
[----:B------:R-:W-:Y:S01]  /*1730*/  ULDC UR10, c[0x0][0x9dc] ;  /* 0x00027700000a7ab9 */ /* 0x000fe20000000800 */
[----:B------:R-:W-:Y:S02]  /*1740*/  USEL UR6, UR6, UR11, UP0 ;  /* 0x0000000b06067287 */ /* 0x000fe40008000000 */
[----:B------:R-:W-:Y:S01]  /*1750*/  UIADD3 UR10, UR4, -UR10, URZ ;  /* 0x8000000a040a7290 */ /* 0x000fe2000fffe03f */
[----:B------:R-:W-:Y:S11]  /*1760*/  @P0 BRA `(.L_x_1329) ;  /* 0x0000000000440947 */ /* 0x000ff60003800000 */
        /* <DEDUP_REMOVED lines=10> */
.L_x_1330:
[----:B------:R-:W-:-:S11]  /*1810*/  UISETP.NE.AND UP0, UPT, UR7, 0x1, UPT ;  /* 0x000000010700788c */ /* 0x000fd6000bf05270 */
[----:B------:R-:W-:Y:S02]  /*1820*/  @UP0 ULDC.64 UR12, c[0x0][0x9e8] ;  /* 0x00027a00000c0ab9 */ /* 0x000fe40000000a00 */
[----:B------:R-:W-:-:S04]  /*1830*/  UIMAD.WIDE.U32 UR8, UR4, UR12, URZ ;  /* 0x0000000c040872a5 */ /* 0x000fc8000f8e003f */
[----:B------:R-:W-:-:S12]  /*1840*/  @UP0 USHF.R.U32.HI UR4, URZ, UR13, UR9 ;  /* 0x0000000d3f040299 */ /* 0x000fd80008011609 */
.L_x_1331:
[----:B------:R-:W-:-:S04]  /*1850*/  UIMAD UR4, UR4, UR7, URZ ;  /* 0x00000007040472a4 */ /* 0x000fc8000f8e023f */
[----:B------:R-:W-:-:S04]  /*1860*/  UISETP.LT.AND UP0, UPT, UR10, UR4, UPT ;  /* 0x000000040a00728c */ /* 0x000fc8000bf01270 */
[----:B------:R-:W-:-:S12]  /*1870*/  USEL UR10, UR10, UR4, !UP0 ;  /* 0x000000040a0a7287 */ /* 0x000fd8000c000000 */
.L_x_1329:
[----:B------:R-:W-:-:S04]  /*1880*/  USHF.R.S32.HI UR4, URZ, 0x1f, UR10 ;  /* 0x0000001f3f047899 */ /* 0x000fc8000801140a */
[----:B------:R-:W-:-:S04]  /*1890*/  ULEA.HI UR4, UR4, UR10, URZ, 0x7 ;  /* 0x0000000a04047291 */ /* 0x000fc8000f8f383f */
[----:B------:R-:W-:Y:S02]  /*18a0*/  USHF.R.S32.HI UR7, URZ, 0x7, UR4 ;  /* 0x000000073f077899 */ /* 0x000fe40008011404 */
[----:B------:R-:W-:Y:S02]  /*18b0*/  ULOP3.LUT UR4, UR5, 0xff000000, URZ, 0xc0, !UPT ;  /* 0xff00000005047892 */ /* 0x000fe4000f8ec03f */
[----:B------:R-:W-:Y:S02]  /*18c0*/  UISETP.LT.AND UP0, UPT, URZ, UR7, UPT ;  /* 0x000000073f00728c */ /* 0x000fe4000bf01270 */
[----:B------:R-:W-:Y:S02]  /*18d0*/  ULOP3.LUT UR5, UR5, 0xff0000, URZ, 0xc0, !UPT ;  /* 0x00ff000005057892 */ /* 0x000fe4000f8ec03f */
[----:B------:R-:W-:Y:S02]  /*18e0*/  USEL UR52, URZ, UR7, !UP0 ;  /* 0x000000073f347287 */ /* 0x000fe4000c000000 */
[----:B------:R-:W-:-:S02]  /*18f0*/  USHF.R.U32.HI UR4, URZ, 0x8, UR4 ;  /* 0x000000083f047899 */ /* 0x000fc40008011604 */
[----:B------:R-:W-:Y:S02]  /*1900*/  UISETP.GT.AND UP0, UPT, UR6, UR52, UPT ;  /* 0x000000340600728c */ /* 0x000fe4000bf04270 */
[----:B------:R-:W-:-:S03]  /*1910*/  ULEA.HI UR5, UR5, UR4, URZ, 0x10 ;  /* 0x0000000405057291 */ /* 0x000fc6000f8f803f */
[----:B------:R-:W-:Y:S01]  /*1920*/  UMOV UR4, URZ ;  /* 0x0000003f00047c82 */ /* 0x000fe20008000000 */
[----:B------:R-:W-:Y:S01]  /*1930*/  PLOP3.LUT P0, PT, PT, PT, UP0, 0x80, 0x0 ;  /* 0x000000000000781c */ /* 0x000fe20003f0f008 */
[----:B------:R-:W-:Y:S02]  /*1940*/  ULOP3.LUT UR56, UR5, 0xff, URZ, 0xc0, !UPT ;  /* 0x000000ff05387892 */ /* 0x000fe4000f8ec03f */
[----:B------:R-:W-:-:S10]  /*1950*/  USHF.R.U32.HI UR54, URZ, 0x10, UR5 ;  /* 0x000000103f367899 */ /* 0x000fd40008011605 */
[----:B------:R-:W-:Y:S05]  /*1960*/  @!P0 BRA `(.L_x_1332) ;  /* 0x0000000000948947 */ /* 0x000fea0003800000 */
[----:B------:R-:W-:Y:S01]  /*1970*/  UISETP.NE.AND UP0, UPT, UR54, URZ, UPT ;  /* 0x0000003f3600728c */ /* 0x000fe2000bf05270 */
[----:B------:R-:W-:-:S03]  /*1980*/  ULDC UR4, c[0x0][0x9f0] ;  /* 0x00027c0000047ab9 */ /* 0x000fc60000000800 */
[----:B------:R-:W-:-:S04]  /*1990*/  USEL UR10, UR54, UR4, UP0 ;  /* 0x00000004360a7287 */ /* 0x000fc80008000000 */
[----:B------:R-:W-:Y:S02]  /*19a0*/  UIADD3 UR4, UR10, -0x1, UR6 ;  /* 0xffffffff0a047890 */ /* 0x000fe4000fffe006 */
[----:B------:R-:W-:Y:S02]  /*19b0*/  IMAD.U32 R3, RZ, RZ, UR10 ;  /* 0x0000000aff037e24 */ /* 0x000fe4000f8e00ff */
[----:B------:R-:W-:-:S03]  /*19c0*/  UIADD3 UR7, -UR52, UR4, URZ ;  /* 0x0000000434077290 */ /* 0x000fc6000fffe13f */
[-C--:B------:R-:W-:Y:S01]  /*19d0*/  IABS R0, R3.reuse ;  /* 0x0000000300007213 */ /* 0x080fe20000000000 */
[----:B------:R-:W-:Y:S01]  /*19e0*/  UMOV UR4, URZ ;  /* 0x0000003f00047c82 */ /* 0x000fe20008000000 */
[----:B------:R-:W-:Y:S01]  /*19f0*/  IABS R5, R3 ;  /* 0x0000000300057213 */ /* 0x000fe20000000000 */
[----:B------:R-:W-:Y:S01]  /*1a00*/  IMAD.U32 R4, RZ, RZ, UR7 ;  /* 0x00000007ff047e24 */ /* 0x000fe2000f8e00ff */
[----:B------:R-:W-:Y:S01]  /*1a10*/  R2UR UR11, R0 ;  /* 0x00000000000b72ca */ /* 0x000fe200000e0000 */
[----:B------:R-:W-:-:S03]  /*1a20*/  ULOP3.LUT UR7, UR7, UR10, URZ, 0x3c, !UPT ;  /* 0x0000000a07077292 */ /* 0x000fc6000f8e3c3f */
[----:B------:R-:W-:-:S05]  /*1a30*/  IABS R4, R4 ;  /* 0x0000000400047213 */ /* 0x000fca0000000000 */
[----:B------:R-:W-:-:S04]  /*1a40*/  IMAD.MOV.U32 R3, RZ, RZ, R4 ;  /* 0x000000ffff037224 */ /* 0x000fc800078e0004 */
[----:B------:R-:W0:Y:S01]  /*1a50*/  I2F.RP R0, UR11 ;  /* 0x0000000b00007d06 */ /* 0x000e220008209400 */
[----:B------:R-:W-:-:S07]  /*1a60*/  R2UR UR9, R3 ;  /* 0x00000000030972ca */ /* 0x000fce00000e0000 */
[----:B0-----:R-:W0:Y:S02]  /*1a70*/  MUFU.RCP R0, R0 ;  /* 0x0000000000007308 */ /* 0x001e240000001000 */
[----:B0-----:R-:W-:Y:S02]  /*1a80*/  VIADD R2, R0, 0xffffffe ;  /* 0x0ffffffe00027836 */ /* 0x001fe40000000000 */
        /* <DEDUP_REMOVED lines=19> */
.L_x_1332:
[----:B------:R-:W-:Y:S01]  /*1bc0*/  UIMAD UR52, UR56, UR4, UR52 ;  /* 0x00000004383472a4 */ /* 0x000fe2000f8e0234 */
[----:B------:R-:W-:Y:S01]  /*1bd0*/  IMAD.U32 R90, RZ, RZ, UR6 ;  /* 0x00000006ff5a7e24 */ /* 0x000fe2000f8e00ff */
[----:B------:R-:W-:Y:S01]  /*1be0*/  PLOP3.LUT P0, PT, PT, PT, PT, 0x80, 0x0 ;  /* 0x000000000000781c */ /* 0x000fe20003f0f070 */
[----:B------:R-:W-:Y:S01]  /*1bf0*/  IMAD.U32 R3, RZ, RZ, UR4 ;  /* 0x00000004ff037e24 */ /* 0x000fe2000f8e00ff */
[----:B------:R-:W-:Y:S02]  /*1c00*/  CS2R R20, SRZ ;  /* 0x0000000000147805 */ /* 0x000fe4000001ff00 */
[----:B------:R-:W-:Y:S02]  /*1c10*/  CS2R R150, SRZ ;  /* 0x0000000000967805 */ /* 0x000fe4000001ff00 */
[----:B------:R-:W-:Y:S02]  /*1c20*/  CS2R R148, SRZ ;  /* 0x0000000000947805 */ /* 0x000fe4000001ff00 */
[----:B------:R-:W-:-:S02]  /*1c30*/  CS2R R146, SRZ ;  /* 0x0000000000927805 */ /* 0x000fc4000001ff00 */
[----:B------:R-:W-:Y:S02]  /*1c40*/  VIADDMNMX R90, R3, UR52, R90, PT ;  /* 0x00000034035a7c46 */ /* 0x000fe4000b80015a */
[----:B------:R-:W-:Y:S02]  /*1c50*/  CS2R R144, SRZ ;  /* 0x0000000000907805 */ /* 0x000fe4000001ff00 */
[----:B------:R-:W-:Y:S02]  /*1c60*/  CS2R R142, SRZ ;  /* 0x00000000008e7805 */ /* 0x000fe4000001ff00 */
[----:B------:R-:W-:Y:S02]  /*1c70*/  CS2R R140, SRZ ;  /* 0x00000000008c7805 */ /* 0x000fe4000001ff00 */
[----:B------:R-:W-:Y:S02]  /*1c80*/  ISETP.GT.AND P1, PT, R90, UR52, PT ;  /* 0x000000345a007c0c */ /* 0x000fe4000bf24270 */
        /* <DEDUP_REMOVED lines=58> */
.L_x_1334:
[----:B------:R-:W-:Y:S01]  /*2030*/  ULEA.HI UR4, UR61, UR61, URZ, 0x1 ;  /* 0x0000003d3d047291 */ /* 0x000fe2000f8f083f */
[----:B------:R-:W-:-:S03]  /*2040*/  R2UR UR5, R219 ;  /* 0x00000000db0572ca */ /* 0x000fc600000e0000 */
[----:B------:R-:W-:-:S04]  /*2050*/  ULOP3.LUT UR4, UR4, 0xfffffffe, URZ, 0xc0, !UPT ;  /* 0xfffffffe04047892 */ /* 0x000fc8000f8ec03f */
[----:B------:R-:W-:-:S06]  /*2060*/  UIADD3 UR4, UR61, -UR4, URZ ;  /* 0x800000043d047290 */ /* 0x000fcc000fffe03f */
[----:B------:R-:W-:Y:S02]  /*2070*/  IMAD.U32 R0, RZ, RZ, UR4 ;  /* 0x00000004ff007e24 */ /* 0x000fe4000f8e00ff */
[----:B------:R-:W-:-:S03]  /*2080*/  IMAD.U32 R2, RZ, RZ, UR5 ;  /* 0x00000005ff027e24 */ /* 0x000fc6000f8e00ff */
[----:B------:R-:W-:Y:S02]  /*2090*/  SHF.L.U32 R0, R0, 0x1f, RZ ;  /* 0x0000001f00007819 */ /* 0x000fe400000006ff */
[----:B------:R-:W-:Y:S02]  /*20a0*/  ISETP.NE.AND P0, PT, R2, 0x3, PT ;  /* 0x000000030200780c */ /* 0x000fe40003f05270 */
[----:B------:R-:W0:Y:S02]  /*20b0*/  SYNCS.PHASECHK.TRANS64.TRYWAIT P1, [UR40+0x28800], R0 ;  /* 0x02880000ff0075a7 */ /* 0x000e240008020168 */
[----:B0-----:R-:W-:Y:S09]  /*20c0*/  @!P1 BRA `(.L_x_1335) ;  /* 0x0000015800209947 */ /* 0x001ff20003800000 */
.L_x_1531:
[----:B------:R-:W-:Y:S05]  /*20d0*/  @!P0 BRA `(.L_x_1336) ;  /* 0x0000000000048947 */ /* 0x000fea0003800000 */
[----:B------:R-:W-:Y:S01]  /*20e0*/  BPT.TRAP 0x1 ;  /* 0x000000040000795c */ /* 0x000fe20000300000 */
.L_x_1336:
[----:B0-----:R-:W-:Y:S02]  /*20f0*/  IMAD.U32 R3, RZ, RZ, UR38 ;  /* 0x00000026ff037e24 */ /* 0x001fe4000f8e00ff */
[----:B------:R-:W-:-:S03]  /*2100*/  IMAD.U32 R0, RZ, RZ, UR39 ;  /* 0x00000027ff007e24 */ /* 0x000fc6000f8e00ff */
[----:B------:R-:W-:Y:S02]  /*2110*/  LEA R3, R3, UR40, 0x3 ;  /* 0x0000002803037c11 */ /* 0x000fe4000f8e18ff */
[----:B------:R-:W-:-:S04]  /*2120*/  SHF.L.U32 R0, R0, 0x1f, RZ ;  /* 0x0000001f00007819 */ /* 0x000fc800000006ff */
[----:B------:R0:W1:Y:S01]  /*2130*/  SYNCS.PHASECHK.TRANS64.TRYWAIT P1, [R3+URZ+0x28830], R0 ;  /* 0x02883000030075a7 */ /* 0x000062000802017f */
[----:B------:R-:W-:Y:S05]  /*2140*/  @!P0 BRA `(.L_x_1337) ;  /* 0x0000000000048947 */ /* 0x000fea0003800000 */
[----:B------:R-:W-:Y:S01]  /*2150*/  BPT.TRAP 0x1 ;  /* 0x000000040000795c */ /* 0x000fe20000300000 */
.L_x_1337:
[----:B-1----:R-:W-:Y:S05]  /*2160*/  @P1 BRA `(.L_x_1338) ;  /* 0x0000000000081947 */ /* 0x002fea0003800000 */
[----:B------:R-:W1:Y:S02]  /*2170*/  SYNCS.PHASECHK.TRANS64.TRYWAIT P1, [R3+URZ+0x28830], R0 ;  /* 0x02883000030075a7 */ /* 0x000e64000802017f */
[----:B-1----:R-:W-:Y:S05]  /*2180*/  @!P1 BRA `(.L_x_1339) ;  /* 0x0000015800089947 */ /* 0x002fea0003800000 */
.L_x_1338:
        /* <DEDUP_REMOVED lines=63> */
.L_x_1340:
[----:B------:R-:W-:Y:S01]  /*2580*/  UISETP.NE.AND UP1, UPT, UR50, URZ, UPT ;  /* 0x0000003f3200728c */ /* 0x000fe2000bf25270 */
[----:B01----:R-:W-:Y:S01]  /*2590*/  VIADD R0, R17, UR46 ;  /* 0x0000002e11007c36 */ /* 0x003fe20008000000 */
[----:B------:R-:W-:Y:S01]  /*25a0*/  R2UR UR6, R3 ;  /* 0x00000000030672ca */ /* 0x000fe200000e0000 */
[----:B------:R-:W-:Y:S01]  /*25b0*/  IMAD.MOV.U32 R3, RZ, RZ, -0x80 ;  /* 0xffffff80ff037424 */ /* 0x000fe200078e00ff */
[----:B------:R-:W-:Y:S01]  /*25c0*/  UISETP.NE.AND UP0, UPT, UR43, URZ, UPT ;  /* 0x0000003f2b00728c */ /* 0x000fe2000bf05270 */
[C---:B------:R-:W-:Y:S01]  /*25d0*/  LEA R6, R90.reuse, 0xffffff80, 0x7 ;  /* 0xffffff805a067811 */ /* 0x040fe200078e38ff */
[----:B------:R-:W-:Y:S01]  /*25e0*/  ULDC UR59, c[0x0][0x9dc] ;  /* 0x00027700003b7ab9 */ /* 0x000fe20000000800 */
[----:B------:R-:W-:Y:S01]  /*25f0*/  PLOP3.LUT P1, PT, PT, PT, UP1, 0x80, 0x0 ;  /* 0x000000000000781c */ /* 0x000fe20003f2f018 */
[----:B------:R-:W-:Y:S01]  /*2600*/  IMAD R7, R90, R3, 0x80 ;  /* 0x000000805a077424 */ /* 0x000fe200078e0203 */
[----:B------:R-:W-:Y:S01]  /*2610*/  PLOP3.LUT P2, PT, PT, PT, UP1, 0x80, 0x0 ;  /* 0x000000000000781c */ /* 0x000fe20003f4f018 */
[----:B------:R-:W-:Y:S01]  /*2620*/  IMAD.U32 R3, RZ, RZ, UR42 ;  /* 0x0000002aff037e24 */ /* 0x000fe2000f8e00ff */
[----:B------:R-:W-:Y:S01]  /*2630*/  @UP1 ULDC UR7, c[0x0][0x44c] ;  /* 0x0001130000071ab9 */ /* 0x000fe20000000800 */
[----:B------:R-:W-:Y:S01]  /*2640*/  ULDC UR14, c[0x0][0x9e0] ;  /* 0x00027800000e7ab9 */ /* 0x000fe20000000800 */
[----:B------:R-:W-:-:S02]  /*2650*/  IADD3 R8, -R16, UR41, R7 ;  /* 0x0000002910087c10 */ /* 0x000fc4000fffe107 */
[----:B------:R-:W-:-:S04]  /*2660*/  UIADD3 UR6, UR6, 0x28840, URZ ;  /* 0x0002884006067890 */ /* 0x000fc8000fffe03f */
[----:B------:R-:W-:Y:S01]  /*2670*/  UPRMT UR6, UR53, 0x654, UR6 ;  /* 0x0000065435067896 */ /* 0x000fe20008000006 */
[----:B------:R-:W-:Y:S01]  /*2680*/  @P1 IMAD.HI.U32 R2, R0, UR7, RZ ;  /* 0x0000000700021c27 */ /* 0x000fe2000f8e00ff */
[----:B------:R-:W-:Y:S01]  /*2690*/  @UP1 ULDC UR7, c[0x0][0x450] ;  /* 0x0001140000071ab9 */ /* 0x000fe20000000800 */
[----:B------:R-:W-:-:S03]  /*26a0*/  PLOP3.LUT P1, PT, PT, PT, UP0, 0x40, 0x0 ;  /* 0x000000000000781c */ /* 0x000fc60003f2e808 */
[----:B------:R-:W-:Y:S02]  /*26b0*/  @P2 SHF.R.U32.HI R0, RZ, UR7, R2 ;  /* 0x00000007ff002c19 */ /* 0x000fe40008011602 */
[----:B------:R-:W-:Y:S01]  /*26c0*/  IADD3 R2, -R16, 0x1, R7 ;  /* 0x0000000110027810 */ /* 0x000fe20007ffe107 */
[----:B------:R-:W-:Y:S01]  /*26d0*/  SYNCS.ARRIVE.TRANS64.RED.A1T0 RZ, [UR6], RZ ;  /* 0x000000ffffff79a7 */ /* 0x000fe20008100406 */
[----:B------:R-:W-:Y:S01]  /*26e0*/  ULOP3.LUT UR6, URZ, UR59, URZ, 0x33, !UPT ;  /* 0x0000003b3f067292 */ /* 0x000fe2000f8e333f */
[----:B------:R-:W0:Y:S01]  /*26f0*/  SHFL.IDX PT, R5, R0, RZ, 0x1c1f ;  /* 0x001c1fff00057589 */ /* 0x000e2200000e0000 */
[----:B------:R-:W-:-:S05]  /*2700*/  IADD3 R2, -R3, UR41, R2 ;  /* 0x0000002903027c10 */ /* 0x000fca000fffe102 */
[C---:B------:R-:W-:Y:S02]  /*2710*/  VIADD R9, R2.reuse, UR14 ;  /* 0x0000000e02097c36 */ /* 0x040fe40008000000 */
[----:B------:R-:W-:-:S03]  /*2720*/  VIADD R10, R2, UR6 ;  /* 0x00000006020a7c36 */ /* 0x000fc60008000000 */
[----:B0-----:R-:W-:Y:S01]  /*2730*/  VIADDMNMX R2, R5, R9, R8, PT ;  /* 0x0000000905027246 */ /* 0x001fe20003800108 */
[----:B------:R-:W-:Y:S01]  /*2740*/  IMAD.IADD R3, R10, 0x1, R5 ;  /* 0x000000010a037824 */ /* 0x000fe200078e0205 */
[----:B------:R-:W-:Y:S06]  /*2750*/  @P1 BRA `(.L_x_1341) ;  /* 0x0000000000641947 */ /* 0x000fec0003800000 */
[----:B------:R-:W-:Y:S01]  /*2760*/  IMAD.U32 R4, RZ, RZ, UR42 ;  /* 0x0000002aff047e24 */ /* 0x000fe2000f8e00ff */
[----:B------:R-:W-:Y:S04]  /*2770*/  BSSY B0, `(.L_x_1342) ;  /* 0x0000013000007945 */ /* 0x000fe80003800000 */
[----:B------:R-:W-:-:S04]  /*2780*/  IADD3 R5, -R4, UR41, R5 ;  /* 0x0000002904057c10 */ /* 0x000fc8000fffe105 */
        /* <DEDUP_REMOVED lines=11> */
.L_x_1343:
[----:B------:R-:W-:Y:S02]  /*2840*/  ULDC UR6, c[0x0][0x9e4] ;  /* 0x0002790000067ab9 */ /* 0x000fe40000000800 */
[----:B------:R-:W-:-:S05]  /*2850*/  IMAD.U32 R11, RZ, RZ, UR6 ;  /* 0x00000006ff0b7e24 */ /* 0x000fca000f8e00ff */
[----:B------:R-:W-:-:S13]  /*2860*/  ISETP.NE.AND P1, PT, R11, 0x1, PT ;  /* 0x000000010b00780c */ /* 0x000fda0003f25270 */
[----:B------:R-:W0:Y:S02]  /*2870*/  @P1 LDC.64 R12, c[0x0][0x9e8] ;  /* 0x00027a00ff0c1b82 */ /* 0x000e240000000a00 */
[----:B0-----:R-:W-:-:S05]  /*2880*/  @P1 IMAD.HI.U32 R4, R5, R12, RZ ;  /* 0x0000000c05041227 */ /* 0x001fca00078e00ff */
[----:B------:R-:W-:-:S07]  /*2890*/  @P1 SHF.R.U32.HI R5, RZ, R13, R4 ;  /* 0x0000000dff051219 */ /* 0x000fce0000011604 */
.L_x_1344:
[----:B------:R-:W-:Y:S05]  /*28a0*/  BSYNC B0 ;  /* 0x0000000000007941 */ /* 0x000fea0003800000 */
.L_x_1342:
[----:B------:R-:W-:-:S04]  /*28b0*/  IMAD R5, R5, R11, -R6 ;  /* 0x0000000b05057224 */ /* 0x000fc800078e0a06 */
[----:B------:R-:W-:-:S05]  /*28c0*/  IMAD.IADD R5, R5, 0x1, -R16 ;  /* 0x0000000105057824 */ /* 0x000fca00078e0a10 */
[----:B------:R-:W-:Y:S02]  /*28d0*/  VIADDMNMX R2, R5, R11, R2, PT ;  /* 0x0000000b05027246 */ /* 0x000fe40003800102 */
[----:B------:R-:W-:-:S07]  /*28e0*/  VIMNMX R3, R3, R5, !PT ;  /* 0x0000000503037248 */ /* 0x000fce0007fe0100 */
.L_x_1341:
        /* <DEDUP_REMOVED lines=151> */
[----:B------:R-:W-:Y:S02]  /*3260*/  ISETP.GE.AND P6, PT, R7, 0x7a, PT ;  /* 0x0000007a0700780c */ /* 0x000fe40003fc6270 */
[----:B------:R-:W0:Y:S02]  /*3270*/  SHFL.IDX PT, R7, R0, 0x1, 0x1c1f ;  /* 0x003c1f0000077f89 */ /* 0x000e2400000e0000 */
[----:B------:R-:W-:Y:S02]  /*3280*/  P2R R24, PR, RZ, 0x40 ;  /* 0x00000040ff187803 */ /* 0x000fe40000000000 */
[----:B------:R-:W-:-:S04]  /*3290*/  ISETP.GT.AND P6, PT, R3, 0x79, !P6 ;  /* 0x000000790300780c */ /* 0x000fc800077c4270 */
[----:B------:R-:W-:-:S04]  /*32a0*/  ISETP.LT.OR P6, PT, R2, 0x7a, P6 ;  /* 0x0000007a0200780c */ /* 0x000fc800037c1670 */
[----:B------:R-:W-:Y:S02]  /*32b0*/  FSEL R85, R85, -INF , !P6 ;  /* 0xff80000055557808 */ /* 0x000fe40007000000 */
[----:B------:R-:W-:Y:S02]  /*32c0*/  PLOP3.LUT P6, PT, PT, PT, UP0, 0x40, 0x0 ;  /* 0x000000000000781c */ /* 0x000fe40003fce808 */
[----:B0-----:R-:W-:Y:S01]  /*32d0*/  VIADDMNMX R2, R7, R9, R8, PT ;  /* 0x0000000907027246 */ /* 0x001fe20003800108 */
[----:B------:R-:W-:-:S10]  /*32e0*/  IMAD.IADD R3, R10, 0x1, R7 ;  /* 0x000000010a037824 */ /* 0x000fd400078e0207 */
[----:B------:R-:W-:Y:S05]  /*32f0*/  @P6 BRA `(.L_x_1345) ;  /* 0x0000000000646947 */ /* 0x000fea0003800000 */
        /* <DEDUP_REMOVED lines=14> */
.L_x_1347:
[----:B------:R-:W-:Y:S02]  /*33e0*/  ULDC UR6, c[0x0][0x9e4] ;  /* 0x0002790000067ab9 */ /* 0x000fe40000000800 */
[----:B------:R-:W-:-:S05]  /*33f0*/  IMAD.U32 R0, RZ, RZ, UR6 ;  /* 0x00000006ff007e24 */ /* 0x000fca000f8e00ff */
[----:B------:R-:W-:-:S13]  /*3400*/  ISETP.NE.AND P6, PT, R0, 0x1, PT ;  /* 0x000000010000780c */ /* 0x000fda0003fc5270 */
[----:B------:R-:W0:Y:S02]  /*3410*/  @P6 LDC.64 R4, c[0x0][0x9e8] ;  /* 0x00027a00ff046b82 */ /* 0x000e240000000a00 */
[----:B0-----:R-:W-:-:S05]  /*3420*/  @P6 IMAD.HI.U32 R4, R7, R4, RZ ;  /* 0x0000000407046227 */ /* 0x001fca00078e00ff */
[----:B------:R-:W-:-:S07]  /*3430*/  @P6 SHF.R.U32.HI R7, RZ, R5, R4 ;  /* 0x00000005ff076219 */ /* 0x000fce0000011604 */
.L_x_1348:
[----:B------:R-:W-:Y:S05]  /*3440*/  BSYNC B0 ;  /* 0x0000000000007941 */ /* 0x000fea0003800000 */
.L_x_1346:
[----:B------:R-:W-:-:S04]  /*3450*/  IMAD R7, R7, R0, -R6 ;  /* 0x0000000007077224 */ /* 0x000fc800078e0a06 */
[----:B------:R-:W-:-:S05]  /*3460*/  IMAD.IADD R7, R7, 0x1, -R16 ;  /* 0x0000000107077824 */ /* 0x000fca00078e0a10 */
[----:B------:R-:W-:Y:S02]  /*3470*/  VIADDMNMX R2, R7, R0, R2, PT ;  /* 0x0000000007027246 */ /* 0x000fe40003800102 */
[----:B------:R-:W-:-:S07]  /*3480*/  VIMNMX R3, R3, R7, !PT ;  /* 0x0000000703037248 */ /* 0x000fce0007fe0100 */
.L_x_1345:
[----:B------:R-:W-:Y:S01]  /*3490*/  ISETP.GT.AND P1, PT, R3, 0x1, !P1 ;  /* 0x000000010300780c */ /* 0x000fe20004f24270 */
[----:B------:R-:W-:Y:S01]  /*34a0*/  ULDC UR6, c[0x0][0x988] ;  /* 0x0002620000067ab9 */ /* 0x000fe20000000800 */
[----:B------:R-:W-:Y:S01]  /*34b0*/  ISETP.NE.AND P6, PT, R15, RZ, PT ;  /* 0x000000ff0f00720c */ /* 0x000fe20003fc5270 */
[----:B------:R-:W-:Y:S01]  /*34c0*/  UISETP.NE.AND UP1, UPT, UR50, URZ, UPT ;  /* 0x0000003f3200728c */ /* 0x000fe2000bf25270 */
[----:B------:R-:W-:Y:S01]  /*34d0*/  ISETP.LT.OR P1, PT, R2, 0x2, P1 ;  /* 0x000000020200780c */ /* 0x000fe20000f21670 */
[----:B------:R-:W-:Y:S01]  /*34e0*/  UISETP.NE.AND UP0, UPT, UR43, URZ, UPT ;  /* 0x0000003f2b00728c */ /* 0x000fe2000bf05270 */
[----:B------:R-:W-:Y:S01]  /*34f0*/  FMNMX.FTZ R5, R11, R25, !PT ;  /* 0x000000190b057209 */ /* 0x000fe20007810000 */
[----:B------:R-:W-:Y:S01]  /*3500*/  UMOV UR7, UR46 ;  /* 0x0000002e00077c82 */ /* 0x000fe20008000000 */
[----:B------:R-:W-:Y:S02]  /*3510*/  FSEL R27, R27, -INF , !P1 ;  /* 0xff8000001b1b7808 */ /* 0x000fe40004800000 */
[----:B------:R-:W-:-:S02]  /*3520*/  ISETP.GT.AND P1, PT, R3, 0x9, !P6 ;  /* 0x000000090300780c */ /* 0x000fc40007724270 */
[----:B------:R-:W-:Y:S02]  /*3530*/  FMNMX.FTZ R0, R28, R5, !PT ;  /* 0x000000051c007209 */ /* 0x000fe40007810000 */
[----:B------:R-:W-:Y:S01]  /*3540*/  ISETP.LT.OR P1, PT, R2, 0xa, P1 ;  /* 0x0000000a0200780c */ /* 0x000fe20000f21670 */
[----:B------:R-:W-:Y:S01]  /*3550*/  @UP1 ULDC UR10, c[0x0][0x44c] ;  /* 0x00011300000a1ab9 */ /* 0x000fe20000000800 */
[----:B------:R-:W-:Y:S01]  /*3560*/  FMNMX.FTZ R5, R29, R0, !PT ;  /* 0x000000001d057209 */ /* 0x000fe20007810000 */
[----:B------:R-:W-:Y:S01]  /*3570*/  UIMAD.WIDE.U32 UR10, UR46, UR10, URZ ;  /* 0x0000000a2e0a72a5 */ /* 0x000fe2000f8e003f */
[----:B------:R-:W-:Y:S01]  /*3580*/  FSEL R31, R31, -INF , !P1 ;  /* 0xff8000001f1f7808 */ /* 0x000fe20004800000 */
[----:B------:R-:W-:Y:S01]  /*3590*/  @UP1 ULDC UR15, c[0x0][0x450] ;  /* 0x00011400000f1ab9 */ /* 0x000fe20000000800 */
[----:B------:R-:W-:Y:S01]  /*35a0*/  ISETP.NE.AND P1, PT, R20, RZ, PT ;  /* 0x000000ff1400720c */ /* 0x000fe20003f25270 */
[----:B------:R-:W-:Y:S01]  /*35b0*/  @UP1 USHF.R.U32.HI UR7, URZ, UR15, UR11 ;  /* 0x0000000f3f071299 */ /* 0x000fe2000801160b */
[----:B------:R-:W-:-:S02]  /*35c0*/  FMNMX.FTZ R0, R32, R5, !PT ;  /* 0x0000000520007209 */ /* 0x000fc40007810000 */
[----:B------:R-:W-:Y:S01]  /*35d0*/  ISETP.GT.AND P1, PT, R3, 0x10, !P1 ;  /* 0x000000100300780c */ /* 0x000fe20004f24270 */
[----:B------:R-:W-:Y:S01]  /*35e0*/  UIADD3 UR44, UR44, UR7, URZ ;  /* 0x000000072c2c7290 */ /* 0x000fe2000fffe03f */
[----:B------:R-:W-:Y:S02]  /*35f0*/  FMNMX.FTZ R5, R33, R0, !PT ;  /* 0x0000000021057209 */ /* 0x000fe40007810000 */
[----:B------:R-:W-:Y:S01]  /*3600*/  ISETP.LT.OR P1, PT, R2, 0x11, P1 ;  /* 0x000000110200780c */ /* 0x000fe20000f21670 */
[----:B------:R-:W-:Y:S01]  /*3610*/  UIADD3 UR7, UR44, UR14, URZ ;  /* 0x0000000e2c077290 */ /* 0x000fe2000fffe03f */
        /* <DEDUP_REMOVED lines=73> */
[----:B------:R-:W-:Y:S01]  /*3ab0*/  ISETP.NE.AND P2, PT, R107, RZ, PT ;  /* 0x000000ff6b00720c */ /* 0x000fe20003f45270 */
[----:B------:R-:W0:Y:S01]  /*3ac0*/  SHFL.BFLY PT, R5, R4, 0x2, 0x1f ;  /* 0x0c401f0004057f89 */ /* 0x000e2200000e0000 */
[----:B------:R-:W-:-:S02]  /*3ad0*/  FSEL R55, R55, -INF , !P1 ;  /* 0xff80000037377808 */ /* 0x000fc40004800000 */
[----:B------:R-:W-:Y:S02]  /*3ae0*/  ISETP.NE.AND P1, PT, R99, RZ, PT ;  /* 0x000000ff6300720c */ /* 0x000fe40003f25270 */
[----:B------:R-:W-:Y:S02]  /*3af0*/  ISETP.NE.AND P6, PT, R108, RZ, PT ;  /* 0x000000ff6c00720c */ /* 0x000fe40003fc5270 */
[C---:B------:R-:W-:Y:S02]  /*3b00*/  ISETP.GT.AND P1, PT, R3.reuse, 0x40, !P1 ;  /* 0x000000400300780c */ /* 0x040fe40004f24270 */
[C---:B------:R-:W-:Y:S02]  /*3b10*/  ISETP.GT.AND P3, PT, R3.reuse, 0x70, !P3 ;  /* 0x000000700300780c */ /* 0x040fe40005f64270 */
[----:B------:R-:W-:Y:S02]  /*3b20*/  ISETP.LT.OR P1, PT, R2, 0x41, P1 ;  /* 0x000000410200780c */ /* 0x000fe40000f21670 */
[----:B------:R-:W-:-:S02]  /*3b30*/  ISETP.GT.AND P4, PT, R3, 0x71, !P4 ;  /* 0x000000710300780c */ /* 0x000fc40006784270 */
[----:B------:R-:W-:Y:S02]  /*3b40*/  FSEL R58, R58, -INF , !P1 ;  /* 0xff8000003a3a7808 */ /* 0x000fe40004800000 */
[----:B------:R-:W-:Y:S02]  /*3b50*/  ISETP.NE.AND P1, PT, R100, RZ, PT ;  /* 0x000000ff6400720c */ /* 0x000fe40003f25270 */
[C---:B------:R-:W-:Y:S02]  /*3b60*/  ISETP.LT.OR P3, PT, R2.reuse, 0x71, P3 ;  /* 0x000000710200780c */ /* 0x040fe40001f61670 */
[C---:B------:R-:W-:Y:S02]  /*3b70*/  ISETP.GT.AND P1, PT, R3.reuse, 0x41, !P1 ;  /* 0x000000410300780c */ /* 0x040fe40004f24270 */
[----:B------:R-:W-:Y:S02]  /*3b80*/  ISETP.GT.AND P5, PT, R3, 0x78, !P5 ;  /* 0x000000780300780c */ /* 0x000fe40006fa4270 */
[----:B------:R-:W-:-:S02]  /*3b90*/  ISETP.LT.OR P1, PT, R2, 0x42, P1 ;  /* 0x000000420200780c */ /* 0x000fc40000f21670 */
[----:B0-----:R-:W-:Y:S02]  /*3ba0*/  FMNMX.FTZ R5, R4, R5, !PT ;  /* 0x0000000504057209 */ /* 0x001fe40007810000 */
[----:B------:R-:W-:Y:S02]  /*3bb0*/  FSEL R59, R59, -INF , !P1 ;  /* 0xff8000003b3b7808 */ /* 0x000fe40004800000 */
[----:B------:R-:W-:Y:S01]  /*3bc0*/  ISETP.NE.AND P1, PT, R101, RZ, PT ;  /* 0x000000ff6500720c */ /* 0x000fe20003f25270 */
[----:B------:R-:W0:Y:S01]  /*3bd0*/  SHFL.BFLY PT, R0, R5, 0x1, 0x1f ;  /* 0x0c201f0005007f89 */ /* 0x000e2200000e0000 */
[----:B------:R-:W-:Y:S02]  /*3be0*/  ISETP.LT.OR P4, PT, R2, 0x72, P4 ;  /* 0x000000720200780c */ /* 0x000fe40002781670 */
[----:B------:R-:W-:Y:S02]  /*3bf0*/  ISETP.GT.AND P1, PT, R3, 0x48, !P1 ;  /* 0x000000480300780c */ /* 0x000fe40004f24270 */
[----:B------:R-:W-:-:S02]  /*3c00*/  FSEL R82, R82, -INF , !P3 ;  /* 0xff80000052527808 */ /* 0x000fc40005800000 */
[C---:B------:R-:W-:Y:S02]  /*3c10*/  ISETP.LT.OR P1, PT, R2.reuse, 0x49, P1 ;  /* 0x000000490200780c */ /* 0x040fe40000f21670 */
[----:B------:R-:W-:Y:S02]  /*3c20*/  ISETP.LT.OR P5, PT, R2, 0x79, P5 ;  /* 0x000000790200780c */ /* 0x000fe40002fa1670 */
[----:B------:R-:W-:Y:S02]  /*3c30*/  FSEL R62, R62, -INF , !P1 ;  /* 0xff8000003e3e7808 */ /* 0x000fe40004800000 */
[----:B------:R-:W-:Y:S02]  /*3c40*/  ISETP.NE.AND P1, PT, R102, RZ, PT ;  /* 0x000000ff6600720c */ /* 0x000fe40003f25270 */
[----:B------:R-:W-:Y:S02]  /*3c50*/  FSEL R83, R83, -INF , !P4 ;  /* 0xff80000053537808 */ /* 0x000fe40006000000 */
[----:B------:R-:W-:-:S02]  /*3c60*/  ISETP.GT.AND P1, PT, R3, 0x49, !P1 ;  /* 0x000000490300780c */ /* 0x000fc40004f24270 */
[----:B------:R-:W-:Y:S02]  /*3c70*/  FSEL R86, R86, -INF , !P5 ;  /* 0xff80000056567808 */ /* 0x000fe40006800000 */
[----:B------:R-:W-:Y:S02]  /*3c80*/  ISETP.LT.OR P1, PT, R2, 0x4a, P1 ;  /* 0x0000004a0200780c */ /* 0x000fe40000f21670 */
[----:B0-----:R-:W-:Y:S02]  /*3c90*/  FMNMX.FTZ R0, R5, R0, !PT ;  /* 0x0000000005007209 */ /* 0x001fe40007810000 */
[----:B------:R-:W-:Y:S02]  /*3ca0*/  FSEL R63, R63, -INF , !P1 ;  /* 0xff8000003f3f7808 */ /* 0x000fe40004800000 */
[----:B------:R-:W-:Y:S01]  /*3cb0*/  ISETP.NE.AND P1, PT, R103, RZ, PT ;  /* 0x000000ff6700720c */ /* 0x000fe20003f25270 */
[----:B------:R-:W-:-:S03]  /*3cc0*/  FMUL.FTZ R6, R0, UR6 ;  /* 0x0000000600067c20 */ /* 0x000fc60008410000 */
        /* <DEDUP_REMOVED lines=30> */
[--C-:B------:R-:W-:Y:S01]  /*3eb0*/  FFMA.FTZ R180, R11, UR6, -R8.reuse ;  /* 0x000000060bb47c23 */ /* 0x100fe20008010808 */
[----:B------:R-:W-:Y:S01]  /*3ec0*/  ISETP.LT.OR P1, PT, R2, 0x1, P1 ;  /* 0x000000010200780c */ /* 0x000fe20000f21670 */
[--C-:B------:R-:W-:Y:S01]  /*3ed0*/  FFMA.FTZ R5, R25, UR6, -R8.reuse ;  /* 0x0000000619057c23 */ /* 0x100fe20008010808 */
[----:B------:R-:W-:Y:S01]  /*3ee0*/  ISETP.GT.AND P6, PT, R3, 0x79, !P6 ;  /* 0x000000790300780c */ /* 0x000fe200077c4270 */
[--C-:B------:R-:W-:Y:S01]  /*3ef0*/  FFMA.FTZ R7, R29, UR6, -R8.reuse ;  /* 0x000000061d077c23 */ /* 0x100fe20008010808 */
[----:B------:R-:W-:Y:S01]  /*3f00*/  FSEL R26, R26, -INF , !P1 ;  /* 0xff8000001a1a7808 */ /* 0x000fe20004800000 */
[--C-:B------:R-:W-:Y:S01]  /*3f10*/  FFMA.FTZ R41, R41, UR6, -R8.reuse ;  /* 0x0000000629297c23 */ /* 0x100fe20008010808 */
[----:B------:R-:W-:Y:S01]  /*3f20*/  ISETP.NE.AND P1, PT, R12, RZ, PT ;  /* 0x000000ff0c00720c */ /* 0x000fe20003f25270 */
[--C-:B------:R-:W-:Y:S01]  /*3f30*/  FFMA.FTZ R182, R28, UR6, -R8.reuse ;  /* 0x000000061cb67c23 */ /* 0x100fe20008010808 */
[----:B------:R-:W-:Y:S01]  /*3f40*/  FMNMX.FTZ R9, R26, R27, !PT ;  /* 0x0000001b1a097209 */ /* 0x000fe20007810000 */
[----:B------:R-:W-:Y:S01]  /*3f50*/  MUFU.EX2 R180, R180 ;  /* 0x000000b400b47308 */ /* 0x000fe20000000800 */
[----:B------:R-:W-:Y:S01]  /*3f60*/  ISETP.GT.AND P1, PT, R3, 0x68, !P1 ;  /* 0x000000680300780c */ /* 0x000fe20004f24270 */
[--C-:B------:R-:W-:Y:S01]  /*3f70*/  FFMA.FTZ R3, R53, UR6, -R8.reuse ;  /* 0x0000000635037c23 */ /* 0x100fe20008010808 */
[----:B------:R-:W-:Y:S01]  /*3f80*/  FMNMX.FTZ R4, R30, R9, !PT ;  /* 0x000000091e047209 */ /* 0x000fe20007810000 */
[--C-:B------:R-:W-:Y:S01]  /*3f90*/  FFMA.FTZ R176, R32, UR6, -R8.reuse ;  /* 0x0000000620b07c23 */ /* 0x100fe20008010808 */
[----:B------:R-:W-:Y:S01]  /*3fa0*/  ISETP.LT.OR P1, PT, R2, 0x69, P1 ;  /* 0x000000690200780c */ /* 0x000fe20000f21670 */
[--C-:B------:R-:W-:Y:S01]  /*3fb0*/  FFMA.FTZ R33, R33, UR6, -R8.reuse ;  /* 0x0000000621217c23 */ /* 0x100fe20008010808 */
[----:B------:R-:W-:Y:S01]  /*3fc0*/  FMNMX.FTZ R9, R31, R4, !PT ;  /* 0x000000041f097209 */ /* 0x000fe20007810000 */
[----:B------:R-:W0:Y:S01]  /*3fd0*/  MUFU.EX2 R5, R5 ;  /* 0x0000000500057308 */ /* 0x000e220000000800 */
[----:B------:R-:W-:Y:S01]  /*3fe0*/  FSEL R78, R78, -INF , !P1 ;  /* 0xff8000004e4e7808 */ /* 0x000fe20004800000 */
[--C-:B------:R-:W-:Y:S01]  /*3ff0*/  FFMA.FTZ R178, R36, UR6, -R8.reuse ;  /* 0x0000000624b27c23 */ /* 0x100fe20008010808 */
[----:B------:R-:W-:Y:S01]  /*4000*/  FMNMX.FTZ R4, R34, R9, !PT ;  /* 0x0000000922047209 */ /* 0x000fe20007810000 */
[--C-:B------:R-:W-:Y:S01]  /*4010*/  FFMA.FTZ R37, R37, UR6, -R8.reuse ;  /* 0x0000000625257c23 */ /* 0x100fe20008010808 */
[----:B------:R-:W-:Y:S01]  /*4020*/  ISETP.LT.OR P6, PT, R2, 0x7a, P6 ;  /* 0x0000007a0200780c */ /* 0x000fe200037c1670 */
[--C-:B------:R-:W-:Y:S01]  /*4030*/  FFMA.FTZ R172, R40, UR6, -R8.reuse ;  /* 0x0000000628ac7c23 */ /* 0x100fe20008010808 */
[----:B------:R-:W-:Y:S01]  /*4040*/  FMNMX.FTZ R11, R35, R4, !PT ;  /* 0x00000004230b7209 */ /* 0x000fe20007810000 */
[----:B------:R-:W1:Y:S01]  /*4050*/  MUFU.EX2 R182, R182 ;  /* 0x000000b600b67308 */ /* 0x000e620000000800 */
[----:B------:R-:W-:Y:S01]  /*4060*/  FSEL R87, R87, -INF , !P6 ;  /* 0xff80000057577808 */ /* 0x000fe20007000000 */
[--C-:B------:R-:W-:Y:S01]  /*4070*/  FFMA.FTZ R174, R44, UR6, -R8.reuse ;  /* 0x000000062cae7c23 */ /* 0x100fe20008010808 */
[----:B------:R-:W-:Y:S01]  /*4080*/  FMNMX.FTZ R4, R38, R11, !PT ;  /* 0x0000000b26047209 */ /* 0x000fe20007810000 */
[--C-:B------:R-:W-:Y:S01]  /*4090*/  FFMA.FTZ R45, R45, UR6, -R8.reuse ;  /* 0x000000062d2d7c23 */ /* 0x100fe20008010808 */
[--C-:B------:R-:W-:Y:S01]  /*40a0*/  FFMA.FTZ R168, R48, UR6, -R8.reuse ;  /* 0x0000000630a87c23 */ /* 0x100fe20008010808 */
[--C-:B------:R-:W-:Y:S01]  /*40b0*/  FFMA.FTZ R49, R49, UR6, -R8.reuse ;  /* 0x0000000631317c23 */ /* 0x100fe20008010808 */
[----:B------:R-:W-:Y:S01]  /*40c0*/  FMNMX.FTZ R11, R39, R4, !PT ;  /* 0x00000004270b7209 */ /* 0x000fe20007810000 */
[----:B------:R-:W2:Y:S01]  /*40d0*/  MUFU.EX2 R7, R7 ;  /* 0x0000000700077308 */ /* 0x000ea20000000800 */
[--C-:B------:R-:W-:Y:S01]  /*40e0*/  FFMA.FTZ R170, R52, UR6, -R8.reuse ;  /* 0x0000000634aa7c23 */ /* 0x100fe20008010808 */
[--C-:B------:R-:W-:Y:S01]  /*40f0*/  FFMA.FTZ R164, R56, UR6, -R8.reuse ;  /* 0x0000000638a47c23 */ /* 0x100fe20008010808 */
[----:B------:R-:W-:Y:S01]  /*4100*/  FMNMX.FTZ R4, R42, R11, !PT ;  /* 0x0000000b2a047209 */ /* 0x000fe20007810000 */
[--C-:B------:R-:W-:Y:S01]  /*4110*/  FFMA.FTZ R57, R57, UR6, -R8.reuse ;  /* 0x0000000639397c23 */ /* 0x100fe20008010808 */
[--C-:B------:R-:W-:Y:S01]  /*4120*/  FFMA.FTZ R166, R60, UR6, -R8.reuse ;  /* 0x000000063ca67c23 */ /* 0x100fe20008010808 */
[--C-:B------:R-:W-:Y:S01]  /*4130*/  FFMA.FTZ R160, R64, UR6, -R8.reuse ;  /* 0x0000000640a07c23 */ /* 0x100fe20008010808 */
[----:B------:R-:W-:Y:S01]  /*4140*/  FMNMX.FTZ R13, R43, R4, !PT ;  /* 0x000000042b0d7209 */ /* 0x000fe20007810000 */
[----:B------:R-:W3:Y:S01]  /*4150*/  MUFU.EX2 R176, R176 ;  /* 0x000000b000b07308 */ /* 0x000ee20000000800 */
[--C-:B------:R-:W-:Y:S01]  /*4160*/  FFMA.FTZ R162, R68, UR6, -R8.reuse ;  /* 0x0000000644a27c23 */ /* 0x100fe20008010808 */
[--C-:B------:R-:W-:Y:S01]  /*4170*/  FFMA.FTZ R156, R72, UR6, -R8.reuse ;  /* 0x00000006489c7c23 */ /* 0x100fe20008010808 */
[----:B------:R-:W-:Y:S01]  /*4180*/  FMNMX.FTZ R4, R46, R13, !PT ;  /* 0x0000000d2e047209 */ /* 0x000fe20007810000 */
[--C-:B------:R-:W-:Y:S01]  /*4190*/  FFMA.FTZ R158, R76, UR6, -R8.reuse ;  /* 0x000000064c9e7c23 */ /* 0x100fe20008010808 */
[--C-:B------:R-:W-:Y:S01]  /*41a0*/  FFMA.FTZ R152, R80, UR6, -R8.reuse ;  /* 0x0000000650987c23 */ /* 0x100fe20008010808 */
[----:B------:R-:W-:Y:S01]  /*41b0*/  FFMA.FTZ R154, R84, UR6, -R8 ;  /* 0x00000006549a7c23 */ /* 0x000fe20008010808 */
[----:B------:R-:W-:Y:S01]  /*41c0*/  FMNMX.FTZ R13, R47, R4, !PT ;  /* 0x000000042f0d7209 */ /* 0x000fe20007810000 */
[----:B------:R4:W5:Y:S03]  /*41d0*/  MUFU.EX2 R9, R33 ;  /* 0x0000002100097308 */ /* 0x0009660000000800 */
[----:B------:R-:W-:-:S04]  /*41e0*/  FMNMX.FTZ R4, R50, R13, !PT ;  /* 0x0000000d32047209 */ /* 0x000fc80007810000 */
[----:B------:R-:W-:Y:S01]  /*41f0*/  FMNMX.FTZ R15, R51, R4, !PT ;  /* 0x00000004330f7209 */ /* 0x000fe20007810000 */
[----:B------:R-:W-:Y:S01]  /*4200*/  MUFU.EX2 R13, R41 ;  /* 0x00000029000d7308 */ /* 0x000fe20000000800 */
[----:B----4-:R-:W-:Y:S02]  /*4210*/  FFMA.FTZ R33, R65, UR6, -R8 ;  /* 0x0000000641217c23 */ /* 0x010fe40008010808 */
[----:B------:R-:W-:-:S04]  /*4220*/  FMNMX.FTZ R4, R54, R15, !PT ;  /* 0x0000000f36047209 */ /* 0x000fc80007810000 */
[----:B------:R-:W-:Y:S01]  /*4230*/  FMNMX.FTZ R15, R55, R4, !PT ;  /* 0x00000004370f7209 */ /* 0x000fe20007810000 */
[----:B------:R-:W4:Y:S03]  /*4240*/  MUFU.EX2 R178, R178 ;  /* 0x000000b200b27308 */ /* 0x000f260000000800 */
[----:B------:R-:W-:-:S04]  /*4250*/  FMNMX.FTZ R4, R58, R15, !PT ;  /* 0x0000000f3a047209 */ /* 0x000fc80007810000 */
[----:B------:R-:W-:Y:S01]  /*4260*/  FMNMX.FTZ R21, R59, R4, !PT ;  /* 0x000000043b157209 */ /* 0x000fe20007810000 */
[----:B------:R0:W4:Y:S03]  /*4270*/  MUFU.EX2 R11, R37 ;  /* 0x00000025000b7308 */ /* 0x0001260000000800 */
[----:B------:R-:W-:-:S04]  /*4280*/  FMNMX.FTZ R4, R62, R21, !PT ;  /* 0x000000153e047209 */ /* 0x000fc80007810000 */
[----:B------:R-:W-:Y:S01]  /*4290*/  FMNMX.FTZ R21, R63, R4, !PT ;  /* 0x000000043f157209 */ /* 0x000fe20007810000 */
[----:B------:R-:W4:Y:S01]  /*42a0*/  MUFU.EX2 R172, R172 ;  /* 0x000000ac00ac7308 */ /* 0x000f220000000800 */
[----:B0-----:R-:W-:Y:S02]  /*42b0*/  FFMA.FTZ R37, R69, UR6, -R8 ;  /* 0x0000000645257c23 */ /* 0x001fe40008010808 */
[----:B------:R-:W-:-:S04]  /*42c0*/  FMNMX.FTZ R4, R66, R21, !PT ;  /* 0x0000001542047209 */ /* 0x000fc80007810000 */
[----:B------:R-:W-:Y:S01]  /*42d0*/  FMNMX.FTZ R25, R67, R4, !PT ;  /* 0x0000000443197209 */ /* 0x000fe20007810000 */
[----:B------:R-:W-:Y:S03]  /*42e0*/  MUFU.EX2 R174, R174 ;  /* 0x000000ae00ae7308 */ /* 0x000fe60000000800 */
[----:B------:R-:W-:-:S04]  /*42f0*/  FMNMX.FTZ R4, R70, R25, !PT ;  /* 0x0000001946047209 */ /* 0x000fc80007810000 */
[----:B------:R-:W-:Y:S01]  /*4300*/  FMNMX.FTZ R25, R71, R4, !PT ;  /* 0x0000000447197209 */ /* 0x000fe20007810000 */
[----:B------:R0:W-:Y:S03]  /*4310*/  MUFU.EX2 R15, R45 ;  /* 0x0000002d000f7308 */ /* 0x0001e60000000800 */
[----:B------:R-:W-:-:S04]  /*4320*/  FMNMX.FTZ R4, R74, R25, !PT ;  /* 0x000000194a047209 */ /* 0x000fc80007810000 */
[----:B------:R-:W-:Y:S01]  /*4330*/  FMNMX.FTZ R25, R75, R4, !PT ;  /* 0x000000044b197209 */ /* 0x000fe20007810000 */
[----:B------:R-:W-:Y:S01]  /*4340*/  MUFU.EX2 R168, R168 ;  /* 0x000000a800a87308 */ /* 0x000fe20000000800 */
[----:B0-----:R-:W-:Y:S02]  /*4350*/  FFMA.FTZ R45, R77, UR6, -R8 ;  /* 0x000000064d2d7c23 */ /* 0x001fe40008010808 */
[----:B------:R-:W-:-:S04]  /*4360*/  FMNMX.FTZ R4, R78, R25, !PT ;  /* 0x000000194e047209 */ /* 0x000fc80007810000 */
[----:B------:R-:W-:Y:S01]  /*4370*/  FMNMX.FTZ R25, R79, R4, !PT ;  /* 0x000000044f197209 */ /* 0x000fe20007810000 */
[----:B------:R0:W-:Y:S03]  /*4380*/  MUFU.EX2 R21, R49 ;  /* 0x0000003100157308 */ /* 0x0001e60000000800 */
[----:B------:R-:W-:-:S04]  /*4390*/  FMNMX.FTZ R4, R82, R25, !PT ;  /* 0x0000001952047209 */ /* 0x000fc80007810000 */
[----:B------:R-:W-:Y:S01]  /*43a0*/  FMNMX.FTZ R29, R83, R4, !PT ;  /* 0x00000004531d7209 */ /* 0x000fe20007810000 */
[----:B------:R-:W-:Y:S01]  /*43b0*/  MUFU.EX2 R170, R170 ;  /* 0x000000aa00aa7308 */ /* 0x000fe20000000800 */
[--C-:B0-----:R-:W-:Y:S02]  /*43c0*/  FFMA.FTZ R49, R81, UR6, -R8.reuse ;  /* 0x0000000651317c23 */ /* 0x101fe40008010808 */
[----:B------:R-:W-:Y:S01]  /*43d0*/  FMNMX.FTZ R2, R86, R29, !PT ;  /* 0x0000001d56027209 */ /* 0x000fe20007810000 */
[----:B------:R-:W-:-:S03]  /*43e0*/  FFMA.FTZ R29, R61, UR6, -R8 ;  /* 0x000000063d1d7c23 */ /* 0x000fc60008010808 */
[----:B------:R-:W-:Y:S01]  /*43f0*/  FMNMX.FTZ R2, R87, R2, !PT ;  /* 0x0000000257027209 */ /* 0x000fe20007810000 */
[----:B------:R-:W-:Y:S04]  /*4400*/  MUFU.EX2 R3, R3 ;  /* 0x0000000300037308 */ /* 0x000fe80000000800 */
[----:B------:R-:W0:Y:S04]  /*4410*/  SHFL.BFLY PT, R41, R2, 0x2, 0x1f ;  /* 0x0c401f0002297f89 */ /* 0x000e2800000e0000 */
        /* <DEDUP_REMOVED lines=10> */
[----:B0-----:R-:W-:Y:S01]  /*44c0*/  FMNMX.FTZ R4, R6, R53, !PT ;  /* 0x0000003506047209 */ /* 0x001fe20007810000 */
[----:B------:R-:W-:-:S03]  /*44d0*/  FFMA.FTZ R53, R85, UR6, -R8 ;  /* 0x0000000655357c23 */ /* 0x000fc60008010808 */
[C---:B------:R-:W-:Y:S01]  /*44e0*/  FSETP.NEU.FTZ.AND P1, PT, R4.reuse, -INF , PT ;  /* 0xff8000000400780b */ /* 0x040fe20003f3d000 */
[----:B------:R-:W-:Y:S02]  /*44f0*/  FMUL.FTZ R2, R4, UR6 ;  /* 0x0000000604027c20 */ /* 0x000fe40008410000 */
[----:B------:R-:W-:Y:S03]  /*4500*/  MUFU.EX2 R37, R37 ;  /* 0x0000002500257308 */ /* 0x000fe60000000800 */
[----:B------:R-:W-:Y:S02]  /*4510*/  FSEL R14, R2, RZ, P1 ;  /* 0x000000ff020e7208 */ /* 0x000fe40000800000 */
[----:B------:R-:W-:-:S03]  /*4520*/  PLOP3.LUT P1, PT, PT, PT, UP0, 0x40, 0x0 ;  /* 0x000000000000781c */ /* 0x000fc60003f2e808 */
        /* <DEDUP_REMOVED lines=17> */
[----:B-----5:R-:W-:Y:S01]  /*4640*/  FADD.FTZ R27, R9, R24 ;  /* 0x00000018091b7221 */ /* 0x020fe20000010000 */
[--C-:B------:R-:W-:Y:S01]  /*4650*/  FFMA.FTZ R47, R47, UR6, -R14.reuse ;  /* 0x000000062f2f7c23 */ /* 0x100fe2000801080e */
[--C-:B------:R-:W-:Y:S01]  /*4660*/  FFMA.FTZ R50, R50, UR6, -R14.reuse ;  /* 0x0000000632327c23 */ /* 0x100fe2000801080e */
[--C-:B------:R-:W-:Y:S01]  /*4670*/  FFMA.FTZ R51, R51, UR6, -R14.reuse ;  /* 0x0000000633337c23 */ /* 0x100fe2000801080e */
[----:B----4-:R-:W-:Y:S01]  /*4680*/  FADD.FTZ R24, R178, R27 ;  /* 0x0000001bb2187221 */ /* 0x010fe20000010000 */
[----:B------:R-:W1:Y:S01]  /*4690*/  MUFU.EX2 R183, R183 ;  /* 0x000000b700b77308 */ /* 0x000e620000000800 */
[--C-:B------:R-:W-:Y:S01]  /*46a0*/  FFMA.FTZ R54, R54, UR6, -R14.reuse ;  /* 0x0000000636367c23 */ /* 0x100fe2000801080e */
[----:B------:R-:W-:Y:S01]  /*46b0*/  FFMA.FTZ R55, R55, UR6, -R14 ;  /* 0x0000000637377c23 */ /* 0x000fe2000801080e */
[----:B------:R-:W-:Y:S01]  /*46c0*/  FADD.FTZ R27, R11, R24 ;  /* 0x000000180b1b7221 */ /* 0x000fe20000010000 */
[--C-:B------:R-:W-:Y:S01]  /*46d0*/  FFMA.FTZ R58, R58, UR6, -R14.reuse ;  /* 0x000000063a3a7c23 */ /* 0x100fe2000801080e */
[--C-:B------:R-:W-:Y:S01]  /*46e0*/  FFMA.FTZ R59, R59, UR6, -R14.reuse ;  /* 0x000000063b3b7c23 */ /* 0x100fe2000801080e */
[--C-:B------:R-:W-:Y:S01]  /*46f0*/  FFMA.FTZ R62, R62, UR6, -R14.reuse ;  /* 0x000000063e3e7c23 */ /* 0x100fe2000801080e */
[----:B------:R-:W-:Y:S01]  /*4700*/  FADD.FTZ R24, R172, R27 ;  /* 0x0000001bac187221 */ /* 0x000fe20000010000 */
[----:B------:R-:W2:Y:S01]  /*4710*/  MUFU.EX2 R6, R6 ;  /* 0x0000000600067308 */ /* 0x000ea20000000800 */
[----:B------:R-:W-:Y:S01]  /*4720*/  F2FP.F16.F32.PACK_AB R180, R5, R180 ;  /* 0x000000b405b4723e */ /* 0x000fe200000000ff */
[----:B------:R-:W-:Y:S01]  /*4730*/  FFMA.FTZ R63, R63, UR6, -R14 ;  /* 0x000000063f3f7c23 */ /* 0x000fe2000801080e */
[----:B------:R-:W-:Y:S01]  /*4740*/  FADD.FTZ R27, R13, R24 ;  /* 0x000000180d1b7221 */ /* 0x000fe20000010000 */
[----:B0-----:R-:W-:Y:S01]  /*4750*/  FADD.FTZ R24, R181, R2 ;  /* 0x00000002b5187221 */ /* 0x001fe20000010000 */
[----:B------:R-:W-:Y:S01]  /*4760*/  F2FP.F16.F32.PACK_AB R182, R7, R182 ;  /* 0x000000b607b6723e */ /* 0x000fe200000000ff */
[----:B------:R-:W-:Y:S01]  /*4770*/  FFMA.FTZ R66, R66, UR6, -R14 ;  /* 0x0000000642427c23 */ /* 0x000fe2000801080e */
[----:B------:R-:W-:Y:S01]  /*4780*/  FADD.FTZ R26, R174, R27 ;  /* 0x0000001bae1a7221 */ /* 0x000fe20000010000 */
[----:B------:R-:W0:Y:S01]  /*4790*/  MUFU.EX2 R177, R177 ;  /* 0x000000b100b17308 */ /* 0x000e220000000800 */
[----:B-1----:R-:W-:Y:S01]  /*47a0*/  FADD.FTZ R27, R183, R24 ;  /* 0x00000018b71b7221 */ /* 0x002fe20000010000 */
[----:B------:R-:W-:Y:S01]  /*47b0*/  FFMA.FTZ R67, R67, UR6, -R14 ;  /* 0x0000000643437c23 */ /* 0x000fe2000801080e */
[----:B------:R-:W-:Y:S01]  /*47c0*/  FADD.FTZ R31, R15, R26 ;  /* 0x0000001a0f1f7221 */ /* 0x000fe20000010000 */
[--C-:B------:R-:W-:Y:S01]  /*47d0*/  FFMA.FTZ R70, R70, UR6, -R14.reuse ;  /* 0x0000000646467c23 */ /* 0x100fe2000801080e */
[--C-:B------:R-:W-:Y:S01]  /*47e0*/  FFMA.FTZ R71, R71, UR6, -R14.reuse ;  /* 0x0000000647477c23 */ /* 0x100fe2000801080e */
[--C-:B------:R-:W-:Y:S01]  /*47f0*/  FFMA.FTZ R74, R74, UR6, -R14.reuse ;  /* 0x000000064a4a7c23 */ /* 0x100fe2000801080e */
[----:B------:R-:W-:Y:S01]  /*4800*/  FADD.FTZ R26, R168, R31 ;  /* 0x0000001fa81a7221 */ /* 0x000fe20000010000 */
[----:B------:R-:W1:Y:S01]  /*4810*/  MUFU.EX2 R8, R8 ;  /* 0x0000000800087308 */ /* 0x000e620000000800 */
[----:B--2---:R-:W-:Y:S01]  /*4820*/  FADD.FTZ R24, R6, R27 ;  /* 0x0000001b06187221 */ /* 0x004fe20000010000 */
[----:B------:R-:W-:Y:S01]  /*4830*/  FFMA.FTZ R75, R75, UR6, -R14 ;  /* 0x000000064b4b7c23 */ /* 0x000fe2000801080e */
[----:B------:R-:W-:Y:S01]  /*4840*/  FADD.FTZ R31, R21, R26 ;  /* 0x0000001a151f7221 */ /* 0x000fe20000010000 */
[--C-:B------:R-:W-:Y:S01]  /*4850*/  FFMA.FTZ R78, R78, UR6, -R14.reuse ;  /* 0x000000064e4e7c23 */ /* 0x100fe2000801080e */
[--C-:B------:R-:W-:Y:S01]  /*4860*/  FFMA.FTZ R79, R79, UR6, -R14.reuse ;  /* 0x000000064f4f7c23 */ /* 0x100fe2000801080e */
[----:B------:R-:W-:Y:S01]  /*4870*/  FFMA.FTZ R82, R82, UR6, -R14 ;  /* 0x0000000652527c23 */ /* 0x000fe2000801080e */
[----:B------:R-:W-:Y:S01]  /*4880*/  FADD.FTZ R26, R170, R31 ;  /* 0x0000001faa1a7221 */ /* 0x000fe20000010000 */
[----:B------:R-:W2:Y:S01]  /*4890*/  MUFU.EX2 R179, R179 ;  /* 0x000000b300b37308 */ /* 0x000ea20000000800 */
[----:B0-----:R-:W-:Y:S01]  /*48a0*/  FADD.FTZ R27, R177, R24 ;  /* 0x00000018b11b7221 */ /* 0x001fe20000010000 */
[C---:B------:R-:W-:Y:S01]  /*48b0*/  F2FP.F16.F32.PACK_AB R170, R3.reuse, R170 ;  /* 0x000000aa03aa723e */ /* 0x040fe200000000ff */
[----:B------:R-:W-:Y:S01]  /*48c0*/  FADD.FTZ R31, R3, R26 ;  /* 0x0000001a031f7221 */ /* 0x000fe20000010000 */
[--C-:B------:R-:W-:Y:S01]  /*48d0*/  FFMA.FTZ R83, R83, UR6, -R14.reuse ;  /* 0x0000000653537c23 */ /* 0x100fe2000801080e */
[----:B------:R-:W-:Y:S01]  /*48e0*/  F2FP.F16.F32.PACK_AB R181, R2, R181 ;  /* 0x000000b502b5723e */ /* 0x000fe200000000ff */
[--C-:B------:R-:W-:Y:S01]  /*48f0*/  FFMA.FTZ R86, R86, UR6, -R14.reuse ;  /* 0x0000000656567c23 */ /* 0x100fe2000801080e */
[----:B------:R-:W-:Y:S01]  /*4900*/  FADD.FTZ R26, R164, R31 ;  /* 0x0000001fa41a7221 */ /* 0x000fe20000010000 */
[----:B------:R-:W0:Y:S01]  /*4910*/  MUFU.EX2 R10, R10 ;  /* 0x0000000a000a7308 */ /* 0x000e220000000800 */
[C---:B-1----:R-:W-:Y:S01]  /*4920*/  FADD.FTZ R24, R8.reuse, R27 ;  /* 0x0000001b08187221 */ /* 0x042fe20000010000 */
[----:B------:R-:W-:Y:S01]  /*4930*/  FFMA.FTZ R14, R87, UR6, -R14 ;  /* 0x00000006570e7c23 */ /* 0x000fe2000801080e */
[----:B------:R-:W-:Y:S01]  /*4940*/  FADD.FTZ R31, R25, R26 ;  /* 0x0000001a191f7221 */ /* 0x000fe20000010000 */
[----:B------:R-:W-:Y:S01]  /*4950*/  F2FP.F16.F32.PACK_AB R177, R8, R177 ;  /* 0x000000b108b1723e */ /* 0x000fe200000000ff */
[----:B------:R-:W-:Y:S01]  /*4960*/  VIADD R8, R90, 0xfffffffe ;  /* 0xfffffffe5a087836 */ /* 0x000fe20000000000 */
[----:B------:R-:W-:Y:S01]  /*4970*/  F2FP.F16.F32.PACK_AB R176, R9, R176 ;  /* 0x000000b009b0723e */ /* 0x000fe200000000ff */
[----:B------:R-:W-:Y:S01]  /*4980*/  FADD.FTZ R26, R166, R31 ;  /* 0x0000001fa61a7221 */ /* 0x000fe20000010000 */
[----:B------:R-:W1:Y:S01]  /*4990*/  MUFU.EX2 R173, R173 ;  /* 0x000000ad00ad7308 */ /* 0x000e620000000800 */
[----:B--2---:R-:W-:Y:S01]  /*49a0*/  FADD.FTZ R27, R179, R24 ;  /* 0x00000018b31b7221 */ /* 0x004fe20000010000 */
[----:B------:R-:W-:Y:S01]  /*49b0*/  F2FP.F16.F32.PACK_AB R178, R11, R178 ;  /* 0x000000b20bb2723e */ /* 0x000fe200000000ff */
[----:B------:R-:W-:Y:S01]  /*49c0*/  FADD.FTZ R31, R29, R26 ;  /* 0x0000001a1d1f7221 */ /* 0x000fe20000010000 */
[----:B------:R-:W-:-:S02]  /*49d0*/  F2FP.F16.F32.PACK_AB R172, R13, R172 ;  /* 0x000000ac0dac723e */ /* 0x000fc400000000ff */
[----:B------:R-:W-:Y:S02]  /*49e0*/  F2FP.F16.F32.PACK_AB R174, R15, R174 ;  /* 0x000000ae0fae723e */ /* 0x000fe400000000ff */
[----:B------:R-:W2:Y:S01]  /*49f0*/  MUFU.EX2 R12, R12 ;  /* 0x0000000c000c7308 */ /* 0x000ea20000000800 */
[----:B0-----:R-:W-:Y:S01]  /*4a00*/  FADD.FTZ R24, R10, R27 ;  /* 0x0000001b0a187221 */ /* 0x001fe20000010000 */
[----:B------:R-:W-:Y:S02]  /*4a10*/  F2FP.F16.F32.PACK_AB R168, R21, R168 ;  /* 0x000000a815a8723e */ /* 0x000fe400000000ff */
[----:B------:R-:W-:Y:S02]  /*4a20*/  F2FP.F16.F32.PACK_AB R164, R25, R164 ;  /* 0x000000a419a4723e */ /* 0x000fe400000000ff */
[----:B------:R-:W-:Y:S02]  /*4a30*/  F2FP.F16.F32.PACK_AB R166, R29, R166 ;  /* 0x000000a61da6723e */ /* 0x000fe400000000ff */
[----:B------:R-:W0:Y:S01]  /*4a40*/  MUFU.EX2 R175, R175 ;  /* 0x000000af00af7308 */ /* 0x000e220000000800 */
[----:B-1----:R-:W-:Y:S01]  /*4a50*/  FADD.FTZ R27, R173, R24 ;  /* 0x00000018ad1b7221 */ /* 0x002fe20000010000 */
[----:B------:R-:W-:-:S02]  /*4a60*/  F2FP.F16.F32.PACK_AB R183, R6, R183 ;  /* 0x000000b706b7723e */ /* 0x000fc400000000ff */
[----:B------:R-:W-:-:S04]  /*4a70*/  F2FP.F16.F32.PACK_AB R179, R10, R179 ;  /* 0x000000b30ab3723e */ /* 0x000fc800000000ff */
        /* <DEDUP_REMOVED lines=9> */
[----:B-1----:R-:W-:Y:S01]  /*4b10*/  FADD.FTZ R27, R20, R27 ;  /* 0x0000001b141b7221 */ /* 0x002fe20000010000 */
[----:B------:R-:W-:Y:S01]  /*4b20*/  FADD.FTZ R26, R162, R31 ;  /* 0x0000001fa21a7221 */ /* 0x000fe20000010000 */
[C---:B------:R-:W-:Y:S02]  /*4b30*/  F2FP.F16.F32.PACK_AB R162, R37.reuse, R162 ;  /* 0x000000a225a2723e */ /* 0x040fe400000000ff */
[----:B------:R-:W-:Y:S01]  /*4b40*/  F2FP.F16.F32.PACK_AB R175, R20, R175 ;  /* 0x000000af14af723e */ /* 0x000fe200000000ff */
[----:B------:R-:W-:Y:S02]  /*4b50*/  FADD.FTZ R7, R37, R26 ;  /* 0x0000001a25077221 */ /* 0x000fe40000010000 */
        /* <DEDUP_REMOVED lines=63> */
[----:B0-----:R-:W-:-:S04]  /*4f50*/  FADD.FTZ R2, R86, R5 ;  /* 0x0000000556027221 */ /* 0x001fc80000010000 */
[C---:B-1----:R-:W-:Y:S01]  /*4f60*/  FADD.FTZ R2, R155.reuse, R2 ;  /* 0x000000029b027221 */ /* 0x042fe20000010000 */
[----:B------:R-:W-:Y:S01]  /*4f70*/  F2FP.F16.F32.PACK_AB R155, R155, R86 ;  /* 0x000000569b9b723e */ /* 0x000fe200000000ff */
[C---:B--2---:R-:W-:Y:S01]  /*4f80*/  FADD.FTZ R3, R53.reuse, R26 ;  /* 0x0000001a35037221 */ /* 0x044fe20000010000 */
        /* <DEDUP_REMOVED lines=13> */
.L_x_1350:
[----:B------:R-:W-:Y:S02]  /*5060*/  ULDC UR19, c[0x0][0x9e4] ;  /* 0x0002790000137ab9 */ /* 0x000fe40000000800 */
[----:B------:R-:W-:-:S11]  /*5070*/  UISETP.NE.AND UP0, UPT, UR19, 0x1, UPT ;  /* 0x000000011300788c */ /* 0x000fd6000bf05270 */
[----:B------:R-:W-:Y:S02]  /*5080*/  @UP0 ULDC.64 UR10, c[0x0][0x9e8] ;  /* 0x00027a00000a0ab9 */ /* 0x000fe40000000a00 */
[----:B------:R-:W-:-:S04]  /*5090*/  UIMAD.WIDE.U32 UR14, UR18, UR10, URZ ;  /* 0x0000000a120e72a5 */ /* 0x000fc8000f8e003f */
[----:B------:R-:W-:-:S12]  /*50a0*/  @UP0 USHF.R.U32.HI UR18, URZ, UR11, UR15 ;  /* 0x0000000b3f120299 */ /* 0x000fd8000801160f */
.L_x_1351:
[----:B------:R-:W-:-:S04]  /*50b0*/  UIMAD UR18, UR18, UR19, UR19 ;  /* 0x00000013121272a4 */ /* 0x000fc8000f8e0213 */
[----:B------:R-:W-:-:S04]  /*50c0*/  UISETP.LT.AND UP0, UPT, UR7, UR18, UPT ;  /* 0x000000120700728c */ /* 0x000fc8000bf01270 */
[----:B------:R-:W-:-:S12]  /*50d0*/  USEL UR7, UR7, UR18, UP0 ;  /* 0x0000001207077287 */ /* 0x000fd80008000000 */
.L_x_1349:
[----:B------:R-:W-:Y:S01]  /*50e0*/  USHF.R.S32.HI UR10, URZ, 0x1f, UR7 ;  /* 0x0000001f3f0a7899 */ /* 0x000fe20008011407 */
[----:B------:R-:W-:Y:S02]  /*50f0*/  CS2R R150, SRZ ;  /* 0x0000000000967805 */ /* 0x000fe4000001ff00 */
[----:B------:R-:W-:Y:S02]  /*5100*/  CS2R R148, SRZ ;  /* 0x0000000000947805 */ /* 0x000fe4000001ff00 */
[----:B------:R-:W-:Y:S01]  /*5110*/  CS2R R146, SRZ ;  /* 0x0000000000927805 */ /* 0x000fe2000001ff00 */
        /* <DEDUP_REMOVED lines=34> */
[----:B------:R-:W-:Y:S06]  /*5340*/  @!P1 BRA `(.L_x_1352) ;  /* 0x0000003000749947 */ /* 0x000fec0003800000 */
[----:B------:R-:W-:Y:S01]  /*5350*/  IMAD.MOV.U32 R7, RZ, RZ, R4 ;  /* 0x000000ffff077224 */ /* 0x000fe200078e0004 */
[----:B------:R-:W-:Y:S01]  /*5360*/  UMOV UR44, UR39 ;  /* 0x00000027002c7c82 */ /* 0x000fe20008000000 */
[----:B------:R-:W-:Y:S01]  /*5370*/  IMAD.MOV.U32 R6, RZ, RZ, R0 ;  /* 0x000000ffff067224 */ /* 0x000fe200078e0000 */
[----:B------:R-:W-:Y:S01]  /*5380*/  UMOV UR45, UR38 ;  /* 0x00000026002d7c82 */ /* 0x000fe20008000000 */
[----:B------:R-:W-:Y:S01]  /*5390*/  IMAD.MOV.U32 R151, RZ, RZ, RZ ;  /* 0x000000ffff977224 */ /* 0x000fe200078e00ff */
[----:B------:R-:W-:Y:S01]  /*53a0*/  ULDC UR51, c[0x0][0x9e4] ;  /* 0x0002790000337ab9 */ /* 0x000fe20000000800 */
[----:B------:R-:W-:Y:S01]  /*53b0*/  ULDC UR59, c[0x0][0x9dc] ;  /* 0x00027700003b7ab9 */ /* 0x000fe20000000800 */
[----:B------:R-:W-:Y:S01]  /*53c0*/  ULDC UR58, c[0x0][0x988] ;  /* 0x00026200003a7ab9 */ /* 0x000fe20000000800 */
[----:B------:R-:W-:-:S05]  /*53d0*/  ULDC UR60, c[0x0][0x9e0] ;  /* 0x00027800003c7ab9 */ /* 0x000fca0000000800 */
.L_x_1371:
[----:B------:R-:W-:Y:S01]  /*53e0*/  ISETP.NE.AND P2, PT, RZ, UR49, PT ;  /* 0x00000031ff007c0c */ /* 0x000fe2000bf45270 */
[----:B------:R-:W-:-:S04]  /*53f0*/  UISETP.NE.AND UP0, UPT, UR45, 0x1, UPT ;  /* 0x000000012d00788c */ /* 0x000fc8000bf05270 */
[----:B------:R-:W-:-:S04]  /*5400*/  USEL UR39, URZ, 0x1, UP0 ;  /* 0x000000013f277887 */ /* 0x000fc80008000000 */
[----:B------:R-:W-:-:S04]  /*5410*/  ULOP3.LUT UR39, UR44, UR39, URZ, 0x3c, !UPT ;  /* 0x000000272c277292 */ /* 0x000fc8000f8e3c3f */
[----:B------:R-:W-:Y:S08]  /*5420*/  @P2 BRA `(.L_x_1353) ;  /* 0x0000000000382947 */ /* 0x000ff00003800000 */
[----:B------:R-:W-:Y:S05]  /*5430*/  @!P0 BRA `(.L_x_1354) ;  /* 0x0000000000048947 */ /* 0x000fea0003800000 */
[----:B------:R-:W-:Y:S01]  /*5440*/  BPT.TRAP 0x1 ;  /* 0x000000040000795c */ /* 0x000fe20000300000 */
.L_x_1354:
        /* <DEDUP_REMOVED lines=9> */
.L_x_1355:
[----:B-1----:R-:W-:Y:S05]  /*54e0*/  @P1 BRA `(.L_x_1353) ;  /* 0x0000000000081947 */ /* 0x002fea0003800000 */
[----:B------:R-:W1:Y:S02]  /*54f0*/  SYNCS.PHASECHK.TRANS64.TRYWAIT P1, [UR6+0x28830], R0 ;  /* 0x02883000ff0075a7 */ /* 0x000e640008020146 */
[----:B-1----:R-:W-:Y:S05]  /*5500*/  @!P1 BRA `(.L_x_1356) ;  /* 0x00000124003c9947 */ /* 0x002fea0003800000 */
.L_x_1353:
[----:B------:R-:W2:Y:S01]  /*5510*/  S2R R4, SR_TID.X ;  /* 0x0000000000047919 */ /* 0x000ea20000002100 */
        /* <DEDUP_REMOVED lines=14> */
[----:B------:R-:W-:Y:S01]  /*5600*/  UMOV UR34, UR30 ;  /* 0x0000001e00227c82 */ /* 0x000fe20008000000 */
[----:B------:R-:W-:Y:S02]  /*5610*/  UIADD3 UR14, UR30, 0x6, URZ ;  /* 0x000000061e0e7890 */ /* 0x000fe4000fffe03f */
[----:B------:R-:W-:-:S02]  /*5620*/  UIADD3 UR18, UR30, 0x400, URZ ;  /* 0x000004001e127890 */ /* 0x000fc4000fffe03f */
[----:B------:R-:W-:Y:S02]  /*5630*/  UIADD3 UR22, UR30, 0x402, URZ ;  /* 0x000004021e167890 */ /* 0x000fe4000fffe03f */
[----:B------:R-:W-:Y:S02]  /*5640*/  UIADD3 UR26, UR30, 0x404, URZ ;  /* 0x000004041e1a7890 */ /* 0x000fe4000fffe03f */
[----:B------:R-:W-:Y:S01]  /*5650*/  UIADD3 UR30, UR30, 0x406, URZ ;  /* 0x000004061e1e7890 */ /* 0x000fe2000fffe03f */
[----:B--2---:R-:W-:-:S05]  /*5660*/  SHF.R.U32.HI R4, RZ, 0x7, R4 ;  /* 0x00000007ff047819 */ /* 0x004fca0000011604 */
[----:B01----:R-:W-:-:S05]  /*5670*/  VIADD R0, R4, 0x8 ;  /* 0x0000000804007836 */ /* 0x003fca0000000000 */
        /* <DEDUP_REMOVED lines=28> */
.L_x_1358:
[----:B------:R-:W-:Y:S01]  /*5840*/  ULEA UR6, UR45, UR40, 0x3 ;  /* 0x000000282d067291 */ /* 0x000fe2000f8e183f */
[----:B------:R-:W-:-:S05]  /*5850*/  IMAD.U32 R0, RZ, RZ, UR44 ;  /* 0x0000002cff007e24 */ /* 0x000fca000f8e00ff */
[----:B------:R-:W-:-:S04]  /*5860*/  SHF.L.U32 R0, R0, 0x1f, RZ ;  /* 0x0000001f00007819 */ /* 0x000fc800000006ff */
[----:B------:R0:W1:Y:S01]  /*5870*/  SYNCS.PHASECHK.TRANS64.TRYWAIT P1, [UR6+0x28850], R0 ;  /* 0x02885000ff0075a7 */ /* 0x0000620008020146 */
[----:B------:R-:W-:Y:S05]  /*5880*/  @!P0 BRA `(.L_x_1359) ;  /* 0x0000000000048947 */ /* 0x000fea0003800000 */
[----:B------:R-:W-:Y:S01]  /*5890*/  BPT.TRAP 0x1 ;  /* 0x000000040000795c */ /* 0x000fe20000300000 */
.L_x_1359:
[----:B-1----:R-:W-:Y:S05]  /*58a0*/  @P1 BRA `(.L_x_1357) ;  /* 0x0000000000081947 */ /* 0x002fea0003800000 */
[----:B------:R-:W1:Y:S02]  /*58b0*/  SYNCS.PHASECHK.TRANS64.TRYWAIT P1, [UR6+0x28850], R0 ;  /* 0x02885000ff0075a7 */ /* 0x000e640008020146 */
[----:B-1----:R-:W-:Y:S05]  /*58c0*/  @!P1 BRA `(.L_x_1360) ;  /* 0x0000012000649947 */ /* 0x002fea0003800000 */
.L_x_1357:
[----:B------:R-:W-:Y:S01]  /*58d0*/  UIADD3 UR6, UR40, 0x400, URZ ;  /* 0x0000040028067890 */ /* 0x000fe2000fffe03f */
[----:B------:R-:W-:Y:S01]  /*58e0*/  WARPGROUP.ARRIVE ;  /* 0x00000000000079c5 */ /* 0x000fe20000000000 */
[----:B------:R-:W-:-:S05]  /*58f0*/  UMOV UR7, 0x40000040 ;  /* 0x4000004000077882 */ /* 0x000fca0000000000 */
[----:B------:R-:W2:Y:S01]  /*5900*/  S2R R4, SR_TID.X ;  /* 0x0000000000047919 */ /* 0x000ea20000002100 */
        /* <DEDUP_REMOVED lines=8> */
[----:B--2---:R-:W-:-:S04]  /*5990*/  SHF.R.U32.HI R4, RZ, 0x7, R4 ;  /* 0x00000007ff047819 */ /* 0x004fc80000011604 */
[----:B01----:R-:W-:Y:S01]  /*59a0*/  IADD3 R0, -R4, 0xb, RZ ;  /* 0x0000000b04007810 */ /* 0x003fe20007ffe1ff */
[----:B------:R-:W-:Y:S02]  /*59b0*/  WARPGROUP.DEPBAR.LE gsb0, 0x0 ;  /* 0x00008000000079c5 */ /* 0x000fe40000010000 */
[----:B------:R-:W-:-:S06]  /*59c0*/  WARPGROUP.ARRIVE ;  /* 0x00000000000079c5 */ /* 0x000fcc0000000000 */
        /* <DEDUP_REMOVED lines=35> */
.L_x_1361:
[----:B------:R-:W-:Y:S01]  /*5c00*/  UISETP.NE.AND UP1, UPT, UR50, URZ, UPT ;  /* 0x0000003f3200728c */ /* 0x000fe2000bf25270 */
[----:B0-----:R-:W-:Y:S01]  /*5c10*/  VIADD R0, R17, UR46 ;  /* 0x0000002e11007c36 */ /* 0x001fe20008000000 */
[----:B------:R-:W-:Y:S01]  /*5c20*/  ULEA UR6, UR38, UR40, 0x3 ;  /* 0x0000002826067291 */ /* 0x000fe2000f8e183f */
[----:B------:R-:W-:Y:S01]  /*5c30*/  IMAD.SHL.U32 R9, R8, 0x80, RZ ;  /* 0x0000008008097824 */ /* 0x000fe200078e00ff */
[----:B------:R-:W-:Y:S01]  /*5c40*/  UISETP.NE.AND UP0, UPT, UR43, URZ, UPT ;  /* 0x0000003f2b00728c */ /* 0x000fe2000bf05270 */
[----:B------:R-:W-:Y:S01]  /*5c50*/  IMAD.U32 R11, RZ, RZ, UR42 ;  /* 0x0000002aff0b7e24 */ /* 0x000fe2000f8e00ff */
[----:B------:R-:W-:Y:S01]  /*5c60*/  PLOP3.LUT P1, PT, PT, PT, UP1, 0x80, 0x0 ;  /* 0x000000000000781c */ /* 0x000fe20003f2f018 */
[----:B------:R-:W-:Y:S01]  /*5c70*/  UIADD3 UR6, UR6, 0x28840, URZ ;  /* 0x0002884006067890 */ /* 0x000fe2000fffe03f */
[----:B------:R-:W-:-:S03]  /*5c80*/  PLOP3.LUT P2, PT, PT, PT, UP1, 0x80, 0x0 ;  /* 0x000000000000781c */ /* 0x000fc60003f4f018 */
[----:B------:R-:W-:Y:S01]  /*5c90*/  @UP1 ULDC UR7, c[0x0][0x44c] ;  /* 0x0001130000071ab9 */ /* 0x000fe20000000800 */
[----:B------:R-:W-:-:S07]  /*5ca0*/  UPRMT UR6, UR53, 0x654, UR6 ;  /* 0x0000065435067896 */ /* 0x000fce0008000006 */
[----:B------:R-:W-:Y:S01]  /*5cb0*/  @P1 IMAD.HI.U32 R4, R0, UR7, RZ ;  /* 0x0000000700041c27 */ /* 0x000fe2000f8e00ff */
[----:B------:R-:W-:Y:S01]  /*5cc0*/  @UP1 ULDC UR7, c[0x0][0x450] ;  /* 0x0001140000071ab9 */ /* 0x000fe20000000800 */
[----:B------:R-:W-:Y:S01]  /*5cd0*/  PLOP3.LUT P1, PT, PT, PT, UP0, 0x40, 0x0 ;  /* 0x000000000000781c */ /* 0x000fe20003f2e808 */
[----:B------:R-:W-:Y:S01]  /*5ce0*/  SYNCS.ARRIVE.TRANS64.RED.A1T0 RZ, [UR6], RZ ;  /* 0x000000ffffff79a7 */ /* 0x000fe20008100406 */
[----:B------:R-:W-:Y:S01]  /*5cf0*/  ULOP3.LUT UR6, URZ, UR59, URZ, 0x33, !UPT ;  /* 0x0000003b3f067292 */ /* 0x000fe2000f8e333f */
[----:B------:R-:W-:Y:S02]  /*5d00*/  @P2 SHF.R.U32.HI R0, RZ, UR7, R4 ;  /* 0x00000007ff002c19 */ /* 0x000fe40008011604 */
[----:B------:R-:W-:-:S03]  /*5d10*/  IADD3 R4, -R16, 0x1, -R9 ;  /* 0x0000000110047810 */ /* 0x000fc60007ffe909 */
[----:B------:R-:W0:Y:S01]  /*5d20*/  SHFL.IDX PT, R5, R0, RZ, 0x1c1f ;  /* 0x001c1fff00057589 */ /* 0x000e2200000e0000 */
[----:B------:R-:W-:-:S05]  /*5d30*/  IADD3 R4, -R11, UR41, R4 ;  /* 0x000000290b047c10 */ /* 0x000fca000fffe104 */
[C---:B------:R-:W-:Y:S02]  /*5d40*/  VIADD R14, R4.reuse, UR60 ;  /* 0x0000003c040e7c36 */ /* 0x040fe40008000000 */
[----:B------:R-:W-:Y:S02]  /*5d50*/  VIADD R20, R4, UR6 ;  /* 0x0000000604147c36 */ /* 0x000fe40008000000 */
[--C-:B0-----:R-:W-:Y:S02]  /*5d60*/  IMAD.IADD R10, R14, 0x1, R5.reuse ;  /* 0x000000010e0a7824 */ /* 0x101fe400078e0205 */
[----:B------:R-:W-:Y:S01]  /*5d70*/  IMAD.IADD R11, R20, 0x1, R5 ;  /* 0x00000001140b7824 */ /* 0x000fe200078e0205 */
[----:B------:R-:W-:Y:S06]  /*5d80*/  @P1 BRA `(.L_x_1362) ;  /* 0x00000000005c1947 */ /* 0x000fec0003800000 */
[----:B------:R-:W-:Y:S01]  /*5d90*/  IMAD.U32 R12, RZ, RZ, UR42 ;  /* 0x0000002aff0c7e24 */ /* 0x000fe2000f8e00ff */
[----:B------:R-:W-:Y:S04]  /*5da0*/  BSSY B0, `(.L_x_1363) ;  /* 0x0000011000007945 */ /* 0x000fe80003800000 */
[----:B------:R-:W-:-:S04]  /*5db0*/  IADD3 R12, -R12, UR41, R5 ;  /* 0x000000290c0c7c10 */ /* 0x000fc8000fffe105 */
        /* <DEDUP_REMOVED lines=10> */
.L_x_1364:
[----:B------:R-:W-:-:S05]  /*5e60*/  IMAD.U32 R15, RZ, RZ, UR51 ;  /* 0x00000033ff0f7e24 */ /* 0x000fca000f8e00ff */
[----:B------:R-:W-:-:S13]  /*5e70*/  ISETP.NE.AND P1, PT, R15, 0x1, PT ;  /* 0x000000010f00780c */ /* 0x000fda0003f25270 */
[----:B------:R-:W0:Y:S02]  /*5e80*/  @P1 LDC.64 R4, c[0x0][0x9e8] ;  /* 0x00027a00ff041b82 */ /* 0x000e240000000a00 */
[----:B0-----:R-:W-:-:S05]  /*5e90*/  @P1 IMAD.HI.U32 R4, R12, R4, RZ ;  /* 0x000000040c041227 */ /* 0x001fca00078e00ff */
[----:B------:R-:W-:-:S07]  /*5ea0*/  @P1 SHF.R.U32.HI R12, RZ, R5, R4 ;  /* 0x00000005ff0c1219 */ /* 0x000fce0000011604 */
.L_x_1365:
[----:B------:R-:W-:Y:S05]  /*5eb0*/  BSYNC B0 ;  /* 0x0000000000007941 */ /* 0x000fea0003800000 */
.L_x_1363:
[----:B------:R-:W-:-:S04]  /*5ec0*/  IMAD R5, R12, R15, -R9 ;  /* 0x0000000f0c057224 */ /* 0x000fc800078e0a09 */
[----:B------:R-:W-:-:S05]  /*5ed0*/  IMAD.IADD R5, R5, 0x1, -R16 ;  /* 0x0000000105057824 */ /* 0x000fca00078e0a10 */
[----:B------:R-:W-:Y:S02]  /*5ee0*/  VIADDMNMX R10, R5, R15, R10, PT ;  /* 0x0000000f050a7246 */ /* 0x000fe4000380010a */
[----:B------:R-:W-:-:S07]  /*5ef0*/  VIMNMX R11, R11, R5, !PT ;  /* 0x000000050b0b7248 */ /* 0x000fce0007fe0100 */
.L_x_1362:
[----:B------:R-:W-:Y:S01]  /*5f00*/  ISETP.GT.AND P1, PT, R8, -0x1, PT ;  /* 0xffffffff0800780c */ /* 0x000fe20003f24270 */
[----:B------:R-:W0:Y:S01]  /*5f10*/  SHFL.IDX PT, R5, R0, 0x1, 0x1c1f ;  /* 0x003c1f0000057f89 */ /* 0x000e2200000e0000 */
[----:B------:R-:W-:Y:S02]  /*5f20*/  UISETP.NE.AND UP0, UPT, UR43, URZ, UPT ;  /* 0x0000003f2b00728c */ /* 0x000fe4000bf05270 */
[C---:B------:R-:W-:Y:S02]  /*5f30*/  ISETP.GT.AND P3, PT, R11.reuse, 0x8, P1 ;  /* 0x000000080b00780c */ /* 0x040fe40000f64270 */
[C---:B------:R-:W-:Y:S02]  /*5f40*/  ISETP.GT.AND P6, PT, R11.reuse, RZ, P1 ;  /* 0x000000ff0b00720c */ /* 0x040fe40000fc4270 */
[----:B------:R-:W-:Y:S02]  /*5f50*/  ISETP.LT.OR P3, PT, R10, 0x9, P3 ;  /* 0x000000090a00780c */ /* 0x000fe40001f61670 */
[----:B------:R-:W-:-:S02]  /*5f60*/  ISETP.GT.AND P2, PT, R11, 0x1, P1 ;  /* 0x000000010b00780c */ /* 0x000fc40000f44270 */
[----:B------:R-:W-:Y:S02]  /*5f70*/  FSEL R21, R28, -INF , !P3 ;  /* 0xff8000001c157808 */ /* 0x000fe40005800000 */
[----:B------:R-:W-:Y:S02]  /*5f80*/  ISETP.GT.AND P3, PT, R11, 0x19, P1 ;  /* 0x000000190b00780c */ /* 0x000fe40000f64270 */
[C---:B------:R-:W-:Y:S02]  /*5f90*/  ISETP.LT.OR P6, PT, R10.reuse, 0x1, P6 ;  /* 0x000000010a00780c */ /* 0x040fe400037c1670 */
[C---:B------:R-:W-:Y:S02]  /*5fa0*/  ISETP.LT.OR P2, PT, R10.reuse, 0x2, P2 ;  /* 0x000000020a00780c */ /* 0x040fe40001741670 */
[----:B------:R-:W-:Y:S02]  /*5fb0*/  ISETP.LT.OR P3, PT, R10, 0x1a, P3 ;  /* 0x0000001a0a00780c */ /* 0x000fe40001f61670 */
        /* <DEDUP_REMOVED lines=80> */
[--C-:B0-----:R-:W-:Y:S01]  /*64c0*/  IMAD.IADD R11, R20, 0x1, R5.reuse ;  /* 0x00000001140b7824 */ /* 0x101fe200078e0205 */
[C---:B------:R-:W-:Y:S02]  /*64d0*/  ISETP.LT.OR P5, PT, R10.reuse, 0x71, P5 ;  /* 0x000000710a00780c */ /* 0x040fe40002fa1670 */
[C---:B------:R-:W-:Y:S02]  /*64e0*/  ISETP.LT.OR P4, PT, R10.reuse, 0x72, P4 ;  /* 0x000000720a00780c */ /* 0x040fe40002781670 */
[C---:B------:R-:W-:Y:S02]  /*64f0*/  ISETP.LT.OR P6, PT, R10.reuse, 0x79, P6 ;  /* 0x000000790a00780c */ /* 0x040fe400037c1670 */
[----:B------:R-:W-:Y:S01]  /*6500*/  ISETP.LT.OR P2, PT, R10, 0x7a, P2 ;  /* 0x0000007a0a00780c */ /* 0x000fe20001741670 */
[----:B------:R-:W-:Y:S01]  /*6510*/  IMAD.IADD R10, R14, 0x1, R5 ;  /* 0x000000010e0a7824 */ /* 0x000fe200078e0205 */
[----:B------:R-:W-:-:S02]  /*6520*/  FSEL R80, R80, -INF , !P5 ;  /* 0xff80000050507808 */ /* 0x000fc40006800000 */
[----:B------:R-:W-:Y:S02]  /*6530*/  FSEL R81, R81, -INF , !P4 ;  /* 0xff80000051517808 */ /* 0x000fe40006000000 */
[----:B------:R-:W-:Y:S02]  /*6540*/  FSEL R84, R84, -INF , !P6 ;  /* 0xff80000054547808 */ /* 0x000fe40007000000 */
[----:B------:R-:W-:Y:S01]  /*6550*/  FSEL R85, R85, -INF , !P2 ;  /* 0xff80000055557808 */ /* 0x000fe20005000000 */
        /* <DEDUP_REMOVED lines=14> */
.L_x_1368:
[----:B------:R-:W-:-:S05]  /*6640*/  IMAD.U32 R12, RZ, RZ, UR51 ;  /* 0x00000033ff0c7e24 */ /* 0x000fca000f8e00ff */
[----:B------:R-:W-:-:S13]  /*6650*/  ISETP.NE.AND P2, PT, R12, 0x1, PT ;  /* 0x000000010c00780c */ /* 0x000fda0003f45270 */
[----:B------:R-:W0:Y:S02]  /*6660*/  @P2 LDC.64 R4, c[0x0][0x9e8] ;  /* 0x00027a00ff042b82 */ /* 0x000e240000000a00 */
[----:B0-----:R-:W-:-:S05]  /*6670*/  @P2 IMAD.HI.U32 R4, R0, R4, RZ ;  /* 0x0000000400042227 */ /* 0x001fca00078e00ff */
[----:B------:R-:W-:-:S07]  /*6680*/  @P2 SHF.R.U32.HI R0, RZ, R5, R4 ;  /* 0x00000005ff002219 */ /* 0x000fce0000011604 */
.L_x_1369:
[----:B------:R-:W-:Y:S05]  /*6690*/  BSYNC B0 ;  /* 0x0000000000007941 */ /* 0x000fea0003800000 */
.L_x_1367:
[----:B------:R-:W-:-:S04]  /*66a0*/  IMAD R9, R0, R12, -R9 ;  /* 0x0000000c00097224 */ /* 0x000fc800078e0a09 */
[----:B------:R-:W-:-:S05]  /*66b0*/  IMAD.IADD R9, R9, 0x1, -R16 ;  /* 0x0000000109097824 */ /* 0x000fca00078e0a10 */
[----:B------:R-:W-:Y:S02]  /*66c0*/  VIADDMNMX R10, R9, R12, R10, PT ;  /* 0x0000000c090a7246 */ /* 0x000fe4000380010a */
[----:B------:R-:W-:-:S07]  /*66d0*/  VIMNMX R11, R11, R9, !PT ;  /* 0x000000090b0b7248 */ /* 0x000fce0007fe0100 */
.L_x_1366:
[----:B------:R-:W-:Y:S01]  /*66e0*/  FMNMX.FTZ R0, R153, R6, !PT ;  /* 0x0000000699007209 */ /* 0x000fe20007810000 */
[----:B------:R-:W-:Y:S01]  /*66f0*/  UMOV UR6, UR58 ;  /* 0x0000003a00067c82 */ /* 0x000fe20008000000 */
        /* <DEDUP_REMOVED lines=12> */
[----:B------:R-:W-:Y:S02]  /*67c0*/  ISETP.GT.AND P5, PT, R11, RZ, P1 ;  /* 0x000000ff0b00720c */ /* 0x000fe40000fa4270 */
        /* <DEDUP_REMOVED lines=17> */
[----:B------:R-:W-:Y:S02]  /*68e0*/  FMNMX.FTZ R12, R26, R7, !PT ;  /* 0x000000071a0c7209 */ /* 0x000fe40007810000 */
[----:B------:R-:W-:Y:S02]  /*68f0*/  FMNMX.FTZ R0, R56, R5, !PT ;  /* 0x0000000538007209 */ /* 0x000fe40007810000 */
[----:B------:R-:W-:Y:S02]  /*6900*/  ISETP.LT.OR P4, PT, R10, 0xa, P4 ;  /* 0x0000000a0a00780c */ /* 0x000fe40002781670 */
[----:B------:R-:W-:Y:S02]  /*6910*/  FMNMX.FTZ R5, R57, R0, !PT ;  /* 0x0000000039057209 */ /* 0x000fe40007810000 */
[----:B------:R-:W-:-:S02]  /*6920*/  FSEL R30, R30, -INF , !P3 ;  /* 0xff8000001e1e7808 */ /* 0x000fc40005800000 */
[----:B------:R-:W-:Y:S02]  /*6930*/  FMNMX.FTZ R0, R60, R5, !PT ;  /* 0x000000053c007209 */ /* 0x000fe40007810000 */
[----:B------:R-:W-:Y:S02]  /*6940*/  ISETP.GT.AND P2, PT, R11, 0x11, P1 ;  /* 0x000000110b00780c */ /* 0x000fe40000f44270 */
[----:B------:R-:W-:Y:S02]  /*6950*/  FMNMX.FTZ R5, R61, R0, !PT ;  /* 0x000000003d057209 */ /* 0x000fe40007810000 */
[----:B------:R-:W-:Y:S02]  /*6960*/  FSEL R31, R31, -INF , !P4 ;  /* 0xff8000001f1f7808 */ /* 0x000fe40006000000 */
[----:B------:R-:W-:Y:S02]  /*6970*/  FMNMX.FTZ R0, R64, R5, !PT ;  /* 0x0000000540007209 */ /* 0x000fe40007810000 */
[----:B------:R-:W-:-:S02]  /*6980*/  ISETP.GT.AND P3, PT, R11, 0x18, P1 ;  /* 0x000000180b00780c */ /* 0x000fc40000f64270 */
[----:B------:R-:W-:Y:S02]  /*6990*/  FMNMX.FTZ R5, R65, R0, !PT ;  /* 0x0000000041057209 */ /* 0x000fe40007810000 */
[----:B------:R-:W-:Y:S02]  /*69a0*/  ISETP.LT.OR P2, PT, R10, 0x12, P2 ;  /* 0x000000120a00780c */ /* 0x000fe40001741670 */
[----:B------:R-:W-:Y:S02]  /*69b0*/  FMNMX.FTZ R0, R68, R5, !PT ;  /* 0x0000000544007209 */ /* 0x000fe40007810000 */
[----:B------:R-:W-:Y:S02]  /*69c0*/  ISETP.GT.AND P4, PT, R11, 0x19, P1 ;  /* 0x000000190b00780c */ /* 0x000fe40000f84270 */
[----:B------:R-:W-:Y:S02]  /*69d0*/  FMNMX.FTZ R5, R69, R0, !PT ;  /* 0x0000000045057209 */ /* 0x000fe40007810000 */
[----:B------:R-:W-:-:S02]  /*69e0*/  ISETP.LT.OR P3, PT, R10, 0x19, P3 ;  /* 0x000000190a00780c */ /* 0x000fc40001f61670 */
[----:B------:R-:W-:Y:S02]  /*69f0*/  FMNMX.FTZ R0, R72, R5, !PT ;  /* 0x0000000548007209 */ /* 0x000fe40007810000 */
[----:B------:R-:W-:Y:S02]  /*6a00*/  FSEL R35, R35, -INF , !P2 ;  /* 0xff80000023237808 */ /* 0x000fe40005000000 */
        /* <DEDUP_REMOVED lines=11> */
[C---:B------:R-:W-:Y:S02]  /*6ac0*/  ISETP.LT.OR P2, PT, R10.reuse, 0x22, P2 ;  /* 0x000000220a00780c */ /* 0x040fe40001741670 */
[----:B------:R-:W-:Y:S02]  /*6ad0*/  FMNMX.FTZ R4, R85, R0, !PT ;  /* 0x0000000055047209 */ /* 0x000fe40007810000 */
[----:B------:R-:W-:Y:S02]  /*6ae0*/  ISETP.GT.AND P4, PT, R11, 0x29, P1 ;  /* 0x000000290b00780c */ /* 0x000fe40000f84270 */
[----:B------:R-:W-:Y:S01]  /*6af0*/  ISETP.LT.OR P3, PT, R10, 0x29, P3 ;  /* 0x000000290a00780c */ /* 0x000fe20001f61670 */
[----:B------:R-:W0:Y:S01]  /*6b00*/  SHFL.BFLY PT, R5, R4, 0x2, 0x1f ;  /* 0x0c401f0004057f89 */ /* 0x000e2200000e0000 */
[----:B------:R-:W-:-:S02]  /*6b10*/  FSEL R43, R43, -INF , !P2 ;  /* 0xff8000002b2b7808 */ /* 0x000fc40005000000 */
[C---:B------:R-:W-:Y:S02]  /*6b20*/  ISETP.GT.AND P2, PT, R11.reuse, 0x30, P1 ;  /* 0x000000300b00780c */ /* 0x040fe40000f44270 */
[----:B------:R-:W-:Y:S02]  /*6b30*/  FSEL R46, R46, -INF , !P3 ;  /* 0xff8000002e2e7808 */ /* 0x000fe40005800000 */
[C---:B------:R-:W-:Y:S02]  /*6b40*/  ISETP.LT.OR P4, PT, R10.reuse, 0x2a, P4 ;  /* 0x0000002a0a00780c */ /* 0x040fe40002781670 */
[----:B------:R-:W-:Y:S02]  /*6b50*/  ISETP.GT.AND P3, PT, R11, 0x31, P1 ;  /* 0x000000310b00780c */ /* 0x000fe40000f64270 */
[----:B------:R-:W-:Y:S02]  /*6b60*/  ISETP.LT.OR P2, PT, R10, 0x31, P2 ;  /* 0x000000310a00780c */ /* 0x000fe40001741670 */
[----:B------:R-:W-:-:S02]  /*6b70*/  FSEL R47, R47, -INF , !P4 ;  /* 0xff8000002f2f7808 */ /* 0x000fc40006000000 */
[C---:B------:R-:W-:Y:S02]  /*6b80*/  ISETP.GT.AND P5, PT, R11.reuse, 0x38, P1 ;  /* 0x000000380b00780c */ /* 0x040fe40000fa4270 */
[----:B------:R-:W-:Y:S02]  /*6b90*/  FSEL R50, R50, -INF , !P2 ;  /* 0xff80000032327808 */ /* 0x000fe40005000000 */
[C---:B------:R-:W-:Y:S02]  /*6ba0*/  ISETP.LT.OR P3, PT, R10.reuse, 0x32, P3 ;  /* 0x000000320a00780c */ /* 0x040fe40001f61670 */
[----:B------:R-:W-:Y:S02]  /*6bb0*/  ISETP.GT.AND P4, PT, R11, 0x39, P1 ;  /* 0x000000390b00780c */ /* 0x000fe40000f84270 */
[----:B------:R-:W-:Y:S02]  /*6bc0*/  ISETP.LT.OR P5, PT, R10, 0x39, P5 ;  /* 0x000000390a00780c */ /* 0x000fe40002fa1670 */
[----:B0-----:R-:W-:-:S02]  /*6bd0*/  FMNMX.FTZ R5, R4, R5, !PT ;  /* 0x0000000504057209 */ /* 0x001fc40007810000 */
[----:B------:R-:W-:Y:S02]  /*6be0*/  FSEL R51, R51, -INF , !P3 ;  /* 0xff80000033337808 */ /* 0x000fe40005800000 */
[C---:B------:R-:W-:Y:S01]  /*6bf0*/  ISETP.GT.AND P2, PT, R11.reuse, 0x40, P1 ;  /* 0x000000400b00780c */ /* 0x040fe20000f44270 */
[----:B------:R-:W0:Y:S01]  /*6c00*/  SHFL.BFLY PT, R0, R5, 0x1, 0x1f ;  /* 0x0c201f0005007f89 */ /* 0x000e2200000e0000 */
[----:B------:R-:W-:Y:S02]  /*6c10*/  FSEL R54, R54, -INF , !P5 ;  /* 0xff80000036367808 */ /* 0x000fe40006800000 */
[C---:B------:R-:W-:Y:S02]  /*6c20*/  ISETP.LT.OR P4, PT, R10.reuse, 0x3a, P4 ;  /* 0x0000003a0a00780c */ /* 0x040fe40002781670 */
[----:B------:R-:W-:Y:S02]  /*6c30*/  ISETP.GT.AND P3, PT, R11, 0x41, P1 ;  /* 0x000000410b00780c */ /* 0x000fe40000f64270 */
[----:B------:R-:W-:-:S02]  /*6c40*/  ISETP.LT.OR P2, PT, R10, 0x41, P2 ;  /* 0x000000410a00780c */ /* 0x000fc40001741670 */
[----:B------:R-:W-:Y:S02]  /*6c50*/  FSEL R55, R55, -INF , !P4 ;  /* 0xff80000037377808 */ /* 0x000fe40006000000 */
[C---:B------:R-:W-:Y:S02]  /*6c60*/  ISETP.GT.AND P5, PT, R11.reuse, 0x48, P1 ;  /* 0x000000480b00780c */ /* 0x040fe40000fa4270 */
[----:B------:R-:W-:Y:S02]  /*6c70*/  FSEL R58, R58, -INF , !P2 ;  /* 0xff8000003a3a7808 */ /* 0x000fe40005000000 */
[C---:B------:R-:W-:Y:S02]  /*6c80*/  ISETP.LT.OR P3, PT, R10.reuse, 0x42, P3 ;  /* 0x000000420a00780c */ /* 0x040fe40001f61670 */
[----:B------:R-:W-:Y:S02]  /*6c90*/  ISETP.GT.AND P4, PT, R11, 0x49, P1 ;  /* 0x000000490b00780c */ /* 0x000fe40000f84270 */
[----:B------:R-:W-:-:S02]  /*6ca0*/  ISETP.LT.OR P5, PT, R10, 0x49, P5 ;  /* 0x000000490a00780c */ /* 0x000fc40002fa1670 */
[----:B------:R-:W-:Y:S02]  /*6cb0*/  FSEL R59, R59, -INF , !P3 ;  /* 0xff8000003b3b7808 */ /* 0x000fe40005800000 */
[----:B------:R-:W-:Y:S02]  /*6cc0*/  ISETP.GT.AND P2, PT, R11, 0x50, P1 ;  /* 0x000000500b00780c */ /* 0x000fe40000f44270 */
[----:B0-----:R-:W-:Y:S02]  /*6cd0*/  FMNMX.FTZ R0, R5, R0, !PT ;  /* 0x0000000005007209 */ /* 0x001fe40007810000 */
[----:B------:R-:W-:Y:S02]  /*6ce0*/  FSEL R62, R62, -INF , !P5 ;  /* 0xff8000003e3e7808 */ /* 0x000fe40006800000 */
[C---:B------:R-:W-:Y:S01]  /*6cf0*/  FSETP.NEU.FTZ.AND P6, PT, R0.reuse, -INF , PT ;  /* 0xff8000000000780b */ /* 0x040fe20003fdd000 */
[----:B------:R-:W-:Y:S01]  /*6d00*/  FMUL.FTZ R9, R0, UR6 ;  /* 0x0000000600097c20 */ /* 0x000fe20008410000 */
[----:B------:R-:W-:-:S02]  /*6d10*/  ISETP.LT.OR P4, PT, R10, 0x4a, P4 ;  /* 0x0000004a0a00780c */ /* 0x000fc40002781670 */
[----:B------:R-:W-:Y:S02]  /*6d20*/  ISETP.GT.AND P3, PT, R11, 0x51, P1 ;  /* 0x000000510b00780c */ /* 0x000fe40000f64270 */
[----:B------:R-:W-:Y:S02]  /*6d30*/  FSEL R4, R9, RZ, P6 ;  /* 0x000000ff09047208 */ /* 0x000fe40003000000 */
[----:B------:R-:W-:Y:S02]  /*6d40*/  ISETP.LT.OR P2, PT, R10, 0x51, P2 ;  /* 0x000000510a00780c */ /* 0x000fe40001741670 */
[----:B------:R-:W-:Y:S01]  /*6d50*/  FSEL R63, R63, -INF , !P4 ;  /* 0xff8000003f3f7808 */ /* 0x000fe20006000000 */
[--C-:B------:R-:W-:Y:S01]  /*6d60*/  FFMA.FTZ R182, R21, UR6, -R4.reuse ;  /* 0x0000000615b67c23 */ /* 0x100fe20008010804 */
[----:B------:R-:W-:Y:S01]  /*6d70*/  FMNMX.FTZ R21, R27, R12, !PT ;  /* 0x0000000c1b157209 */ /* 0x000fe20007810000 */
[--C-:B------:R-:W-:Y:S01]  /*6d80*/  FFMA.FTZ R178, R15, UR6, -R4.reuse ;  /* 0x000000060fb27c23 */ /* 0x100fe20008010804 */
[--C-:B------:R-:W-:Y:S01]  /*6d90*/  FFMA.FTZ R5, R25, UR6, -R4.reuse ;  /* 0x0000000619057c23 */ /* 0x100fe20008010804 */
[--C-:B------:R-:W-:Y:S01]  /*6da0*/  FFMA.FTZ R9, R29, UR6, -R4.reuse ;  /* 0x000000061d097c23 */ /* 0x100fe20008010804 */
[----:B------:R-:W-:Y:S01]  /*6db0*/  FMNMX.FTZ R12, R30, R21, !PT ;  /* 0x000000151e0c7209 */ /* 0x000fe20007810000 */
[--C-:B------:R-:W-:Y:S01]  /*6dc0*/  FFMA.FTZ R176, R13, UR6, -R4.reuse ;  /* 0x000000060db07c23 */ /* 0x100fe20008010804 */
[--C-:B------:R-:W-:Y:S01]  /*6dd0*/  FFMA.FTZ R13, R33, UR6, -R4.reuse ;  /* 0x00000006210d7c23 */ /* 0x100fe20008010804 */
[----:B------:R-:W-:Y:S01]  /*6de0*/  ISETP.GT.AND P5, PT, R11, 0x58, P1 ;  /* 0x000000580b00780c */ /* 0x000fe20000fa4270 */
[--C-:B------:R-:W-:Y:S01]  /*6df0*/  FFMA.FTZ R180, R153, UR6, -R4.reuse ;  /* 0x0000000699b47c23 */ /* 0x100fe20008010804 */
[----:B------:R-:W-:Y:S01]  /*6e00*/  FMNMX.FTZ R15, R31, R12, !PT ;  /* 0x0000000c1f0f7209 */ /* 0x000fe20007810000 */
[--C-:B------:R-:W-:Y:S01]  /*6e10*/  FFMA.FTZ R172, R40, UR6, -R4.reuse ;  /* 0x0000000628ac7c23 */ /* 0x100fe20008010804 */
[----:B------:R-:W-:Y:S01]  /*6e20*/  FSEL R66, R66, -INF , !P2 ;  /* 0xff80000042427808 */ /* 0x000fe20005000000 */
[--C-:B------:R-:W-:Y:S01]  /*6e30*/  FFMA.FTZ R174, R44, UR6, -R4.reuse ;  /* 0x000000062cae7c23 */ /* 0x100fe20008010804 */
[----:B------:R-:W-:Y:S01]  /*6e40*/  FMNMX.FTZ R12, R34, R15, !PT ;  /* 0x0000000f220c7209 */ /* 0x000fe20007810000 */
[--C-:B------:R-:W-:Y:S01]  /*6e50*/  FFMA.FTZ R15, R37, UR6, -R4.reuse ;  /* 0x00000006250f7c23 */ /* 0x100fe20008010804 */
[----:B------:R-:W-:Y:S01]  /*6e60*/  ISETP.LT.OR P3, PT, R10, 0x52, P3 ;  /* 0x000000520a00780c */ /* 0x000fe20001f61670 */
[--C-:B------:R-:W-:Y:S01]  /*6e70*/  FFMA.FTZ R168, R48, UR6, -R4.reuse ;  /* 0x0000000630a87c23 */ /* 0x100fe20008010804 */
[----:B------:R-:W-:Y:S01]  /*6e80*/  FMNMX.FTZ R21, R35, R12, !PT ;  /* 0x0000000c23157209 */ /* 0x000fe20007810000 */
[--C-:B------:R-:W-:Y:S01]  /*6e90*/  FFMA.FTZ R170, R52, UR6, -R4.reuse ;  /* 0x0000000634aa7c23 */ /* 0x100fe20008010804 */
[----:B------:R-:W-:Y:S01]  /*6ea0*/  ISETP.GT.AND P4, PT, R11, 0x59, P1 ;  /* 0x000000590b00780c */ /* 0x000fe20000f84270 */
[--C-:B------:R-:W-:Y:S01]  /*6eb0*/  FFMA.FTZ R164, R56, UR6, -R4.reuse ;  /* 0x0000000638a47c23 */ /* 0x100fe20008010804 */
[----:B------:R-:W-:Y:S01]  /*6ec0*/  FMNMX.FTZ R12, R38, R21, !PT ;  /* 0x00000015260c7209 */ /* 0x000fe20007810000 */
[--C-:B------:R-:W-:Y:S01]  /*6ed0*/  FFMA.FTZ R166, R60, UR6, -R4.reuse ;  /* 0x000000063ca67c23 */ /* 0x100fe20008010804 */
[----:B------:R-:W-:Y:S01]  /*6ee0*/  ISETP.LT.OR P5, PT, R10, 0x59, P5 ;  /* 0x000000590a00780c */ /* 0x000fe20002fa1670 */
[--C-:B------:R-:W-:Y:S01]  /*6ef0*/  FFMA.FTZ R61, R61, UR6, -R4.reuse ;  /* 0x000000063d3d7c23 */ /* 0x100fe20008010804 */
[----:B------:R-:W-:Y:S01]  /*6f00*/  FMNMX.FTZ R21, R39, R12, !PT ;  /* 0x0000000c27157209 */ /* 0x000fe20007810000 */
[--C-:B------:R-:W-:Y:S01]  /*6f10*/  FFMA.FTZ R160, R64, UR6, -R4.reuse ;  /* 0x0000000640a07c23 */ /* 0x100fe20008010804 */
[----:B------:R-:W-:Y:S01]  /*6f20*/  FSEL R67, R67, -INF , !P3 ;  /* 0xff80000043437808 */ /* 0x000fe20005800000 */
[--C-:B------:R-:W-:Y:S01]  /*6f30*/  FFMA.FTZ R162, R68, UR6, -R4.reuse ;  /* 0x0000000644a27c23 */ /* 0x100fe20008010804 */
[----:B------:R-:W-:Y:S01]  /*6f40*/  FMNMX.FTZ R12, R42, R21, !PT ;  /* 0x000000152a0c7209 */ /* 0x000fe20007810000 */
        /* <DEDUP_REMOVED lines=14> */
[----:B------:R-:W-:Y:S01]  /*7030*/  MUFU.EX2 R180, R180 ;  /* 0x000000b400b47308 */ /* 0x000fe20000000800 */
[----:B------:R-:W-:Y:S01]  /*7040*/  FMNMX.FTZ R12, R50, R25, !PT ;  /* 0x00000019320c7209 */ /* 0x000fe20007810000 */
[--C-:B------:R-:W-:Y:S01]  /*7050*/  FFMA.FTZ R25, R45, UR6, -R4.reuse ;  /* 0x000000062d197c23 */ /* 0x100fe20008010804 */
[----:B------:R-:W-:Y:S01]  /*7060*/  ISETP.LT.OR P2, PT, R10, 0x61, P2 ;  /* 0x000000610a00780c */ /* 0x000fe20001741670 */
[----:B------:R-:W-:Y:S01]  /*7070*/  FFMA.FTZ R45, R77, UR6, -R4 ;  /* 0x000000064d2d7c23 */ /* 0x000fe20008010804 */
[----:B------:R-:W-:-:S02]  /*7080*/  FMNMX.FTZ R29, R51, R12, !PT ;  /* 0x0000000c331d7209 */ /* 0x000fc40007810000 */
[----:B------:R-:W-:Y:S01]  /*7090*/  FSEL R71, R71, -INF , !P4 ;  /* 0xff80000047477808 */ /* 0x000fe20006000000 */
[----:B------:R-:W-:Y:S01]  /*70a0*/  MUFU.EX2 R5, R5 ;  /* 0x0000000500057308 */ /* 0x000fe20000000800 */
[----:B------:R-:W-:Y:S02]  /*70b0*/  FMNMX.FTZ R12, R54, R29, !PT ;  /* 0x0000001d360c7209 */ /* 0x000fe40007810000 */
[----:B------:R-:W-:Y:S02]  /*70c0*/  ISETP.GT.AND P5, PT, R11, 0x68, P1 ;  /* 0x000000680b00780c */ /* 0x000fe40000fa4270 */
[----:B------:R-:W-:Y:S02]  /*70d0*/  FMNMX.FTZ R29, R55, R12, !PT ;  /* 0x0000000c371d7209 */ /* 0x000fe40007810000 */
[----:B------:R-:W-:Y:S01]  /*70e0*/  FSEL R74, R74, -INF , !P2 ;  /* 0xff8000004a4a7808 */ /* 0x000fe20005000000 */
[----:B------:R-:W-:Y:S01]  /*70f0*/  MUFU.EX2 R182, R182 ;  /* 0x000000b600b67308 */ /* 0x000fe20000000800 */
[----:B------:R-:W-:Y:S01]  /*7100*/  FMNMX.FTZ R12, R58, R29, !PT ;  /* 0x0000001d3a0c7209 */ /* 0x000fe20007810000 */
[--C-:B------:R-:W-:Y:S01]  /*7110*/  FFMA.FTZ R29, R49, UR6, -R4.reuse ;  /* 0x00000006311d7c23 */ /* 0x100fe20008010804 */
[----:B------:R-:W-:Y:S01]  /*7120*/  ISETP.LT.OR P3, PT, R10, 0x62, P3 ;  /* 0x000000620a00780c */ /* 0x000fe20001f61670 */
[----:B------:R-:W-:Y:S01]  /*7130*/  FFMA.FTZ R49, R73, UR6, -R4 ;  /* 0x0000000649317c23 */ /* 0x000fe20008010804 */
[----:B------:R-:W-:-:S02]  /*7140*/  FMNMX.FTZ R33, R59, R12, !PT ;  /* 0x0000000c3b217209 */ /* 0x000fc40007810000 */
[----:B------:R-:W-:Y:S01]  /*7150*/  ISETP.GT.AND P4, PT, R11, 0x69, P1 ;  /* 0x000000690b00780c */ /* 0x000fe20000f84270 */
[----:B------:R-:W-:Y:S01]  /*7160*/  MUFU.EX2 R9, R9 ;  /* 0x0000000900097308 */ /* 0x000fe20000000800 */
[----:B------:R-:W-:Y:S02]  /*7170*/  FMNMX.FTZ R12, R62, R33, !PT ;  /* 0x000000213e0c7209 */ /* 0x000fe40007810000 */
[----:B------:R-:W-:Y:S02]  /*7180*/  ISETP.LT.OR P5, PT, R10, 0x69, P5 ;  /* 0x000000690a00780c */ /* 0x000fe40002fa1670 */
[----:B------:R-:W-:Y:S02]  /*7190*/  FMNMX.FTZ R33, R63, R12, !PT ;  /* 0x0000000c3f217209 */ /* 0x000fe40007810000 */
[----:B------:R-:W-:Y:S01]  /*71a0*/  FSEL R75, R75, -INF , !P3 ;  /* 0xff8000004b4b7808 */ /* 0x000fe20005800000 */
[----:B------:R-:W-:Y:S01]  /*71b0*/  MUFU.EX2 R176, R176 ;  /* 0x000000b000b07308 */ /* 0x000fe20000000800 */
[----:B------:R-:W-:Y:S01]  /*71c0*/  FMNMX.FTZ R12, R66, R33, !PT ;  /* 0x00000021420c7209 */ /* 0x000fe20007810000 */
[--C-:B------:R-:W-:Y:S01]  /*71d0*/  FFMA.FTZ R33, R53, UR6, -R4.reuse ;  /* 0x0000000635217c23 */ /* 0x100fe20008010804 */
[----:B------:R-:W-:Y:S01]  /*71e0*/  ISETP.GT.AND P2, PT, R11, 0x70, P1 ;  /* 0x000000700b00780c */ /* 0x000fe20000f44270 */
[----:B------:R-:W-:Y:S01]  /*71f0*/  FFMA.FTZ R53, R69, UR6, -R4 ;  /* 0x0000000645357c23 */ /* 0x000fe20008010804 */
[----:B------:R-:W-:-:S02]  /*7200*/  FMNMX.FTZ R37, R67, R12, !PT ;  /* 0x0000000c43257209 */ /* 0x000fc40007810000 */
[----:B------:R-:W-:Y:S01]  /*7210*/  FSEL R78, R78, -INF , !P5 ;  /* 0xff8000004e4e7808 */ /* 0x000fe20006800000 */
[----:B------:R-:W-:Y:S01]  /*7220*/  MUFU.EX2 R13, R13 ;  /* 0x0000000d000d7308 */ /* 0x000fe20000000800 */
[----:B------:R-:W-:Y:S02]  /*7230*/  FMNMX.FTZ R12, R70, R37, !PT ;  /* 0x00000025460c7209 */ /* 0x000fe40007810000 */
[----:B------:R-:W-:Y:S02]  /*7240*/  ISETP.LT.OR P4, PT, R10, 0x6a, P4 ;  /* 0x0000006a0a00780c */ /* 0x000fe40002781670 */
[----:B------:R-:W-:Y:S02]  /*7250*/  FMNMX.FTZ R37, R71, R12, !PT ;  /* 0x0000000c47257209 */ /* 0x000fe40007810000 */
[----:B------:R-:W-:Y:S01]  /*7260*/  ISETP.GT.AND P3, PT, R11, 0x71, P1 ;  /* 0x000000710b00780c */ /* 0x000fe20000f64270 */
[----:B------:R-:W-:Y:S01]  /*7270*/  MUFU.EX2 R178, R178 ;  /* 0x000000b200b27308 */ /* 0x000fe20000000800 */
[----:B------:R-:W-:-:S02]  /*7280*/  FMNMX.FTZ R12, R74, R37, !PT ;  /* 0x000000254a0c7209 */ /* 0x000fc40007810000 */
[----:B------:R-:W-:Y:S02]  /*7290*/  ISETP.LT.OR P2, PT, R10, 0x71, P2 ;  /* 0x000000710a00780c */ /* 0x000fe40001741670 */
[----:B------:R-:W-:Y:S02]  /*72a0*/  FMNMX.FTZ R37, R75, R12, !PT ;  /* 0x0000000c4b257209 */ /* 0x000fe40007810000 */
[----:B------:R-:W-:Y:S01]  /*72b0*/  FSEL R79, R79, -INF , !P4 ;  /* 0xff8000004f4f7808 */ /* 0x000fe20006000000 */
[----:B------:R-:W-:Y:S01]  /*72c0*/  MUFU.EX2 R15, R15 ;  /* 0x0000000f000f7308 */ /* 0x000fe20000000800 */
[----:B------:R-:W-:Y:S02]  /*72d0*/  FMNMX.FTZ R12, R78, R37, !PT ;  /* 0x000000254e0c7209 */ /* 0x000fe40007810000 */
[----:B------:R-:W-:Y:S02]  /*72e0*/  ISETP.GT.AND P5, PT, R11, 0x78, P1 ;  /* 0x000000780b00780c */ /* 0x000fe40000fa4270 */
[----:B------:R-:W-:-:S02]  /*72f0*/  ISETP.LT.OR P3, PT, R10, 0x72, P3 ;  /* 0x000000720a00780c */ /* 0x000fc40001f61670 */
[----:B------:R-:W-:Y:S01]  /*7300*/  FSEL R82, R82, -INF , !P2 ;  /* 0xff80000052527808 */ /* 0x000fe20005000000 */
[----:B------:R-:W-:Y:S01]  /*7310*/  MUFU.EX2 R172, R172 ;  /* 0x000000ac00ac7308 */ /* 0x000fe20000000800 */
[----:B------:R-:W-:Y:S02]  /*7320*/  FMNMX.FTZ R37, R79, R12, !PT ;  /* 0x0000000c4f257209 */ /* 0x000fe40007810000 */
[----:B------:R-:W-:Y:S01]  /*7330*/  ISETP.GT.AND P1, PT, R11, 0x79, P1 ;  /* 0x000000790b00780c */ /* 0x000fe20000f24270 */
[--C-:B------:R-:W-:Y:S01]  /*7340*/  FFMA.FTZ R11, R57, UR6, -R4.reuse ;  /* 0x00000006390b7c23 */ /* 0x100fe20008010804 */
[----:B------:R-:W-:Y:S01]  /*7350*/  ISETP.LT.OR P5, PT, R10, 0x79, P5 ;  /* 0x000000790a00780c */ /* 0x000fe20002fa1670 */
[----:B------:R-:W-:Y:S01]  /*7360*/  FFMA.FTZ R57, R65, UR6, -R4 ;  /* 0x0000000641397c23 */ /* 0x000fe20008010804 */
[----:B------:R-:W-:Y:S01]  /*7370*/  FSEL R83, R83, -INF , !P3 ;  /* 0xff80000053537808 */ /* 0x000fe20005800000 */
[----:B------:R-:W-:Y:S01]  /*7380*/  MUFU.EX2 R21, R21 ;  /* 0x0000001500157308 */ /* 0x000fe20000000800 */
[----:B------:R-:W-:-:S02]  /*7390*/  FMNMX.FTZ R12, R82, R37, !PT ;  /* 0x00000025520c7209 */ /* 0x000fc40007810000 */
[----:B------:R-:W-:Y:S02]  /*73a0*/  ISETP.LT.OR P1, PT, R10, 0x7a, P1 ;  /* 0x0000007a0a00780c */ /* 0x000fe40000f21670 */
[----:B------:R-:W-:Y:S02]  /*73b0*/  FSEL R86, R86, -INF , !P5 ;  /* 0xff80000056567808 */ /* 0x000fe40006800000 */
[----:B------:R-:W-:Y:S01]  /*73c0*/  FMNMX.FTZ R37, R83, R12, !PT ;  /* 0x0000000c53257209 */ /* 0x000fe20007810000 */
[----:B------:R-:W-:Y:S01]  /*73d0*/  MUFU.EX2 R174, R174 ;  /* 0x000000ae00ae7308 */ /* 0x000fe20000000800 */
[----:B------:R-:W-:Y:S02]  /*73e0*/  FSEL R87, R87, -INF , !P1 ;  /* 0xff80000057577808 */ /* 0x000fe40004800000 */
[----:B------:R-:W-:Y:S02]  /*73f0*/  FMNMX.FTZ R10, R86, R37, !PT ;  /* 0x00000025560a7209 */ /* 0x000fe40007810000 */
[----:B------:R-:W-:-:S02]  /*7400*/  FSEL R65, R0, RZ, P6 ;  /* 0x000000ff00417208 */ /* 0x000fc40003000000 */
[----:B------:R-:W-:Y:S01]  /*7410*/  FMNMX.FTZ R10, R87, R10, !PT ;  /* 0x0000000a570a7209 */ /* 0x000fe20007810000 */
[----:B------:R-:W-:Y:S02]  /*7420*/  MUFU.EX2 R25, R25 ;  /* 0x0000001900197308 */ /* 0x000fe40000000800 */
[----:B------:R-:W-:Y:S02]  /*7430*/  FADD.FTZ R6, -R65, R6 ;  /* 0x0000000641067221 */ /* 0x000fe40000010100 */
[----:B------:R-:W0:Y:S04]  /*7440*/  SHFL.BFLY PT, R37, R10, 0x2, 0x1f ;  /* 0x0c401f000a257f89 */ /* 0x000e2800000e0000 */
[----:B------:R-:W-:Y:S08]  /*7450*/  MUFU.EX2 R168, R168 ;  /* 0x000000a800a87308 */ /* 0x000ff00000000800 */
        /* <DEDUP_REMOVED lines=8> */
[----:B0-----:R-:W-:Y:S01]  /*74e0*/  FMNMX.FTZ R4, R37, R10, !PT ;  /* 0x0000000a25047209 */ /* 0x001fe20007810000 */
[----:B------:R-:W-:-:S03]  /*74f0*/  FMUL.FTZ R37, R6, UR6 ;  /* 0x0000000606257c20 */ /* 0x000fc60008410000 */
[C---:B------:R-:W-:Y:S01]  /*7500*/  FSETP.NEU.FTZ.AND P1, PT, R4.reuse, -INF , PT ;  /* 0xff8000000400780b */ /* 0x040fe20003f3d000 */
[----:B------:R-:W-:Y:S02]  /*7510*/  FMUL.FTZ R10, R4, UR6 ;  /* 0x00000006040a7c20 */ /* 0x000fe40008410000 */
[----:B------:R-:W0:Y:S03]  /*7520*/  MUFU.EX2 R37, R37 ;  /* 0x0000002500257308 */ /* 0x000e260000000800 */
[----:B------:R-:W-:-:S05]  /*7530*/  FSEL R6, R10, RZ, P1 ;  /* 0x000000ff0a067208 */ /* 0x000fca0000800000 */
[--C-:B------:R-:W-:Y:S01]  /*7540*/  FFMA.FTZ R183, R30, UR6, -R6.reuse ;  /* 0x000000061eb77c23 */ /* 0x100fe20008010806 */
[----:B------:R-:W-:Y:S01]  /*7550*/  FSEL R30, R4, RZ, P1 ;  /* 0x000000ff041e7208 */ /* 0x000fe20000800000 */
[--C-:B------:R-:W-:Y:S01]  /*7560*/  FFMA.FTZ R10, R26, UR6, -R6.reuse ;  /* 0x000000061a0a7c23 */ /* 0x100fe20008010806 */
[--C-:B------:R-:W-:Y:S01]  /*7570*/  FFMA.FTZ R181, R27, UR6, -R6.reuse ;  /* 0x000000061bb57c23 */ /* 0x100fe20008010806 */
[--C-:B------:R-:W-:Y:S01]  /*7580*/  FFMA.FTZ R12, R31, UR6, -R6.reuse ;  /* 0x000000061f0c7c23 */ /* 0x100fe20008010806 */
[--C-:B------:R-:W-:Y:S01]  /*7590*/  FFMA.FTZ R177, R34, UR6, -R6.reuse ;  /* 0x0000000622b17c23 */ /* 0x100fe20008010806 */
[----:B------:R-:W-:Y:S01]  /*75a0*/  FADD.FTZ R30, -R30, R7 ;  /* 0x000000071e1e7221 */ /* 0x000fe20000010100 */
[----:B------:R-:W-:Y:S01]  /*75b0*/  MUFU.EX2 R183, R183 ;  /* 0x000000b700b77308 */ /* 0x000fe20000000800 */
[----:B------:R-:W-:Y:S01]  /*75c0*/  FFMA.FTZ R14, R35, UR6, -R6 ;  /* 0x00000006230e7c23 */ /* 0x000fe20008010806 */
[----:B0-----:R-:W-:Y:S01]  /*75d0*/  FFMA.FTZ R34, R37, R3, R180 ;  /* 0x0000000325227223 */ /* 0x001fe200000100b4 */
[----:B------:R-:W-:Y:S01]  /*75e0*/  FMUL.FTZ R7, R30, UR6 ;  /* 0x000000061e077c20 */ /* 0x000fe20008410000 */
[--C-:B------:R-:W-:Y:S01]  /*75f0*/  FFMA.FTZ R179, R38, UR6, -R6.reuse ;  /* 0x0000000626b37c23 */ /* 0x100fe20008010806 */
[----:B------:R-:W-:Y:S01]  /*7600*/  FFMA.FTZ R20, R39, UR6, -R6 ;  /* 0x0000000627147c23 */ /* 0x000fe20008010806 */
[----:B------:R-:W-:Y:S01]  /*7610*/  FADD.FTZ R3, R5, R34 ;  /* 0x0000002205037221 */ /* 0x000fe20000010000 */
[--C-:B------:R-:W-:Y:S01]  /*7620*/  FFMA.FTZ R173, R42, UR6, -R6.reuse ;  /* 0x000000062aad7c23 */ /* 0x100fe20008010806 */
[----:B------:R-:W-:Y:S01]  /*7630*/  MUFU.EX2 R10, R10 ;  /* 0x0000000a000a7308 */ /* 0x000fe20000000800 */
[--C-:B------:R-:W-:Y:S01]  /*7640*/  FFMA.FTZ R24, R43, UR6, -R6.reuse ;  /* 0x000000062b187c23 */ /* 0x100fe20008010806 */
[----:B------:R-:W-:Y:S01]  /*7650*/  FADD.FTZ R36, R182, R3 ;  /* 0x00000003b6247221 */ /* 0x000fe20000010000 */
[--C-:B------:R-:W-:Y:S01]  /*7660*/  FFMA.FTZ R175, R46, UR6, -R6.reuse ;  /* 0x000000062eaf7c23 */ /* 0x100fe20008010806 */
[--C-:B------:R-:W-:Y:S01]  /*7670*/  FFMA.FTZ R26, R47, UR6, -R6.reuse ;  /* 0x000000062f1a7c23 */ /* 0x100fe20008010806 */
[----:B------:R-:W-:Y:S01]  /*7680*/  FFMA.FTZ R169, R50, UR6, -R6 ;  /* 0x0000000632a97c23 */ /* 0x000fe20008010806 */
[----:B------:R-:W-:Y:S01]  /*7690*/  FADD.FTZ R27, R9, R36 ;  /* 0x00000024091b7221 */ /* 0x000fe20000010000 */
[--C-:B------:R-:W-:Y:S01]  /*76a0*/  FFMA.FTZ R28, R51, UR6, -R6.reuse ;  /* 0x00000006331c7c23 */ /* 0x100fe20008010806 */
[----:B------:R-:W0:Y:S01]  /*76b0*/  MUFU.EX2 R7, R7 ;  /* 0x0000000700077308 */ /* 0x000e220000000800 */
[--C-:B------:R-:W-:Y:S01]  /*76c0*/  FFMA.FTZ R171, R54, UR6, -R6.reuse ;  /* 0x0000000636ab7c23 */ /* 0x100fe20008010806 */
[----:B------:R-:W-:Y:S01]  /*76d0*/  FADD.FTZ R36, R176, R27 ;  /* 0x0000001bb0247221 */ /* 0x000fe20000010000 */
[--C-:B------:R-:W-:Y:S01]  /*76e0*/  FFMA.FTZ R30, R55, UR6, -R6.reuse ;  /* 0x00000006371e7c23 */ /* 0x100fe20008010806 */
[--C-:B------:R-:W-:Y:S01]  /*76f0*/  FFMA.FTZ R165, R58, UR6, -R6.reuse ;  /* 0x000000063aa57c23 */ /* 0x100fe20008010806 */
[----:B------:R-:W-:Y:S01]  /*7700*/  FFMA.FTZ R32, R59, UR6, -R6 ;  /* 0x000000063b207c23 */ /* 0x000fe20008010806 */
[----:B------:R-:W-:Y:S01]  /*7710*/  FADD.FTZ R27, R13, R36 ;  /* 0x000000240d1b7221 */ /* 0x000fe20000010000 */
[--C-:B------:R-:W-:Y:S01]  /*7720*/  FFMA.FTZ R167, R62, UR6, -R6.reuse ;  /* 0x000000063ea77c23 */ /* 0x100fe20008010806 */
[----:B------:R-:W1:Y:S01]  /*7730*/  MUFU.EX2 R181, R181 ;  /* 0x000000b500b57308 */ /* 0x000e620000000800 */
[--C-:B------:R-:W-:Y:S01]  /*7740*/  FFMA.FTZ R34, R63, UR6, -R6.reuse ;  /* 0x000000063f227c23 */ /* 0x100fe20008010806 */
[----:B------:R-:W-:Y:S01]  /*7750*/  FADD.FTZ R38, R178, R27 ;  /* 0x0000001bb2267221 */ /* 0x000fe20000010000 */
[--C-:B------:R-:W-:Y:S01]  /*7760*/  FFMA.FTZ R161, R66, UR6, -R6.reuse ;  /* 0x0000000642a17c23 */ /* 0x100fe20008010806 */
[--C-:B------:R-:W-:Y:S01]  /*7770*/  FFMA.FTZ R36, R67, UR6, -R6.reuse ;  /* 0x0000000643247c23 */ /* 0x100fe20008010806 */
[----:B------:R-:W-:Y:S01]  /*7780*/  FFMA.FTZ R163, R70, UR6, -R6 ;  /* 0x0000000646a37c23 */ /* 0x000fe20008010806 */
[----:B------:R-:W-:Y:S01]  /*7790*/  FADD.FTZ R27, R15, R38 ;  /* 0x000000260f1b7221 */ /* 0x000fe20000010000 */
[----:B------:R-:W-:Y:S01]  /*77a0*/  FFMA.FTZ R157, R74, UR6, -R6 ;  /* 0x000000064a9d7c23 */ /* 0x000fe20008010806 */
[----:B------:R-:W2:Y:S01]  /*77b0*/  MUFU.EX2 R12, R12 ;  /* 0x0000000c000c7308 */ /* 0x000ea20000000800 */
[----:B0-----:R-:W-:Y:S01]  /*77c0*/  FFMA.FTZ R2, R7, R2, R10 ;  /* 0x0000000207027223 */ /* 0x001fe2000001000a */
[----:B------:R-:W-:Y:S01]  /*77d0*/  FADD.FTZ R38, R172, R27 ;  /* 0x0000001bac267221 */ /* 0x000fe20000010000 */
[--C-:B------:R-:W-:Y:S01]  /*77e0*/  FFMA.FTZ R159, R78, UR6, -R6.reuse ;  /* 0x000000064e9f7c23 */ /* 0x100fe20008010806 */
[--C-:B------:R-:W-:Y:S01]  /*77f0*/  FFMA.FTZ R153, R82, UR6, -R6.reuse ;  /* 0x0000000652997c23 */ /* 0x100fe20008010806 */
[----:B------:R-:W-:Y:S01]  /*7800*/  FFMA.FTZ R155, R86, UR6, -R6 ;  /* 0x00000006569b7c23 */ /* 0x000fe20008010806 */
[----:B------:R-:W-:Y:S01]  /*7810*/  FADD.FTZ R27, R21, R38 ;  /* 0x00000026151b7221 */ /* 0x000fe20000010000 */
[----:B------:R-:W-:Y:S01]  /*7820*/  FFMA.FTZ R38, R71, UR6, -R6 ;  /* 0x0000000647267c23 */ /* 0x000fe20008010806 */
[----:B------:R-:W0:Y:S01]  /*7830*/  MUFU.EX2 R177, R177 ;  /* 0x000000b100b17308 */ /* 0x000e220000000800 */
[----:B-1----:R-:W-:Y:S01]  /*7840*/  FADD.FTZ R2, R181, R2 ;  /* 0x00000002b5027221 */ /* 0x002fe20000010000 */
[----:B------:R-:W-:-:S03]  /*7850*/  FADD.FTZ R40, R174, R27 ;  /* 0x0000001bae287221 */ /* 0x000fc60000010000 */
[----:B------:R-:W-:Y:S01]  /*7860*/  FADD.FTZ R3, R183, R2 ;  /* 0x00000002b7037221 */ /* 0x000fe20000010000 */
[----:B------:R-:W-:Y:S02]  /*7870*/  FADD.FTZ R27, R25, R40 ;  /* 0x00000028191b7221 */ /* 0x000fe40000010000 */
[----:B------:R-:W1:Y:S01]  /*7880*/  MUFU.EX2 R14, R14 ;  /* 0x0000000e000e7308 */ /* 0x000e620000000800 */
[----:B--2---:R-:W-:Y:S01]  /*7890*/  FADD.FTZ R2, R12, R3 ;  /* 0x000000030c027221 */ /* 0x004fe20000010000 */
[----:B------:R-:W-:-:S04]  /*78a0*/  FADD.FTZ R40, R168, R27 ;  /* 0x0000001ba8287221 */ /* 0x000fc80000010000 */
[----:B------:R-:W-:Y:S01]  /*78b0*/  FADD.FTZ R27, R29, R40 ;  /* 0x000000281d1b7221 */ /* 0x000fe20000010000 */
[----:B------:R-:W-:Y:S01]  /*78c0*/  FFMA.FTZ R40, R75, UR6, -R6 ;  /* 0x000000064b287c23 */ /* 0x000fe20008010806 */
[----:B------:R-:W2:Y:S01]  /*78d0*/  MUFU.EX2 R179, R179 ;  /* 0x000000b300b37308 */ /* 0x000ea20000000800 */
[----:B0-----:R-:W-:Y:S01]  /*78e0*/  FADD.FTZ R3, R177, R2 ;  /* 0x00000002b1037221 */ /* 0x001fe20000010000 */
[----:B------:R-:W-:-:S04]  /*78f0*/  FADD.FTZ R42, R170, R27 ;  /* 0x0000001baa2a7221 */ /* 0x000fc80000010000 */
[----:B------:R-:W-:Y:S02]  /*7900*/  FADD.FTZ R27, R33, R42 ;  /* 0x0000002a211b7221 */ /* 0x000fe40000010000 */
[----:B------:R-:W0:Y:S01]  /*7910*/  MUFU.EX2 R20, R20 ;  /* 0x0000001400147308 */ /* 0x000e220000000800 */
[----:B-1----:R-:W-:Y:S01]  /*7920*/  FADD.FTZ R2, R14, R3 ;  /* 0x000000030e027221 */ /* 0x002fe20000010000 */
[----:B------:R-:W-:-:S04]  /*7930*/  FADD.FTZ R42, R164, R27 ;  /* 0x0000001ba42a7221 */ /* 0x000fc80000010000 */
[----:B------:R-:W-:Y:S01]  /*7940*/  FADD.FTZ R27, R11, R42 ;  /* 0x0000002a0b1b7221 */ /* 0x000fe20000010000 */
[----:B------:R-:W-:Y:S01]  /*7950*/  FFMA.FTZ R42, R79, UR6, -R6 ;  /* 0x000000064f2a7c23 */ /* 0x000fe20008010806 */
[----:B------:R-:W1:Y:S01]  /*7960*/  MUFU.EX2 R173, R173 ;  /* 0x000000ad00ad7308 */ /* 0x000e620000000800 */
[----:B--2---:R-:W-:Y:S01]  /*7970*/  FADD.FTZ R3, R179, R2 ;  /* 0x00000002b3037221 */ /* 0x004fe20000010000 */
[----:B------:R-:W-:-:S06]  /*7980*/  FADD.FTZ R44, R166, R27 ;  /* 0x0000001ba62c7221 */ /* 0x000fcc0000010000 */
        /* <DEDUP_REMOVED lines=34> */
[--C-:B------:R-:W-:Y:S01]  /*7bb0*/  FFMA.FTZ R44, R83, UR6, -R6.reuse ;  /* 0x00000006532c7c23 */ /* 0x100fe20008010806 */
[----:B------:R-:W-:-:S05]  /*7bc0*/  FFMA.FTZ R6, R87, UR6, -R6 ;  /* 0x0000000657067c23 */ /* 0x000fca0008010806 */
        /* <DEDUP_REMOVED lines=42> */
.L_x_1370:
[----:B------:R-:W-:Y:S01]  /*7e70*/  ULEA UR7, UR45, UR40, 0x3 ;  /* 0x000000282d077291 */ /* 0x000fe2000f8e183f */
[----:B------:R-:W-:Y:S01]  /*7e80*/  ISETP.GT.AND P1, PT, R8, UR48, PT ;  /* 0x0000003008007c0c */ /* 0x000fe2000bf24270 */
[----:B------:R-:W-:Y:S01]  /*7e90*/  UMOV UR44, UR39 ;  /* 0x00000027002c7c82 */ /* 0x000fe20008000000 */
[----:B------:R-:W-:Y:S01]  /*7ea0*/  UMOV UR45, UR38 ;  /* 0x00000026002d7c82 */ /* 0x000fe20008000000 */
[----:B------:R-:W-:Y:S01]  /*7eb0*/  UIADD3 UR7, UR7, 0x28860, URZ ;  /* 0x0002886007077890 */ /* 0x000fe2000fffe03f */
[----:B------:R-:W-:Y:S01]  /*7ec0*/  F2FP.F16.F32.PACK_AB R155, R6, R155 ;  /* 0x0000009b069b723e */ /* 0x000fe200000000ff */
        /* <DEDUP_REMOVED lines=98> */
[----:B------:R-:W-:Y:S02]  /*84f0*/  IMAD.MOV.U32 R7, RZ, RZ, R4 ;  /* 0x000000ffff077224 */ /* 0x000fe400078e0004 */
[----:B------:R-:W-:Y:S01]  /*8500*/  IMAD.MOV.U32 R6, RZ, RZ, R0 ;  /* 0x000000ffff067224 */ /* 0x000fe200078e0000 */
[----:B------:R-:W-:Y:S06]  /*8510*/  @P1 BRA `(.L_x_1371) ;  /* 0xffffffcc00b01947 */ /* 0x000fec000383ffff */
.L_x_1352:
[----:B------:R-:W-:Y:S02]  /*8520*/  UISETP.NE.AND UP1, UPT, UR50, URZ, UPT ;  /* 0x0000003f3200728c */ /* 0x000fe4000bf25270 */
[----:B------:R-:W-:Y:S02]  /*8530*/  UISETP.NE.AND UP0, UPT, UR43, URZ, UPT ;  /* 0x0000003f2b00728c */ /* 0x000fe4000bf05270 */
[----:B------:R-:W-:Y:S02]  /*8540*/  UIADD3 UR7, UR46, 0x7f, URZ ;  /* 0x0000007f2e077890 */ /* 0x000fe4000fffe03f */
[----:B------:R-:W-:Y:S02]  /*8550*/  UIADD3 UR14, UR41, 0x1, -UR42 ;  /* 0x00000001290e7890 */ /* 0x000fe4000fffe82a */
[----:B------:R-:W-:-:S03]  /*8560*/  PLOP3.LUT P1, PT, PT, PT, UP0, 0x40, 0x0 ;  /* 0x000000000000781c */ /* 0x000fc60003f2e808 */
[----:B------:R-:W-:Y:S01]  /*8570*/  @UP1 ULDC UR10, c[0x0][0x44c] ;  /* 0x00011300000a1ab9 */ /* 0x000fe20000000800 */
[----:B------:R-:W-:Y:S01]  /*8580*/  @UP1 ULDC UR15, c[0x0][0x450] ;  /* 0x00011400000f1ab9 */ /* 0x000fe20000000800 */
[----:B------:R-:W-:-:S04]  /*8590*/  UIMAD.WIDE.U32 UR10, UR7, UR10, URZ ;  /* 0x0000000a070a72a5 */ /* 0x000fc8000f8e003f */
[----:B------:R-:W-:-:S04]  /*85a0*/  @UP1 USHF.R.U32.HI UR7, URZ, UR15, UR11 ;  /* 0x0000000f3f071299 */ /* 0x000fc8000801160b */
[----:B------:R-:W-:-:S04]  /*85b0*/  UIADD3 UR7, UR14, UR7, URZ ;  /* 0x000000070e077290 */ /* 0x000fc8000fffe03f */
        /* <DEDUP_REMOVED lines=13> */
.L_x_1373:
[----:B------:R-:W-:Y:S02]  /*8690*/  ULDC UR18, c[0x0][0x9e4] ;  /* 0x0002790000127ab9 */ /* 0x000fe40000000800 */
[----:B------:R-:W-:-:S11]  /*86a0*/  UISETP.NE.AND UP0, UPT, UR18, 0x1, UPT ;  /* 0x000000011200788c */ /* 0x000fd6000bf05270 */
[----:B------:R-:W-:Y:S02]  /*86b0*/  @UP0 ULDC.64 UR10, c[0x0][0x9e8] ;  /* 0x00027a00000a0ab9 */ /* 0x000fe40000000a00 */
[----:B------:R-:W-:-:S04]  /*86c0*/  UIMAD.WIDE.U32 UR14, UR7, UR10, URZ ;  /* 0x0000000a070e72a5 */ /* 0x000fc8000f8e003f */
[----:B------:R-:W-:-:S12]  /*86d0*/  @UP0 USHF.R.U32.HI UR7, URZ, UR11, UR15 ;  /* 0x0000000b3f070299 */ /* 0x000fd8000801160f */
.L_x_1374:
[----:B------:R-:W-:-:S04]  /*86e0*/  UIMAD UR7, UR7, UR18, URZ ;  /* 0x00000012070772a4 */ /* 0x000fc8000f8e023f */
[----:B------:R-:W-:-:S04]  /*86f0*/  UISETP.LT.AND UP0, UPT, UR59, UR7, UPT ;  /* 0x000000073b00728c */ /* 0x000fc8000bf01270 */
[----:B------:R-:W-:-:S12]  /*8700*/  USEL UR59, UR59, UR7, !UP0 ;  /* 0x000000073b3b7287 */ /* 0x000fd8000c000000 */
.L_x_1372:
        /* <DEDUP_REMOVED lines=12> */
[----:B------:R-:W-:-:S05]  /*87d0*/  ULDC UR51, c[0x0][0x988] ;  /* 0x0002620000337ab9 */ /* 0x000fca0000000800 */
.L_x_1386:
[----:B------:R-:W-:Y:S01]  /*87e0*/  ISETP.NE.AND P2, PT, RZ, UR49, PT ;  /* 0x00000031ff007c0c */ /* 0x000fe2000bf45270 */
[----:B------:R-:W-:-:S04]  /*87f0*/  UISETP.NE.AND UP0, UPT, UR45, 0x1, UPT ;  /* 0x000000012d00788c */ /* 0x000fc8000bf05270 */
[----:B------:R-:W-:-:S04]  /*8800*/  USEL UR39, URZ, 0x1, UP0 ;  /* 0x000000013f277887 */ /* 0x000fc80008000000 */
[----:B------:R-:W-:-:S04]  /*8810*/  ULOP3.LUT UR39, UR44, UR39, URZ, 0x3c, !UPT ;  /* 0x000000272c277292 */ /* 0x000fc8000f8e3c3f */
[----:B------:R-:W-:Y:S08]  /*8820*/  @P2 BRA `(.L_x_1376) ;  /* 0x0000000000382947 */ /* 0x000ff00003800000 */
[----:B------:R-:W-:Y:S05]  /*8830*/  @!P0 BRA `(.L_x_1377) ;  /* 0x0000000000048947 */ /* 0x000fea0003800000 */
[----:B------:R-:W-:Y:S01]  /*8840*/  BPT.TRAP 0x1 ;  /* 0x000000040000795c */ /* 0x000fe20000300000 */
.L_x_1377:
        /* <DEDUP_REMOVED lines=9> */
.L_x_1378:
[----:B-1----:R-:W-:Y:S05]  /*88e0*/  @P1 BRA `(.L_x_1376) ;  /* 0x0000000000081947 */ /* 0x002fea0003800000 */
[----:B------:R-:W1:Y:S02]  /*88f0*/  SYNCS.PHASECHK.TRANS64.TRYWAIT P1, [UR6+0x28830], R0 ;  /* 0x02883000ff0075a7 */ /* 0x000e640008020146 */
[----:B-1----:R-:W-:Y:S05]  /*8900*/  @!P1 BRA `(.L_x_1379) ;  /* 0x000000f0006c9947 */ /* 0x002fea0003800000 */
.L_x_1376:
        /* <DEDUP_REMOVED lines=51> */
.L_x_1381:
[----:B------:R-:W-:Y:S01]  /*8c40*/  ULEA UR6, UR45, UR40, 0x3 ;  /* 0x000000282d067291 */ /* 0x000fe2000f8e183f */
[----:B------:R-:W-:-:S05]  /*8c50*/  IMAD.U32 R0, RZ, RZ, UR44 ;  /* 0x0000002cff007e24 */ /* 0x000fca000f8e00ff */
[----:B------:R-:W-:-:S04]  /*8c60*/  SHF.L.U32 R0, R0, 0x1f, RZ ;  /* 0x0000001f00007819 */ /* 0x000fc800000006ff */
[----:B------:R0:W1:Y:S01]  /*8c70*/  SYNCS.PHASECHK.TRANS64.TRYWAIT P1, [UR6+0x28850], R0 ;  /* 0x02885000ff0075a7 */ /* 0x0000620008020146 */
[----:B------:R-:W-:Y:S05]  /*8c80*/  @!P0 BRA `(.L_x_1382) ;  /* 0x0000000000048947 */ /* 0x000fea0003800000 */
[----:B------:R-:W-:Y:S01]  /*8c90*/  BPT.TRAP 0x1 ;  /* 0x000000040000795c */ /* 0x000fe20000300000 */
.L_x_1382:
[----:B-1----:R-:W-:Y:S05]  /*8ca0*/  @P1 BRA `(.L_x_1380) ;  /* 0x0000000000081947 */ /* 0x002fea0003800000 */
[----:B------:R-:W1:Y:S02]  /*8cb0*/  SYNCS.PHASECHK.TRANS64.TRYWAIT P1, [UR6+0x28850], R0 ;  /* 0x02885000ff0075a7 */ /* 0x000e640008020146 */
[----:B-1----:R-:W-:Y:S05]  /*8cc0*/  @!P1 BRA `(.L_x_1383) ;  /* 0x000000ec00949947 */ /* 0x002fea0003800000 */
.L_x_1380:
        /* <DEDUP_REMOVED lines=51> */
.L_x_1384:
[----:B0-----:R-:W-:Y:S01]  /*9000*/  FMNMX.FTZ R0, R24, R5, !PT ;  /* 0x0000000518007209 */ /* 0x001fe20007810000 */
[----:B------:R-:W-:Y:S01]  /*9010*/  UMOV UR6, UR51 ;  /* 0x0000003300067c82 */ /* 0x000fe20008000000 */
[----:B------:R-:W-:Y:S01]  /*9020*/  FMNMX.FTZ R4, R26, R7, !PT ;  /* 0x000000071a047209 */ /* 0x000fe20007810000 */
        /* <DEDUP_REMOVED lines=74> */
[C---:B------:R-:W-:Y:S01]  /*94d0*/  FADD.FTZ R5, -R0.reuse, R5 ;  /* 0x0000000500057221 */ /* 0x040fe20000010100 */
[----:B------:R-:W-:-:S03]  /*94e0*/  FMUL.FTZ R10, R0, UR6 ;  /* 0x00000006000a7c20 */ /* 0x000fc60008410000 */
[----:B------:R-:W-:Y:S01]  /*94f0*/  FMUL.FTZ R13, R5, UR6 ;  /* 0x00000006050d7c20 */ /* 0x000fe20008410000 */
[--C-:B------:R-:W-:Y:S01]  /*9500*/  FFMA.FTZ R153, R41, UR6, -R10.reuse ;  /* 0x0000000629997c23 */ /* 0x100fe2000801080a */
[----:B------:R-:W-:Y:S01]  /*9510*/  FADD.FTZ R5, -R4, R7 ;  /* 0x0000000704057221 */ /* 0x000fe20000010100 */
[--C-:B------:R-:W-:Y:S01]  /*9520*/  FFMA.FTZ R180, R25, UR6, -R10.reuse ;  /* 0x0000000619b47c23 */ /* 0x100fe2000801080a */
[----:B------:R0:W-:Y:S01]  /*9530*/  MUFU.EX2 R6, R13 ;  /* 0x0000000d00067308 */ /* 0x0001e20000000800 */
[--C-:B------:R-:W-:Y:S01]  /*9540*/  FFMA.FTZ R159, R29, UR6, -R10.reuse ;  /* 0x000000061d9f7c23 */ /* 0x100fe2000801080a */
        /* <DEDUP_REMOVED lines=22> */
[--C-:B0-----:R-:W-:Y:S01]  /*96b0*/  FFMA.FTZ R13, R73, UR6, -R10.reuse ;  /* 0x00000006490d7c23 */ /* 0x101fe2000801080a */
[--C-:B------:R-:W-:Y:S01]  /*96c0*/  FFMA.FTZ R158, R76, UR6, -R10.reuse ;  /* 0x000000064c9e7c23 */ /* 0x100fe2000801080a */
[--C-:B------:R-:W-:Y:S01]  /*96d0*/  FFMA.FTZ R11, R77, UR6, -R10.reuse ;  /* 0x000000064d0b7c23 */ /* 0x100fe2000801080a */
[--C-:B------:R-:W-:Y:S01]  /*96e0*/  FFMA.FTZ R152, R80, UR6, -R10.reuse ;  /* 0x0000000650987c23 */ /* 0x100fe2000801080a */
[--C-:B------:R-:W-:Y:S01]  /*96f0*/  FFMA.FTZ R9, R81, UR6, -R10.reuse ;  /* 0x0000000651097c23 */ /* 0x100fe2000801080a */
[--C-:B------:R-:W-:Y:S01]  /*9700*/  FFMA.FTZ R154, R84, UR6, -R10.reuse ;  /* 0x00000006549a7c23 */ /* 0x100fe2000801080a */
[----:B------:R-:W-:Y:S01]  /*9710*/  FFMA.FTZ R45, R85, UR6, -R10 ;  /* 0x00000006552d7c23 */ /* 0x000fe2000801080a */
[----:B------:R-:W-:Y:S01]  /*9720*/  FMUL.FTZ R10, R4, UR6 ;  /* 0x00000006040a7c20 */ /* 0x000fe20008410000 */
[----:B------:R-:W-:Y:S01]  /*9730*/  FMUL.FTZ R5, R5, UR6 ;  /* 0x0000000605057c20 */ /* 0x000fe20008410000 */
[----:B------:R-:W0:Y:S02]  /*9740*/  MUFU.EX2 R7, R7 ;  /* 0x0000000700077308 */ /* 0x000e240000000800 */
[--C-:B------:R-:W-:Y:S01]  /*9750*/  FFMA.FTZ R12, R26, UR6, -R10.reuse ;  /* 0x000000061a0c7c23 */ /* 0x100fe2000801080a */
[--C-:B------:R-:W-:Y:S01]  /*9760*/  FFMA.FTZ R181, R27, UR6, -R10.reuse ;  /* 0x000000061bb57c23 */ /* 0x100fe2000801080a */
[--C-:B------:R-:W-:Y:S01]  /*9770*/  FFMA.FTZ R183, R30, UR6, -R10.reuse ;  /* 0x000000061eb77c23 */ /* 0x100fe2000801080a */
[--C-:B------:R-:W-:Y:S01]  /*9780*/  FFMA.FTZ R14, R31, UR6, -R10.reuse ;  /* 0x000000061f0e7c23 */ /* 0x100fe2000801080a */
[--C-:B------:R-:W-:Y:S01]  /*9790*/  FFMA.FTZ R177, R34, UR6, -R10.reuse ;  /* 0x0000000622b17c23 */ /* 0x100fe2000801080a */
[--C-:B------:R-:W-:Y:S01]  /*97a0*/  FFMA.FTZ R20, R35, UR6, -R10.reuse ;  /* 0x0000000623147c23 */ /* 0x100fe2000801080a */
[----:B------:R-:W-:Y:S01]  /*97b0*/  MUFU.EX2 R5, R5 ;  /* 0x0000000500057308 */ /* 0x000fe20000000800 */
[--C-:B------:R-:W-:Y:S01]  /*97c0*/  FFMA.FTZ R179, R38, UR6, -R10.reuse ;  /* 0x0000000626b37c23 */ /* 0x100fe2000801080a */
[--C-:B------:R-:W-:Y:S01]  /*97d0*/  FFMA.FTZ R24, R39, UR6, -R10.reuse ;  /* 0x0000000627187c23 */ /* 0x100fe2000801080a */
[--C-:B------:R-:W-:Y:S01]  /*97e0*/  FFMA.FTZ R173, R42, UR6, -R10.reuse ;  /* 0x000000062aad7c23 */ /* 0x100fe2000801080a */
[--C-:B------:R-:W-:Y:S01]  /*97f0*/  FFMA.FTZ R26, R43, UR6, -R10.reuse ;  /* 0x000000062b1a7c23 */ /* 0x100fe2000801080a */
[--C-:B------:R-:W-:Y:S01]  /*9800*/  FFMA.FTZ R175, R46, UR6, -R10.reuse ;  /* 0x000000062eaf7c23 */ /* 0x100fe2000801080a */
[--C-:B------:R-:W-:Y:S01]  /*9810*/  FFMA.FTZ R28, R47, UR6, -R10.reuse ;  /* 0x000000062f1c7c23 */ /* 0x100fe2000801080a */
[--C-:B------:R-:W-:Y:S01]  /*9820*/  FFMA.FTZ R169, R50, UR6, -R10.reuse ;  /* 0x0000000632a97c23 */ /* 0x100fe2000801080a */
[----:B------:R-:W1:Y:S01]  /*9830*/  MUFU.EX2 R12, R12 ;  /* 0x0000000c000c7308 */ /* 0x000e620000000800 */
[----:B0-----:R-:W-:Y:S01]  /*9840*/  FFMA.FTZ R3, R6, R3, R7 ;  /* 0x0000000306037223 */ /* 0x001fe20000010007 */
[--C-:B------:R-:W-:Y:S01]  /*9850*/  FFMA.FTZ R30, R51, UR6, -R10.reuse ;  /* 0x00000006331e7c23 */ /* 0x100fe2000801080a */
[--C-:B------:R-:W-:Y:S01]  /*9860*/  FFMA.FTZ R171, R54, UR6, -R10.reuse ;  /* 0x0000000636ab7c23 */ /* 0x100fe2000801080a */
[--C-:B------:R-:W-:Y:S01]  /*9870*/  FFMA.FTZ R32, R55, UR6, -R10.reuse ;  /* 0x0000000637207c23 */ /* 0x100fe2000801080a */
[--C-:B------:R-:W-:Y:S01]  /*9880*/  FFMA.FTZ R165, R58, UR6, -R10.reuse ;  /* 0x000000063aa57c23 */ /* 0x100fe2000801080a */
[--C-:B------:R-:W-:Y:S01]  /*9890*/  FFMA.FTZ R34, R59, UR6, -R10.reuse ;  /* 0x000000063b227c23 */ /* 0x100fe2000801080a */
[--C-:B------:R-:W-:Y:S01]  /*98a0*/  FFMA.FTZ R167, R62, UR6, -R10.reuse ;  /* 0x000000063ea77c23 */ /* 0x100fe2000801080a */
[----:B------:R-:W0:Y:S01]  /*98b0*/  MUFU.EX2 R180, R180 ;  /* 0x000000b400b47308 */ /* 0x000e220000000800 */
[--C-:B------:R-:W-:Y:S01]  /*98c0*/  FFMA.FTZ R36, R63, UR6, -R10.reuse ;  /* 0x000000063f247c23 */ /* 0x100fe2000801080a */
[--C-:B------:R-:W-:Y:S01]  /*98d0*/  FFMA.FTZ R161, R66, UR6, -R10.reuse ;  /* 0x0000000642a17c23 */ /* 0x100fe2000801080a */
[----:B------:R-:W-:-:S05]  /*98e0*/  FFMA.FTZ R163, R70, UR6, -R10 ;  /* 0x0000000646a37c23 */ /* 0x000fca000801080a */
        /* <DEDUP_REMOVED lines=20> */
[----:B------:R-:W-:-:S06]  /*9a30*/  FFMA.FTZ R38, R67, UR6, -R10 ;  /* 0x0000000643267c23 */ /* 0x000fcc000801080a */
        /* <DEDUP_REMOVED lines=20> */
[----:B0-----:R-:W-:Y:S01]  /*9b80*/  FADD.FTZ R42, R174, R27 ;  /* 0x0000001bae2a7221 */ /* 0x001fe20000010000 */
[----:B------:R-:W-:-:S06]  /*9b90*/  FFMA.FTZ R27, R74, UR6, -R10 ;  /* 0x000000064a1b7c23 */ /* 0x000fcc000801080a */
        /* <DEDUP_REMOVED lines=53> */
[--C-:B------:R-:W-:Y:S01]  /*9ef0*/  FFMA.FTZ R39, R86, UR6, -R10.reuse ;  /* 0x0000000656277c23 */ /* 0x100fe2000801080a */
[----:B------:R-:W-:-:S05]  /*9f00*/  FFMA.FTZ R10, R87, UR6, -R10 ;  /* 0x00000006570a7c23 */ /* 0x000fca000801080a */
        /* <DEDUP_REMOVED lines=38> */
.L_x_1385:
[----:B------:R-:W-:Y:S01]  /*a170*/  ULEA UR7, UR45, UR40, 0x3 ;  /* 0x000000282d077291 */ /* 0x000fe2000f8e183f */
[----:B------:R-:W-:Y:S01]  /*a180*/  ISETP.GT.AND P1, PT, R8, UR48, PT ;  /* 0x0000003008007c0c */ /* 0x000fe2000bf24270 */
[----:B------:R-:W-:Y:S01]  /*a190*/  UMOV UR44, UR39 ;  /* 0x00000027002c7c82 */ /* 0x000fe20008000000 */
[----:B------:R-:W-:Y:S01]  /*a1a0*/  UMOV UR45, UR38 ;  /* 0x00000026002d7c82 */ /* 0x000fe20008000000 */
[----:B------:R-:W-:Y:S01]  /*a1b0*/  UIADD3 UR7, UR7, 0x28860, URZ ;  /* 0x0002886007077890 */ /* 0x000fe2000fffe03f */
[----:B------:R-:W-:Y:S01]  /*a1c0*/  F2FP.F16.F32.PACK_AB R180, R180, R7 ;  /* 0x00000007b4b4723e */ /* 0x000fe200000000ff */
[-C--:B------:R-:W-:Y:S01]  /*a1d0*/  FMUL.FTZ R90, R90, R5.reuse ;  /* 0x000000055a5a7220 */ /* 0x080fe20000410000 */
[----:B------:R-:W-:Y:S01]  /*a1e0*/  F2FP.F16.F32.PACK_AB R182, R159, R182 ;  /* 0x000000b69fb6723e */ /* 0x000fe200000000ff */
[----:B------:R-:W-:Y:S01]  /*a1f0*/  UPRMT UR7, UR53, 0x654, UR7 ;  /* 0x0000065435077896 */ /* 0x000fe20008000007 */
[----:B------:R-:W-:Y:S01]  /*a200*/  F2FP.F16.F32.PACK_AB R176, R157, R176 ;  /* 0x000000b09db0723e */ /* 0x000fe200000000ff */
[-C--:B------:R-:W-:Y:S01]  /*a210*/  FMUL.FTZ R91, R91, R5.reuse ;  /* 0x000000055b5b7220 */ /* 0x080fe20000410000 */
[----:B------:R-:W-:Y:S01]  /*a220*/  F2FP.F16.F32.PACK_AB R178, R155, R178 ;  /* 0x000000b29bb2723e */ /* 0x000fe200000000ff */
[-C--:B------:R-:W-:Y:S01]  /*a230*/  FMUL.FTZ R94, R94, R5.reuse ;  /* 0x000000055e5e7220 */ /* 0x080fe20000410000 */
        /* <DEDUP_REMOVED lines=89> */
[----:B------:R-:W-:Y:S01]  /*a7d0*/  FMUL.FTZ R149, R149, R6 ;  /* 0x0000000695957220 */ /* 0x000fe20000410000 */
[----:B------:R-:W-:-:S02]  /*a7e0*/  VIADD R8, R8, 0xffffffff ;  /* 0xffffffff08087836 */ /* 0x000fc40000000000 */
[----:B------:R-:W-:Y:S02]  /*a7f0*/  IMAD.MOV.U32 R7, RZ, RZ, R4 ;  /* 0x000000ffff077224 */ /* 0x000fe400078e0004 */
[----:B------:R-:W-:Y:S01]  /*a800*/  IMAD.MOV.U32 R5, RZ, RZ, R0 ;  /* 0x000000ffff057224 */ /* 0x000fe200078e0000 */
[----:B------:R-:W-:Y:S06]  /*a810*/  @P1 BRA `(.L_x_1386) ;  /* 0xffffffdc00f01947 */ /* 0x000fec000383ffff */
.L_x_1375:
[----:B------:R-:W-:-:S13]  /*a820*/  ISETP.GE.AND P1, PT, R8, UR52, PT ;  /* 0x0000003408007c0c */ /* 0x000fda000bf26270 */
[----:B------:R-:W-:Y:S05]  /*a830*/  @!P1 BRA `(.L_x_1387) ;  /* 0x0000003000609947 */ /* 0x000fea0003800000 */
        /* <DEDUP_REMOVED lines=8> */
.L_x_1406:
[----:B------:R-:W-:Y:S01]  /*a8c0*/  UIADD3 UR38, UR45, 0x1, URZ ;  /* 0x000000012d267890 */ /* 0x000fe2000fffe03f */
[----:B------:R-:W-:-:S03]  /*a8d0*/  ISETP.NE.AND P2, PT, RZ, UR49, PT ;  /* 0x00000031ff007c0c */ /* 0x000fc6000bf45270 */
[----:B------:R-:W-:-:S04]  /*a8e0*/  UISETP.NE.AND UP0, UPT, UR38, 0x2, UPT ;  /* 0x000000022600788c */ /* 0x000fc8000bf05270 */
[----:B------:R-:W-:Y:S02]  /*a8f0*/  USEL UR39, URZ, 0x1, UP0 ;  /* 0x000000013f277887 */ /* 0x000fe40008000000 */
[----:B------:R-:W-:Y:S02]  /*a900*/  USEL UR38, UR38, URZ, UP0 ;  /* 0x0000003f26267287 */ /* 0x000fe40008000000 */
[----:B------:R-:W-:Y:S02]  /*a910*/  ULOP3.LUT UR39, UR44, UR39, URZ, 0x3c, !UPT ;  /* 0x000000272c277292 */ /* 0x000fe4000f8e3c3f */
[----:B------:R-:W-:Y:S10]  /*a920*/  @P2 BRA `(.L_x_1388) ;  /* 0x00000000002c2947 */ /* 0x000ff40003800000 */
[----:B------:R-:W-:Y:S05]  /*a930*/  @!P0 BRA `(.L_x_1389) ;  /* 0x0000000000048947 */ /* 0x000fea0003800000 */
[----:B------:R-:W-:Y:S01]  /*a940*/  BPT.TRAP 0x1 ;  /* 0x000000040000795c */ /* 0x000fe20000300000 */
.L_x_1389:
[----:B------:R-:W-:Y:S01]  /*a950*/  ULEA UR6, UR38, UR40, 0x3 ;  /* 0x0000002826067291 */ /* 0x000fe2000f8e183f */
[----:B------:R-:W-:-:S05]  /*a960*/  IMAD.U32 R0, RZ, RZ, UR39 ;  /* 0x00000027ff007e24 */ /* 0x000fca000f8e00ff */
[----:B------:R-:W-:-:S04]  /*a970*/  SHF.L.U32 R0, R0, 0x1f, RZ ;  /* 0x0000001f00007819 */ /* 0x000fc800000006ff */
[----:B------:R0:W1:Y:S01]  /*a980*/  SYNCS.PHASECHK.TRANS64.TRYWAIT P1, [UR6+0x28830], R0 ;  /* 0x02883000ff0075a7 */ /* 0x0000620008020146 */
[----:B------:R-:W-:Y:S05]  /*a990*/  @!P0 BRA `(.L_x_1390) ;  /* 0x0000000000048947 */ /* 0x000fea0003800000 */
[----:B------:R-:W-:Y:S01]  /*a9a0*/  BPT.TRAP 0x1 ;  /* 0x000000040000795c */ /* 0x000fe20000300000 */
.L_x_1390:
[----:B-1----:R-:W-:Y:S05]  /*a9b0*/  @P1 BRA `(.L_x_1388) ;  /* 0x0000000000081947 */ /* 0x002fea0003800000 */
[----:B------:R-:W1:Y:S02]  /*a9c0*/  SYNCS.PHASECHK.TRANS64.TRYWAIT P1, [UR6+0x28830], R0 ;  /* 0x02883000ff0075a7 */ /* 0x000e640008020146 */
[----:B-1----:R-:W-:Y:S05]  /*a9d0*/  @!P1 BRA `(.L_x_1391) ;  /* 0x000000d000689947 */ /* 0x002fea0003800000 */
.L_x_1388:
[----:B------:R-:W2:Y:S01]  /*a9e0*/  S2R R4, SR_TID.X ;  /* 0x0000000000047919 */ /* 0x000ea20000002100 */
[----:B------:R-:W-:Y:S01]  /*a9f0*/  ULEA UR30, UR38, UR47, 0xb ;  /* 0x0000002f261e7291 */ /* 0x000fe2000f8e583f */
[----:B------:R-:W-:Y:S01]  /*aa00*/  UMOV UR35, 0x40000040 ;  /* 0x4000004000237882 */ /* 0x000fe20000000000 */
[----:B------:R-:W-:Y:S02]  /*aa10*/  UMOV UR7, 0x40000040 ;  /* 0x4000004000077882 */ /* 0x000fe40000000000 */
[----:B------:R-:W-:Y:S02]  /*aa20*/  UIADD3 UR6, UR30, 0x2, URZ ;  /* 0x000000021e067890 */ /* 0x000fe4000fffe03f */
[----:B------:R-:W-:Y:S02]  /*aa30*/  UIADD3 UR10, UR30, 0x4, URZ ;  /* 0x000000041e0a7890 */ /* 0x000fe4000fffe03f */
[----:B------:R-:W-:Y:S01]  /*aa40*/  UMOV UR34, UR30 ;  /* 0x0000001e00227c82 */ /* 0x000fe20008000000 */
        /* <DEDUP_REMOVED lines=41> */
.L_x_1393:
[----:B------:R-:W-:Y:S01]  /*ace0*/  ULEA UR6, UR45, UR40, 0x3 ;  /* 0x000000282d067291 */ /* 0x000fe2000f8e183f */
[----:B------:R-:W-:-:S05]  /*acf0*/  IMAD.U32 R0, RZ, RZ, UR44 ;  /* 0x0000002cff007e24 */ /* 0x000fca000f8e00ff */
[----:B------:R-:W-:-:S04]  /*ad00*/  SHF.L.U32 R0, R0, 0x1f, RZ ;  /* 0x0000001f00007819 */ /* 0x000fc800000006ff */
[----:B------:R0:W1:Y:S01]  /*ad10*/  SYNCS.PHASECHK.TRANS64.TRYWAIT P1, [UR6+0x28850], R0 ;  /* 0x02885000ff0075a7 */ /* 0x0000620008020146 */
[----:B------:R-:W-:Y:S05]  /*ad20*/  @!P0 BRA `(.L_x_1394) ;  /* 0x0000000000048947 */ /* 0x000fea0003800000 */
[----:B------:R-:W-:Y:S01]  /*ad30*/  BPT.TRAP 0x1 ;  /* 0x000000040000795c */ /* 0x000fe20000300000 */
.L_x_1394:
[----:B-1----:R-:W-:Y:S05]  /*ad40*/  @P1 BRA `(.L_x_1392) ;  /* 0x0000000000081947 */ /* 0x002fea0003800000 */
[----:B------:R-:W1:Y:S02]  /*ad50*/  SYNCS.PHASECHK.TRANS64.TRYWAIT P1, [UR6+0x28850], R0 ;  /* 0x02885000ff0075a7 */ /* 0x000e640008020146 */
[----:B-1----:R-:W-:Y:S05]  /*ad60*/  @!P1 BRA `(.L_x_1395) ;  /* 0x000000cc009c9947 */ /* 0x002fea0003800000 */
.L_x_1392:
        /* <DEDUP_REMOVED lines=51> */
.L_x_1396:
        /* <DEDUP_REMOVED lines=38> */
.L_x_1399:
[----:B------:R-:W-:-:S05]  /*b300*/  IMAD.U32 R15, RZ, RZ, UR48 ;  /* 0x00000030ff0f7e24 */ /* 0x000fca000f8e00ff */
[----:B------:R-:W-:-:S13]  /*b310*/  ISETP.NE.AND P1, PT, R15, 0x1, PT ;  /* 0x000000010f00780c */ /* 0x000fda0003f25270 */
[----:B------:R-:W0:Y:S02]  /*b320*/  @P1 LDC.64 R4, c[0x0][0x9e8] ;  /* 0x00027a00ff041b82 */ /* 0x000e240000000a00 */
[----:B0-----:R-:W-:-:S05]  /*b330*/  @P1 IMAD.HI.U32 R4, R12, R4, RZ ;  /* 0x000000040c041227 */ /* 0x001fca00078e00ff */
[----:B------:R-:W-:-:S07]  /*b340*/  @P1 SHF.R.U32.HI R12, RZ, R5, R4 ;  /* 0x00000005ff0c1219 */ /* 0x000fce0000011604 */
.L_x_1400:
[----:B------:R-:W-:Y:S05]  /*b350*/  BSYNC B0 ;  /* 0x0000000000007941 */ /* 0x000fea0003800000 */
.L_x_1398:
[----:B------:R-:W-:-:S04]  /*b360*/  IMAD R5, R12, R15, -R9 ;  /* 0x0000000f0c057224 */ /* 0x000fc800078e0a09 */
[----:B------:R-:W-:-:S05]  /*b370*/  IMAD.IADD R5, R5, 0x1, -R16 ;  /* 0x0000000105057824 */ /* 0x000fca00078e0a10 */
[----:B------:R-:W-:Y:S02]  /*b380*/  VIADDMNMX R10, R5, R15, R10, PT ;  /* 0x0000000f050a7246 */ /* 0x000fe4000380010a */
[----:B------:R-:W-:-:S07]  /*b390*/  VIMNMX R11, R11, R5, !PT ;  /* 0x000000050b0b7248 */ /* 0x000fce0007fe0100 */
.L_x_1397:
        /* <DEDUP_REMOVED lines=116> */
.L_x_1403:
[----:B------:R-:W-:-:S05]  /*bae0*/  IMAD.U32 R12, RZ, RZ, UR48 ;  /* 0x00000030ff0c7e24 */ /* 0x000fca000f8e00ff */
[----:B------:R-:W-:-:S13]  /*baf0*/  ISETP.NE.AND P2, PT, R12, 0x1, PT ;  /* 0x000000010c00780c */ /* 0x000fda0003f45270 */
[----:B------:R-:W0:Y:S02]  /*bb00*/  @P2 LDC.64 R4, c[0x0][0x9e8] ;  /* 0x00027a00ff042b82 */ /* 0x000e240000000a00 */
[----:B0-----:R-:W-:-:S05]  /*bb10*/  @P2 IMAD.HI.U32 R4, R0, R4, RZ ;  /* 0x0000000400042227 */ /* 0x001fca00078e00ff */
[----:B------:R-:W-:-:S07]  /*bb20*/  @P2 SHF.R.U32.HI R0, RZ, R5, R4 ;  /* 0x00000005ff002219 */ /* 0x000fce0000011604 */
.L_x_1404:
[----:B------:R-:W-:Y:S05]  /*bb30*/  BSYNC B0 ;  /* 0x0000000000007941 */ /* 0x000fea0003800000 */
.L_x_1402:
[----:B------:R-:W-:-:S04]  /*bb40*/  IMAD R9, R0, R12, -R9 ;  /* 0x0000000c00097224 */ /* 0x000fc800078e0a09 */
[----:B------:R-:W-:-:S05]  /*bb50*/  IMAD.IADD R9, R9, 0x1, -R16 ;  /* 0x0000000109097824 */ /* 0x000fca00078e0a10 */
[----:B------:R-:W-:Y:S02]  /*bb60*/  VIADDMNMX R10, R9, R12, R10, PT ;  /* 0x0000000c090a7246 */ /* 0x000fe4000380010a */
[----:B------:R-:W-:-:S07]  /*bb70*/  VIMNMX R11, R11, R9, !PT ;  /* 0x000000090b0b7248 */ /* 0x000fce0007fe0100 */
.L_x_1401:
        /* <DEDUP_REMOVED lines=377> */
.L_x_1405:
        /* <DEDUP_REMOVED lines=107> */
.L_x_1387:
[----:B------:R-:W-:Y:S06]  /*d9c0*/  BAR.ARV 0x8, 0x180 ;  /* 0x0206000000007b1d */ /* 0x000fec0000002000 */
[----:B------:R-:W-:Y:S05]  /*d9d0*/  @!P0 BRA `(.L_x_1407) ;  /* 0x0000000000048947 */ /* 0x000fea0003800000 */
[----:B------:R-:W-:Y:S01]  /*d9e0*/  BPT.TRAP 0x1 ;  /* 0x000000040000795c */ /* 0x000fe20000300000 */
.L_x_1407:
[----:B------:R-:W-:Y:S01]  /*d9f0*/  ULEA UR5, UR38, UR40, 0x3 ;  /* 0x0000002826057291 */ /* 0x000fe2000f8e183f */
[----:B------:R-:W-:-:S05]  /*da00*/  IMAD.U32 R5, RZ, RZ, UR39 ;  /* 0x00000027ff057e24 */ /* 0x000fca000f8e00ff */
[----:B------:R-:W-:-:S04]  /*da10*/  SHF.L.U32 R5, R5, 0x1f, RZ ;  /* 0x0000001f05057819 */ /* 0x000fc800000006ff */
[----:B------:R0:W1:Y:S01]  /*da20*/  SYNCS.PHASECHK.TRANS64.TRYWAIT P1, [UR5+0x28850], R5 ;  /* 0x02885005ff0075a7 */ /* 0x0000620008020145 */
[----:B------:R-:W-:Y:S05]  /*da30*/  @!P0 BRA `(.L_x_1408) ;  /* 0x0000000000048947 */ /* 0x000fea0003800000 */
[----:B------:R-:W-:Y:S01]  /*da40*/  BPT.TRAP 0x1 ;  /* 0x000000040000795c */ /* 0x000fe20000300000 */
.L_x_1408:
[----:B-1----:R-:W-:Y:S05]  /*da50*/  @P1 BRA `(.L_x_1409) ;  /* 0x0000000000081947 */ /* 0x002fea0003800000 */
[----:B------:R-:W1:Y:S02]  /*da60*/  SYNCS.PHASECHK.TRANS64.TRYWAIT P1, [UR5+0x28850], R5 ;  /* 0x02885005ff0075a7 */ /* 0x000e640008020145 */
[----:B-1----:R-:W-:Y:S05]  /*da70*/  @!P1 BRA `(.L_x_1410) ;  /* 0x000000a000709947 */ /* 0x002fea0003800000 */
.L_x_1409:
[----:B------:R-:W-:Y:S01]  /*da80*/  UIADD3 UR40, UR40, 0x400, URZ ;  /* 0x0000040028287890 */ /* 0x000fe2000fffe03f */
[----:B------:R-:W-:Y:S01]  /*da90*/  WARPGROUP.ARRIVE ;  /* 0x00000000000079c5 */ /* 0x000fe20000000000 */
[----:B------:R-:W-:Y:S01]  /*daa0*/  UMOV UR11, 0x40000040 ;  /* 0x40000040000b7882 */ /* 0x000fe20000000000 */
[----:B-1----:R-:W1:Y:S01]  /*dab0*/  SHFL.BFLY PT, R6, R3, 0x2, 0x1f ;  /* 0x0c401f0003067f89 */ /* 0x002e6200000e0000 */
[----:B------:R-:W-:Y:S01]  /*dac0*/  USHF.R.U32.HI UR40, URZ, 0x4, UR40 ;  /* 0x000000043f287899 */ /* 0x000fe20008011628 */
[----:B------:R-:W-:Y:S02]  /*dad0*/  IMAD.U32 R12, RZ, RZ, UR6 ;  /* 0x00000006ff0c7e24 */ /* 0x000fe4000f8e00ff */
[----:B0-----:R-:W0:Y:S01]  /*dae0*/  SHFL.BFLY PT, R5, R2, 0x2, 0x1f ;  /* 0x0c401f0002057f89 */ /* 0x001e2200000e0000 */
[----:B------:R-:W-:Y:S01]  /*daf0*/  ULOP3.LUT UR40, UR40, 0x3fff, URZ, 0xc0, !UPT ;  /* 0x00003fff28287892 */ /* 0x000fe2000f8ec03f */
[----:B------:R-:W-:Y:S02]  /*db00*/  IMAD.MOV.U32 R21, RZ, RZ, -0x800000 ;  /* 0xff800000ff157424 */ /* 0x000fe400078e00ff */
[----:B------:R-:W-:Y:S01]  /*db10*/  IMAD.MOV.U32 R20, RZ, RZ, -0x800000 ;  /* 0xff800000ff147424 */ /* 0x000fe200078e00ff */
[----:B------:R-:W-:-:S04]  /*db20*/  ULOP3.LUT UR4, UR40, 0x4000000, URZ, 0xfc, !UPT ;  /* 0x0400000028047892 */ /* 0x000fc8000f8efc3f */
[----:B------:R-:W-:-:S07]  /*db30*/  ULEA UR4, UR38, UR4, 0xb ;  /* 0x0000000426047291 */ /* 0x000fce000f8e583f */
[----:B------:R-:W-:Y:S02]  /*db40*/  UMOV UR10, UR4 ;  /* 0x00000004000a7c82 */ /* 0x000fe40008000000 */
[----:B------:R-:W-:Y:S01]  /*db50*/  HGMMA.64x128x16.F32 R88, R180, gdesc[UR8].tnspB, R88, gsb0 ;  /* 0x41e00008b4587df0 */ /* 0x000fe20008000858 */
[----:B------:R-:W-:Y:S01]  /*db60*/  UIADD3 UR10, UR4, 0x80, URZ ;  /* 0x00000080040a7890 */ /* 0x000fe2000fffe03f */
[----:B-1----:R-:W-:Y:S01]  /*db70*/  FADD.FTZ R6, R6, R3 ;  /* 0x0000000306067221 */ /* 0x002fe20000010000 */
[----:B------:R-:W-:Y:S01]  /*db80*/  UMOV UR11, 0x40000040 ;  /* 0x40000040000b7882 */ /* 0x000fe20000000000 */
[----:B------:R-:W-:Y:S02]  /*db90*/  IMAD.U32 R3, RZ, RZ, UR6 ;  /* 0x00000006ff037e24 */ /* 0x000fe4000f8e00ff */
[----:B0-----:R-:W-:Y:S01]  /*dba0*/  FADD.FTZ R7, R5, R2 ;  /* 0x0000000205077221 */ /* 0x001fe20000010000 */
[----:B------:R-:W-:Y:S01]  /*dbb0*/  IMAD.MOV.U32 R2, RZ, RZ, RZ ;  /* 0x000000ffff027224 */ /* 0x000fe200078e00ff */
[----:B------:R-:W0:Y:S04]  /*dbc0*/  SHFL.BFLY PT, R5, R6, 0x1, 0x1f ;  /* 0x0c201f0006057f89 */ /* 0x000e2800000e0000 */
[----:B------:R-:W1:Y:S01]  /*dbd0*/  SHFL.BFLY PT, R8, R7, 0x1, 0x1f ;  /* 0x0c201f0007087f89 */ /* 0x000e6200000e0000 */
[----:B0-----:R-:W-:Y:S01]  /*dbe0*/  FADD.FTZ R10, R6, R5 ;  /* 0x00000005060a7221 */ /* 0x001fe20000010000 */
[----:B-1----:R-:W-:-:S04]  /*dbf0*/  FADD.FTZ R11, R7, R8 ;  /* 0x00000008070b7221 */ /* 0x002fc80000010000 */
[----:B------:R-:W-:Y:S01]  /*dc00*/  FSETP.NE.FTZ.AND P1, PT, R10, RZ, PT ;  /* 0x000000ff0a00720b */ /* 0x000fe20003f35000 */
[----:B------:R-:W-:Y:S01]  /*dc10*/  IMAD.MOV.U32 R8, RZ, RZ, RZ ;  /* 0x000000ffff087224 */ /* 0x000fe200078e00ff */
[----:B------:R-:W-:-:S11]  /*dc20*/  FSETP.NE.FTZ.AND P2, PT, R11, RZ, PT ;  /* 0x000000ff0b00720b */ /* 0x000fd60003f55000 */
[----:B------:R-:W0:Y:S01]  /*dc30*/  @P1 MUFU.LG2 R5, R10 ;  /* 0x0000000a00051308 */ /* 0x000e220000000c00 */
[----:B------:R-:W-:Y:S01]  /*dc40*/  @P1 FMUL.FTZ R3, R3, 0.69314718246459960938 ;  /* 0x3f31721803031820 */ /* 0x000fe20000410000 */
        /* <DEDUP_REMOVED lines=45> */
.L_x_1411:
        /* <DEDUP_REMOVED lines=37> */
[----:B------:R-:W-:Y:S01]  /*e170*/  USEL UR4, URZ, 0x1, UP0 ;  /* 0x000000013f047887 */ /* 0x000fe20008000000 */
        /* <DEDUP_REMOVED lines=33> */
[----:B------:R-:W-:-:S02]  /*e390*/  UIADD3 UR61, UR61, 0x1, URZ ;  /* 0x000000013d3d7890 */ /* 0x000fc4000fffe03f */
[----:B------:R-:W-:Y:S02]  /*e3a0*/  USEL UR38, UR38, URZ, UP0 ;  /* 0x0000003f26267287 */ /* 0x000fe40008000000 */
[----:B------:R-:W-:-:S12]  /*e3b0*/  ULOP3.LUT UR39, UR39, UR4, URZ, 0x3c, !UPT ;  /* 0x0000000427277292 */ /* 0x000fd8000f8e3c3f */
.L_x_1333:
[----:B------:R-:W0:Y:S01]  /*e3c0*/  S2R R5, SR_CgaCtaId ;  /* 0x0000000000057919 */ /* 0x000e220000008800 */
[----:B------:R-:W-:Y:S01]  /*e3d0*/  MOV R0, 0x400 ;  /* 0x0000040000007802 */ /* 0x000fe20000000f00 */
[----:B------:R-:W-:Y:S01]  /*e3e0*/  BSSY B0, `(.L_x_1412) ;  /* 0x00002e8000007945 */ /* 0x000fe20003800000 */
[----:B------:R-:W-:Y:S02]  /*e3f0*/  BAR.SYNC.DEFER_BLOCKING 0x5, 0x180 ;  /* 0x0146000000007b1d */ /* 0x000fe40000010000 */
[----:B0-----:R-:W-:-:S05]  /*e400*/  LEA R0, R5, R0, 0x18 ;  /* 0x0000000005007211 */ /* 0x001fca00078ec0ff */
[----:B------:R-:W0:Y:S02]  /*e410*/  LDS.128 R4, [R0+0x288d0] ;  /* 0x0288d00000047984 */ /* 0x000e240000000c00 */
[----:B0-----:R-:W-:Y:S02]  /*e420*/  R2UR UR6, R5 ;  /* 0x00000000050672ca */ /* 0x001fe400000e0000 */
[----:B------:R-:W-:Y:S02]  /*e430*/  R2UR UR5, R6 ;  /* 0x00000000060572ca */ /* 0x000fe400000e0000 */
[----:B------:R-:W-:Y:S01]  /*e440*/  R2UR UR7, R7 ;  /* 0x00000000070772ca */ /* 0x000fe200000e0000 */
[----:B------:R-:W-:Y:S06]  /*e450*/  BAR.ARV 0x4, 0x180 ;  /* 0x0106000000007b1d */ /* 0x000fec0000002000 */
[----:B------:R-:W-:Y:S08]  /*e460*/  @P0 BRA `(.L_x_1413) ;  /* 0x0000002000640947 */ /* 0x000ff00003800000 */
[----:B------:R-:W0:Y:S01]  /*e470*/  S2R R5, SR_SWINHI ;  /* 0x0000000000057919 */ /* 0x000e220000002f00 */
[----:B------:R-:W-:Y:S01]  /*e480*/  ULDC.64 UR10, c[0x0][0xc00] ;  /* 0x00030000000a7ab9 */ /* 0x000fe20000000a00 */
[----:B------:R-:W-:Y:S01]  /*e490*/  ULDC.64 UR8, c[0x0][0xc00] ;  /* 0x0003000000087ab9 */ /* 0x000fe20000000a00 */
[----:B------:R-:W1:Y:S01]  /*e4a0*/  LDC R45, c[0x0][0xbe8] ;  /* 0x0002fa00ff2d7b82 */ /* 0x000e620000000800 */
[----:B------:R-:W-:Y:S01]  /*e4b0*/  UIMAD.WIDE UR8, UR57, 0x4, UR8 ;  /* 0x00000004390878a5 */ /* 0x000fe2000f8e0208 */
[----:B------:R-:W-:Y:S02]  /*e4c0*/  MOV R32, R0 ;  /* 0x0000000000207202 */ /* 0x000fe40000000f00 */
[----:B0-----:R-:W-:-:S03]  /*e4d0*/  MOV R33, R5 ;  /* 0x0000000500217202 */ /* 0x001fc60000000f00 */
[----:B------:R-:W-:-:S03]  /*e4e0*/  IMAD.WIDE R4, R218, 0x2, R32 ;  /* 0x00000002da047825 */ /* 0x000fc600078e0220 */
[C---:B------:R-:W-:Y:S02]  /*e4f0*/  LOP3.LUT R7, R4.reuse, 0x380, RZ, 0xc0, !PT ;  /* 0x0000038004077812 */ /* 0x040fe400078ec0ff */
[C---:B------:R-:W-:Y:S02]  /*e500*/  IADD3 R8, P5, R4.reuse, 0x40, RZ ;  /* 0x0000004004087810 */ /* 0x040fe40007fbe0ff */
[----:B------:R-:W-:Y:S02]  /*e510*/  SHF.R.U64 R7, R7, 0x3, RZ ;  /* 0x0000000307077819 */ /* 0x000fe400000012ff */
[C---:B------:R-:W-:Y:S01]  /*e520*/  IADD3 R31, P6, R4.reuse, 0x20, RZ ;  /* 0x00000020041f7810 */ /* 0x040fe20007fde0ff */
[--C-:B------:R-:W-:Y:S01]  /*e530*/  IMAD.X R27, RZ, RZ, R5.reuse, P5 ;  /* 0x000000ffff1b7224 */ /* 0x100fe200028e0605 */
[C---:B------:R-:W-:Y:S02]  /*e540*/  IADD3 R35, P4, R4.reuse, 0x60, RZ ;  /* 0x0000006004237810 */ /* 0x040fe40007f9e0ff */
[C---:B------:R-:W-:Y:S01]  /*e550*/  IADD3 R37, P3, R4.reuse, 0x4000, RZ ;  /* 0x0000400004257810 */ /* 0x040fe20007f7e0ff */
[--C-:B------:R-:W-:Y:S01]  /*e560*/  IMAD.X R29, RZ, RZ, R5.reuse, P6 ;  /* 0x000000ffff1d7224 */ /* 0x100fe200030e0605 */
[C---:B------:R-:W-:Y:S01]  /*e570*/  IADD3 R39, P2, R4.reuse, 0x4020, RZ ;  /* 0x0000402004277810 */ /* 0x040fe20007f5e0ff */
        /* <DEDUP_REMOVED lines=11> */
[----:B------:R-:W-:Y:S02]  /*e630*/  LOP3.LUT R10, R35, 0x380, RZ, 0xc0, !PT ;  /* 0x00000380230a7812 */ /* 0x000fe400078ec0ff */
[----:B------:R-:W-:Y:S02]  /*e640*/  LOP3.LUT R12, R37, 0x380, RZ, 0xc0, !PT ;  /* 0x00000380250c7812 */ /* 0x000fe400078ec0ff */
[----:B------:R-:W-:Y:S02]  /*e650*/  LOP3.LUT R26, R7, R8, RZ, 0x3c, !PT ;  /* 0x00000008071a7212 */ /* 0x000fe400078e3cff */
[----:B------:R-:W-:Y:S02]  /*e660*/  SHF.R.U64 R6, R6, 0x3, RZ ;  /* 0x0000000306067819 */ /* 0x000fe400000012ff */
[----:B------:R-:W-:-:S02]  /*e670*/  SHF.R.U64 R10, R10, 0x3, RZ ;  /* 0x000000030a0a7819 */ /* 0x000fc400000012ff */
[----:B------:R-:W-:Y:S02]  /*e680*/  LOP3.LUT R8, R39, 0x380, RZ, 0xc0, !PT ;  /* 0x0000038027087812 */ /* 0x000fe400078ec0ff */
[----:B------:R-:W-:Y:S02]  /*e690*/  SHF.R.U64 R12, R12, 0x3, RZ ;  /* 0x000000030c0c7819 */ /* 0x000fe400000012ff */
[----:B------:R-:W-:Y:S02]  /*e6a0*/  LOP3.LUT R28, R6, R31, RZ, 0x3c, !PT ;  /* 0x0000001f061c7212 */ /* 0x000fe400078e3cff */
[----:B------:R-:W-:Y:S02]  /*e6b0*/  LOP3.LUT R24, R10, R35, RZ, 0x3c, !PT ;  /* 0x000000230a187212 */ /* 0x000fe400078e3cff */
[----:B------:R-:W-:Y:S02]  /*e6c0*/  SHF.R.U64 R8, R8, 0x3, RZ ;  /* 0x0000000308087819 */ /* 0x000fe400000012ff */
[----:B------:R-:W-:-:S02]  /*e6d0*/  LOP3.LUT R10, R41, 0x380, RZ, 0xc0, !PT ;  /* 0x00000380290a7812 */ /* 0x000fc400078ec0ff */
[----:B------:R-:W-:Y:S02]  /*e6e0*/  LOP3.LUT R31, R34, 0x380, RZ, 0xc0, !PT ;  /* 0x00000380221f7812 */ /* 0x000fe400078ec0ff */
[----:B------:R-:W-:Y:S02]  /*e6f0*/  LOP3.LUT R14, R12, R37, RZ, 0x3c, !PT ;  /* 0x000000250c0e7212 */ /* 0x000fe400078e3cff */
[----:B------:R-:W-:Y:S02]  /*e700*/  LOP3.LUT R12, R8, R39, RZ, 0x3c, !PT ;  /* 0x00000027080c7212 */ /* 0x000fe400078e3cff */
[----:B------:R-:W-:Y:S02]  /*e710*/  MOV R30, R4 ;  /* 0x00000004001e7202 */ /* 0x000fe40000000f00 */
[----:B------:R-:W-:Y:S02]  /*e720*/  SHF.R.U64 R10, R10, 0x3, RZ ;  /* 0x000000030a0a7819 */ /* 0x000fe400000012ff */
[----:B------:R-:W-:-:S02]  /*e730*/  SHF.R.U64 R31, R31, 0x3, RZ ;  /* 0x000000031f1f7819 */ /* 0x000fc400000012ff */
[----:B------:R-:W-:Y:S02]  /*e740*/  F2FP.F16.F32.PACK_AB R4, R89, R88 ;  /* 0x000000585904723e */ /* 0x000fe400000000ff */
[----:B------:R-:W-:Y:S02]  /*e750*/  F2FP.F16.F32.PACK_AB R5, R3, R2 ;  /* 0x000000020305723e */ /* 0x000fe400000000ff */
[----:B------:R-:W-:Y:S02]  /*e760*/  F2FP.F16.F32.PACK_AB R6, R93, R92 ;  /* 0x0000005c5d06723e */ /* 0x000fe400000000ff */
[----:B------:R-:W-:Y:S01]  /*e770*/  F2FP.F16.F32.PACK_AB R7, R95, R94 ;  /* 0x0000005e5f07723e */ /* 0x000fe200000000ff */
[----:B------:R-:W-:Y:S01]  /*e780*/  BAR.SYNC.DEFER_BLOCKING 0x1, 0x100 ;  /* 0x0044000000007b1d */ /* 0x000fe20000010000 */
[----:B------:R-:W-:Y:S02]  /*e790*/  MOV R37, R14 ;  /* 0x0000000e00257202 */ /* 0x000fe40000000f00 */
[----:B------:R-:W-:-:S02]  /*e7a0*/  MOV R36, R12 ;  /* 0x0000000c00247202 */ /* 0x000fc40000000f00 */
[----:B------:R-:W-:Y:S02]  /*e7b0*/  LOP3.LUT R10, R10, R41, RZ, 0x3c, !PT ;  /* 0x000000290a0a7212 */ /* 0x000fe400078e3cff */
[----:B------:R-:W-:Y:S02]  /*e7c0*/  LOP3.LUT R8, R31, R34, RZ, 0x3c, !PT ;  /* 0x000000221f087212 */ /* 0x000fe400078e3cff */
[----:B------:R-:W-:Y:S02]  /*e7d0*/  MOV R40, R28 ;  /* 0x0000001c00287202 */ /* 0x000fe40000000f00 */
[----:B------:R-:W-:Y:S02]  /*e7e0*/  MOV R39, R26 ;  /* 0x0000001a00277202 */ /* 0x000fe40000000f00 */
[----:B------:R-:W-:Y:S02]  /*e7f0*/  MOV R38, R24 ;  /* 0x0000001800267202 */ /* 0x000fe40000000f00 */
[----:B------:R-:W-:-:S02]  /*e800*/  F2FP.F16.F32.PACK_AB R12, R97, R96 ;  /* 0x00000060610c723e */ /* 0x000fc400000000ff */
[----:B------:R-:W-:Y:S02]  /*e810*/  F2FP.F16.F32.PACK_AB R13, R99, R98 ;  /* 0x00000062630d723e */ /* 0x000fe400000000ff */
[----:B------:R-:W-:Y:S02]  /*e820*/  F2FP.F16.F32.PACK_AB R14, R101, R100 ;  /* 0x00000064650e723e */ /* 0x000fe400000000ff */
[----:B------:R-:W-:Y:S02]  /*e830*/  F2FP.F16.F32.PACK_AB R15, R103, R102 ;  /* 0x00000066670f723e */ /* 0x000fe400000000ff */
[----:B------:R-:W-:Y:S01]  /*e840*/  F2FP.F16.F32.PACK_AB R24, R105, R104 ;  /* 0x000000686918723e */ /* 0x000fe200000000ff */
[----:B------:R0:W-:Y:S01]  /*e850*/  STSM.16.M88.4 [R30], R4 ;  /* 0x000000041e007844 */ /* 0x0001e20000000200 */
[----:B------:R-:W-:Y:S02]  /*e860*/  F2FP.F16.F32.PACK_AB R25, R107, R106 ;  /* 0x0000006a6b19723e */ /* 0x000fe400000000ff */
[----:B------:R-:W-:Y:S01]  /*e870*/  F2FP.F16.F32.PACK_AB R26, R109, R108 ;  /* 0x0000006c6d1a723e */ /* 0x000fe200000000ff */
[----:B------:R2:W-:Y:S01]  /*e880*/  STSM.16.M88.4 [R40], R12 ;  /* 0x0000000c28007844 */ /* 0x0005e20000000200 */
[----:B------:R-:W-:-:S02]  /*e890*/  F2FP.F16.F32.PACK_AB R27, R111, R110 ;  /* 0x0000006e6f1b723e */ /* 0x000fc400000000ff */
[----:B------:R-:W-:Y:S02]  /*e8a0*/  F2FP.F16.F32.PACK_AB R28, R113, R112 ;  /* 0x00000070711c723e */ /* 0x000fe400000000ff */
[----:B------:R-:W-:Y:S01]  /*e8b0*/  F2FP.F16.F32.PACK_AB R29, R115, R114 ;  /* 0x00000072731d723e */ /* 0x000fe200000000ff */
[----:B------:R-:W-:Y:S01]  /*e8c0*/  STSM.16.M88.4 [R39], R24 ;  /* 0x0000001827007844 */ /* 0x000fe20000000200 */
[----:B------:R-:W-:Y:S02]  /*e8d0*/  F2FP.F16.F32.PACK_AB R31, R119, R118 ;  /* 0x00000076771f723e */ /* 0x000fe400000000ff */
[----:B------:R-:W-:Y:S02]  /*e8e0*/  MOV R35, R10 ;  /* 0x0000000a00237202 */ /* 0x000fe40000000f00 */
[----:B------:R-:W-:Y:S02]  /*e8f0*/  MOV R34, R8 ;  /* 0x0000000800227202 */ /* 0x000fe40000000f00 */
[----:B0-----:R-:W-:-:S02]  /*e900*/  F2FP.F16.F32.PACK_AB R30, R117, R116 ;  /* 0x00000074751e723e */ /* 0x001fc400000000ff */
[----:B------:R-:W-:Y:S02]  /*e910*/  F2FP.F16.F32.PACK_AB R4, R121, R120 ;  /* 0x000000787904723e */ /* 0x000fe400000000ff */
[----:B------:R-:W-:Y:S01]  /*e920*/  F2FP.F16.F32.PACK_AB R5, R123, R122 ;  /* 0x0000007a7b05723e */ /* 0x000fe200000000ff */
[----:B------:R0:W-:Y:S01]  /*e930*/  STSM.16.M88.4 [R38], R28 ;  /* 0x0000001c26007844 */ /* 0x0001e20000000200 */
[----:B------:R-:W-:Y:S02]  /*e940*/  F2FP.F16.F32.PACK_AB R6, R125, R124 ;  /* 0x0000007c7d06723e */ /* 0x000fe400000000ff */
[----:B------:R-:W-:Y:S02]  /*e950*/  F2FP.F16.F32.PACK_AB R7, R127, R126 ;  /* 0x0000007e7f07723e */ /* 0x000fe400000000ff */
[----:B------:R-:W-:Y:S02]  /*e960*/  F2FP.F16.F32.PACK_AB R8, R129, R128 ;  /* 0x000000808108723e */ /* 0x000fe400000000ff */
[----:B------:R-:W-:Y:S01]  /*e970*/  F2FP.F16.F32.PACK_AB R9, R131, R130 ;  /* 0x000000828309723e */ /* 0x000fe200000000ff */
[----:B------:R3:W-:Y:S01]  /*e980*/  STSM.16.M88.4 [R37], R4 ;  /* 0x0000000425007844 */ /* 0x0007e20000000200 */
[----:B------:R-:W-:-:S02]  /*e990*/  F2FP.F16.F32.PACK_AB R10, R133, R132 ;  /* 0x00000084850a723e */ /* 0x000fc400000000ff */
[----:B------:R-:W-:Y:S02]  /*e9a0*/  F2FP.F16.F32.PACK_AB R11, R135, R134 ;  /* 0x00000086870b723e */ /* 0x000fe400000000ff */
[----:B--2---:R-:W-:Y:S02]  /*e9b0*/  F2FP.F16.F32.PACK_AB R12, R137, R136 ;  /* 0x00000088890c723e */ /* 0x004fe400000000ff */
[----:B------:R-:W-:Y:S01]  /*e9c0*/  F2FP.F16.F32.PACK_AB R13, R139, R138 ;  /* 0x0000008a8b0d723e */ /* 0x000fe200000000ff */
[----:B------:R2:W-:Y:S01]  /*e9d0*/  STSM.16.M88.4 [R36], R8 ;  /* 0x0000000824007844 */ /* 0x0005e20000000200 */
[----:B------:R-:W-:Y:S01]  /*e9e0*/  F2FP.F16.F32.PACK_AB R14, R141, R140 ;  /* 0x0000008c8d0e723e */ /* 0x000fe200000000ff */
[----:B0-----:R-:W-:Y:S01]  /*e9f0*/  IMAD.U32 R28, RZ, RZ, UR8 ;  /* 0x00000008ff1c7e24 */ /* 0x001fe2000f8e00ff */
[----:B------:R-:W-:Y:S01]  /*ea00*/  F2FP.F16.F32.PACK_AB R15, R143, R142 ;  /* 0x0000008e8f0f723e */ /* 0x000fe200000000ff */
[----:B------:R-:W-:Y:S01]  /*ea10*/  IMAD.U32 R29, RZ, RZ, UR9 ;  /* 0x00000009ff1d7e24 */ /* 0x000fe2000f8e00ff */
[----:B------:R-:W-:Y:S01]  /*ea20*/  F2FP.F16.F32.PACK_AB R24, R145, R144 ;  /* 0x000000909118723e */ /* 0x000fe200000000ff */
[----:B------:R-:W-:Y:S01]  /*ea30*/  ULDC.64 UR8, c[0x0][0xc08] ;  /* 0x0003020000087ab9 */ /* 0x000fe20000000a00 */
[----:B------:R-:W-:Y:S01]  /*ea40*/  F2FP.F16.F32.PACK_AB R25, R147, R146 ;  /* 0x000000929319723e */ /* 0x000fe200000000ff */
[----:B------:R0:W-:Y:S01]  /*ea50*/  STSM.16.M88.4 [R35], R12 ;  /* 0x0000000c23007844 */ /* 0x0001e20000000200 */
[----:B------:R-:W-:-:S02]  /*ea60*/  F2FP.F16.F32.PACK_AB R26, R149, R148 ;  /* 0x00000094951a723e */ /* 0x000fc400000000ff */
[----:B------:R-:W-:Y:S02]  /*ea70*/  F2FP.F16.F32.PACK_AB R27, R151, R150 ;  /* 0x00000096971b723e */ /* 0x000fe400000000ff */
[----:B------:R-:W-:-:S03]  /*ea80*/  ISETP.NE.U32.AND P0, PT, RZ, UR10, PT ;  /* 0x0000000aff007c0c */ /* 0x000fc6000bf05070 */
[----:B------:R4:W-:Y:S01]  /*ea90*/  STSM.16.M88.4 [R34], R24 ;  /* 0x0000001822007844 */ /* 0x0009e20000000200 */
[----:B------:R-:W-:Y:S01]  /*eaa0*/  BAR.SYNC.DEFER_BLOCKING 0x1, 0x100 ;  /* 0x0044000000007b1d */ /* 0x000fe20000010000 */
[----:B------:R-:W-:-:S13]  /*eab0*/  ISETP.NE.AND.EX P0, PT, RZ, UR11, PT, P0 ;  /* 0x0000000bff007c0c */ /* 0x000fda000bf05300 */
[----:B------:R-:W4:Y:S01]  /*eac0*/  @P0 LDG.E R30, desc[UR36][R28.64] ;  /* 0x000000241c1e0981 */ /* 0x000f22000c1e1900 */
[----:B------:R-:W-:Y:S01]  /*ead0*/  UISETP.NE.U32.AND UP0, UPT, UR8, URZ, UPT ;  /* 0x0000003f0800728c */ /* 0x000fe2000bf05070 */
[----:B-1----:R-:W-:Y:S01]  /*eae0*/  ISETP.NE.AND P1, PT, R45, 0x1, PT ;  /* 0x000000012d00780c */ /* 0x002fe20003f25270 */
[----:B------:R-:W-:Y:S02]  /*eaf0*/  ULDC UR4, c[0x0][0xa88] ;  /* 0x0002a20000047ab9 */ /* 0x000fe40000000800 */
[----:B------:R-:W-:Y:S01]  /*eb00*/  UISETP.NE.AND.EX UP0, UPT, UR9, URZ, UPT, UP0 ;  /* 0x0000003f0900728c */ /* 0x000fe2000bf05300 */
[----:B------:R-:W-:Y:S01]  /*eb10*/  IMAD.U32 R44, RZ, RZ, UR4 ;  /* 0x00000004ff2c7e24 */ /* 0x000fe2000f8e00ff */
[----:B------:R-:W-:-:S04]  /*eb20*/  ULDC UR4, c[0x0][0xad4] ;  /* 0x0002b50000047ab9 */ /* 0x000fc80000000800 */
[----:B------:R-:W-:-:S04]  /*eb30*/  PLOP3.LUT P4, PT, PT, PT, UP0, 0x80, 0x0 ;  /* 0x000000000000781c */ /* 0x000fc80003f8f008 */
[----:B---3--:R-:W1:Y:S01]  /*eb40*/  @P1 LDC R6, c[0x0][0xbec] ;  /* 0x0002fb00ff061b82 */ /* 0x008e620000000800 */
[----:B------:R-:W-:Y:S02]  /*eb50*/  @UP0 ULDC.64 UR8, c[0x0][0xc08] ;  /* 0x0003020000080ab9 */ /* 0x000fe40000000a00 */
[----:B------:R-:W-:Y:S02]  /*eb60*/  @UP0 UIMAD.WIDE UR8, UR57, 0x4, UR8 ;  /* 0x00000004390808a5 */ /* 0x000fe4000f8e0208 */
[----:B------:R-:W-:-:S03]  /*eb70*/  UISETP.NE.AND UP0, UPT, UR54, URZ, UPT ;  /* 0x0000003f3600728c */ /* 0x000fc6000bf05270 */
[----:B--2---:R-:W2:Y:S01]  /*eb80*/  @P1 LDC R9, c[0x0][0xbf0] ;  /* 0x0002fc00ff091b82 */ /* 0x004ea20000000800 */
[----:B------:R-:W-:Y:S01]  /*eb90*/  USEL UR4, UR54, UR4, UP0 ;  /* 0x0000000436047287 */ /* 0x000fe20008000000 */
[----:B------:R-:W-:Y:S01]  /*eba0*/  IMAD.U32 R4, RZ, RZ, UR8 ;  /* 0x00000008ff047e24 */ /* 0x000fe2000f8e00ff */
[----:B------:R-:W-:Y:S01]  /*ebb0*/  UMOV UR19, 0x9b8 ;  /* 0x000009b800137882 */ /* 0x000fe20000000000 */
[----:B------:R-:W-:Y:S01]  /*ebc0*/  IMAD.U32 R5, RZ, RZ, UR9 ;  /* 0x00000009ff057e24 */ /* 0x000fe2000f8e00ff */
[----:B------:R-:W-:Y:S02]  /*ebd0*/  UISETP.GT.AND UP1, UPT, UR4, 0x1, UPT ;  /* 0x000000010400788c */ /* 0x000fe4000bf24270 */
[----:B------:R-:W-:Y:S02]  /*ebe0*/  UISETP.NE.U32.AND UP0, UPT, UR10, URZ, UPT ;  /* 0x0000003f0a00728c */ /* 0x000fe4000bf05070 */
[----:B------:R-:W-:Y:S01]  /*ebf0*/  USEL UR19, UR19, 0x978, UP1 ;  /* 0x0000097813137887 */ /* 0x000fe20008800000 */
[----:B0-----:R-:W-:Y:S01]  /*ec00*/  VIADD R13, R17, UR46 ;  /* 0x0000002e110d7c36 */ /* 0x001fe20008000000 */
[----:B------:R-:W-:Y:S01]  /*ec10*/  UISETP.NE.AND.EX UP0, UPT, UR11, URZ, UPT, UP0 ;  /* 0x0000003f0b00728c */ /* 0x000fe2000bf05300 */
[----:B------:R1:W5:Y:S01]  /*ec20*/  @P4 LDG.E R44, desc[UR36][R4.64] ;  /* 0x00000024042c4981 */ /* 0x000362000c1e1900 */
[----:B------:R-:W-:Y:S01]  /*ec30*/  UMOV UR4, URZ ;  /* 0x0000003f00047c82 */ /* 0x000fe20008000000 */
[----:B------:R-:W-:Y:S01]  /*ec40*/  USHF.R.S32.HI UR10, URZ, 0x1f, UR57 ;  /* 0x0000001f3f0a7899 */ /* 0x000fe20008011439 */
[----:B------:R-:W-:Y:S01]  /*ec50*/  IMAD.MOV.U32 R7, RZ, RZ, R13 ;  /* 0x000000ffff077224 */ /* 0x000fe200078e000d */
[----:B------:R-:W-:-:S02]  /*ec60*/  USEL UR8, UR57, URZ, !UP0 ;  /* 0x0000003f39087287 */ /* 0x000fc4000c000000 */
[----:B------:R-:W-:Y:S02]  /*ec70*/  USEL UR9, UR56, URZ, UP1 ;  /* 0x0000003f38097287 */ /* 0x000fe40008800000 */
[----:B------:R-:W-:Y:S01]  /*ec80*/  USEL UR18, UR10, URZ, !UP0 ;  /* 0x0000003f0a127287 */ /* 0x000fe2000c000000 */
[----:B------:R-:W-:Y:S02]  /*ec90*/  ULDC.64 UR12, c[0x0][UR19+0x220] ;  /* 0x00008800130c7abb */ /* 0x000fe40008000a00 */
[----:B------:R-:W-:Y:S01]  /*eca0*/  ULDC.64 UR10, c[0x0][UR19+0x218] ;  /* 0x00008600130a7abb */ /* 0x000fe20008000a00 */
[----:B-1----:R-:W-:Y:S01]  /*ecb0*/  @P1 IMAD.HI.U32 R4, R13, R6, RZ ;  /* 0x000000060d041227 */ /* 0x002fe200078e00ff */
[----:B------:R-:W-:Y:S01]  /*ecc0*/  ULDC.64 UR14, c[0x0][UR19+0x228] ;  /* 0x00008a00130e7abb */ /* 0x000fe20008000a00 */
[----:B------:R-:W-:Y:S02]  /*ecd0*/  UIMAD UR13, UR13, UR8, URZ ;  /* 0x000000080d0d72a4 */ /* 0x000fe4000f8e023f */
[----:B------:R-:W-:Y:S01]  /*ece0*/  UIMAD.WIDE.U32 UR16, UR10, UR55, URZ ;  /* 0x000000370a1072a5 */ /* 0x000fe2000f8e003f */
[----:B--2---:R-:W-:Y:S01]  /*ecf0*/  @P1 SHF.R.U32.HI R7, RZ, R9, R4 ;  /* 0x00000009ff071219 */ /* 0x004fe20000011604 */
[----:B------:R-:W-:-:S02]  /*ed00*/  UIMAD UR20, UR11, UR55, URZ ;  /* 0x000000370b1472a4 */ /* 0x000fc4000f8e023f */
[----:B------:R-:W-:Y:S02]  /*ed10*/  UIMAD.WIDE.U32 UR10, UR12, UR8, URZ ;  /* 0x000000080c0a72a5 */ /* 0x000fe4000f8e003f */
[----:B------:R-:W-:Y:S01]  /*ed20*/  UIMAD.WIDE.U32 UR22, UR14, UR9, URZ ;  /* 0x000000090e1672a5 */ /* 0x000fe2000f8e003f */
[----:B------:R-:W-:Y:S01]  /*ed30*/  IMAD.MOV R6, RZ, RZ, -R7 ;  /* 0x000000ffff067224 */ /* 0x000fe200078e0a07 */
[----:B------:R-:W-:Y:S02]  /*ed40*/  UIMAD UR9, UR15, UR9, URZ ;  /* 0x000000090f0972a4 */ /* 0x000fe4000f8e023f */
[----:B------:R-:W-:Y:S01]  /*ed50*/  UIMAD UR13, UR12, UR18, UR13 ;  /* 0x000000120c0d72a4 */ /* 0x000fe2000f8e020d */
[----:B------:R-:W-:Y:S01]  /*ed60*/  IMAD R9, R45, R6, R13 ;  /* 0x000000062d097224 */ /* 0x000fe200078e020d */
[----:B------:R-:W-:Y:S01]  /*ed70*/  UIADD3 UR20, UR17, UR20, URZ ;  /* 0x0000001411147290 */ /* 0x000fe2000fffe03f */
[----:B------:R-:W-:Y:S02]  /*ed80*/  IMAD.U32 R4, RZ, RZ, UR22 ;  /* 0x00000016ff047e24 */ /* 0x000fe4000f8e00ff */
[----:B------:R-:W-:Y:S01]  /*ed90*/  IMAD.U32 R5, RZ, RZ, UR23 ;  /* 0x00000017ff057e24 */ /* 0x000fe2000f8e00ff */
[----:B------:R-:W-:-:S02]  /*eda0*/  SHF.R.S32.HI R5, RZ, 0x1f, R7 ;  /* 0x0000001fff057819 */ /* 0x000fc40000011407 */
[----:B------:R-:W-:Y:S02]  /*edb0*/  SHF.R.S32.HI R6, RZ, 0x1f, R9 ;  /* 0x0000001fff067819 */ /* 0x000fe40000011409 */
[----:B----4-:R-:W-:-:S13]  /*edc0*/  @P0 R2UR UR4, R30 ;  /* 0x000000001e0402ca */ /* 0x010fda00000e0000 */
[----:B------:R-:W-:Y:S02]  /*edd0*/  UIADD3 UR16, UP0, UP2, UR10, UR16, UR4 ;  /* 0x000000100a107290 */ /* 0x000fe4000fa1e004 */
[----:B------:R-:W-:Y:S02]  /*ede0*/  UIADD3 UR10, UR23, UR9, URZ ;  /* 0x00000009170a7290 */ /* 0x000fe4000fffe03f */
[----:B------:R-:W-:Y:S02]  /*edf0*/  UIADD3 UR9, UR11, UR13, URZ ;  /* 0x0000000d0b097290 */ /* 0x000fe4000fffe03f */
[----:B------:R-:W-:Y:S01]  /*ee00*/  USHF.R.S32.HI UR14, URZ, 0x1f, UR4 ;  /* 0x0000001f3f0e7899 */ /* 0x000fe20008011404 */
[----:B------:R-:W-:Y:S01]  /*ee10*/  IADD3 R4, P2, P3, R7, UR16, R4 ;  /* 0x0000001007047c10 */ /* 0x000fe2000fb5e004 */
[----:B------:R-:W-:Y:S01]  /*ee20*/  IMAD.U32 R8, RZ, RZ, UR10 ;  /* 0x0000000aff087e24 */ /* 0x000fe2000f8e00ff */
[----:B------:R-:W-:Y:S01]  /*ee30*/  ULDC.64 UR10, c[0x0][UR19+0x210] ;  /* 0x00008400130a7abb */ /* 0x000fe20008000a00 */
[----:B------:R-:W-:Y:S01]  /*ee40*/  UIADD3.X UR9, UR9, UR20, UR14, UP0, UP2 ;  /* 0x0000001409097290 */ /* 0x000fe200087e440e */
[----:B------:R-:W-:Y:S01]  /*ee50*/  IMAD R7, R9, UR11, RZ ;  /* 0x0000000b09077c24 */ /* 0x000fe2000f8e02ff */
[----:B------:R-:W-:Y:S01]  /*ee60*/  ULDC.64 UR12, c[0x0][0xba8] ;  /* 0x0002ea00000c7ab9 */ /* 0x000fe20000000a00 */
[----:B------:R-:W-:Y:S01]  /*ee70*/  @!UP1 ULDC UR12, c[0x0][0xb50] ;  /* 0x0002d400000c9ab9 */ /* 0x000fe20000000800 */
[----:B------:R-:W-:Y:S01]  /*ee80*/  @!UP1 ULDC UR13, c[0x0][0xb54] ;  /* 0x0002d500000d9ab9 */ /* 0x000fe20000000800 */
[----:B------:R-:W-:Y:S01]  /*ee90*/  IMAD R7, R6, UR10, R7 ;  /* 0x0000000a06077c24 */ /* 0x000fe2000f8e0207 */
[----:B------:R-:W-:-:S03]  /*eea0*/  IADD3.X R5, R5, UR9, R8, P2, P3 ;  /* 0x0000000905057c10 */ /* 0x000fc600097e6408 */
[----:B------:R-:W-:-:S04]  /*eeb0*/  IMAD.WIDE.U32 R4, R9, UR10, R4 ;  /* 0x0000000a09047c25 */ /* 0x000fc8000f8e0004 */
[----:B------:R-:W-:Y:S01]  /*eec0*/  IMAD.IADD R5, R5, 0x1, R7 ;  /* 0x0000000105057824 */ /* 0x000fe200078e0207 */
[----:B------:R-:W-:-:S04]  /*eed0*/  LEA R8, P2, R4, UR12, 0x2 ;  /* 0x0000000c04087c11 */ /* 0x000fc8000f8410ff */
[----:B------:R-:W-:Y:S01]  /*eee0*/  LEA.HI.X R10, R4, UR13, R5, 0x2, P2 ;  /* 0x0000000d040a7c11 */ /* 0x000fe200090f1405 */
[----:B------:R-:W-:Y:S08]  /*eef0*/  @P4 BRA `(.L_x_1414) ;  /* 0x0000000000104947 */ /* 0x000ff00003800000 */
[----:B------:R-:W-:Y:S05]  /*ef00*/  @!P0 BRA `(.L_x_1414) ;  /* 0x00000000000c8947 */ /* 0x000fea0003800000 */
[----:B------:R-:W2:Y:S04]  /*ef10*/  LDG.E R5, desc[UR36][R28.64] ;  /* 0x000000241c057981 */ /* 0x000ea8000c1e1900 */
[----:B-----5:R-:W2:Y:S02]  /*ef20*/  LDG.E R44, desc[UR36][R28.64+0x4] ;  /* 0x000004241c2c7981 */ /* 0x020ea4000c1e1900 */
[----:B--2---:R-:W-:-:S07]  /*ef30*/  IMAD.IADD R44, R44, 0x1, -R5 ;  /* 0x000000012c2c7824 */ /* 0x004fce00078e0a05 */
.L_x_1414:
[----:B------:R-:W-:Y:S01]  /*ef40*/  SHFL.IDX PT, R4, R8, RZ, 0x1c1f ;  /* 0x001c1fff08047589 */ /* 0x000fe200000e0000 */
[----:B------:R-:W-:Y:S01]  /*ef50*/  VIADD R11, R217, UR46 ;  /* 0x0000002ed90b7c36 */ /* 0x000fe20008000000 */
[----:B------:R-:W-:Y:S01]  /*ef60*/  LOP3.LUT P0, RZ, R199, 0x3, RZ, 0xc0, !PT ;  /* 0x00000003c7ff7812 */ /* 0x000fe2000780c0ff */
[----:B-----5:R-:W-:Y:S01]  /*ef70*/  IMAD R44, R44, R45, RZ ;  /* 0x0000002d2c2c7224 */ /* 0x020fe200078e02ff */
[----:B------:R-:W0:Y:S01]  /*ef80*/  SHFL.IDX PT, R5, R10, RZ, 0x1c1f ;  /* 0x001c1fff0a057589 */ /* 0x000e2200000e0000 */
[C---:B------:R-:W-:Y:S01]  /*ef90*/  VIADD R9, R11.reuse, 0x8 ;  /* 0x000000080b097836 */ /* 0x040fe20000000000 */
[----:B------:R-:W-:Y:S02]  /*efa0*/  PLOP3.LUT P3, PT, PT, PT, UP1, 0x80, 0x0 ;  /* 0x000000000000781c */ /* 0x000fe40003f6f018 */
[----:B------:R-:W-:Y:S01]  /*efb0*/  SHFL.IDX PT, R6, R8, 0x1, 0x1c1f ;  /* 0x003c1f0008067f89 */ /* 0x000fe200000e0000 */
[-C--:B------:R-:W-:Y:S02]  /*efc0*/  ISETP.GE.OR P2, PT, R11, R44.reuse, P0 ;  /* 0x0000002c0b00720c */ /* 0x080fe40000746670 */
[-C--:B------:R-:W-:Y:S01]  /*efd0*/  ISETP.GE.OR P0, PT, R9, R44.reuse, P0 ;  /* 0x0000002c0900720c */ /* 0x080fe20000706670 */
[----:B------:R-:W1:Y:S10]  /*efe0*/  SHFL.IDX PT, R7, R10, 0x1, 0x1c1f ;  /* 0x003c1f000a077f89 */ /* 0x000e7400000e0000 */
[----:B0-----:R0:W-:Y:S01]  /*eff0*/  @!P2 ST.E desc[UR36][R4.64], R21 ;  /* 0x000000150400a985 */ /* 0x0011e2000c101924 */
[----:B------:R-:W-:-:S03]  /*f000*/  ISETP.GE.AND P2, PT, R11, R44, PT ;  /* 0x0000002c0b00720c */ /* 0x000fc60003f46270 */
[----:B-1----:R0:W-:Y:S01]  /*f010*/  @!P0 ST.E desc[UR36][R6.64], R20 ;  /* 0x0000001406008985 */ /* 0x0021e2000c101924 */
[----:B------:R-:W-:Y:S01]  /*f020*/  ISETP.GE.AND P0, PT, R9, R44, PT ;  /* 0x0000002c0900720c */ /* 0x000fe20003f06270 */
[----:B------:R-:W-:-:S12]  /*f030*/  @P3 BRA `(.L_x_1415) ;  /* 0x00000008008c3947 */ /* 0x000fd80003800000 */
[----:B------:R-:W-:Y:S01]  /*f040*/  IMAD R3, R198, 0x40, R18 ;  /* 0x00000040c6037824 */ /* 0x000fe200078e0212 */
[----:B0-----:R-:W0:Y:S01]  /*f050*/  @P1 LDC R20, c[0x0][0xbec] ;  /* 0x0002fb00ff141b82 */ /* 0x001e220000000800 */
[----:B------:R-:W-:Y:S02]  /*f060*/  ULDC.64 UR12, c[0x0][0xaa0] ;  /* 0x0002a800000c7ab9 */ /* 0x000fe40000000a00 */
[----:B------:R-:W-:-:S03]  /*f070*/  IMAD.WIDE R32, R3, 0x2, R32 ;  /* 0x0000000203207825 */ /* 0x000fc600078e0220 */
[C---:B------:R-:W-:Y:S01]  /*f080*/  IADD3 R9, P6, R32.reuse, 0x1000, RZ ;  /* 0x0000100020097810 */ /* 0x040fe20007fde0ff */
[----:B------:R-:W-:Y:S01]  /*f090*/  UIMAD UR9, UR14, UR12, URZ ;  /* 0x0000000c0e0972a4 */ /* 0x000fe2000f8e023f */
[C---:B------:R-:W-:Y:S02]  /*f0a0*/  IADD3 R13, P5, R32.reuse, 0x2000, RZ ;  /* 0x00002000200d7810 */ /* 0x040fe40007fbe0ff */
[----:B------:R-:W-:Y:S01]  /*f0b0*/  LOP3.LUT R8, R9, 0x380, RZ, 0xc0, !PT ;  /* 0x0000038009087812 */ /* 0x000fe200078ec0ff */
[----:B------:R-:W-:Y:S01]  /*f0c0*/  UIMAD.WIDE.U32 UR10, UR4, UR12, URZ ;  /* 0x0000000c040a72a5 */ /* 0x000fe2000f8e003f */
[----:B------:R-:W-:Y:S02]  /*f0d0*/  IADD3 R25, P4, R32, 0x3000, RZ ;  /* 0x0000300020197810 */ /* 0x000fe40007f9e0ff */
[----:B------:R-:W-:Y:S01]  /*f0e0*/  SHF.R.U64 R8, R8, 0x3, RZ ;  /* 0x0000000308087819 */ /* 0x000fe200000012ff */
[----:B------:R-:W-:Y:S01]  /*f0f0*/  UIMAD UR9, UR4, UR13, UR9 ;  /* 0x0000000d040972a4 */ /* 0x000fe2000f8e0209 */
[----:B------:R-:W-:-:S02]  /*f100*/  IADD3 R29, P3, R32, 0x4000, RZ ;  /* 0x00004000201d7810 */ /* 0x000fc40007f7e0ff */
[----:B------:R-:W-:Y:S01]  /*f110*/  LOP3.LUT R8, R8, R9, RZ, 0x3c, !PT ;  /* 0x0000000908087212 */ /* 0x000fe200078e3cff */
[--C-:B------:R-:W-:Y:S01]  /*f120*/  IMAD.X R9, RZ, RZ, R33.reuse, P6 ;  /* 0x000000ffff097224 */ /* 0x100fe200030e0621 */
[C---:B------:R-:W-:Y:S01]  /*f130*/  IADD3 R3, P6, R32.reuse, 0x7000, RZ ;  /* 0x0000700020037810 */ /* 0x040fe20007fde0ff */
[----:B------:R-:W-:Y:S01]  /*f140*/  UIADD3 UR11, UR11, UR9, URZ ;  /* 0x000000090b0b7290 */ /* 0x000fe2000fffe03f */
[C---:B------:R-:W-:Y:S01]  /*f150*/  IADD3 R35, P2, R32.reuse, 0x5000, RZ ;  /* 0x0000500020237810 */ /* 0x040fe20007f5e0ff */
[----:B------:R-:W-:Y:S01]  /*f160*/  ULDC.64 UR12, c[0x0][0xae8] ;  /* 0x0002ba00000c7ab9 */ /* 0x000fe20000000a00 */
[----:B------:R-:W-:Y:S01]  /*f170*/  LOP3.LUT R2, R3, 0x380, RZ, 0xc0, !PT ;  /* 0x0000038003027812 */ /* 0x000fe200078ec0ff */
[----:B------:R-:W-:Y:S01]  /*f180*/  USHF.R.S32.HI UR4, URZ, 0x1f, UR8 ;  /* 0x0000001f3f047899 */ /* 0x000fe20008011408 */
[----:B------:R-:W-:Y:S01]  /*f190*/  IADD3 R37, P0, R32, 0x6000, RZ ;  /* 0x0000600020257810 */ /* 0x000fe20007f1e0ff */
[----:B------:R-:W-:Y:S01]  /*f1a0*/  IMAD.X R41, RZ, RZ, R33, P6 ;  /* 0x000000ffff297224 */ /* 0x000fe200030e0621 */
[----:B------:R-:W-:Y:S01]  /*f1b0*/  SHF.R.U64 R2, R2, 0x3, RZ ;  /* 0x0000000302027819 */ /* 0x000fe200000012ff */
[----:B------:R-:W-:Y:S01]  /*f1c0*/  UIMAD.WIDE.U32 UR10, UR55, UR12, UR10 ;  /* 0x0000000c370a72a5 */ /* 0x000fe2000f8e000a */
[----:B------:R-:W-:Y:S01]  /*f1d0*/  LOP3.LUT R12, R13, 0x380, RZ, 0xc0, !PT ;  /* 0x000003800d0c7812 */ /* 0x000fe200078ec0ff */
[----:B------:R-:W5:Y:S01]  /*f1e0*/  LD.E.128 R8, desc[UR36][R8.64] ;  /* 0x0000002408087980 */ /* 0x000f62000c101d00 */
[----:B------:R-:W-:-:S02]  /*f1f0*/  LOP3.LUT R40, R2, R3, RZ, 0x3c, !PT ;  /* 0x0000000302287212 */ /* 0x000fc400078e3cff */
[----:B------:R-:W1:Y:S01]  /*f200*/  @P1 LDC R3, c[0x0][0xbf0] ;  /* 0x0002fc00ff031b82 */ /* 0x000e620000000800 */
[----:B------:R-:W-:Y:S01]  /*f210*/  IMAD R2, R22, 0x20, R198 ;  /* 0x0000002016027824 */ /* 0x000fe200078e02c6 */
[----:B------:R-:W-:Y:S01]  /*f220*/  UIMAD UR11, UR55, UR13, UR11 ;  /* 0x0000000d370b72a4 */ /* 0x000fe2000f8e020b */
[----:B------:R-:W-:Y:S01]  /*f230*/  LOP3.LUT R24, R25, 0x380, RZ, 0xc0, !PT ;  /* 0x0000038019187812 */ /* 0x000fe200078ec0ff */
[----:B------:R-:W5:Y:S01]  /*f240*/  LD.E.128 R40, desc[UR36][R40.64] ;  /* 0x0000002428287980 */ /* 0x000f62000c101d00 */
[----:B------:R-:W-:Y:S01]  /*f250*/  VIADD R47, R2, UR46 ;  /* 0x0000002e022f7c36 */ /* 0x000fe20008000000 */
[----:B------:R-:W-:Y:S01]  /*f260*/  ULDC.64 UR12, c[0x0][0xaf0] ;  /* 0x0002bc00000c7ab9 */ /* 0x000fe20000000a00 */
[----:B------:R-:W-:Y:S01]  /*f270*/  LOP3.LUT R28, R29, 0x380, RZ, 0xc0, !PT ;  /* 0x000003801d1c7812 */ /* 0x000fe200078ec0ff */
[----:B------:R-:W-:Y:S01]  /*f280*/  UIMAD UR4, UR4, UR12, URZ ;  /* 0x0000000c040472a4 */ /* 0x000fe2000f8e023f */
[----:B0-----:R-:W-:Y:S01]  /*f290*/  @P1 IMAD.HI.U32 R2, R47, R20, RZ ;  /* 0x000000142f021227 */ /* 0x001fe200078e00ff */
[----:B------:R-:W-:-:S02]  /*f2a0*/  LOP3.LUT R34, R35, 0x380, RZ, 0xc0, !PT ;  /* 0x0000038023227812 */ /* 0x000fc400078ec0ff */
[----:B------:R-:W-:Y:S02]  /*f2b0*/  LOP3.LUT R36, R37, 0x380, RZ, 0xc0, !PT ;  /* 0x0000038025247812 */ /* 0x000fe400078ec0ff */
[----:B------:R-:W-:Y:S01]  /*f2c0*/  LOP3.LUT R5, R32, 0x380, RZ, 0xc0, !PT ;  /* 0x0000038020057812 */ /* 0x000fe200078ec0ff */
[----:B------:R-:W-:Y:S01]  /*f2d0*/  IMAD.MOV.U32 R21, RZ, RZ, R47 ;  /* 0x000000ffff157224 */ /* 0x000fe200078e002f */
[----:B------:R-:W-:Y:S01]  /*f2e0*/  SHF.R.U64 R12, R12, 0x3, RZ ;  /* 0x000000030c0c7819 */ /* 0x000fe200000012ff */
[----:B------:R-:W-:Y:S01]  /*f2f0*/  UIMAD UR4, UR8, UR13, UR4 ;  /* 0x0000000d080472a4 */ /* 0x000fe2000f8e0204 */
[----:B------:R-:W-:Y:S01]  /*f300*/  SHF.R.U64 R24, R24, 0x3, RZ ;  /* 0x0000000318187819 */ /* 0x000fe200000012ff */
[----:B------:R-:W-:Y:S01]  /*f310*/  UIMAD.WIDE.U32 UR8, UR8, UR12, UR10 ;  /* 0x0000000c080872a5 */ /* 0x000fe2000f8e000a */
[----:B------:R-:W-:Y:S02]  /*f320*/  SHF.R.U64 R28, R28, 0x3, RZ ;  /* 0x000000031c1c7819 */ /* 0x000fe400000012ff */
[----:B------:R-:W-:-:S02]  /*f330*/  SHF.R.U64 R34, R34, 0x3, RZ ;  /* 0x0000000322227819 */ /* 0x000fc400000012ff */
[----:B------:R-:W-:Y:S02]  /*f340*/  SHF.R.U64 R36, R36, 0x3, RZ ;  /* 0x0000000324247819 */ /* 0x000fe400000012ff */
[----:B------:R-:W-:Y:S02]  /*f350*/  SHF.R.U64 R5, R5, 0x3, RZ ;  /* 0x0000000305057819 */ /* 0x000fe400000012ff */
[----:B-1----:R-:W-:Y:S01]  /*f360*/  @P1 SHF.R.U32.HI R21, RZ, R3, R2 ;  /* 0x00000003ff151219 */ /* 0x002fe20000011602 */
[----:B------:R-:W-:Y:S01]  /*f370*/  UIADD3 UR4, UR9, UR4, URZ ;  /* 0x0000000409047290 */ /* 0x000fe2000fffe03f */
[----:B------:R-:W-:Y:S01]  /*f380*/  LOP3.LUT R12, R12, R13, RZ, 0x3c, !PT ;  /* 0x0000000d0c0c7212 */ /* 0x000fe200078e3cff */
[--C-:B------:R-:W-:Y:S01]  /*f390*/  IMAD.X R13, RZ, RZ, R33.reuse, P5 ;  /* 0x000000ffff0d7224 */ /* 0x100fe200028e0621 */
        /* <DEDUP_REMOVED lines=9> */
[----:B------:R-:W-:Y:S01]  /*f430*/  IMAD.MOV.U32 R5, RZ, RZ, R33 ;  /* 0x000000ffff057224 */ /* 0x000fe200078e0021 */
[--C-:B------:R-:W-:Y:S01]  /*f440*/  SHF.R.S32.HI R20, RZ, 0x1f, R21.reuse ;  /* 0x0000001fff147819 */ /* 0x100fe20000011415 */
[----:B------:R-:W-:Y:S01]  /*f450*/  IMAD.MOV R46, RZ, RZ, -R21 ;  /* 0x000000ffff2e7224 */ /* 0x000fe200078e0a15 */
[----:B------:R-:W-:Y:S01]  /*f460*/  ULDC.64 UR10, c[0x0][0xae0] ;  /* 0x0002b800000a7ab9 */ /* 0x000fe20000000a00 */
[----:B------:R-:W-:Y:S01]  /*f470*/  IMAD.U32 R3, RZ, RZ, UR9 ;  /* 0x00000009ff037e24 */ /* 0x000fe2000f8e00ff */
[----:B------:R-:W5:Y:S01]  /*f480*/  LD.E.128 R12, desc[UR36][R12.64] ;  /* 0x000000240c0c7980 */ /* 0x000f62000c101d00 */
[----:B------:R-:W-:-:S02]  /*f490*/  IMAD R20, R20, UR10, RZ ;  /* 0x0000000a14147c24 */ /* 0x000fc4000f8e02ff */
[----:B------:R-:W-:Y:S01]  /*f4a0*/  IMAD R45, R45, R46, R47 ;  /* 0x0000002e2d2d7224 */ /* 0x000fe200078e022f */
[----:B------:R-:W5:Y:S01]  /*f4b0*/  LD.E.128 R4, desc[UR36][R4.64] ;  /* 0x0000002404047980 */ /* 0x000f62000c101d00 */
[----:B------:R-:W-:Y:S01]  /*f4c0*/  IMAD.U32 R2, RZ, RZ, UR8 ;  /* 0x00000008ff027e24 */ /* 0x000fe2000f8e00ff */
[----:B------:R-:W-:Y:S01]  /*f4d0*/  ULDC.64 UR8, c[0x0][0xad8] ;  /* 0x0002b60000087ab9 */ /* 0x000fe20000000a00 */
[----:B------:R-:W-:Y:S01]  /*f4e0*/  IMAD.U32 R3, RZ, RZ, UR4 ;  /* 0x00000004ff037e24 */ /* 0x000fe2000f8e00ff */
[----:B------:R-:W5:Y:S01]  /*f4f0*/  LD.E.128 R24, desc[UR36][R24.64] ;  /* 0x0000002418187980 */ /* 0x000f62000c101d00 */
[----:B------:R-:W-:-:S03]  /*f500*/  IMAD R47, R21, UR11, R20 ;  /* 0x0000000b152f7c24 */ /* 0x000fc6000f8e0214 */
[----:B------:R-:W5:Y:S01]  /*f510*/  LD.E.128 R28, desc[UR36][R28.64] ;  /* 0x000000241c1c7980 */ /* 0x000f62000c101d00 */
[----:B------:R-:W-:-:S03]  /*f520*/  SHF.R.S32.HI R20, RZ, 0x1f, R45 ;  /* 0x0000001fff147819 */ /* 0x000fc6000001142d */
[----:B------:R-:W5:Y:S04]  /*f530*/  LD.E.128 R32, desc[UR36][R34.64] ;  /* 0x0000002422207980 */ /* 0x000f68000c101d00 */
[----:B------:R-:W5:Y:S01]  /*f540*/  LD.E.128 R36, desc[UR36][R36.64] ;  /* 0x0000002424247980 */ /* 0x000f62000c101d00 */
[----:B------:R-:W-:Y:S01]  /*f550*/  IMAD.WIDE.U32 R2, R21, UR10, R2 ;  /* 0x0000000a15027c25 */ /* 0x000fe2000f8e0002 */
[----:B------:R-:W-:Y:S01]  /*f560*/  @!PT LDS RZ, [RZ] ;  /* 0x00000000fffff984 */ /* 0x000fe20000000800 */
[----:B------:R-:W-:Y:S01]  /*f570*/  @!PT LDS RZ, [RZ] ;  /* 0x00000000fffff984 */ /* 0x000fe20000000800 */
[----:B------:R-:W-:Y:S01]  /*f580*/  @!PT LDS RZ, [RZ] ;  /* 0x00000000fffff984 */ /* 0x000fe20000000800 */
[----:B------:R-:W-:Y:S01]  /*f590*/  @!PT LDS RZ, [RZ] ;  /* 0x00000000fffff984 */ /* 0x000fe20000000800 */
[----:B------:R0:W-:Y:S06]  /*f5a0*/  MEMBAR.ALL.CTA ;  /* 0x0000000000007992 */ /* 0x0001ec0000008000 */
[----:B0-----:R-:W0:Y:S01]  /*f5b0*/  FENCE.VIEW.ASYNC.S ;  /* 0x00000000000073c6 */ /* 0x001e220000000000 */
[----:B------:R-:W-:-:S02]  /*f5c0*/  IMAD.IADD R3, R3, 0x1, R47 ;  /* 0x0000000103037824 */ /* 0x000fc400078e022f */
[----:B------:R-:W-:Y:S02]  /*f5d0*/  IMAD R20, R20, UR8, RZ ;  /* 0x0000000814147c24 */ /* 0x000fe4000f8e02ff */
[----:B------:R-:W-:Y:S02]  /*f5e0*/  VIADD R49, R198, UR46 ;  /* 0x0000002ec6317c36 */ /* 0x000fe40008000000 */
[C---:B------:R-:W-:Y:S02]  /*f5f0*/  IMAD R47, R45.reuse, UR9, R20 ;  /* 0x000000092d2f7c24 */ /* 0x040fe4000f8e0214 */
[----:B------:R-:W-:Y:S01]  /*f600*/  IMAD.WIDE.U32 R2, R45, UR8, R2 ;  /* 0x000000082d027c25 */ /* 0x000fe2000f8e0002 */
[----:B------:R-:W-:Y:S01]  /*f610*/  ISETP.GE.AND P2, PT, R49, R44, PT ;  /* 0x0000002c3100720c */ /* 0x000fe20003f46270 */
[----:B------:R-:W-:Y:S02]  /*f620*/  ULDC.64 UR8, c[0x0][0xa80] ;  /* 0x0002a00000087ab9 */ /* 0x000fe40000000a00 */
[----:B------:R-:W-:Y:S01]  /*f630*/  VIADD R0, R0, 0x28820 ;  /* 0x0002882000007836 */ /* 0x000fe20000000000 */
[----:B------:R-:W-:Y:S01]  /*f640*/  LEA R45, P3, R2, UR8, 0x1 ;  /* 0x00000008022d7c11 */ /* 0x000fe2000f8608ff */
[----:B------:R-:W-:-:S02]  /*f650*/  IMAD.IADD R3, R3, 0x1, R47 ;  /* 0x0000000103037824 */ /* 0x000fc400078e022f */
[----:B------:R-:W-:Y:S01]  /*f660*/  VIADD R21, R49, 0x20 ;  /* 0x0000002031157836 */ /* 0x000fe20000000000 */
[----:B------:R-:W-:Y:S02]  /*f670*/  PRMT R0, RZ, 0x654, R0 ;  /* 0x00000654ff007816 */ /* 0x000fe40000000000 */
[----:B------:R-:W-:Y:S02]  /*f680*/  LEA.HI.X R46, R2, UR9, R3, 0x1, P3 ;  /* 0x00000009022e7c11 */ /* 0x000fe400098f0c03 */
[-C--:B------:R-:W-:Y:S01]  /*f690*/  ISETP.GE.AND P0, PT, R21, R44.reuse, PT ;  /* 0x0000002c1500720c */ /* 0x080fe20003f06270 */
[----:B------:R-:W-:Y:S01]  /*f6a0*/  VIADD R21, R49, 0x40 ;  /* 0x0000004031157836 */ /* 0x000fe20000000000 */
[----:B0-----:R0:W-:Y:S01]  /*f6b0*/  SYNCS.ARRIVE.TRANS64.RED.A1T0 RZ, [R0+URZ], RZ ;  /* 0x000000ff00ff79a7 */ /* 0x0011e2000810043f */
[----:B------:R1:W2:Y:S01]  /*f6c0*/  SHFL.IDX PT, R20, R45, RZ, 0x181f ;  /* 0x00181fff2d147589 */ /* 0x0002a200000e0000 */
[----:B------:R-:W-:Y:S02]  /*f6d0*/  BSSY B1, `(.L_x_1416) ;  /* 0x000000d000017945 */ /* 0x000fe40003800000 */
[----:B------:R-:W-:Y:S01]  /*f6e0*/  ISETP.GE.AND P1, PT, R21, R44, PT ;  /* 0x0000002c1500720c */ /* 0x000fe20003f26270 */
[----:B0-----:R1:W0:Y:S01]  /*f6f0*/  SHFL.IDX PT, R0, R46, RZ, 0x181f ;  /* 0x00181fff2e007589 */ /* 0x00122200000e0000 */
[----:B------:R-:W-:Y:S11]  /*f700*/  @P2 BRA `(.L_x_1417) ;  /* 0x0000000000242947 */ /* 0x000ff60003800000 */
[----:B------:R-:W-:Y:S02]  /*f710*/  ULDC UR4, c[0x0][0xac8] ;  /* 0x0002b20000047ab9 */ /* 0x000fe40000000800 */
[----:B------:R-:W-:Y:S02]  /*f720*/  ISETP.GE.AND P2, PT, R18, UR4, PT ;  /* 0x0000000412007c0c */ /* 0x000fe4000bf46270 */
[----:B------:R-:W-:-:S11]  /*f730*/  ISETP.GE.AND P3, PT, R19, UR4, PT ;  /* 0x0000000413007c0c */ /* 0x000fd6000bf66270 */
[CC--:B--2---:R-:W-:Y:S02]  /*f740*/  @!P2 LEA R2, P4, R18.reuse, R20.reuse, 0x1 ;  /* 0x000000141202a211 */ /* 0x0c4fe400078808ff */
[C---:B------:R-:W-:Y:S02]  /*f750*/  @!P3 LEA R20, P5, R19.reuse, R20, 0x1 ;  /* 0x000000141314b211 */ /* 0x040fe400078a08ff */
[-C--:B0-----:R-:W-:Y:S02]  /*f760*/  @!P2 LEA.HI.X R3, R18, R0.reuse, R221, 0x1, P4 ;  /* 0x000000001203a211 */ /* 0x081fe400020f0cdd */
[----:B------:R-:W-:-:S03]  /*f770*/  @!P3 LEA.HI.X R21, R19, R0, R220, 0x1, P5 ;  /* 0x000000001315b211 */ /* 0x000fc600028f0cdc */
[----:B-----5:R3:W-:Y:S04]  /*f780*/  @!P2 ST.E.128 desc[UR36][R2.64], R4 ;  /* 0x000000040200a985 */ /* 0x0207e8000c101d24 */
[----:B------:R3:W-:Y:S02]  /*f790*/  @!P3 ST.E.128 desc[UR36][R20.64], R28 ;  /* 0x0000001c1400b985 */ /* 0x0007e4000c101d24 */
.L_x_1417:
[----:B------:R-:W-:Y:S05]  /*f7a0*/  BSYNC B1 ;  /* 0x0000000000017941 */ /* 0x000fea0003800000 */
.L_x_1416:
[----:B0-----:R0:W4:Y:S01]  /*f7b0*/  SHFL.IDX PT, R0, R46, 0x1, 0x181f ;  /* 0x00381f002e007f89 */ /* 0x00112200000e0000 */
[----:B------:R-:W-:Y:S03]  /*f7c0*/  BSSY B1, `(.L_x_1418) ;  /* 0x000000c000017945 */ /* 0x000fe60003800000 */
[----:B---3-5:R0:W3:Y:S01]  /*f7d0*/  SHFL.IDX PT, R4, R45, 0x1, 0x181f ;  /* 0x00381f002d047f89 */ /* 0x0280e200000e0000 */
[----:B------:R-:W-:Y:S05]  /*f7e0*/  @P0 BRA `(.L_x_1419) ;  /* 0x0000000000240947 */ /* 0x000fea0003800000 */
[----:B------:R-:W-:Y:S02]  /*f7f0*/  ULDC UR4, c[0x0][0xac8] ;  /* 0x0002b20000047ab9 */ /* 0x000fe40000000800 */
[----:B------:R-:W-:Y:S02]  /*f800*/  ISETP.GE.AND P3, PT, R18, UR4, PT ;  /* 0x0000000412007c0c */ /* 0x000fe4000bf66270 */
[----:B------:R-:W-:-:S11]  /*f810*/  ISETP.GE.AND P4, PT, R19, UR4, PT ;  /* 0x0000000413007c0c */ /* 0x000fd6000bf86270 */
[CC--:B---3--:R-:W-:Y:S02]  /*f820*/  @!P3 LEA R2, P0, R18.reuse, R4.reuse, 0x1 ;  /* 0x000000041202b211 */ /* 0x0c8fe400078008ff */
[C---:B------:R-:W-:Y:S02]  /*f830*/  @!P4 LEA R4, P2, R19.reuse, R4, 0x1 ;  /* 0x000000041304c211 */ /* 0x040fe400078408ff */
[-C--:B----4-:R-:W-:Y:S02]  /*f840*/  @!P3 LEA.HI.X R3, R18, R0.reuse, R221, 0x1, P0 ;  /* 0x000000001203b211 */ /* 0x090fe400000f0cdd */
[----:B------:R-:W-:-:S03]  /*f850*/  @!P4 LEA.HI.X R5, R19, R0, R220, 0x1, P2 ;  /* 0x000000001305c211 */ /* 0x000fc600010f0cdc */
[----:B------:R3:W-:Y:S04]  /*f860*/  @!P3 ST.E.128 desc[UR36][R2.64], R8 ;  /* 0x000000080200b985 */ /* 0x0007e8000c101d24 */
[----:B------:R3:W-:Y:S02]  /*f870*/  @!P4 ST.E.128 desc[UR36][R4.64], R32 ;  /* 0x000000200400c985 */ /* 0x0007e4000c101d24 */
.L_x_1419:
[----:B------:R-:W-:Y:S05]  /*f880*/  BSYNC B1 ;  /* 0x0000000000017941 */ /* 0x000fea0003800000 */
.L_x_1418:
[----:B----4-:R4:W0:Y:S01]  /*f890*/  SHFL.IDX PT, R0, R46, 0x2, 0x181f ;  /* 0x00581f002e007f89 */ /* 0x01082200000e0000 */
[----:B------:R-:W-:Y:S03]  /*f8a0*/  BSSY B1, `(.L_x_1420) ;  /* 0x000000c000017945 */ /* 0x000fe60003800000 */
[----:B---3--:R4:W3:Y:S01]  /*f8b0*/  SHFL.IDX PT, R4, R45, 0x2, 0x181f ;  /* 0x00581f002d047f89 */ /* 0x0088e200000e0000 */
[----:B------:R-:W-:Y:S05]  /*f8c0*/  @P1 BRA `(.L_x_1421) ;  /* 0x0000000000241947 */ /* 0x000fea0003800000 */
[----:B------:R-:W-:Y:S02]  /*f8d0*/  ULDC UR4, c[0x0][0xac8] ;  /* 0x0002b20000047ab9 */ /* 0x000fe40000000800 */
[----:B------:R-:W-:Y:S02]  /*f8e0*/  ISETP.GE.AND P2, PT, R18, UR4, PT ;  /* 0x0000000412007c0c */ /* 0x000fe4000bf46270 */
[----:B------:R-:W-:-:S11]  /*f8f0*/  ISETP.GE.AND P3, PT, R19, UR4, PT ;  /* 0x0000000413007c0c */ /* 0x000fd6000bf66270 */
[CC--:B---3--:R-:W-:Y:S02]  /*f900*/  @!P2 LEA R2, P0, R18.reuse, R4.reuse, 0x1 ;  /* 0x000000041202a211 */ /* 0x0c8fe400078008ff */
[C---:B------:R-:W-:Y:S02]  /*f910*/  @!P3 LEA R4, P1, R19.reuse, R4, 0x1 ;  /* 0x000000041304b211 */ /* 0x040fe400078208ff */
[-C--:B0-----:R-:W-:Y:S02]  /*f920*/  @!P2 LEA.HI.X R3, R18, R0.reuse, R221, 0x1, P0 ;  /* 0x000000001203a211 */ /* 0x081fe400000f0cdd */
[----:B------:R-:W-:-:S03]  /*f930*/  @!P3 LEA.HI.X R5, R19, R0, R220, 0x1, P1 ;  /* 0x000000001305b211 */ /* 0x000fc600008f0cdc */
[----:B------:R0:W-:Y:S04]  /*f940*/  @!P2 ST.E.128 desc[UR36][R2.64], R12 ;  /* 0x0000000c0200a985 */ /* 0x0001e8000c101d24 */
[----:B------:R0:W-:Y:S02]  /*f950*/  @!P3 ST.E.128 desc[UR36][R4.64], R36 ;  /* 0x000000240400b985 */ /* 0x0001e4000c101d24 */
.L_x_1421:
[----:B------:R-:W-:Y:S05]  /*f960*/  BSYNC B1 ;  /* 0x0000000000017941 */ /* 0x000fea0003800000 */
.L_x_1420:
        /* <DEDUP_REMOVED lines=12> */
[----:B----4-:R-:W-:-:S04]  /*fa30*/  LEA R2, P0, R19, R45, 0x1 ;  /* 0x0000002d13027211 */ /* 0x010fc800078008ff */
[----:B------:R-:W-:-:S05]  /*fa40*/  LEA.HI.X R3, R19, R46, R220, 0x1, P0 ;  /* 0x0000002e13037211 */ /* 0x000fca00000f0cdc */
[----:B------:R0:W-:Y:S01]  /*fa50*/  ST.E.128 desc[UR36][R2.64], R40 ;  /* 0x0000002802007985 */ /* 0x0001e2000c101d24 */
[----:B------:R-:W-:Y:S05]  /*fa60*/  BRA `(.L_x_1422) ;  /* 0x0000001400fc7947 */ /* 0x000fea0003800000 */
.L_x_1415:
[----:B------:R-:W-:Y:S01]  /*fa70*/  ULDC.64 UR12, c[0x0][0xb08] ;  /* 0x0002c200000c7ab9 */ /* 0x000fe20000000a00 */
[----:B0-----:R-:W0:Y:S01]  /*fa80*/  @P1 LDC R4, c[0x0][0xbec] ;  /* 0x0002fb00ff041b82 */ /* 0x001e220000000800 */
[----:B------:R-:W-:Y:S01]  /*fa90*/  UIMAD UR9, UR14, UR12, URZ ;  /* 0x0000000c0e0972a4 */ /* 0x000fe2000f8e023f */
[----:B------:R-:W-:Y:S01]  /*faa0*/  IMAD.MOV.U32 R7, RZ, RZ, R13 ;  /* 0x000000ffff077224 */ /* 0x000fe200078e000d */
[----:B------:R-:W-:Y:S01]  /*fab0*/  UIMAD.WIDE.U32 UR10, UR4, UR12, URZ ;  /* 0x0000000c040a72a5 */ /* 0x000fe2000f8e003f */
[----:B------:R-:W-:Y:S01]  /*fac0*/  BSSY B1, `(.L_x_1423) ;  /* 0x000006d000017945 */ /* 0x000fe20003800000 */
[----:B------:R-:W-:Y:S02]  /*fad0*/  UIMAD UR9, UR4, UR13, UR9 ;  /* 0x0000000d040972a4 */ /* 0x000fe4000f8e0209 */
[----:B------:R-:W-:Y:S01]  /*fae0*/  USHF.R.S32.HI UR4, URZ, 0x1f, UR8 ;  /* 0x0000001f3f047899 */ /* 0x000fe20008011408 */
[----:B------:R-:W1:Y:S01]  /*faf0*/  @P1 LDC R5, c[0x0][0xbf0] ;  /* 0x0002fc00ff051b82 */ /* 0x000e620000000800 */
[----:B------:R-:W-:Y:S01]  /*fb00*/  UIADD3 UR11, UR11, UR9, URZ ;  /* 0x000000090b0b7290 */ /* 0x000fe2000fffe03f */
[----:B------:R-:W-:-:S03]  /*fb10*/  ULDC.64 UR12, c[0x0][0xb38] ;  /* 0x0002ce00000c7ab9 */ /* 0x000fc60000000a00 */
[----:B------:R-:W-:-:S04]  /*fb20*/  UIMAD.WIDE.U32 UR10, UR55, UR12, UR10 ;  /* 0x0000000c370a72a5 */ /* 0x000fc8000f8e000a */
[----:B------:R-:W-:-:S03]  /*fb30*/  UIMAD UR11, UR55, UR13, UR11 ;  /* 0x0000000d370b72a4 */ /* 0x000fc6000f8e020b */
[----:B------:R-:W-:Y:S02]  /*fb40*/  ULDC.64 UR12, c[0x0][0xb40] ;  /* 0x0002d000000c7ab9 */ /* 0x000fe40000000a00 */
[----:B------:R-:W-:Y:S01]  /*fb50*/  UIMAD UR4, UR4, UR12, URZ ;  /* 0x0000000c040472a4 */ /* 0x000fe2000f8e023f */
[----:B0-----:R-:W-:-:S03]  /*fb60*/  @P1 IMAD.HI.U32 R4, R13, R4, RZ ;  /* 0x000000040d041227 */ /* 0x001fc600078e00ff */
[----:B------:R-:W-:Y:S02]  /*fb70*/  UIMAD UR4, UR8, UR13, UR4 ;  /* 0x0000000d080472a4 */ /* 0x000fe4000f8e0204 */
[----:B------:R-:W-:-:S03]  /*fb80*/  UIMAD.WIDE.U32 UR8, UR8, UR12, UR10 ;  /* 0x0000000c080872a5 */ /* 0x000fc6000f8e000a */
[----:B------:R-:W-:Y:S01]  /*fb90*/  ULDC.64 UR10, c[0x0][0xb48] ;  /* 0x0002d200000a7ab9 */ /* 0x000fe20000000a00 */
[----:B------:R-:W-:Y:S01]  /*fba0*/  UIADD3 UR9, UR9, UR4, URZ ;  /* 0x0000000409097290 */ /* 0x000fe2000fffe03f */
[----:B-1----:R-:W-:-:S03]  /*fbb0*/  @P1 SHF.R.U32.HI R7, RZ, R5, R4 ;  /* 0x00000005ff071219 */ /* 0x002fc60000011604 */
[----:B------:R-:W-:Y:S01]  /*fbc0*/  UIMAD.WIDE.U32 UR8, UR56, UR10, UR8 ;  /* 0x0000000a380872a5 */ /* 0x000fe2000f8e0008 */
[--C-:B------:R-:W-:Y:S01]  /*fbd0*/  SHF.R.S32.HI R4, RZ, 0x1f, R7.reuse ;  /* 0x0000001fff047819 */ /* 0x100fe20000011407 */
[----:B------:R-:W-:Y:S02]  /*fbe0*/  IMAD.MOV R6, RZ, RZ, -R7 ;  /* 0x000000ffff067224 */ /* 0x000fe400078e0a07 */
[----:B------:R-:W-:Y:S02]  /*fbf0*/  UIMAD UR56, UR56, UR11, UR9 ;  /* 0x0000000b383872a4 */ /* 0x000fe4000f8e0209 */
[----:B------:R-:W-:Y:S01]  /*fc00*/  IMAD R45, R45, R6, R13 ;  /* 0x000000062d2d7224 */ /* 0x000fe200078e020d */
[----:B------:R-:W-:Y:S01]  /*fc10*/  ULDC.64 UR10, c[0x0][0xb30] ;  /* 0x0002cc00000a7ab9 */ /* 0x000fe20000000a00 */
[----:B------:R-:W-:Y:S02]  /*fc20*/  IMAD.U32 R5, RZ, RZ, UR9 ;  /* 0x00000009ff057e24 */ /* 0x000fe4000f8e00ff */
[----:B------:R-:W-:-:S02]  /*fc30*/  IMAD R6, R4, UR10, RZ ;  /* 0x0000000a04067c24 */ /* 0x000fc4000f8e02ff */
[----:B------:R-:W-:Y:S01]  /*fc40*/  IMAD.U32 R4, RZ, RZ, UR8 ;  /* 0x00000008ff047e24 */ /* 0x000fe2000f8e00ff */
[----:B------:R-:W-:Y:S01]  /*fc50*/  ULDC.64 UR8, c[0x0][0xb28] ;  /* 0x0002ca0000087ab9 */ /* 0x000fe20000000a00 */
[----:B------:R-:W-:Y:S02]  /*fc60*/  IMAD.U32 R5, RZ, RZ, UR56 ;  /* 0x00000038ff057e24 */ /* 0x000fe4000f8e00ff */
[C---:B------:R-:W-:Y:S01]  /*fc70*/  IMAD R9, R7.reuse, UR11, R6 ;  /* 0x0000000b07097c24 */ /* 0x040fe2000f8e0206 */
[----:B------:R-:W-:Y:S01]  /*fc80*/  SHF.R.S32.HI R6, RZ, 0x1f, R45 ;  /* 0x0000001fff067819 */ /* 0x000fe2000001142d */
        /* <DEDUP_REMOVED lines=9> */
[----:B------:R-:W-:Y:S01]  /*fd20*/  PRMT R6, RZ, 0x654, R6 ;  /* 0x00000654ff067816 */ /* 0x000fe20000000006 */
[----:B------:R0:W1:Y:S01]  /*fd30*/  SHFL.IDX PT, R14, R0, RZ, 0x1c1f ;  /* 0x001c1fff000e7589 */ /* 0x00006200000e0000 */
[----:B------:R-:W-:Y:S02]  /*fd40*/  LEA.HI.X R20, R4, UR9, R5, 0x2, P1 ;  /* 0x0000000904147c11 */ /* 0x000fe400088f1405 */
[----:B------:R0:W-:Y:S03]  /*fd50*/  SYNCS.ARRIVE.TRANS64.RED.A1T0 RZ, [R6+URZ], RZ ;  /* 0x000000ff06ff79a7 */ /* 0x0001e6000810043f */
[----:B------:R0:W2:Y:S01]  /*fd60*/  SHFL.IDX PT, R15, R20, RZ, 0x1c1f ;  /* 0x001c1fff140f7589 */ /* 0x0000a200000e0000 */
[----:B------:R-:W-:Y:S05]  /*fd70*/  @P2 BRA `(.L_x_1424) ;  /* 0x0000000400042947 */ /* 0x000fea0003800000 */
[----:B------:R-:W-:Y:S02]  /*fd80*/  ULDC UR4, c[0x0][0xac8] ;  /* 0x0002b20000047ab9 */ /* 0x000fe40000000800 */
[----:B------:R-:W-:Y:S02]  /*fd90*/  ISETP.GE.AND P1, PT, R16, UR4, PT ;  /* 0x0000000410007c0c */ /* 0x000fe4000bf26270 */
[----:B------:R-:W-:Y:S02]  /*fda0*/  ISETP.GE.AND P3, PT, R197, UR4, PT ;  /* 0x00000004c5007c0c */ /* 0x000fe4000bf66270 */
[----:B------:R-:W-:Y:S02]  /*fdb0*/  ISETP.GE.AND P4, PT, R196, UR4, PT ;  /* 0x00000004c4007c0c */ /* 0x000fe4000bf86270 */
[----:B------:R-:W-:-:S07]  /*fdc0*/  ISETP.GE.AND P2, PT, R195, UR4, PT ;  /* 0x00000004c3007c0c */ /* 0x000fce000bf46270 */
[CC--:B-1----:R-:W-:Y:S02]  /*fdd0*/  @!P1 LEA R4, P5, R16.reuse, R14.reuse, 0x2 ;  /* 0x0000000e10049211 */ /* 0x0c2fe400078a10ff */
[CC--:B0-----:R-:W-:Y:S02]  /*fde0*/  @!P3 LEA R6, P6, R197.reuse, R14.reuse, 0x2 ;  /* 0x0000000ec506b211 */ /* 0x0c1fe400078c10ff */
[-C--:B--2---:R-:W-:Y:S02]  /*fdf0*/  @!P1 LEA.HI.X R5, R16, R15.reuse, R215, 0x2, P5 ;  /* 0x0000000f10059211 */ /* 0x084fe400028f14d7 */
[----:B------:R-:W-:Y:S02]  /*fe00*/  @!P3 LEA.HI.X R7, R197, R15, R214, 0x2, P6 ;  /* 0x0000000fc507b211 */ /* 0x000fe400030f14d6 */
[----:B------:R-:W-:Y:S01]  /*fe10*/  @!P4 LEA R8, P5, R196, R14, 0x2 ;  /* 0x0000000ec408c211 */ /* 0x000fe200078a10ff */
[----:B------:R0:W-:Y:S01]  /*fe20*/  @!P1 ST.E.64 desc[UR36][R4.64], R88 ;  /* 0x0000005804009985 */ /* 0x0001e2000c101b24 */
[----:B------:R-:W-:-:S02]  /*fe30*/  ISETP.GE.AND P1, PT, R194, UR4, PT ;  /* 0x00000004c2007c0c */ /* 0x000fc4000bf26270 */
[-C--:B------:R-:W-:Y:S01]  /*fe40*/  @!P2 LEA R10, P6, R195, R14.reuse, 0x2 ;  /* 0x0000000ec30aa211 */ /* 0x080fe200078c10ff */
[----:B------:R1:W-:Y:S01]  /*fe50*/  @!P3 ST.E.64 desc[UR36][R6.64], R92 ;  /* 0x0000005c0600b985 */ /* 0x0003e2000c101b24 */
[----:B------:R-:W-:Y:S02]  /*fe60*/  ISETP.GE.AND P3, PT, R193, UR4, PT ;  /* 0x00000004c1007c0c */ /* 0x000fe4000bf66270 */
[-C--:B------:R-:W-:Y:S02]  /*fe70*/  @!P4 LEA.HI.X R9, R196, R15.reuse, R213, 0x2, P5 ;  /* 0x0000000fc409c211 */ /* 0x080fe400028f14d5 */
[----:B------:R-:W-:Y:S02]  /*fe80*/  @!P2 LEA.HI.X R11, R195, R15, R212, 0x2, P6 ;  /* 0x0000000fc30ba211 */ /* 0x000fe400030f14d4 */
[----:B------:R-:W-:Y:S01]  /*fe90*/  ISETP.GE.AND P5, PT, R192, UR4, PT ;  /* 0x00000004c0007c0c */ /* 0x000fe2000bfa6270 */
[----:B------:R2:W-:Y:S02]  /*fea0*/  @!P4 ST.E.64 desc[UR36][R8.64], R96 ;  /* 0x000000600800c985 */ /* 0x0005e4000c101b24 */
[----:B------:R-:W-:-:S02]  /*feb0*/  @!P1 LEA R12, P4, R194, R14, 0x2 ;  /* 0x0000000ec20c9211 */ /* 0x000fc400078810ff */
[----:B------:R3:W-:Y:S01]  /*fec0*/  @!P2 ST.E.64 desc[UR36][R10.64], R100 ;  /* 0x000000640a00a985 */ /* 0x0007e2000c101b24 */
[----:B------:R-:W-:Y:S02]  /*fed0*/  ISETP.GE.AND P2, PT, R191, UR4, PT ;  /* 0x00000004bf007c0c */ /* 0x000fe4000bf46270 */
[CC--:B0-----:R-:W-:Y:S02]  /*fee0*/  @!P3 LEA R4, P6, R193.reuse, R14.reuse, 0x2 ;  /* 0x0000000ec104b211 */ /* 0x0c1fe400078c10ff */
[-C--:B------:R-:W-:Y:S02]  /*fef0*/  @!P1 LEA.HI.X R13, R194, R15.reuse, R211, 0x2, P4 ;  /* 0x0000000fc20d9211 */ /* 0x080fe400020f14d3 */
[----:B------:R-:W-:Y:S02]  /*ff00*/  @!P3 LEA.HI.X R5, R193, R15, R210, 0x2, P6 ;  /* 0x0000000fc105b211 */ /* 0x000fe400030f14d2 */
[----:B------:R-:W-:Y:S01]  /*ff10*/  ISETP.GE.AND P4, PT, R190, UR4, PT ;  /* 0x00000004be007c0c */ /* 0x000fe2000bf86270 */
[----:B------:R0:W-:Y:S01]  /*ff20*/  @!P1 ST.E.64 desc[UR36][R12.64], R104 ;  /* 0x000000680c009985 */ /* 0x0001e2000c101b24 */
[----:B-1----:R-:W-:-:S03]  /*ff30*/  @!P5 LEA R6, P1, R192, R14, 0x2 ;  /* 0x0000000ec006d211 */ /* 0x002fc600078210ff */
[----:B------:R1:W-:Y:S01]  /*ff40*/  @!P3 ST.E.64 desc[UR36][R4.64], R108 ;  /* 0x0000006c0400b985 */ /* 0x0003e2000c101b24 */
[-C--:B--2---:R-:W-:Y:S02]  /*ff50*/  @!P2 LEA R8, P6, R191, R14.reuse, 0x2 ;  /* 0x0000000ebf08a211 */ /* 0x084fe400078c10ff */
[----:B------:R-:W-:Y:S02]  /*ff60*/  ISETP.GE.AND P3, PT, R189, UR4, PT ;  /* 0x00000004bd007c0c */ /* 0x000fe4000bf66270 */
[-C--:B------:R-:W-:Y:S02]  /*ff70*/  @!P5 LEA.HI.X R7, R192, R15.reuse, R209, 0x2, P1 ;  /* 0x0000000fc007d211 */ /* 0x080fe400008f14d1 */
[----:B------:R-:W-:Y:S02]  /*ff80*/  ISETP.GE.AND P1, PT, R188, UR4, PT ;  /* 0x00000004bc007c0c */ /* 0x000fe4000bf26270 */
[----:B------:R-:W-:Y:S01]  /*ff90*/  @!P2 LEA.HI.X R9, R191, R15, R208, 0x2, P6 ;  /* 0x0000000fbf09a211 */ /* 0x000fe200030f14d0 */
[----:B------:R2:W-:Y:S01]  /*ffa0*/  @!P5 ST.E.64 desc[UR36][R6.64], R112 ;  /* 0x000000700600d985 */ /* 0x0005e2000c101b24 */
[----:B---3--:R-:W-:-:S03]  /*ffb0*/  @!P4 LEA R10, P6, R190, R14, 0x2 ;  /* 0x0000000ebe0ac211 */ /* 0x008fc600078c10ff */
[----:B------:R3:W-:Y:S01]  /*ffc0*/  @!P2 ST.E.64 desc[UR36][R8.64], R116 ;  /* 0x000000740800a985 */ /* 0x0007e2000c101b24 */
[----:B------:R-:W-:Y:S02]  /*ffd0*/  ISETP.GE.AND P2, PT, R187, UR4, PT ;  /* 0x00000004bb007c0c */ /* 0x000fe4000bf46270 */
[-C--:B------:R-:W-:Y:S02]  /*ffe0*/  @!P4 LEA.HI.X R11, R190, R15.reuse, R207, 0x2, P6 ;  /* 0x0000000fbe0bc211 */ /* 0x080fe400030f14cf */
[CC--:B0-----:R-:W-:Y:S02]  /*fff0*/  @!P3 LEA R12, P5, R189.reuse, R14.reuse, 0x2 ;  /* 0x0000000ebd0cb211 */ /* 0x0c1fe400078a10ff */
        /* <DEDUP_REMOVED lines=14> */
[CC--:B0-----:R-:W-:Y:S02]  /*100e0*/  @!P5 LEA R10, P2, R185.reuse, R14.reuse, 0x2 ;  /* 0x0000000eb90ad211 */ /* 0x0c1fe400078410ff */
[-C--:B------:R-:W-:Y:S02]  /*100f0*/  @!P4 LEA.HI.X R9, R186, R15.reuse, R203, 0x2, P6 ;  /* 0x0000000fba09c211 */ /* 0x080fe400030f14cb */
[CC--:B-1----:R-:W-:Y:S02]  /*10100*/  @!P3 LEA R12, P6, R184.reuse, R14.reuse, 0x2 ;  /* 0x0000000eb80cb211 */ /* 0x0c2fe400078c10ff */
        /* <DEDUP_REMOVED lines=8> */
.L_x_1424:
[----:B------:R-:W-:Y:S05]  /*10190*/  BSYNC B1 ;  /* 0x0000000000017941 */ /* 0x000fea0003800000 */
.L_x_1423:
[----:B0-----:R-:W0:Y:S04]  /*101a0*/  SHFL.IDX PT, R20, R20, 0x1, 0x1c1f ;  /* 0x003c1f0014147f89 */ /* 0x001e2800000e0000 */
[----:B------:R-:W3:Y:S01]  /*101b0*/  SHFL.IDX PT, R0, R0, 0x1, 0x1c1f ;  /* 0x003c1f0000007f89 */ /* 0x000ee200000e0000 */
[----:B------:R-:W-:Y:S05]  /*101c0*/  @P0 BRA `(.L_x_1422) ;  /* 0x0000001000240947 */ /* 0x000fea0003800000 */
[----:B------:R-:W-:Y:S02]  /*101d0*/  ULDC UR4, c[0x0][0xac8] ;  /* 0x0002b20000047ab9 */ /* 0x000fe40000000800 */
[----:B------:R-:W-:Y:S02]  /*101e0*/  ISETP.GE.AND P2, PT, R16, UR4, PT ;  /* 0x0000000410007c0c */ /* 0x000fe4000bf46270 */
[----:B------:R-:W-:Y:S02]  /*101f0*/  ISETP.GE.AND P1, PT, R197, UR4, PT ;  /* 0x00000004c5007c0c */ /* 0x000fe4000bf26270 */
[----:B------:R-:W-:Y:S02]  /*10200*/  ISETP.GE.AND P0, PT, R196, UR4, PT ;  /* 0x00000004c4007c0c */ /* 0x000fe4000bf06270 */
[----:B------:R-:W-:Y:S02]  /*10210*/  ISETP.GE.AND P4, PT, R194, UR4, PT ;  /* 0x00000004c2007c0c */ /* 0x000fe4000bf86270 */
[----:B------:R-:W-:-:S05]  /*10220*/  ISETP.GE.AND P3, PT, R195, UR4, PT ;  /* 0x00000004c3007c0c */ /* 0x000fca000bf66270 */
[CC--:B---34-:R-:W-:Y:S02]  /*10230*/  @!P2 LEA R4, P6, R16.reuse, R0.reuse, 0x2 ;  /* 0x000000001004a211 */ /* 0x0d8fe400078c10ff */
[C---:B------:R-:W-:Y:S02]  /*10240*/  @!P1 LEA R6, P5, R197.reuse, R0, 0x2 ;  /* 0x00000000c5069211 */ /* 0x040fe400078a10ff */
[----:B0-----:R-:W-:Y:S02]  /*10250*/  @!P2 LEA.HI.X R5, R16, R20, R215, 0x2, P6 ;  /* 0x000000141005a211 */ /* 0x001fe400030f14d7 */
[----:B------:R-:W-:Y:S02]  /*10260*/  @!P0 LEA R8, P6, R196, R0, 0x2 ;  /* 0x00000000c4088211 */ /* 0x000fe400078c10ff */
[----:B------:R-:W-:Y:S01]  /*10270*/  @!P1 LEA.HI.X R7, R197, R20, R214, 0x2, P5 ;  /* 0x00000014c5079211 */ /* 0x000fe200028f14d6 */
[----:B------:R0:W-:Y:S01]  /*10280*/  @!P2 ST.E.64 desc[UR36][R4.64], R2 ;  /* 0x000000020400a985 */ /* 0x0001e2000c101b24 */
[----:B------:R-:W-:-:S02]  /*10290*/  ISETP.GE.AND P5, PT, R193, UR4, PT ;  /* 0x00000004c1007c0c */ /* 0x000fc4000bfa6270 */
[----:B------:R-:W-:Y:S01]  /*102a0*/  @!P0 LEA.HI.X R9, R196, R20, R213, 0x2, P6 ;  /* 0x00000014c4098211 */ /* 0x000fe200030f14d5 */
[----:B------:R3:W-:Y:S01]  /*102b0*/  @!P1 ST.E.64 desc[UR36][R6.64], R94 ;  /* 0x0000005e06009985 */ /* 0x0007e2000c101b24 */
[----:B------:R-:W-:Y:S02]  /*102c0*/  ISETP.GE.AND P2, PT, R192, UR4, PT ;  /* 0x00000004c0007c0c */ /* 0x000fe4000bf46270 */
[-C--:B------:R-:W-:Y:S01]  /*102d0*/  @!P3 LEA R10, P6, R195, R0.reuse, 0x2 ;  /* 0x00000000c30ab211 */ /* 0x080fe200078c10ff */
[----:B------:R4:W-:Y:S01]  /*102e0*/  @!P0 ST.E.64 desc[UR36][R8.64], R98 ;  /* 0x0000006208008985 */ /* 0x0009e2000c101b24 */
[C---:B------:R-:W-:Y:S02]  /*102f0*/  @!P4 LEA R12, P0, R194.reuse, R0, 0x2 ;  /* 0x00000000c20cc211 */ /* 0x040fe400078010ff */
[----:B------:R-:W-:Y:S02]  /*10300*/  ISETP.GE.AND P1, PT, R191, UR4, PT ;  /* 0x00000004bf007c0c */ /* 0x000fe4000bf26270 */
[----:B------:R-:W-:-:S02]  /*10310*/  @!P4 LEA.HI.X R13, R194, R20, R211, 0x2, P0 ;  /* 0x00000014c20dc211 */ /* 0x000fc400000f14d3 */
[----:B------:R-:W-:Y:S02]  /*10320*/  @!P3 LEA.HI.X R11, R195, R20, R212, 0x2, P6 ;  /* 0x00000014c30bb211 */ /* 0x000fe400030f14d4 */
[----:B------:R-:W-:Y:S02]  /*10330*/  ISETP.GE.AND P0, PT, R190, UR4, PT ;  /* 0x00000004be007c0c */ /* 0x000fe4000bf06270 */
[----:B-1----:R-:W-:Y:S01]  /*10340*/  @!P5 LEA R14, P6, R193, R0, 0x2 ;  /* 0x00000000c10ed211 */ /* 0x002fe200078c10ff */
[----:B------:R1:W-:Y:S01]  /*10350*/  @!P3 ST.E.64 desc[UR36][R10.64], R102 ;  /* 0x000000660a00b985 */ /* 0x0003e2000c101b24 */
[----:B------:R-:W-:Y:S02]  /*10360*/  ISETP.GE.AND P3, PT, R189, UR4, PT ;  /* 0x00000004bd007c0c */ /* 0x000fe4000bf66270 */
[----:B--2---:R-:W-:Y:S01]  /*10370*/  @!P5 LEA.HI.X R15, R193, R20, R210, 0x2, P6 ;  /* 0x00000014c10fd211 */ /* 0x004fe200030f14d2 */
[----:B------:R-:W-:Y:S01]  /*10380*/  @!P4 ST.E.64 desc[UR36][R12.64], R106 ;  /* 0x0000006a0c00c985 */ /* 0x000fe2000c101b24 */
[----:B0-----:R-:W-:-:S03]  /*10390*/  @!P2 LEA R2, P4, R192, R0, 0x2 ;  /* 0x00000000c002a211 */ /* 0x001fc600078810ff */
[----:B------:R-:W-:Y:S01]  /*103a0*/  @!P5 ST.E.64 desc[UR36][R14.64], R110 ;  /* 0x0000006e0e00d985 */ /* 0x000fe2000c101b24 */
[C---:B------:R-:W-:Y:S02]  /*103b0*/  @!P1 LEA R4, P5, R191.reuse, R0, 0x2 ;  /* 0x00000000bf049211 */ /* 0x040fe400078a10ff */
[----:B------:R-:W-:Y:S02]  /*103c0*/  @!P2 LEA.HI.X R3, R192, R20, R209, 0x2, P4 ;  /* 0x00000014c003a211 */ /* 0x000fe400020f14d1 */
[----:B---3--:R-:W-:Y:S02]  /*103d0*/  @!P0 LEA R6, P6, R190, R0, 0x2 ;  /* 0x00000000be068211 */ /* 0x008fe400078c10ff */
[----:B------:R-:W-:Y:S01]  /*103e0*/  ISETP.GE.AND P4, PT, R188, UR4, PT ;  /* 0x00000004bc007c0c */ /* 0x000fe2000bf86270 */
[----:B------:R0:W-:Y:S01]  /*103f0*/  @!P2 ST.E.64 desc[UR36][R2.64], R114 ;  /* 0x000000720200a985 */ /* 0x0001e2000c101b24 */
[-C--:B------:R-:W-:Y:S02]  /*10400*/  @!P1 LEA.HI.X R5, R191, R20.reuse, R208, 0x2, P5 ;  /* 0x00000014bf059211 */ /* 0x080fe400028f14d0 */
[----:B------:R-:W-:-:S02]  /*10410*/  @!P0 LEA.HI.X R7, R190, R20, R207, 0x2, P6 ;  /* 0x00000014be078211 */ /* 0x000fc400030f14cf */
[----:B------:R-:W-:Y:S01]  /*10420*/  ISETP.GE.AND P2, PT, R187, UR4, PT ;  /* 0x00000004bb007c0c */ /* 0x000fe2000bf46270 */
[----:B------:R2:W-:Y:S01]  /*10430*/  @!P1 ST.E.64 desc[UR36][R4.64], R118 ;  /* 0x0000007604009985 */ /* 0x0005e2000c101b24 */
[----:B----4-:R-:W-:Y:S02]  /*10440*/  @!P3 LEA R8, P5, R189, R0, 0x2 ;  /* 0x00000000bd08b211 */ /* 0x010fe400078a10ff */
[----:B------:R-:W-:Y:S01]  /*10450*/  ISETP.GE.AND P1, PT, R186, UR4, PT ;  /* 0x00000004ba007c0c */ /* 0x000fe2000bf26270 */
[----:B------:R3:W-:Y:S01]  /*10460*/  @!P0 ST.E.64 desc[UR36][R6.64], R122 ;  /* 0x0000007a06008985 */ /* 0x0007e2000c101b24 */
[----:B------:R-:W-:Y:S02]  /*10470*/  ISETP.GE.AND P0, PT, R185, UR4, PT ;  /* 0x00000004b9007c0c */ /* 0x000fe4000bf06270 */
[----:B------:R-:W-:Y:S02]  /*10480*/  @!P3 LEA.HI.X R9, R189, R20, R206, 0x2, P5 ;  /* 0x00000014bd09b211 */ /* 0x000fe400028f14ce */
[----:B------:R-:W-:-:S02]  /*10490*/  ISETP.GE.AND P5, PT, R184, UR4, PT ;  /* 0x00000004b8007c0c */ /* 0x000fc4000bfa6270 */
[CC--:B-1----:R-:W-:Y:S01]  /*104a0*/  @!P4 LEA R10, P6, R188.reuse, R0.reuse, 0x2 ;  /* 0x00000000bc0ac211 */ /* 0x0c2fe200078c10ff */
[----:B------:R1:W-:Y:S01]  /*104b0*/  @!P3 ST.E.64 desc[UR36][R8.64], R126 ;  /* 0x0000007e0800b985 */ /* 0x0003e2000c101b24 */
[C---:B0-----:R-:W-:Y:S02]  /*104c0*/  @!P2 LEA R2, P3, R187.reuse, R0, 0x2 ;  /* 0x00000000bb02a211 */ /* 0x041fe400078610ff */
[----:B------:R-:W-:Y:S02]  /*104d0*/  @!P4 LEA.HI.X R11, R188, R20, R205, 0x2, P6 ;  /* 0x00000014bc0bc211 */ /* 0x000fe400030f14cd */
[----:B--2---:R-:W-:Y:S02]  /*104e0*/  @!P1 LEA R4, P6, R186, R0, 0x2 ;  /* 0x00000000ba049211 */ /* 0x004fe400078c10ff */
[----:B------:R-:W-:Y:S01]  /*104f0*/  @!P2 LEA.HI.X R3, R187, R20, R204, 0x2, P3 ;  /* 0x00000014bb03a211 */ /* 0x000fe200018f14cc */
[----:B------:R1:W-:Y:S01]  /*10500*/  @!P4 ST.E.64 desc[UR36][R10.64], R130 ;  /* 0x000000820a00c985 */ /* 0x0003e2000c101b24 */
[----:B---3--:R-:W-:-:S02]  /*10510*/  @!P0 LEA R6, P4, R185, R0, 0x2 ;  /* 0x00000000b9068211 */ /* 0x008fc400078810ff */
[----:B------:R-:W-:Y:S01]  /*10520*/  @!P5 LEA R12, P3, R184, R0, 0x2 ;  /* 0x00000000b80cd211 */ /* 0x000fe200078610ff */
[----:B------:R1:W-:Y:S01]  /*10530*/  @!P2 ST.E.64 desc[UR36][R2.64], R134 ;  /* 0x000000860200a985 */ /* 0x0003e2000c101b24 */
[-C--:B------:R-:W-:Y:S02]  /*10540*/  @!P1 LEA.HI.X R5, R186, R20.reuse, R203, 0x2, P6 ;  /* 0x00000014ba059211 */ /* 0x080fe400030f14cb */
[-C--:B------:R-:W-:Y:S02]  /*10550*/  @!P0 LEA.HI.X R7, R185, R20.reuse, R202, 0x2, P4 ;  /* 0x00000014b9078211 */ /* 0x080fe400020f14ca */
[----:B------:R-:W-:Y:S01]  /*10560*/  @!P5 LEA.HI.X R13, R184, R20, R201, 0x2, P3 ;  /* 0x00000014b80dd211 */ /* 0x000fe200018f14c9 */
[----:B------:R1:W-:Y:S04]  /*10570*/  @!P1 ST.E.64 desc[UR36][R4.64], R138 ;  /* 0x0000008a04009985 */ /* 0x0003e8000c101b24 */
[----:B------:R1:W-:Y:S01]  /*10580*/  @!P0 ST.E.64 desc[UR36][R6.64], R142 ;  /* 0x0000008e06008985 */ /* 0x0003e2000c101b24 */
[----:B------:R-:W-:-:S03]  /*10590*/  ISETP.GE.AND P0, PT, R23, UR4, PT ;  /* 0x0000000417007c0c */ /* 0x000fc6000bf06270 */
[----:B------:R1:W-:Y:S10]  /*105a0*/  @!P5 ST.E.64 desc[UR36][R12.64], R146 ;  /* 0x000000920c00d985 */ /* 0x0003f4000c101b24 */
[----:B------:R-:W-:Y:S05]  /*105b0*/  @P0 BRA `(.L_x_1422) ;  /* 0x0000000c00280947 */ /* 0x000fea0003800000 */
[----:B-1----:R-:W-:-:S04]  /*105c0*/  LEA R2, P0, R23, R0, 0x2 ;  /* 0x0000000017027211 */ /* 0x002fc800078010ff */
[----:B------:R-:W-:-:S05]  /*105d0*/  LEA.HI.X R3, R23, R20, R200, 0x2, P0 ;  /* 0x0000001417037211 */ /* 0x000fca00000f14c8 */
[----:B------:R0:W-:Y:S01]  /*105e0*/  ST.E.64 desc[UR36][R2.64], R150 ;  /* 0x0000009602007985 */ /* 0x0001e2000c101b24 */
[----:B------:R-:W-:Y:S05]  /*105f0*/  BRA `(.L_x_1422) ;  /* 0x0000000c00187947 */ /* 0x000fea0003800000 */
.L_x_1413:
[----:B------:R-:W-:Y:S02]  /*10600*/  ULDC.64 UR8, c[0x0][0xc00] ;  /* 0x0003000000087ab9 */ /* 0x000fe40000000a00 */
[----:B------:R-:W-:-:S04]  /*10610*/  UISETP.NE.U32.AND UP0, UPT, UR8, URZ, UPT ;  /* 0x0000003f0800728c */ /* 0x000fc8000bf05070 */
[----:B------:R-:W-:-:S03]  /*10620*/  UISETP.NE.AND.EX UP0, UPT, UR9, URZ, UPT, UP0 ;  /* 0x0000003f0900728c */ /* 0x000fc6000bf05300 */
[----:B------:R-:W-:Y:S02]  /*10630*/  ULDC.64 UR8, c[0x0][0xc00] ;  /* 0x0003000000087ab9 */ /* 0x000fe40000000a00 */
[----:B------:R-:W-:Y:S01]  /*10640*/  UIMAD.WIDE UR8, UR57, 0x4, UR8 ;  /* 0x00000004390878a5 */ /* 0x000fe2000f8e0208 */
[----:B------:R-:W-:-:S05]  /*10650*/  PLOP3.LUT P1, PT, PT, PT, UP0, 0x80, 0x0 ;  /* 0x000000000000781c */ /* 0x000fca0003f2f008 */
[----:B------:R-:W-:Y:S02]  /*10660*/  IMAD.U32 R2, RZ, RZ, UR8 ;  /* 0x00000008ff027e24 */ /* 0x000fe4000f8e00ff */
[----:B------:R-:W-:Y:S01]  /*10670*/  IMAD.U32 R3, RZ, RZ, UR9 ;  /* 0x00000009ff037e24 */ /* 0x000fe2000f8e00ff */
[----:B------:R-:W-:Y:S02]  /*10680*/  ULDC.64 UR8, c[0x0][0xc08] ;  /* 0x0003020000087ab9 */ /* 0x000fe40000000a00 */
[----:B------:R-:W-:Y:S01]  /*10690*/  UISETP.NE.U32.AND UP1, UPT, UR8, URZ, UPT ;  /* 0x0000003f0800728c */ /* 0x000fe2000bf25070 */
[----:B------:R-:W-:Y:S02]  /*106a0*/  ULDC UR4, c[0x0][0xa88] ;  /* 0x0002a20000047ab9 */ /* 0x000fe40000000800 */
[----:B------:R-:W2:Y:S01]  /*106b0*/  @P1 LDG.E R6, desc[UR36][R2.64] ;  /* 0x0000002402061981 */ /* 0x000ea2000c1e1900 */
[----:B------:R-:W-:Y:S01]  /*106c0*/  UISETP.NE.AND.EX UP1, UPT, UR9, URZ, UPT, UP1 ;  /* 0x0000003f0900728c */ /* 0x000fe2000bf25310 */
[----:B------:R-:W-:-:S05]  /*106d0*/  IMAD.U32 R0, RZ, RZ, UR4 ;  /* 0x00000004ff007e24 */ /* 0x000fca000f8e00ff */
[----:B------:R-:W-:-:S05]  /*106e0*/  PLOP3.LUT P2, PT, PT, PT, UP1, 0x80, 0x0 ;  /* 0x000000000000781c */ /* 0x000fca0003f4f018 */
[----:B------:R-:W-:Y:S02]  /*106f0*/  @UP1 ULDC.64 UR8, c[0x0][0xc08] ;  /* 0x0003020000081ab9 */ /* 0x000fe40000000a00 */
[----:B------:R-:W-:-:S06]  /*10700*/  @UP1 UIMAD.WIDE UR8, UR57, 0x4, UR8 ;  /* 0x00000004390818a5 */ /* 0x000fcc000f8e0208 */
[----:B------:R-:W-:Y:S02]  /*10710*/  IMAD.U32 R4, RZ, RZ, UR8 ;  /* 0x00000008ff047e24 */ /* 0x000fe4000f8e00ff */
[----:B------:R-:W-:-:S05]  /*10720*/  IMAD.U32 R5, RZ, RZ, UR9 ;  /* 0x00000009ff057e24 */ /* 0x000fca000f8e00ff */
[----:B------:R0:W5:Y:S01]  /*10730*/  @P2 LDG.E R0, desc[UR36][R4.64] ;  /* 0x0000002404002981 */ /* 0x000162000c1e1900 */
[----:B------:R-:W-:Y:S01]  /*10740*/  UISETP.NE.AND UP1, UPT, UR54, URZ, UPT ;  /* 0x0000003f3600728c */ /* 0x000fe2000bf25270 */
[----:B------:R-:W-:Y:S01]  /*10750*/  ISETP.GT.AND P0, PT, R222, 0x7f, PT ;  /* 0x0000007fde00780c */ /* 0x000fe20003f04270 */
[----:B------:R-:W-:-:S09]  /*10760*/  UMOV UR4, URZ ;  /* 0x0000003f00047c82 */ /* 0x000fd20008000000 */
[----:B------:R-:W-:Y:S01]  /*10770*/  @!UP1 ULDC UR54, c[0x0][0xad4] ;  /* 0x0002b50000369ab9 */ /* 0x000fe20000000800 */
[----:B--2---:R-:W-:Y:S01]  /*10780*/  @P1 R2UR UR4, R6 ;  /* 0x00000000060412ca */ /* 0x004fe200000e0000 */
[----:B0-----:R-:W-:-:S14]  /*10790*/  @P2 BRA `(.L_x_1425) ;  /* 0x0000000000102947 */ /* 0x001fdc0003800000 */
[----:B------:R-:W-:Y:S05]  /*107a0*/  @!P1 BRA `(.L_x_1425) ;  /* 0x00000000000c9947 */ /* 0x000fea0003800000 */
[----:B------:R-:W2:Y:S04]  /*107b0*/  LDG.E R5, desc[UR36][R2.64] ;  /* 0x0000002402057981 */ /* 0x000ea8000c1e1900 */
[----:B-----5:R-:W2:Y:S02]  /*107c0*/  LDG.E R0, desc[UR36][R2.64+0x4] ;  /* 0x0000042402007981 */ /* 0x020ea4000c1e1900 */
[----:B--2---:R-:W-:-:S07]  /*107d0*/  IMAD.IADD R0, R0, 0x1, -R5 ;  /* 0x0000000100007824 */ /* 0x004fce00078e0a05 */
.L_x_1425:
[----:B------:R-:W-:Y:S01]  /*107e0*/  USHF.R.S32.HI UR13, URZ, 0x1f, UR57 ;  /* 0x0000001f3f0d7899 */ /* 0x000fe20008011439 */
[----:B------:R-:W-:Y:S01]  /*107f0*/  BSSY B1, `(.L_x_1426) ;  /* 0x000003a000017945 */ /* 0x000fe20003800000 */
[----:B------:R-:W-:Y:S02]  /*10800*/  USHF.R.S32.HI UR21, URZ, 0x1f, UR4 ;  /* 0x0000001f3f157899 */ /* 0x000fe40008011404 */
[----:B------:R-:W-:Y:S02]  /*10810*/  USEL UR12, UR57, URZ, !UP0 ;  /* 0x0000003f390c7287 */ /* 0x000fe4000c000000 */
[----:B------:R-:W-:Y:S01]  /*10820*/  USEL UR13, UR13, URZ, !UP0 ;  /* 0x0000003f0d0d7287 */ /* 0x000fe2000c000000 */
[----:B------:R-:W-:Y:S11]  /*10830*/  @P0 BRA `(.L_x_1427) ;  /* 0x0000000000d40947 */ /* 0x000ff60003800000 */
[----:B------:R-:W0:Y:S01]  /*10840*/  S2R R4, SR_TID.X ;  /* 0x0000000000047919 */ /* 0x000e220000002100 */
[----:B------:R-:W1:Y:S01]  /*10850*/  LDC R9, c[0x0][0xbe8] ;  /* 0x0002fa00ff097b82 */ /* 0x000e620000000800 */
[----:B------:R-:W-:Y:S02]  /*10860*/  IMAD.U32 R3, RZ, RZ, UR46 ;  /* 0x0000002eff037e24 */ /* 0x000fe4000f8e00ff */
[----:B-1---5:R-:W-:-:S03]  /*10870*/  IMAD R2, R0, R9, RZ ;  /* 0x0000000900027224 */ /* 0x022fc600078e02ff */
[----:B0-----:R-:W-:-:S04]  /*10880*/  IADD3 R4, R3, -0x80, R4 ;  /* 0xffffff8003047810 */ /* 0x001fc80007ffe004 */
[----:B------:R-:W-:-:S13]  /*10890*/  ISETP.GE.AND P0, PT, R4, R2, PT ;  /* 0x000000020400720c */ /* 0x000fda0003f06270 */
[----:B------:R-:W-:Y:S05]  /*108a0*/  @P0 BRA `(.L_x_1427) ;  /* 0x0000000000b80947 */ /* 0x000fea0003800000 */
[----:B------:R-:W-:Y:S01]  /*108b0*/  ISETP.NE.AND P0, PT, R9, 0x1, PT ;  /* 0x000000010900780c */ /* 0x000fe20003f05270 */
[----:B------:R-:W-:Y:S01]  /*108c0*/  UISETP.GT.AND UP0, UPT, UR54, 0x1, UPT ;  /* 0x000000013600788c */ /* 0x000fe2000bf04270 */
[----:B------:R-:W-:Y:S01]  /*108d0*/  IMAD.MOV.U32 R5, RZ, RZ, R4 ;  /* 0x000000ffff057224 */ /* 0x000fe200078e0004 */
[----:B------:R-:W-:Y:S02]  /*108e0*/  UMOV UR19, 0x9b8 ;  /* 0x000009b800137882 */ /* 0x000fe40000000000 */
[----:B------:R-:W-:Y:S02]  /*108f0*/  USEL UR19, UR19, 0x978, UP0 ;  /* 0x0000097813137887 */ /* 0x000fe40008000000 */
[----:B------:R-:W-:-:S06]  /*10900*/  USEL UR18, UR56, URZ, UP0 ;  /* 0x0000003f38127287 */ /* 0x000fcc0008000000 */
[----:B------:R-:W0:Y:S04]  /*10910*/  @P0 LDC R3, c[0x0][0xbec] ;  /* 0x0002fb00ff030b82 */ /* 0x000e280000000800 */
[----:B------:R-:W-:Y:S01]  /*10920*/  ULDC.64 UR8, c[0x0][UR19+0x218] ;  /* 0x0000860013087abb */ /* 0x000fe20008000a00 */
[----:B------:R-:W-:Y:S01]  /*10930*/  ULDC.64 UR14, c[0x0][UR19+0x220] ;  /* 0x00008800130e7abb */ /* 0x000fe20008000a00 */
[----:B------:R-:W-:Y:S01]  /*10940*/  ULDC.64 UR16, c[0x0][UR19+0x228] ;  /* 0x00008a0013107abb */ /* 0x000fe20008000a00 */
[----:B------:R-:W-:Y:S01]  /*10950*/  UIMAD.WIDE.U32 UR10, UR8, UR55, URZ ;  /* 0x00000037080a72a5 */ /* 0x000fe2000f8e003f */
[----:B------:R-:W1:Y:S01]  /*10960*/  @P0 LDC R7, c[0x0][0xbf0] ;  /* 0x0002fc00ff070b82 */ /* 0x000e620000000800 */
[----:B------:R-:W-:Y:S02]  /*10970*/  UIMAD UR20, UR9, UR55, URZ ;  /* 0x00000037091472a4 */ /* 0x000fe4000f8e023f */
[----:B------:R-:W-:-:S02]  /*10980*/  UIMAD UR15, UR15, UR12, URZ ;  /* 0x0000000c0f0f72a4 */ /* 0x000fc4000f8e023f */
[----:B------:R-:W-:Y:S02]  /*10990*/  UIMAD.WIDE.U32 UR22, UR16, UR18, URZ ;  /* 0x00000012101672a5 */ /* 0x000fe4000f8e003f */
[----:B------:R-:W-:Y:S02]  /*109a0*/  UIMAD.WIDE.U32 UR8, UR14, UR12, URZ ;  /* 0x0000000c0e0872a5 */ /* 0x000fe4000f8e003f */
[----:B------:R-:W-:Y:S02]  /*109b0*/  UIMAD UR16, UR17, UR18, URZ ;  /* 0x00000012111072a4 */ /* 0x000fe4000f8e023f */
[----:B------:R-:W-:Y:S02]  /*109c0*/  UIMAD UR15, UR14, UR13, UR15 ;  /* 0x0000000d0e0f72a4 */ /* 0x000fe4000f8e020f */
[----:B------:R-:W-:Y:S02]  /*109d0*/  UIADD3 UR10, UP1, UP2, UR8, UR10, UR4 ;  /* 0x0000000a080a7290 */ /* 0x000fe4000fa3e004 */
[----:B------:R-:W-:Y:S01]  /*109e0*/  UIADD3 UR16, UR23, UR16, URZ ;  /* 0x0000001017107290 */ /* 0x000fe2000fffe03f */
[----:B0-----:R-:W-:Y:S01]  /*109f0*/  @P0 IMAD.HI.U32 R2, R4, R3, RZ ;  /* 0x0000000304020227 */ /* 0x001fe200078e00ff */
[----:B------:R-:W-:-:S02]  /*10a00*/  UIADD3 UR20, UR11, UR20, URZ ;  /* 0x000000140b147290 */ /* 0x000fc4000fffe03f */
[----:B------:R-:W-:Y:S01]  /*10a10*/  UIADD3 UR15, UR9, UR15, URZ ;  /* 0x0000000f090f7290 */ /* 0x000fe2000fffe03f */
[----:B------:R-:W-:Y:S02]  /*10a20*/  IMAD.U32 R3, RZ, RZ, UR23 ;  /* 0x00000017ff037e24 */ /* 0x000fe4000f8e00ff */
[----:B------:R-:W-:Y:S01]  /*10a30*/  IMAD.U32 R6, RZ, RZ, UR16 ;  /* 0x00000010ff067e24 */ /* 0x000fe2000f8e00ff */
[----:B------:R-:W-:Y:S01]  /*10a40*/  ULDC.64 UR8, c[0x0][UR19+0x210] ;  /* 0x0000840013087abb */ /* 0x000fe20008000a00 */
[----:B-1----:R-:W-:Y:S01]  /*10a50*/  @P0 SHF.R.U32.HI R5, RZ, R7, R2 ;  /* 0x00000007ff050219 */ /* 0x002fe20000011602 */
[----:B------:R-:W-:-:S04]  /*10a60*/  IMAD.U32 R2, RZ, RZ, UR22 ;  /* 0x00000016ff027e24 */ /* 0x000fc8000f8e00ff */
[--C-:B------:R-:W-:Y:S01]  /*10a70*/  IMAD.MOV R7, RZ, RZ, -R5.reuse ;  /* 0x000000ffff077224 */ /* 0x100fe200078e0a05 */
[----:B------:R-:W-:Y:S01]  /*10a80*/  IADD3 R2, P0, P1, R5, UR10, R2 ;  /* 0x0000000a05027c10 */ /* 0x000fe2000f91e002 */
[----:B------:R-:W-:Y:S01]  /*10a90*/  UIADD3.X UR10, UR15, UR20, UR21, UP1, UP2 ;  /* 0x000000140f0a7290 */ /* 0x000fe20008fe4415 */
[----:B------:R-:W-:Y:S01]  /*10aa0*/  SHF.R.S32.HI R5, RZ, 0x1f, R5 ;  /* 0x0000001fff057819 */ /* 0x000fe20000011405 */
[----:B------:R-:W-:-:S04]  /*10ab0*/  IMAD R7, R9, R7, R4 ;  /* 0x0000000709077224 */ /* 0x000fc800078e0204 */
[----:B------:R-:W-:Y:S01]  /*10ac0*/  IADD3.X R3, R5, UR10, R6, P0, P1 ;  /* 0x0000000a05037c10 */ /* 0x000fe200087e2406 */
[C---:B------:R-:W-:Y:S01]  /*10ad0*/  IMAD R9, R7.reuse, UR9, RZ ;  /* 0x0000000907097c24 */ /* 0x040fe2000f8e02ff */
[----:B------:R-:W-:Y:S01]  /*10ae0*/  SHF.R.S32.HI R4, RZ, 0x1f, R7 ;  /* 0x0000001fff047819 */ /* 0x000fe20000011407 */
[----:B------:R-:W-:Y:S01]  /*10af0*/  ULDC.64 UR10, c[0x0][0xba8] ;  /* 0x0002ea00000a7ab9 */ /* 0x000fe20000000a00 */
[----:B------:R-:W-:Y:S01]  /*10b00*/  @!UP0 ULDC UR10, c[0x0][0xb50] ;  /* 0x0002d400000a8ab9 */ /* 0x000fe20000000800 */
[----:B------:R-:W-:Y:S01]  /*10b10*/  IMAD.WIDE.U32 R2, R7, UR8, R2 ;  /* 0x0000000807027c25 */ /* 0x000fe2000f8e0002 */
[----:B------:R-:W-:-:S03]  /*10b20*/  @!UP0 ULDC UR11, c[0x0][0xb54] ;  /* 0x0002d500000b8ab9 */ /* 0x000fc60000000800 */
[----:B------:R-:W-:Y:S01]  /*10b30*/  IMAD R9, R4, UR8, R9 ;  /* 0x0000000804097c24 */ /* 0x000fe2000f8e0209 */
[----:B------:R-:W-:-:S03]  /*10b40*/  LEA R4, P0, R2, UR10, 0x2 ;  /* 0x0000000a02047c11 */ /* 0x000fc6000f8010ff */
[----:B------:R-:W-:-:S05]  /*10b50*/  IMAD.IADD R3, R3, 0x1, R9 ;  /* 0x0000000103037824 */ /* 0x000fca00078e0209 */
[----:B------:R-:W-:Y:S01]  /*10b60*/  LEA.HI.X R5, R2, UR11, R3, 0x2, P0 ;  /* 0x0000000b02057c11 */ /* 0x000fe200080f1403 */
[----:B------:R-:W-:-:S05]  /*10b70*/  IMAD.MOV.U32 R3, RZ, RZ, -0x800000 ;  /* 0xff800000ff037424 */ /* 0x000fca00078e00ff */
[----:B------:R0:W-:Y:S02]  /*10b80*/  STG.E desc[UR36][R4.64], R3 ;  /* 0x0000000304007986 */ /* 0x0001e4000c101924 */
.L_x_1427:
[----:B------:R-:W-:Y:S05]  /*10b90*/  BSYNC B1 ;  /* 0x0000000000017941 */ /* 0x000fea0003800000 */
.L_x_1426:
[----:B------:R-:W-:-:S06]  /*10ba0*/  UISETP.GT.AND UP0, UPT, UR54, 0x1, UPT ;  /* 0x000000013600788c */ /* 0x000fcc000bf04270 */
[----:B------:R-:W-:-:S13]  /*10bb0*/  PLOP3.LUT P0, PT, PT, PT, UP0, 0x80, 0x0 ;  /* 0x000000000000781c */ /* 0x000fda0003f0f008 */
[----:B------:R-:W-:Y:S05]  /*10bc0*/  @P0 BRA `(.L_x_1422) ;  /* 0x0000000400a40947 */ /* 0x000fea0003800000 */
[----:B------:R-:W1:Y:S01]  /*10bd0*/  LDC R11, c[0x0][0xbe8] ;  /* 0x0002fa00ff0b7b82 */ /* 0x000e620000000800 */
[----:B------:R-:W-:Y:S01]  /*10be0*/  ULDC.64 UR14, c[0x0][0xaa0] ;  /* 0x0002a800000e7ab9 */ /* 0x000fe20000000a00 */
[----:B------:R-:W-:Y:S01]  /*10bf0*/  IMAD R2, R22, 0x20, R198 ;  /* 0x0000002016027824 */ /* 0x000fe200078e02c6 */
[----:B------:R-:W-:Y:S01]  /*10c00*/  UIMAD UR10, UR21, UR14, URZ ;  /* 0x0000000e150a72a4 */ /* 0x000fe2000f8e023f */
[----:B------:R-:W-:Y:S01]  /*10c10*/  BSSY B1, `(.L_x_1428) ;  /* 0x000003a000017945 */ /* 0x000fe20003800000 */
[----:B------:R-:W-:Y:S01]  /*10c20*/  UIMAD.WIDE.U32 UR8, UR4, UR14, URZ ;  /* 0x0000000e040872a5 */ /* 0x000fe2000f8e003f */
[----:B------:R-:W-:Y:S01]  /*10c30*/  VIADD R6, R2, UR46 ;  /* 0x0000002e02067c36 */ /* 0x000fe20008000000 */
[----:B------:R-:W-:-:S03]  /*10c40*/  UIMAD UR10, UR4, UR15, UR10 ;  /* 0x0000000f040a72a4 */ /* 0x000fc6000f8e020a */
[----:B0-----:R-:W-:Y:S01]  /*10c50*/  IMAD.MOV.U32 R5, RZ, RZ, R6 ;  /* 0x000000ffff057224 */ /* 0x001fe200078e0006 */
[----:B------:R-:W-:-:S03]  /*10c60*/  UIADD3 UR9, UR9, UR10, URZ ;  /* 0x0000000a09097290 */ /* 0x000fc6000fffe03f */
[----:B------:R-:W-:Y:S02]  /*10c70*/  ULDC.64 UR10, c[0x0][0xae8] ;  /* 0x0002ba00000a7ab9 */ /* 0x000fe40000000a00 */
[----:B------:R-:W-:-:S04]  /*10c80*/  UIMAD.WIDE.U32 UR8, UR55, UR10, UR8 ;  /* 0x0000000a370872a5 */ /* 0x000fc8000f8e0008 */
[----:B------:R-:W-:-:S03]  /*10c90*/  UIMAD UR9, UR55, UR11, UR9 ;  /* 0x0000000b370972a4 */ /* 0x000fc6000f8e0209 */
[----:B------:R-:W-:Y:S01]  /*10ca0*/  ULDC.64 UR10, c[0x0][0xaf0] ;  /* 0x0002bc00000a7ab9 */ /* 0x000fe20000000a00 */
[----:B-1----:R-:W-:Y:S01]  /*10cb0*/  ISETP.NE.AND P0, PT, R11, 0x1, PT ;  /* 0x000000010b00780c */ /* 0x002fe20003f05270 */
[----:B------:R-:W-:-:S04]  /*10cc0*/  UIMAD UR13, UR13, UR10, URZ ;  /* 0x0000000a0d0d72a4 */ /* 0x000fc8000f8e023f */
[----:B------:R-:W-:Y:S02]  /*10cd0*/  UIMAD UR4, UR12, UR11, UR13 ;  /* 0x0000000b0c0472a4 */ /* 0x000fe4000f8e020d */
[----:B------:R-:W-:-:S03]  /*10ce0*/  UIMAD.WIDE.U32 UR12, UR12, UR10, UR8 ;  /* 0x0000000a0c0c72a5 */ /* 0x000fc6000f8e0008 */
[----:B------:R-:W-:Y:S01]  /*10cf0*/  ULDC.64 UR8, c[0x0][0xae0] ;  /* 0x0002b80000087ab9 */ /* 0x000fe20000000a00 */
[----:B------:R-:W-:Y:S02]  /*10d00*/  UIADD3 UR4, UR13, UR4, URZ ;  /* 0x000000040d047290 */ /* 0x000fe4000fffe03f */
[----:B------:R-:W0:Y:S08]  /*10d10*/  @P0 LDC R3, c[0x0][0xbec] ;  /* 0x0002fb00ff030b82 */ /* 0x000e300000000800 */
[----:B------:R-:W1:Y:S01]  /*10d20*/  @P0 LDC R7, c[0x0][0xbf0] ;  /* 0x0002fc00ff070b82 */ /* 0x000e620000000800 */
[----:B0-----:R-:W-:-:S04]  /*10d30*/  @P0 IMAD.HI.U32 R2, R6, R3, RZ ;  /* 0x0000000306020227 */ /* 0x001fc800078e00ff */
[----:B------:R-:W-:Y:S02]  /*10d40*/  IMAD.U32 R3, RZ, RZ, UR13 ;  /* 0x0000000dff037e24 */ /* 0x000fe4000f8e00ff */
[----:B------:R-:W-:Y:S01]  /*10d50*/  IMAD.U32 R3, RZ, RZ, UR4 ;  /* 0x00000004ff037e24 */ /* 0x000fe2000f8e00ff */
[----:B-1----:R-:W-:-:S04]  /*10d60*/  @P0 SHF.R.U32.HI R5, RZ, R7, R2 ;  /* 0x00000007ff050219 */ /* 0x002fc80000011602 */
[--C-:B------:R-:W-:Y:S01]  /*10d70*/  SHF.R.S32.HI R2, RZ, 0x1f, R5.reuse ;  /* 0x0000001fff027819 */ /* 0x100fe20000011405 */
[----:B------:R-:W-:-:S04]  /*10d80*/  IMAD.MOV R7, RZ, RZ, -R5 ;  /* 0x000000ffff077224 */ /* 0x000fc800078e0a05 */
[----:B------:R-:W-:Y:S02]  /*10d90*/  IMAD R4, R2, UR8, RZ ;  /* 0x0000000802047c24 */ /* 0x000fe4000f8e02ff */
[----:B------:R-:W-:Y:S02]  /*10da0*/  IMAD R7, R11, R7, R6 ;  /* 0x000000070b077224 */ /* 0x000fe400078e0206 */
[----:B------:R-:W-:Y:S02]  /*10db0*/  IMAD.U32 R2, RZ, RZ, UR12 ;  /* 0x0000000cff027e24 */ /* 0x000fe4000f8e00ff */
[C---:B------:R-:W-:Y:S01]  /*10dc0*/  IMAD R9, R5.reuse, UR9, R4 ;  /* 0x0000000905097c24 */ /* 0x040fe2000f8e0204 */
[----:B------:R-:W-:Y:S01]  /*10dd0*/  SHF.R.S32.HI R4, RZ, 0x1f, R7 ;  /* 0x0000001fff047819 */ /* 0x000fe20000011407 */
[----:B------:R-:W-:Y:S01]  /*10de0*/  IMAD.WIDE.U32 R2, R5, UR8, R2 ;  /* 0x0000000805027c25 */ /* 0x000fe2000f8e0002 */
[----:B------:R-:W-:-:S03]  /*10df0*/  ULDC.64 UR8, c[0x0][0xad8] ;  /* 0x0002b60000087ab9 */ /* 0x000fc60000000a00 */
[----:B------:R-:W-:Y:S02]  /*10e00*/  IMAD.IADD R3, R3, 0x1, R9 ;  /* 0x0000000103037824 */ /* 0x000fe400078e0209 */
[----:B------:R-:W-:Y:S02]  /*10e10*/  IMAD R4, R4, UR8, RZ ;  /* 0x0000000804047c24 */ /* 0x000fe4000f8e02ff */
[----:B------:R-:W-:Y:S02]  /*10e20*/  VIADD R6, R198, UR46 ;  /* 0x0000002ec6067c36 */ /* 0x000fe40008000000 */
[----:B-----5:R-:W-:Y:S02]  /*10e30*/  IMAD R11, R0, R11, RZ ;  /* 0x0000000b000b7224 */ /* 0x020fe400078e02ff */
        /* <DEDUP_REMOVED lines=17> */
[CC--:B-1----:R-:W-:Y:S02]  /*10f50*/  @!P4 LEA R8, P2, R18.reuse, R2.reuse, 0x1 ;  /* 0x000000021208c211 */ /* 0x0c2fe400078408ff */
[C---:B------:R-:W-:Y:S02]  /*10f60*/  @!P5 LEA R2, P3, R19.reuse, R2, 0x1 ;  /* 0x000000021302d211 */ /* 0x040fe400078608ff */
[-C--:B--2---:R-:W-:Y:S02]  /*10f70*/  @!P4 LEA.HI.X R9, R18, R0.reuse, R221, 0x1, P2 ;  /* 0x000000001209c211 */ /* 0x084fe400010f0cdd */
[----:B------:R-:W-:-:S03]  /*10f80*/  @!P5 LEA.HI.X R3, R19, R0, R220, 0x1, P3 ;  /* 0x000000001303d211 */ /* 0x000fc600018f0cdc */
[----:B------:R3:W-:Y:S04]  /*10f90*/  @!P4 ST.E.128 desc[UR36][R8.64], RZ ;  /* 0x000000ff0800c985 */ /* 0x0007e8000c101d24 */
[----:B------:R3:W-:Y:S02]  /*10fa0*/  @!P5 ST.E.128 desc[UR36][R2.64], RZ ;  /* 0x000000ff0200d985 */ /* 0x0007e4000c101d24 */
.L_x_1429:
[----:B------:R-:W-:Y:S05]  /*10fb0*/  BSYNC B1 ;  /* 0x0000000000017941 */ /* 0x000fea0003800000 */
.L_x_1428:
[----:B--2---:R2:W4:Y:S01]  /*10fc0*/  SHFL.IDX PT, R0, R5, 0x1, 0x181f ;  /* 0x00381f0005007f89 */ /* 0x00452200000e0000 */
[----:B------:R-:W-:Y:S03]  /*10fd0*/  BSSY B1, `(.L_x_1430) ;  /* 0x000000c000017945 */ /* 0x000fe60003800000 */
[----:B-1-3--:R2:W1:Y:S01]  /*10fe0*/  SHFL.IDX PT, R2, R4, 0x1, 0x181f ;  /* 0x00381f0004027f89 */ /* 0x00a46200000e0000 */
[----:B------:R-:W-:Y:S05]  /*10ff0*/  @P1 BRA `(.L_x_1431) ;  /* 0x0000000000241947 */ /* 0x000fea0003800000 */
[----:B------:R-:W-:Y:S02]  /*11000*/  ULDC UR4, c[0x0][0xac8] ;  /* 0x0002b20000047ab9 */ /* 0x000fe40000000800 */
[----:B------:R-:W-:Y:S02]  /*11010*/  ISETP.GE.AND P3, PT, R18, UR4, PT ;  /* 0x0000000412007c0c */ /* 0x000fe4000bf66270 */
[----:B------:R-:W-:-:S11]  /*11020*/  ISETP.GE.AND P4, PT, R19, UR4, PT ;  /* 0x0000000413007c0c */ /* 0x000fd6000bf86270 */
[CC--:B-1----:R-:W-:Y:S02]  /*11030*/  @!P3 LEA R8, P1, R18.reuse, R2.reuse, 0x1 ;  /* 0x000000021208b211 */ /* 0x0c2fe400078208ff */
[C---:B------:R-:W-:Y:S02]  /*11040*/  @!P4 LEA R2, P2, R19.reuse, R2, 0x1 ;  /* 0x000000021302c211 */ /* 0x040fe400078408ff */
[-C--:B----4-:R-:W-:Y:S02]  /*11050*/  @!P3 LEA.HI.X R9, R18, R0.reuse, R221, 0x1, P1 ;  /* 0x000000001209b211 */ /* 0x090fe400008f0cdd */
[----:B------:R-:W-:-:S03]  /*11060*/  @!P4 LEA.HI.X R3, R19, R0, R220, 0x1, P2 ;  /* 0x000000001303c211 */ /* 0x000fc600010f0cdc */
[----:B------:R3:W-:Y:S04]  /*11070*/  @!P3 ST.E.128 desc[UR36][R8.64], RZ ;  /* 0x000000ff0800b985 */ /* 0x0007e8000c101d24 */
[----:B------:R3:W-:Y:S02]  /*11080*/  @!P4 ST.E.128 desc[UR36][R2.64], RZ ;  /* 0x000000ff0200c985 */ /* 0x0007e4000c101d24 */
.L_x_1431:
[----:B------:R-:W-:Y:S05]  /*11090*/  BSYNC B1 ;  /* 0x0000000000017941 */ /* 0x000fea0003800000 */
.L_x_1430:
[----:B----4-:R4:W0:Y:S01]  /*110a0*/  SHFL.IDX PT, R0, R5, 0x2, 0x181f ;  /* 0x00581f0005007f89 */ /* 0x01082200000e0000 */
        /* <DEDUP_REMOVED lines=8> */
[-C--:B0-----:R-:W-:Y:S02]  /*11130*/  @!P2 LEA.HI.X R9, R18, R0.reuse, R221, 0x1, P0 ;  /* 0x000000001209a211 */ /* 0x081fe400000f0cdd */
[----:B------:R-:W-:-:S03]  /*11140*/  @!P3 LEA.HI.X R3, R19, R0, R220, 0x1, P1 ;  /* 0x000000001303b211 */ /* 0x000fc600008f0cdc */
[----:B------:R3:W-:Y:S04]  /*11150*/  @!P2 ST.E.128 desc[UR36][R8.64], RZ ;  /* 0x000000ff0800a985 */ /* 0x0007e8000c101d24 */
[----:B------:R3:W-:Y:S02]  /*11160*/  @!P3 ST.E.128 desc[UR36][R2.64], RZ ;  /* 0x000000ff0200b985 */ /* 0x0007e4000c101d24 */
.L_x_1433:
[----:B------:R-:W-:Y:S05]  /*11170*/  BSYNC B1 ;  /* 0x0000000000017941 */ /* 0x000fea0003800000 */
.L_x_1432:
        /* <DEDUP_REMOVED lines=8> */
[CC--:B--2---:R-:W-:Y:S02]  /*11200*/  @!P2 LEA R6, P0, R18.reuse, R2.reuse, 0x1 ;  /* 0x000000021206a211 */ /* 0x0c4fe400078008ff */
[C---:B------:R-:W-:Y:S02]  /*11210*/  @!P3 LEA R2, P1, R19.reuse, R2, 0x1 ;  /* 0x000000021302b211 */ /* 0x040fe400078208ff */
[-C--:B0-----:R-:W-:Y:S02]  /*11220*/  @!P2 LEA.HI.X R7, R18, R5.reuse, R221, 0x1, P0 ;  /* 0x000000051207a211 */ /* 0x081fe400000f0cdd */
[----:B------:R-:W-:-:S03]  /*11230*/  @!P3 LEA.HI.X R3, R19, R5, R220, 0x1, P1 ;  /* 0x000000051303b211 */ /* 0x000fc600008f0cdc */
[----:B------:R0:W-:Y:S04]  /*11240*/  @!P2 ST.E.128 desc[UR36][R6.64], RZ ;  /* 0x000000ff0600a985 */ /* 0x0001e8000c101d24 */
[----:B------:R0:W-:Y:S02]  /*11250*/  @!P3 ST.E.128 desc[UR36][R2.64], RZ ;  /* 0x000000ff0200b985 */ /* 0x0001e4000c101d24 */
.L_x_1422:
[----:B------:R-:W-:Y:S05]  /*11260*/  BSYNC B0 ;  /* 0x0000000000007941 */ /* 0x000fea0003800000 */
.L_x_1412:
[----:B------:R-:W-:Y:S02]  /*11270*/  ULDC UR4, c[0x0][0xc3c] ;  /* 0x00030f0000047ab9 */ /* 0x000fe40000000800 */
[----:B------:R-:W-:-:S06]  /*11280*/  UISETP.GE.AND UP0, UPT, UR7, UR4, UPT ;  /* 0x000000040700728c */ /* 0x000fcc000bf06270 */
[----:B------:R-:W-:-:S13]  /*11290*/  PLOP3.LUT P0, PT, PT, PT, UP0, 0x80, 0x0 ;  /* 0x000000000000781c */ /* 0x000fda0003f0f008 */
[----:B------:R-:W-:Y:S05]  /*112a0*/  @!P0 BRA `(.L_x_1434) ;  /* 0xfffffefc00348947 */ /* 0x000fea000383ffff */
[----:B------:R-:W-:Y:S05]  /*112b0*/  EXIT ;  /* 0x000000000000794d */ /* 0x000fea0003800000 */
.L_x_1321:
[----:B------:R-:W-:-:S08]  /*112c0*/  NOP ;  /* 0x0000000000007918 */ /* 0x000fd00000000000 */
[----:B0-----:R-:W0:-:S00]  /*112d0*/  USETMAXREG.DEALLOC.CTAPOOL 0x28 ;  /* 0x00000028000079c8 */ /* 0x001e0000080e0500 */
[----:B0-----:R-:W-:Y:S01]  /*112e0*/  LOP3.LUT R2, R2, 0x3, RZ, 0xc0, !PT ;  /* 0x0000000302027812 */ /* 0x001fe200078ec0ff */
[----:B------:R-:W-:Y:S01]  /*112f0*/  IMAD.MOV.U32 R6, RZ, RZ, RZ ;  /* 0x000000ffff067224 */ /* 0x000fe200078e00ff */
[----:B------:R-:W-:-:S04]  /*11300*/  LOP3.LUT R23, R23, 0xffffffbf, RZ, 0xc0, !PT ;  /* 0xffffffbf17177812 */ /* 0x000fc800078ec0ff */
        /* <DEDUP_REMOVED lines=8> */
[----:B------:R-:W0:Y:S01]  /*11390*/  LDS.128 R16, [UR4+0x288d0] ;  /* 0x0288d004ff107984 */ /* 0x000e220008000c00 */
[----:B------:R-:W-:Y:S06]  /*113a0*/  BAR.ARV 0x4, 0x180 ;  /* 0x0106000000007b1d */ /* 0x000fec0000002000 */
[----:B------:R-:W-:Y:S05]  /*113b0*/  BRA `(.L_x_1436) ;  /* 0x0000000c00907947 */ /* 0x000fea0003800000 */
.L_x_1435:
        /* <DEDUP_REMOVED lines=40> */
[----:B------:R-:W-:Y:S01]  /*11640*/  IMAD.MOV.U32 R8, RZ, RZ, R3 ;  /* 0x000000ffff087224 */ /* 0x000fe200078e0003 */
[----:B------:R-:W-:Y:S01]  /*11650*/  UMOV UR4, URZ ;  /* 0x0000003f00047c82 */ /* 0x000fe20008000000 */
[----:B------:R-:W-:-:S05]  /*11660*/  ULDC UR5, c[0x0][0xc38] ;  /* 0x00030e0000057ab9 */ /* 0x000fca0000000800 */
.L_x_1439:
[----:B------:R-:W0:Y:S01]  /*11670*/  LDC R2, c[0x0][0xc3c] ;  /* 0x00030f00ff027b82 */ /* 0x000e220000000800 */
[----:B------:R-:W-:-:S06]  /*11680*/  UIADD3 UR4, UR4, 0x1f, URZ ;  /* 0x0000001f04047890 */ /* 0x000fcc000fffe03f */
        /* <DEDUP_REMOVED lines=33> */
.L_x_1437:
        /* <DEDUP_REMOVED lines=9> */
[----:B0-----:R-:W-:-:S07]  /*11930*/  ISETP.NE.AND P1, PT, R9, 0x1, PT ;  /* 0x000000010900780c */ /* 0x001fce0003f25270 */
[----:B-1----:R-:W-:Y:S06]  /*11940*/  @!P0 BRA `(.L_x_1440) ;  /* 0x0000000000088947 */ /* 0x002fec0003800000 */
[----:B------:R-:W-:-:S06]  /*11950*/  VIADD R16, R19, 0xffffffff ;  /* 0xffffffff13107836 */ /* 0x000fcc0000000000 */
[----:B------:R0:W1:Y:S02]  /*11960*/  SHFL.IDX PT, R16, R5, R16, 0x1f ;  /* 0x00001f1005107589 */ /* 0x00006400000e0000 */
.L_x_1440:
[----:B-1----:R-:W-:Y:S02]  /*11970*/  IMAD R16, R16, UR5, R3 ;  /* 0x0000000510107c24 */ /* 0x002fe4000f8e0203 */
[----:B------:R-:W-:-:S03]  /*11980*/  VIADD R19, R19, UR4 ;  /* 0x0000000413137c36 */ /* 0x000fc60008000000 */
[----:B0-----:R-:W-:Y:S01]  /*11990*/  IADD3 R5, -R16, UR6, RZ ;  /* 0x0000000610057c10 */ /* 0x001fe2000fffe1ff */
[----:B------:R-:W-:Y:S06]  /*119a0*/  @!P1 BRA `(.L_x_1441) ;  /* 0x0000000000e89947 */ /* 0x000fec0003800000 */
[-C--:B--2---:R-:W-:Y:S02]  /*119b0*/  IABS R12, R6.reuse ;  /* 0x00000006000c7213 */ /* 0x084fe40000000000 */
[----:B------:R-:W-:Y:S02]  /*119c0*/  IABS R4, R9 ;  /* 0x0000000900047213 */ /* 0x000fe40000000000 */
[----:B------:R-:W0:Y:S01]  /*119d0*/  I2F.RP R8, R12 ;  /* 0x0000000c00087306 */ /* 0x000e220000209400 */
[----:B------:R-:W-:-:S07]  /*119e0*/  IABS R13, R6 ;  /* 0x00000006000d7213 */ /* 0x000fce0000000000 */
[----:B------:R-:W1:Y:S08]  /*119f0*/  I2F.RP R10, R4 ;  /* 0x00000004000a7306 */ /* 0x000e700000209400 */
[----:B0-----:R-:W0:Y:S08]  /*11a00*/  MUFU.RCP R8, R8 ;  /* 0x0000000800087308 */ /* 0x001e300000001000 */
[----:B-1----:R-:W-:Y:S01]  /*11a10*/  MUFU.RCP R10, R10 ;  /* 0x0000000a000a7308 */ /* 0x002fe20000001000 */
[----:B0-----:R-:W-:Y:S01]  /*11a20*/  VIADD R2, R8, 0xffffffe ;  /* 0x0ffffffe08027836 */ /* 0x001fe20000000000 */
[----:B------:R-:W-:-:S06]  /*11a30*/  IABS R8, R5 ;  /* 0x0000000500087213 */ /* 0x000fcc0000000000 */
[----:B------:R0:W1:Y:S02]  /*11a40*/  F2I.FTZ.U32.TRUNC.NTZ R3, R2 ;  /* 0x0000000200037305 */ /* 0x000064000021f000 */
[----:B0-----:R-:W-:Y:S02]  /*11a50*/  IMAD.MOV.U32 R2, RZ, RZ, RZ ;  /* 0x000000ffff027224 */ /* 0x001fe400078e00ff */
[----:B-1----:R-:W-:-:S04]  /*11a60*/  IMAD.MOV R11, RZ, RZ, -R3 ;  /* 0x000000ffff0b7224 */ /* 0x002fc800078e0a03 */
[----:B------:R-:W-:-:S04]  /*11a70*/  IMAD R11, R11, R12, RZ ;  /* 0x0000000c0b0b7224 */ /* 0x000fc800078e02ff */
[----:B------:R-:W-:-:S04]  /*11a80*/  IMAD.HI.U32 R3, R3, R11, R2 ;  /* 0x0000000b03037227 */ /* 0x000fc800078e0002 */
[----:B------:R-:W-:Y:S02]  /*11a90*/  IMAD.MOV R11, RZ, RZ, -R13 ;  /* 0x000000ffff0b7224 */ /* 0x000fe400078e0a0d */
[----:B------:R-:W-:-:S04]  /*11aa0*/  IMAD.HI.U32 R2, R3, R8, RZ ;  /* 0x0000000803027227 */ /* 0x000fc800078e00ff */
[----:B------:R-:W-:Y:S01]  /*11ab0*/  IMAD R3, R2, R11, R8 ;  /* 0x0000000b02037224 */ /* 0x000fe200078e0208 */
[----:B------:R-:W-:Y:S01]  /*11ac0*/  LOP3.LUT R8, R5, R6, RZ, 0x3c, !PT ;  /* 0x0000000605087212 */ /* 0x000fe200078e3cff */
[----:B------:R-:W-:-:S03]  /*11ad0*/  VIADD R11, R10, 0xffffffe ;  /* 0x0ffffffe0a0b7836 */ /* 0x000fc60000000000 */
[----:B------:R-:W-:Y:S02]  /*11ae0*/  ISETP.GT.U32.AND P1, PT, R12, R3, PT ;  /* 0x000000030c00720c */ /* 0x000fe40003f24070 */
[----:B------:R-:W-:-:S11]  /*11af0*/  ISETP.GE.AND P2, PT, R8, RZ, PT ;  /* 0x000000ff0800720c */ /* 0x000fd60003f46270 */
[----:B------:R-:W-:Y:S02]  /*11b00*/  @!P1 IMAD.IADD R3, R3, 0x1, -R12 ;  /* 0x0000000103039824 */ /* 0x000fe400078e0a0c */
[----:B------:R-:W-:Y:S01]  /*11b10*/  @!P1 VIADD R2, R2, 0x1 ;  /* 0x0000000102029836 */ /* 0x000fe20000000000 */
[----:B------:R-:W-:Y:S02]  /*11b20*/  ISETP.NE.AND P1, PT, R6, RZ, PT ;  /* 0x000000ff0600720c */ /* 0x000fe40003f25270 */
[----:B------:R-:W-:Y:S02]  /*11b30*/  ISETP.GE.U32.AND P0, PT, R3, R12, PT ;  /* 0x0000000c0300720c */ /* 0x000fe40003f06070 */
[----:B------:R-:W0:Y:S11]  /*11b40*/  F2I.FTZ.U32.TRUNC.NTZ R3, R11 ;  /* 0x0000000b00037305 */ /* 0x000e36000021f000 */
[----:B------:R-:W-:-:S04]  /*11b50*/  @P0 VIADD R2, R2, 0x1 ;  /* 0x0000000102020836 */ /* 0x000fc80000000000 */
[----:B------:R-:W-:Y:S01]  /*11b60*/  IMAD.MOV.U32 R10, RZ, RZ, R2 ;  /* 0x000000ffff0a7224 */ /* 0x000fe200078e0002 */
[----:B------:R-:W-:Y:S01]  /*11b70*/  IABS R2, R9 ;  /* 0x0000000900027213 */ /* 0x000fe20000000000 */
[----:B0-----:R-:W-:Y:S02]  /*11b80*/  IMAD.MOV R13, RZ, RZ, -R3 ;  /* 0x000000ffff0d7224 */ /* 0x001fe400078e0a03 */
[----:B------:R-:W-:Y:S01]  /*11b90*/  @!P2 IMAD.MOV R10, RZ, RZ, -R10 ;  /* 0x000000ffff0aa224 */ /* 0x000fe200078e0a0a */
[----:B------:R-:W-:Y:S01]  /*11ba0*/  @!P1 LOP3.LUT R10, RZ, R6, RZ, 0x33, !PT ;  /* 0x00000006ff0a9212 */ /* 0x000fe200078e33ff */
[----:B------:R-:W-:Y:S02]  /*11bb0*/  IMAD.MOV R12, RZ, RZ, -R2 ;  /* 0x000000ffff0c7224 */ /* 0x000fe400078e0a02 */
[----:B------:R-:W-:Y:S01]  /*11bc0*/  IMAD R11, R13, R4, RZ ;  /* 0x000000040d0b7224 */ /* 0x000fe200078e02ff */
[----:B------:R-:W-:Y:S01]  /*11bd0*/  IABS R8, R10 ;  /* 0x0000000a00087213 */ /* 0x000fe20000000000 */
[----:B------:R-:W-:-:S04]  /*11be0*/  IMAD.MOV.U32 R2, RZ, RZ, RZ ;  /* 0x000000ffff027224 */ /* 0x000fc800078e00ff */
[----:B------:R-:W-:-:S04]  /*11bf0*/  IMAD.HI.U32 R2, R3, R11, R2 ;  /* 0x0000000b03027227 */ /* 0x000fc800078e0002 */
[----:B------:R-:W-:Y:S02]  /*11c00*/  IMAD.MOV.U32 R3, RZ, RZ, R8 ;  /* 0x000000ffff037224 */ /* 0x000fe400078e0008 */
[----:B------:R-:W-:Y:S02]  /*11c10*/  IMAD.MOV.U32 R8, RZ, RZ, R12 ;  /* 0x000000ffff087224 */ /* 0x000fe400078e000c */
[----:B------:R-:W-:-:S04]  /*11c20*/  IMAD.HI.U32 R2, R2, R3, RZ ;  /* 0x0000000302027227 */ /* 0x000fc800078e00ff */
[----:B------:R-:W-:-:S05]  /*11c30*/  IMAD R3, R2, R8, R3 ;  /* 0x0000000802037224 */ /* 0x000fca00078e0203 */
[----:B------:R-:W-:-:S13]  /*11c40*/  ISETP.GT.U32.AND P1, PT, R4, R3, PT ;  /* 0x000000030400720c */ /* 0x000fda0003f24070 */
[----:B------:R-:W-:Y:S02]  /*11c50*/  @!P1 IMAD.IADD R3, R3, 0x1, -R4 ;  /* 0x0000000103039824 */ /* 0x000fe400078e0a04 */
[----:B------:R-:W-:Y:S01]  /*11c60*/  @!P1 VIADD R2, R2, 0x1 ;  /* 0x0000000102029836 */ /* 0x000fe20000000000 */
[----:B------:R-:W-:Y:S02]  /*11c70*/  ISETP.NE.AND P1, PT, R9, RZ, PT ;  /* 0x000000ff0900720c */ /* 0x000fe40003f25270 */
[----:B------:R-:W-:Y:S02]  /*11c80*/  ISETP.GE.U32.AND P0, PT, R3, R4, PT ;  /* 0x000000040300720c */ /* 0x000fe40003f06070 */
[----:B------:R-:W-:-:S04]  /*11c90*/  LOP3.LUT R3, R10, R9, RZ, 0x3c, !PT ;  /* 0x000000090a037212 */ /* 0x000fc800078e3cff */
[----:B------:R-:W-:Y:S01]  /*11ca0*/  ISETP.GE.AND P2, PT, R3, RZ, PT ;  /* 0x000000ff0300720c */ /* 0x000fe20003f46270 */
[----:B------:R-:W-:-:S06]  /*11cb0*/  IMAD.MOV R3, RZ, RZ, -R10 ;  /* 0x000000ffff037224 */ /* 0x000fcc00078e0a0a */
[----:B------:R-:W-:-:S06]  /*11cc0*/  @P0 VIADD R2, R2, 0x1 ;  /* 0x0000000102020836 */ /* 0x000fcc0000000000 */
[----:B------:R-:W-:Y:S01]  /*11cd0*/  @!P2 IMAD.MOV R2, RZ, RZ, -R2 ;  /* 0x000000ffff02a224 */ /* 0x000fe200078e0a02 */
[----:B------:R-:W-:-:S05]  /*11ce0*/  @!P1 LOP3.LUT R2, RZ, R9, RZ, 0x33, !PT ;  /* 0x00000009ff029212 */ /* 0x000fca00078e33ff */
[----:B------:R-:W-:-:S04]  /*11cf0*/  IMAD.MOV R18, RZ, RZ, -R2 ;  /* 0x000000ffff127224 */ /* 0x000fc800078e0a02 */
[C---:B------:R-:W-:Y:S02]  /*11d00*/  IMAD R18, R9.reuse, R18, R10 ;  /* 0x0000001209127224 */ /* 0x040fe400078e020a */
[----:B------:R-:W-:Y:S02]  /*11d10*/  IMAD R9, R9, 0x1000000, R2 ;  /* 0x0100000009097824 */ /* 0x000fe400078e0202 */
[----:B------:R-:W-:Y:S02]  /*11d20*/  IMAD R2, R6, R3, R5 ;  /* 0x0000000306027224 */ /* 0x000fe400078e0205 */
[----:B------:R-:W-:Y:S01]  /*11d30*/  IMAD R18, R18, 0x10000, R9 ;  /* 0x0001000012127824 */ /* 0x000fe200078e0209 */
[----:B------:R-:W-:Y:S06]  /*11d40*/  BRA `(.L_x_1442) ;  /* 0x0000000000f47947 */ /* 0x000fec0003800000 */
.L_x_1441:
[----:B------:R-:W0:Y:S02]  /*11d50*/  LDC.64 R2, c[0x0][0xc90] ;  /* 0x00032400ff027b82 */ /* 0x000e240000000a00 */
[----:B0-----:R-:W-:-:S05]  /*11d60*/  IMAD.WIDE R2, R19, 0x4, R2 ;  /* 0x0000000413027825 */ /* 0x001fca00078e0202 */
[----:B------:R0:W2:Y:S01]  /*11d70*/  LDG.E R13, desc[UR36][R2.64] ;  /* 0x00000024020d7981 */ /* 0x0000a2000c1e1900 */
[----:B------:R-:W-:Y:S01]  /*11d80*/  IABS R15, R5 ;  /* 0x00000005000f7213 */ /* 0x000fe20000000000 */
[----:B0-----:R-:W-:Y:S02]  /*11d90*/  IMAD.MOV.U32 R2, RZ, RZ, RZ ;  /* 0x000000ffff027224 */ /* 0x001fe400078e00ff */
[----:B--2---:R-:W-:-:S05]  /*11da0*/  IMAD R4, R6, R13, RZ ;  /* 0x0000000d06047224 */ /* 0x004fca00078e02ff */
[-C--:B------:R-:W-:Y:S02]  /*11db0*/  IABS R10, R4.reuse ;  /* 0x00000004000a7213 */ /* 0x080fe40000000000 */
[----:B------:R-:W-:Y:S02]  /*11dc0*/  IABS R12, R4 ;  /* 0x00000004000c7213 */ /* 0x000fe40000000000 */
[----:B------:R-:W0:Y:S08]  /*11dd0*/  I2F.RP R8, R10 ;  /* 0x0000000a00087306 */ /* 0x000e300000209400 */
[----:B0-----:R-:W0:Y:S02]  /*11de0*/  MUFU.RCP R8, R8 ;  /* 0x0000000800087308 */ /* 0x001e240000001000 */
[----:B0-----:R-:W-:-:S06]  /*11df0*/  VIADD R9, R8, 0xffffffe ;  /* 0x0ffffffe08097836 */ /* 0x001fcc0000000000 */
[----:B------:R-:W0:Y:S02]  /*11e00*/  F2I.FTZ.U32.TRUNC.NTZ R3, R9 ;  /* 0x0000000900037305 */ /* 0x000e24000021f000 */
[----:B0-----:R-:W-:-:S04]  /*11e10*/  IMAD.MOV R11, RZ, RZ, -R3 ;  /* 0x000000ffff0b7224 */ /* 0x001fc800078e0a03 */
[----:B------:R-:W-:-:S04]  /*11e20*/  IMAD R11, R11, R10, RZ ;  /* 0x0000000a0b0b7224 */ /* 0x000fc800078e02ff */
[----:B------:R-:W-:-:S04]  /*11e30*/  IMAD.HI.U32 R2, R3, R11, R2 ;  /* 0x0000000b03027227 */ /* 0x000fc800078e0002 */
[----:B------:R-:W-:Y:S02]  /*11e40*/  IMAD.MOV R3, RZ, RZ, -R12 ;  /* 0x000000ffff037224 */ /* 0x000fe400078e0a0c */
        /* <DEDUP_REMOVED lines=11> */
[----:B------:R-:W-:-:S05]  /*11f00*/  @!P1 LOP3.LUT R2, RZ, R4, RZ, 0x33, !PT ;  /* 0x00000004ff029212 */ /* 0x000fca00078e33ff */
[----:B------:R-:W-:Y:S02]  /*11f10*/  IMAD R11, R13, R2, RZ ;  /* 0x000000020d0b7224 */ /* 0x000fe400078e02ff */
[----:B------:R-:W-:Y:S02]  /*11f20*/  IMAD.MOV R2, RZ, RZ, -R2 ;  /* 0x000000ffff027224 */ /* 0x000fe400078e0a02 */
[----:B------:R-:W-:Y:S02]  /*11f30*/  IMAD.MOV R3, RZ, RZ, -R11 ;  /* 0x000000ffff037224 */ /* 0x000fe400078e0a0b */
[----:B------:R-:W-:Y:S02]  /*11f40*/  IMAD R4, R4, R2, R5 ;  /* 0x0000000204047224 */ /* 0x000fe400078e0205 */
[----:B------:R-:W-:Y:S01]  /*11f50*/  IMAD.MOV.U32 R2, RZ, RZ, RZ ;  /* 0x000000ffff027224 */ /* 0x000fe200078e00ff */
[----:B------:R-:W-:-:S04]  /*11f60*/  VIADDMNMX R13, R3, UR5, R13, PT ;  /* 0x00000005030d7c46 */ /* 0x000fc8000b80010d */
[-C--:B------:R-:W-:Y:S01]  /*11f70*/  IABS R10, R13.reuse ;  /* 0x0000000d000a7213 */ /* 0x080fe20000000000 */
[----:B------:R-:W-:Y:S01]  /*11f80*/  IMAD.MOV R18, RZ, RZ, -R13 ;  /* 0x000000ffff127224 */ /* 0x000fe200078e0a0d */
[----:B------:R-:W-:Y:S02]  /*11f90*/  IABS R12, R13 ;  /* 0x0000000d000c7213 */ /* 0x000fe40000000000 */
[----:B------:R-:W0:Y:S08]  /*11fa0*/  I2F.RP R8, R10 ;  /* 0x0000000a00087306 */ /* 0x000e300000209400 */
[----:B0-----:R-:W0:Y:S02]  /*11fb0*/  MUFU.RCP R8, R8 ;  /* 0x0000000800087308 */ /* 0x001e240000001000 */
[----:B0-----:R-:W-:-:S06]  /*11fc0*/  VIADD R3, R8, 0xffffffe ;  /* 0x0ffffffe08037836 */ /* 0x001fcc0000000000 */
[----:B------:R-:W0:Y:S02]  /*11fd0*/  F2I.FTZ.U32.TRUNC.NTZ R3, R3 ;  /* 0x0000000300037305 */ /* 0x000e24000021f000 */
[----:B0-----:R-:W-:-:S04]  /*11fe0*/  IMAD.MOV R9, RZ, RZ, -R3 ;  /* 0x000000ffff097224 */ /* 0x001fc800078e0a03 */
[----:B------:R-:W-:Y:S01]  /*11ff0*/  IMAD.MOV.U32 R5, RZ, RZ, R9 ;  /* 0x000000ffff057224 */ /* 0x000fe200078e0009 */
[----:B------:R-:W-:-:S03]  /*12000*/  IABS R9, R4 ;  /* 0x0000000400097213 */ /* 0x000fc60000000000 */
        /* <DEDUP_REMOVED lines=11> */
[----:B------:R-:W-:Y:S02]  /*120c0*/  ISETP.GE.AND P2, PT, R3, RZ, PT ;  /* 0x000000ff0300720c */ /* 0x000fe40003f46270 */
[----:B------:R-:W-:-:S05]  /*120d0*/  IADD3 R3, R11, 0x1000000, R4 ;  /* 0x010000000b037810 */ /* 0x000fca0007ffe004 */
[----:B------:R-:W-:-:S06]  /*120e0*/  @P0 VIADD R2, R2, 0x1 ;  /* 0x0000000102020836 */ /* 0x000fcc0000000000 */
[----:B------:R-:W-:Y:S01]  /*120f0*/  @!P2 IMAD.MOV R2, RZ, RZ, -R2 ;  /* 0x000000ffff02a224 */ /* 0x000fe200078e0a02 */
[----:B------:R-:W-:-:S05]  /*12100*/  @!P1 LOP3.LUT R2, RZ, R13, RZ, 0x33, !PT ;  /* 0x0000000dff029212 */ /* 0x000fca00078e33ff */
[----:B------:R-:W-:-:S07]  /*12110*/  IMAD R18, R2, R18, R3 ;  /* 0x0000001202127224 */ /* 0x000fce00078e0203 */
.L_x_1442:
[----:B------:R-:W-:-:S05]  /*12120*/  LOP3.LUT R17, RZ, R2, RZ, 0x33, !PT ;  /* 0x00000002ff117212 */ /* 0x000fca00078e33ff */
[----:B------:R-:W-:Y:S01]  /*12130*/  IMAD.IADD R17, R6, 0x1, R17 ;  /* 0x0000000106117824 */ /* 0x000fe200078e0211 */
[----:B------:R-:W-:Y:S06]  /*12140*/  BRA `(.L_x_1443) ;  /* 0x0000000000147947 */ /* 0x000fec0003800000 */
.L_x_1438:
[----:B------:R-:W-:Y:S01]  /*12150*/  ULDC UR4, c[0x0][0xc3c] ;  /* 0x00030f0000047ab9 */ /* 0x000fe20000000800 */
[----:B------:R-:W-:Y:S02]  /*12160*/  IMAD.MOV.U32 R17, RZ, RZ, RZ ;  /* 0x000000ffff117224 */ /* 0x000fe400078e00ff */
[----:B------:R-:W-:Y:S02]  /*12170*/  IMAD.U32 R16, RZ, RZ, UR6 ;  /* 0x00000006ff107e24 */ /* 0x000fe4000f8e00ff */
[----:B------:R-:W-:Y:S02]  /*12180*/  IMAD.MOV.U32 R18, RZ, RZ, RZ ;  /* 0x000000ffff127224 */ /* 0x000fe400078e00ff */
[----:B------:R-:W-:-:S07]  /*12190*/  IMAD.U32 R19, RZ, RZ, UR4 ;  /* 0x00000004ff137e24 */ /* 0x000fce000f8e00ff */
.L_x_1443:
[----:B------:R-:W-:-:S13]  /*121a0*/  ISETP.NE.AND P0, PT, R7, RZ, PT ;  /* 0x000000ff0700720c */ /* 0x000fda0003f05270 */
[----:B------:R-:W0:Y:S01]  /*121b0*/  @!P0 S2R R3, SR_CgaCtaId ;  /* 0x0000000000038919 */ /* 0x000e220000008800 */
[----:B------:R-:W-:-:S04]  /*121c0*/  @!P0 MOV R2, 0x400 ;  /* 0x0000040000028802 */ /* 0x000fc80000000f00 */
[----:B0-----:R-:W-:-:S05]  /*121d0*/  @!P0 LEA R2, R3, R2, 0x18 ;  /* 0x0000000203028211 */ /* 0x001fca00078ec0ff */
[----:B------:R1:W-:Y:S01]  /*121e0*/  @!P0 STS.128 [R2+0x288d0], R16 ;  /* 0x0288d01002008388 */ /* 0x0003e20000000c00 */
[----:B------:R-:W-:Y:S06]  /*121f0*/  BAR.ARV 0x5, 0x180 ;  /* 0x0146000000007b1d */ /* 0x000fec0000002000 */
.L_x_1436:
[----:B------:R2:W-:Y:S01]  /*12200*/  STL [R1+0x14], RZ ;  /* 0x000014ff01007387 */ /* 0x0005e20000100800 */
[----:B------:R-:W-:Y:S01]  /*12210*/  ULDC UR4, c[0x0][0xc3c] ;  /* 0x00030f0000047ab9 */ /* 0x000fe20000000800 */
[----:B------:R-:W-:Y:S01]  /*12220*/  IMAD.MOV.U32 R28, RZ, RZ, 0x1 ;  /* 0x00000001ff1c7424 */ /* 0x000fe200078e00ff */
[----:B0-----:R-:W-:Y:S01]  /*12230*/  ISETP.GE.AND P0, PT, R19, UR4, PT ;  /* 0x0000000413007c0c */ /* 0x001fe2000bf06270 */
[----:B------:R-:W-:-:S12]  /*12240*/  IMAD.MOV.U32 R25, RZ, RZ, RZ ;  /* 0x000000ffff197224 */ /* 0x000fd800078e00ff */
[----:B--2---:R-:W-:Y:S05]  /*12250*/  @P0 BRA `(.L_x_1444) ;  /* 0x0000005000cc0947 */ /* 0x004fea0003800000 */
[----:B-1----:R-:W2:Y:S01]  /*12260*/  LDL R2, [R1+0x18] ;  /* 0x0000180001027983 */ /* 0x002ea20000100800 */
[----:B------:R-:W0:Y:S01]  /*12270*/  S2UR UR5, SR_CgaCtaId ;  /* 0x00000000000579c3 */ /* 0x000e220000008800 */
[----:B------:R-:W-:Y:S01]  /*12280*/  IMAD.SHL.U32 R30, R0, 0x8, RZ ;  /* 0x00000008001e7824 */ /* 0x000fe200078e00ff */
[----:B------:R-:W-:Y:S01]  /*12290*/  BSSY B8, `(.L_x_1444) ;  /* 0x000052f000087945 */ /* 0x000fe20003800000 */
[----:B------:R1:W-:Y:S01]  /*122a0*/  STL [R1+0x14], RZ ;  /* 0x000014ff01007387 */ /* 0x0003e20000100800 */
[----:B------:R-:W-:Y:S01]  /*122b0*/  IMAD.MOV.U32 R28, RZ, RZ, 0x1 ;  /* 0x00000001ff1c7424 */ /* 0x000fe200078e00ff */
[----:B------:R-:W-:Y:S01]  /*122c0*/  ULDC UR39, c[0x0][0xc] ;  /* 0x0000030000277ab9 */ /* 0x000fe20000000800 */
[----:B------:R-:W-:Y:S01]  /*122d0*/  LOP3.LUT R3, R30, 0x1f8, RZ, 0xc0, !PT ;  /* 0x000001f81e037812 */ /* 0x000fe200078ec0ff */
[----:B------:R-:W-:-:S03]  /*122e0*/  IMAD.MOV.U32 R25, RZ, RZ, RZ ;  /* 0x000000ffff197224 */ /* 0x000fc600078e00ff */
[----:B------:R-:W-:-:S04]  /*122f0*/  LOP3.LUT R3, R3, 0x38, R0, 0x78, !PT ;  /* 0x0000003803037812 */ /* 0x000fc800078e7800 */
[----:B------:R-:W-:Y:S02]  /*12300*/  LOP3.LUT R33, R3, 0x200, R30, 0xf8, !PT ;  /* 0x0000020003217812 */ /* 0x000fe400078ef81e */
[----:B------:R-:W-:-:S04]  /*12310*/  LOP3.LUT R30, R30, 0x38, RZ, 0xc0, !PT ;  /* 0x000000381e1e7812 */ /* 0x000fc800078ec0ff */
[----:B------:R-:W-:Y:S02]  /*12320*/  LOP3.LUT R29, R30, 0x40, RZ, 0xfc, !PT ;  /* 0x000000401e1d7812 */ /* 0x000fe400078efcff */
[----:B--2---:R-:W-:Y:S02]  /*12330*/  R2UR UR4, R2 ;  /* 0x00000000020472ca */ /* 0x004fe400000e0000 */
[C---:B------:R-:W-:Y:S01]  /*12340*/  LOP3.LUT R2, R0.reuse, 0x7f, RZ, 0xc0, !PT ;  /* 0x0000007f00027812 */ /* 0x040fe200078ec0ff */
[----:B------:R-:W-:-:S03]  /*12350*/  IMAD.SHL.U32 R0, R0, 0x10, RZ ;  /* 0x0000001000007824 */ /* 0x000fc600078e00ff */
[----:B------:R-:W-:Y:S02]  /*12360*/  SHF.R.U32.HI R2, RZ, 0x3, R2 ;  /* 0x00000003ff027819 */ /* 0x000fe40000011602 */
[----:B------:R-:W-:-:S04]  /*12370*/  LOP3.LUT R0, R0, 0x70, RZ, 0xc0, !PT ;  /* 0x0000007000007812 */ /* 0x000fc800078ec0ff */
[----:B------:R-:W-:Y:S01]  /*12380*/  LOP3.LUT R2, R2, R0, RZ, 0xfc, !PT ;  /* 0x0000000002027212 */ /* 0x000fe200078efcff */
[----:B------:R-:W-:-:S03]  /*12390*/  ULOP3.LUT UR38, UR4, 0x2, URZ, 0xfc, !UPT ;  /* 0x0000000204267892 */ /* 0x000fc6000f8efc3f */
[----:B------:R-:W-:Y:S02]  /*123a0*/  UMOV UR4, 0x400 ;  /* 0x0000040000047882 */ /* 0x000fe40000000000 */
[----:B0-----:R-:W-:-:S06]  /*123b0*/  ULEA UR4, UR5, UR4, 0x18 ;  /* 0x0000000405047291 */ /* 0x001fcc000f8ec03f */
[----:B------:R-:W-:-:S04]  /*123c0*/  IMAD.U32 R22, RZ, RZ, UR4 ;  /* 0x00000004ff167e24 */ /* 0x000fc8000f8e00ff */
[----:B------:R-:W-:-:S05]  /*123d0*/  IMAD R0, R33, 0x2, R22 ;  /* 0x0000000221007824 */ /* 0x000fca00078e0216 */
[----:B------:R1:W-:Y:S02]  /*123e0*/  STL [R1], R0 ;  /* 0x0000000001007387 */ /* 0x0003e40000100800 */
.L_x_1517:
[----:B------:R-:W-:Y:S05]  /*123f0*/  YIELD ;  /* 0x0000000000007946 */ /* 0x000fea0003800000 */
[----:B------:R-:W-:Y:S01]  /*12400*/  ULDC.64 UR4, c[0x0][0xa28] ;  /* 0x00028a0000047ab9 */ /* 0x000fe20000000a00 */
[----:B------:R-:W-:Y:S01]  /*12410*/  IMAD.MOV.U32 R36, RZ, RZ, RZ ;  /* 0x000000ffff247224 */ /* 0x000fe200078e00ff */
[----:B------:R-:W-:-:S04]  /*12420*/  ISETP.NE.U32.AND P0, PT, RZ, UR4, PT ;  /* 0x00000004ff007c0c */ /* 0x000fc8000bf05070 */
[----:B------:R-:W-:Y:S01]  /*12430*/  ISETP.NE.AND.EX P0, PT, RZ, UR5, PT, P0 ;  /* 0x00000005ff007c0c */ /* 0x000fe2000bf05300 */
[----:B------:R-:W-:-:S12]  /*12440*/  ULDC.64 UR4, c[0x0][0xa18] ;  /* 0x0002860000047ab9 */ /* 0x000fd80000000a00 */
[----:B0-----:R-:W0:Y:S02]  /*12450*/  @P0 LDC.64 R2, c[0x0][0xa28] ;  /* 0x00028a00ff020b82 */ /* 0x001e240000000a00 */
[----:B0-----:R-:W-:-:S05]  /*12460*/  @P0 IMAD.WIDE R2, R19, 0x4, R2 ;  /* 0x0000000413020825 */ /* 0x001fca00078e0202 */
[----:B------:R0:W5:Y:S01]  /*12470*/  @P0 LDG.E R36, desc[UR36][R2.64] ;  /* 0x0000002402240981 */ /* 0x000162000c1e1900 */
[----:B------:R-:W-:Y:S01]  /*12480*/  ISETP.NE.U32.AND P0, PT, RZ, UR4, PT ;  /* 0x00000004ff007c0c */ /* 0x000fe2000bf05070 */
[----:B-1----:R-:W-:Y:S01]  /*12490*/  IMAD.MOV.U32 R0, RZ, RZ, RZ ;  /* 0x000000ffff007224 */ /* 0x002fe200078e00ff */
[----:B------:R-:W-:Y:S02]  /*124a0*/  LOP3.LUT R23, R23, 0xffffffdf, RZ, 0xc0, !PT ;  /* 0xffffffdf17177812 */ /* 0x000fe400078ec0ff */
[----:B------:R-:W-:Y:S01]  /*124b0*/  ISETP.NE.AND.EX P1, PT, RZ, UR5, PT, P0 ;  /* 0x00000005ff007c0c */ /* 0x000fe2000bf25300 */
[----:B------:R-:W-:Y:S02]  /*124c0*/  ULDC.64 UR4, c[0x0][0xa00] ;  /* 0x0002800000047ab9 */ /* 0x000fe40000000a00 */
[----:B------:R-:W-:Y:S01]  /*124d0*/  ISETP.NE.U32.AND P0, PT, RZ, UR4, PT ;  /* 0x00000004ff007c0c */ /* 0x000fe2000bf05070 */
[----:B0-----:R-:W0:Y:S03]  /*124e0*/  LDC.64 R2, c[0x0][0xa00] ;  /* 0x00028000ff027b82 */ /* 0x001e260000000a00 */
[----:B------:R-:W-:Y:S01]  /*124f0*/  ISETP.NE.AND.EX P2, PT, RZ, UR5, PT, P0 ;  /* 0x00000005ff007c0c */ /* 0x000fe2000bf45300 */
[----:B------:R-:W-:-:S05]  /*12500*/  ULDC.64 UR4, c[0x0][0x418] ;  /* 0x0001060000047ab9 */ /* 0x000fca0000000a00 */
[----:B------:R-:W1:Y:S07]  /*12510*/  @P1 LDC.64 R4, c[0x0][0xa18] ;  /* 0x00028600ff041b82 */ /* 0x000e6e0000000a00 */
[----:B------:R-:W-:Y:S01]  /*12520*/  @P2 LOP3.LUT R23, R23, 0x20, RZ, 0xfc, !PT ;  /* 0x0000002017172812 */ /* 0x000fe200078efcff */
[----:B0-----:R-:W-:-:S05]  /*12530*/  IMAD.WIDE R2, R19, 0x4, R2 ;  /* 0x0000000413027825 */ /* 0x001fca00078e0202 */
[----:B--2---:R-:W2:Y:S01]  /*12540*/  @P2 LDG.E R0, desc[UR36][R2.64] ;  /* 0x0000002402002981 */ /* 0x004ea2000c1e1900 */
[----:B-1----:R-:W-:-:S05]  /*12550*/  @P1 IMAD.WIDE R4, R19, 0x4, R4 ;  /* 0x0000000413041825 */ /* 0x002fca00078e0204 */
[----:B------:R0:W5:Y:S01]  /*12560*/  @P1 LDG.E R31, desc[UR36][R4.64] ;  /* 0x00000024041f1981 */ /* 0x000162000c1e1900 */
[----:B------:R-:W-:-:S03]  /*12570*/  UISETP.NE.U32.AND UP0, UPT, UR4, URZ, UPT ;  /* 0x0000003f0400728c */ /* 0x000fc6000bf05070 */
[----:B------:R-:W-:Y:S01]  /*12580*/  ULDC UR4, c[0x0][0x424] ;  /* 0x0001090000047ab9 */ /* 0x000fe20000000800 */
[----:B------:R-:W-:-:S03]  /*12590*/  UISETP.NE.AND.EX UP0, UPT, UR5, URZ, UPT, UP0 ;  /* 0x0000003f0500728c */ /* 0x000fc6000bf05300 */
[----:B------:R-:W-:Y:S01]  /*125a0*/  ULDC UR5, c[0x0][0x2f0] ;  /* 0x0000bc0000057ab9 */ /* 0x000fe20000000800 */
[----:B------:R-:W-:-:S04]  /*125b0*/  USEL UR4, UR4, 0x1, UP0 ;  /* 0x0000000104047887 */ /* 0x000fc80008000000 */
[----:B------:R-:W-:-:S06]  /*125c0*/  UIMAD UR4, UR4, UR5, URZ ;  /* 0x00000005040472a4 */ /* 0x000fcc000f8e023f */
[----:B------:R-:W-:Y:S01]  /*125d0*/  IMAD.U32 R7, RZ, RZ, UR4 ;  /* 0x00000004ff077e24 */ /* 0x000fe2000f8e00ff */
[----:B--2---:R0:W-:Y:S01]  /*125e0*/  STL [R1+0x4], R0 ;  /* 0x0000040001007387 */ /* 0x0041e20000100800 */
[----:B------:R-:W-:Y:S05]  /*125f0*/  @P1 BRA `(.L_x_1445) ;  /* 0x0000000000181947 */ /* 0x000fea0003800000 */
[----:B------:R-:W-:Y:S02]  /*12600*/  ULDC UR4, c[0x0][0x288] ;  /* 0x0000a20000047ab9 */ /* 0x000fe40000000800 */
[----:B-----5:R-:W-:Y:S01]  /*12610*/  IMAD.U32 R31, RZ, RZ, UR4 ;  /* 0x00000004ff1f7e24 */ /* 0x020fe2000f8e00ff */
[----:B------:R-:W-:Y:S06]  /*12620*/  @!P2 BRA `(.L_x_1445) ;  /* 0x00000000000ca947 */ /* 0x000fec0003800000 */
[----:B0-----:R-:W2:Y:S04]  /*12630*/  LDG.E R0, desc[UR36][R2.64] ;  /* 0x0000002402007981 */ /* 0x001ea8000c1e1900 */
[----:B------:R-:W2:Y:S02]  /*12640*/  LDG.E R31, desc[UR36][R2.64+0x4] ;  /* 0x00000424021f7981 */ /* 0x000ea4000c1e1900 */
[----:B--2---:R-:W-:-:S07]  /*12650*/  IMAD.IADD R31, R31, 0x1, -R0 ;  /* 0x000000011f1f7824 */ /* 0x004fce00078e0a00 */
.L_x_1445:
[----:B------:R-:W-:Y:S02]  /*12660*/  ULDC.64 UR4, c[0x0][0xa20] ;  /* 0x0002880000047ab9 */ /* 0x000fe40000000a00 */
[----:B------:R-:W-:-:S04]  /*12670*/  ISETP.NE.U32.AND P0, PT, RZ, UR4, PT ;  /* 0x00000004ff007c0c */ /* 0x000fc8000bf05070 */
[----:B------:R-:W-:-:S13]  /*12680*/  ISETP.NE.AND.EX P0, PT, RZ, UR5, PT, P0 ;  /* 0x00000005ff007c0c */ /* 0x000fda000bf05300 */
[----:B------:R-:W-:Y:S05]  /*12690*/  @!P0 BRA `(.L_x_1446) ;  /* 0x0000000000108947 */ /* 0x000fea0003800000 */
[----:B------:R-:W1:Y:S02]  /*126a0*/  LDC.64 R2, c[0x0][0xa20] ;  /* 0x00028800ff027b82 */ /* 0x000e640000000a00 */
[----:B-1----:R-:W-:-:S05]  /*126b0*/  IMAD.WIDE R2, R19, 0x4, R2 ;  /* 0x0000000413027825 */ /* 0x002fca00078e0202 */
[----:B------:R1:W5:Y:S01]  /*126c0*/  LDG.E R7, desc[UR36][R2.64] ;  /* 0x0000002402077981 */ /* 0x000362000c1e1900 */
[----:B------:R-:W-:Y:S05]  /*126d0*/  BRA `(.L_x_1447) ;  /* 0x0000000000247947 */ /* 0x000fea0003800000 */
.L_x_1446:
[----:B------:R-:W-:Y:S02]  /*126e0*/  ULDC.64 UR4, c[0x0][0xa08] ;  /* 0x0002820000047ab9 */ /* 0x000fe40000000a00 */
[----:B------:R-:W-:-:S04]  /*126f0*/  ISETP.NE.U32.AND P0, PT, RZ, UR4, PT ;  /* 0x00000004ff007c0c */ /* 0x000fc8000bf05070 */
[----:B------:R-:W-:-:S13]  /*12700*/  ISETP.NE.AND.EX P0, PT, RZ, UR5, PT, P0 ;  /* 0x00000005ff007c0c */ /* 0x000fda000bf05300 */
[----:B------:R-:W-:Y:S05]  /*12710*/  @!P0 BRA `(.L_x_1447) ;  /* 0x0000000000148947 */ /* 0x000fea0003800000 */
[----:B------:R-:W1:Y:S02]  /*12720*/  LDC.64 R2, c[0x0][0xa08] ;  /* 0x00028200ff027b82 */ /* 0x000e640000000a00 */
[----:B-1----:R-:W-:-:S05]  /*12730*/  IMAD.WIDE R2, R19, 0x4, R2 ;  /* 0x0000000413027825 */ /* 0x002fca00078e0202 */
[----:B------:R-:W2:Y:S04]  /*12740*/  LDG.E R7, desc[UR36][R2.64] ;  /* 0x0000002402077981 */ /* 0x000ea8000c1e1900 */
[----:B0-----:R-:W2:Y:S02]  /*12750*/  LDG.E R0, desc[UR36][R2.64+0x4] ;  /* 0x0000042402007981 */ /* 0x001ea4000c1e1900 */
[----:B--2---:R-:W-:-:S07]  /*12760*/  IMAD.IADD R7, R0, 0x1, -R7 ;  /* 0x0000000100077824 */ /* 0x004fce00078e0a07 */
.L_x_1447:
[----:B0-----:R-:W0:Y:S01]  /*12770*/  LDC R0, c[0x0][0x448] ;  /* 0x00011200ff007b82 */ /* 0x001e220000000800 */
[----:B------:R-:W-:Y:S01]  /*12780*/  IMAD.SHL.U32 R27, R17, 0x80, RZ ;  /* 0x00000080111b7824 */ /* 0x000fe200078e00ff */
[----:B------:R-:W-:Y:S01]  /*12790*/  LOP3.LUT R23, R23, 0xffffffef, RZ, 0xc0, !PT ;  /* 0xffffffef17177812 */ /* 0x000fe200078ec0ff */
[----:B-----5:R-:W-:-:S05]  /*127a0*/  IMAD.IADD R34, R7, 0x1, -R36 ;  /* 0x0000000107227824 */ /* 0x020fca00078e0a24 */
[----:B-1----:R-:W1:Y:S01]  /*127b0*/  LDC.64 R2, c[0x0][0x9e0] ;  /* 0x00027800ff027b82 */ /* 0x002e620000000a00 */
[----:B0-----:R-:W-:Y:S01]  /*127c0*/  ISETP.NE.AND P2, PT, R0, 0x1, PT ;  /* 0x000000010000780c */ /* 0x001fe20003f45270 */
[----:B------:R-:W-:Y:S01]  /*127d0*/  VIADD R0, R27, 0x7f ;  /* 0x0000007f1b007836 */ /* 0x000fe20000000000 */
[----:B-1----:R-:W-:-:S11]  /*127e0*/  ISETP.GE.AND P1, PT, R3, 0x1, PT ;  /* 0x000000010300780c */ /* 0x002fd60003f26270 */
[----:B------:R-:W0:Y:S01]  /*127f0*/  @P2 LDC R5, c[0x0][0x44c] ;  /* 0x00011300ff052b82 */ /* 0x000e220000000800 */
[----:B------:R-:W-:-:S07]  /*12800*/  @P2 LOP3.LUT R23, R23, 0x10, RZ, 0xfc, !PT ;  /* 0x0000001017172812 */ /* 0x000fce00078efcff */
[----:B------:R-:W1:Y:S01]  /*12810*/  @P2 LDC R9, c[0x0][0x450] ;  /* 0x00011400ff092b82 */ /* 0x000e620000000800 */
[----:B0-----:R-:W-:Y:S01]  /*12820*/  @P2 IMAD.HI.U32 R4, R0, R5, RZ ;  /* 0x0000000500042227 */ /* 0x001fe200078e00ff */
[----:B------:R-:W-:-:S04]  /*12830*/  IADD3 R5, R34, 0x1, -R31 ;  /* 0x0000000122057810 */ /* 0x000fc80007ffe81f */
[----:B-1----:R-:W-:-:S05]  /*12840*/  @P2 SHF.R.U32.HI R0, RZ, R9, R4 ;  /* 0x00000009ff002219 */ /* 0x002fca0000011604 */
[----:B------:R-:W-:-:S04]  /*12850*/  IMAD.IADD R7, R5, 0x1, R0 ;  /* 0x0000000105077824 */ /* 0x000fc800078e0200 */
[----:B------:R-:W-:Y:S01]  /*12860*/  IMAD.IADD R2, R7, 0x1, R2 ;  /* 0x0000000107027824 */ /* 0x000fe200078e0202 */
[----:B------:R-:W-:Y:S06]  /*12870*/  @!P1 BRA `(.L_x_1448) ;  /* 0x0000000000489947 */ /* 0x000fec0003800000 */
[C---:B------:R-:W-:Y:S01]  /*12880*/  ISETP.GT.AND P0, PT, R7.reuse, RZ, PT ;  /* 0x000000ff0700720c */ /* 0x040fe20003f04270 */
[----:B------:R-:W-:Y:S01]  /*12890*/  BSSY B0, `(.L_x_1449) ;  /* 0x000000e000007945 */ /* 0x000fe20003800000 */
[----:B------:R-:W-:-:S11]  /*128a0*/  VIADD R0, R7, 0xffffffff ;  /* 0xffffffff07007836 */ /* 0x000fd60000000000 */
[----:B------:R-:W-:Y:S05]  /*128b0*/  @P0 BRA `(.L_x_1450) ;  /* 0x00000000001c0947 */ /* 0x000fea0003800000 */
[----:B------:R-:W-:Y:S01]  /*128c0*/  ISETP.NE.AND P0, PT, R3, 0x1, PT ;  /* 0x000000010300780c */ /* 0x000fe20003f05270 */
[----:B------:R-:W-:-:S12]  /*128d0*/  IMAD.MOV R7, RZ, RZ, -R7 ;  /* 0x000000ffff077224 */ /* 0x000fd800078e0a07 */
[----:B------:R-:W0:Y:S02]  /*128e0*/  @P0 LDC.64 R4, c[0x0][0x9e8] ;  /* 0x00027a00ff040b82 */ /* 0x000e240000000a00 */
[----:B0-----:R-:W-:-:S05]  /*128f0*/  @P0 IMAD.HI.U32 R4, R7, R4, RZ ;  /* 0x0000000407040227 */ /* 0x001fca00078e00ff */
[----:B------:R-:W-:-:S04]  /*12900*/  @P0 SHF.R.U32.HI R7, RZ, R5, R4 ;  /* 0x00000005ff070219 */ /* 0x000fc80000011604 */
[----:B------:R-:W-:Y:S01]  /*12910*/  LOP3.LUT R0, RZ, R7, RZ, 0x33, !PT ;  /* 0x00000007ff007212 */ /* 0x000fe200078e33ff */
[----:B------:R-:W-:Y:S06]  /*12920*/  BRA `(.L_x_1451) ;  /* 0x0000000000107947 */ /* 0x000fec0003800000 */
.L_x_1450:
[----:B------:R-:W-:-:S13]  /*12930*/  ISETP.NE.AND P0, PT, R3, 0x1, PT ;  /* 0x000000010300780c */ /* 0x000fda0003f05270 */
[----:B------:R-:W0:Y:S02]  /*12940*/  @P0 LDC.64 R4, c[0x0][0x9e8] ;  /* 0x00027a00ff040b82 */ /* 0x000e240000000a00 */
[----:B0-----:R-:W-:-:S05]  /*12950*/  @P0 IMAD.HI.U32 R4, R0, R4, RZ ;  /* 0x0000000400040227 */ /* 0x001fca00078e00ff */
[----:B------:R-:W-:-:S07]  /*12960*/  @P0 SHF.R.U32.HI R0, RZ, R5, R4 ;  /* 0x00000005ff000219 */ /* 0x000fce0000011604 */
.L_x_1451:
[----:B------:R-:W-:Y:S05]  /*12970*/  BSYNC B0 ;  /* 0x0000000000007941 */ /* 0x000fea0003800000 */
.L_x_1449:
[----:B------:R-:W-:-:S05]  /*12980*/  IMAD R5, R0, R3, R3 ;  /* 0x0000000300057224 */ /* 0x000fca00078e0203 */
[----:B------:R-:W-:-:S07]  /*12990*/  VIMNMX R2, R2, R5, PT ;  /* 0x0000000502027248 */ /* 0x000fce0003fe0100 */
.L_x_1448:
[----:B------:R-:W0:Y:S01]  /*129a0*/  @P2 LDC R0, c[0x0][0x44c] ;  /* 0x00011300ff002b82 */ /* 0x000e220000000800 */
[----:B------:R-:W-:Y:S01]  /*129b0*/  VIADD R2, R2, 0x7f ;  /* 0x0000007f02027836 */ /* 0x000fe20000000000 */
[----:B------:R-:W-:Y:S01]  /*129c0*/  ULDC UR4, c[0x0][0x9dc] ;  /* 0x0002770000047ab9 */ /* 0x000fe20000000800 */
[----:B------:R-:W-:-:S05]  /*129d0*/  IMAD.MOV.U32 R4, RZ, RZ, R27 ;  /* 0x000000ffff047224 */ /* 0x000fca00078e001b */
[----:B------:R-:W1:Y:S01]  /*129e0*/  @P2 LDC R5, c[0x0][0x450] ;  /* 0x00011400ff052b82 */ /* 0x000e620000000800 */
[----:B0-----:R-:W-:-:S05]  /*129f0*/  @P2 IMAD.HI.U32 R0, R27, R0, RZ ;  /* 0x000000001b002227 */ /* 0x001fca00078e00ff */
[----:B-1----:R-:W-:Y:S01]  /*12a00*/  @P2 SHF.R.U32.HI R4, RZ, R5, R0 ;  /* 0x00000005ff042219 */ /* 0x002fe20000011600 */
[----:B------:R-:W-:Y:S01]  /*12a10*/  VIADD R0, R34, 0x7f ;  /* 0x0000007f22007836 */ /* 0x000fe20000000000 */
[----:B------:R-:W-:Y:S02]  /*12a20*/  SHF.R.S32.HI R5, RZ, 0x1f, R2 ;  /* 0x0000001fff057819 */ /* 0x000fe40000011402 */
[----:B------:R-:W-:Y:S02]  /*12a30*/  IADD3 R4, R4, R34, -R31 ;  /* 0x0000002204047210 */ /* 0x000fe40007ffe81f */
[----:B------:R-:W-:Y:S02]  /*12a40*/  LEA.HI R2, R5, R2, RZ, 0x7 ;  /* 0x0000000205027211 */ /* 0x000fe400078f38ff */
[----:B------:R-:W-:Y:S02]  /*12a50*/  SHF.R.S32.HI R5, RZ, 0x1f, R0 ;  /* 0x0000001fff057819 */ /* 0x000fe40000011400 */
[----:B------:R-:W-:Y:S01]  /*12a60*/  SHF.R.S32.HI R7, RZ, 0x7, R2 ;  /* 0x00000007ff077819 */ /* 0x000fe20000011402 */
[----:B------:R-:W-:Y:S01]  /*12a70*/  VIADD R2, R4, -UR4 ;  /* 0x8000000404027c36 */ /* 0x000fe20008000000 */
[----:B------:R-:W-:-:S04]  /*12a80*/  LEA.HI R5, R5, R0, RZ, 0x7 ;  /* 0x0000000005057211 */ /* 0x000fc800078f38ff */
[----:B------:R-:W-:-:S04]  /*12a90*/  SHF.R.S32.HI R0, RZ, 0x7, R5 ;  /* 0x00000007ff007819 */ /* 0x000fc80000011405 */
[----:B------:R-:W-:Y:S01]  /*12aa0*/  VIMNMX R0, R0, R7, PT ;  /* 0x0000000700007248 */ /* 0x000fe20003fe0100 */
[----:B------:R-:W-:Y:S06]  /*12ab0*/  @!P1 BRA `(.L_x_1452) ;  /* 0x0000000000489947 */ /* 0x000fec0003800000 */
[----:B------:R-:W-:Y:S01]  /*12ac0*/  IMAD.MOV.U32 R6, RZ, RZ, R4 ;  /* 0x000000ffff067224 */ /* 0x000fe200078e0004 */
[----:B------:R-:W-:Y:S04]  /*12ad0*/  BSSY B0, `(.L_x_1453) ;  /* 0x000000e000007945 */ /* 0x000fe80003800000 */
[----:B------:R-:W-:-:S13]  /*12ae0*/  ISETP.GT.AND P0, PT, R6, -0x1, PT ;  /* 0xffffffff0600780c */ /* 0x000fda0003f04270 */
[----:B------:R-:W-:Y:S05]  /*12af0*/  @P0 BRA `(.L_x_1454) ;  /* 0x00000000001c0947 */ /* 0x000fea0003800000 */
[----:B------:R-:W-:Y:S02]  /*12b00*/  ISETP.NE.AND P0, PT, R3, 0x1, PT ;  /* 0x000000010300780c */ /* 0x000fe40003f05270 */
[----:B------:R-:W-:-:S11]  /*12b10*/  LOP3.LUT R7, RZ, R6, RZ, 0x33, !PT ;  /* 0x00000006ff077212 */ /* 0x000fd600078e33ff */
[----:B------:R-:W0:Y:S02]  /*12b20*/  @P0 LDC.64 R4, c[0x0][0x9e8] ;  /* 0x00027a00ff040b82 */ /* 0x000e240000000a00 */
[----:B0-----:R-:W-:-:S05]  /*12b30*/  @P0 IMAD.HI.U32 R4, R7, R4, RZ ;  /* 0x0000000407040227 */ /* 0x001fca00078e00ff */
[----:B------:R-:W-:-:S04]  /*12b40*/  @P0 SHF.R.U32.HI R7, RZ, R5, R4 ;  /* 0x00000005ff070219 */ /* 0x000fc80000011604 */
[----:B------:R-:W-:Y:S01]  /*12b50*/  LOP3.LUT R6, RZ, R7, RZ, 0x33, !PT ;  /* 0x00000007ff067212 */ /* 0x000fe200078e33ff */
[----:B------:R-:W-:Y:S06]  /*12b60*/  BRA `(.L_x_1455) ;  /* 0x0000000000107947 */ /* 0x000fec0003800000 */
.L_x_1454:
[----:B------:R-:W-:-:S13]  /*12b70*/  ISETP.NE.AND P0, PT, R3, 0x1, PT ;  /* 0x000000010300780c */ /* 0x000fda0003f05270 */
[----:B------:R-:W0:Y:S02]  /*12b80*/  @P0 LDC.64 R4, c[0x0][0x9e8] ;  /* 0x00027a00ff040b82 */ /* 0x000e240000000a00 */
[----:B0-----:R-:W-:-:S05]  /*12b90*/  @P0 IMAD.HI.U32 R4, R6, R4, RZ ;  /* 0x0000000406040227 */ /* 0x001fca00078e00ff */
[----:B------:R-:W-:-:S07]  /*12ba0*/  @P0 SHF.R.U32.HI R6, RZ, R5, R4 ;  /* 0x00000005ff060219 */ /* 0x000fce0000011604 */
.L_x_1455:
[----:B------:R-:W-:Y:S05]  /*12bb0*/  BSYNC B0 ;  /* 0x0000000000007941 */ /* 0x000fea0003800000 */
.L_x_1453:
[----:B------:R-:W-:-:S05]  /*12bc0*/  IMAD R3, R6, R3, RZ ;  /* 0x0000000306037224 */ /* 0x000fca00078e02ff */
[----:B------:R-:W-:-:S07]  /*12bd0*/  VIMNMX R2, R2, R3, !PT ;  /* 0x0000000302027248 */ /* 0x000fce0007fe0100 */
.L_x_1452:
[----:B------:R-:W-:Y:S01]  /*12be0*/  SHF.R.S32.HI R3, RZ, 0x1f, R2 ;  /* 0x0000001fff037819 */ /* 0x000fe20000011402 */
[----:B------:R-:W-:Y:S03]  /*12bf0*/  BSSY B0, `(.L_x_1456) ;  /* 0x000002a000007945 */ /* 0x000fe60003800000 */
[----:B------:R-:W-:Y:S02]  /*12c00*/  LEA.HI R3, R3, R2, RZ, 0x7 ;  /* 0x0000000203037211 */ /* 0x000fe400078f38ff */
[----:B------:R-:W-:Y:S02]  /*12c10*/  LOP3.LUT R2, R18, 0xff000000, RZ, 0xc0, !PT ;  /* 0xff00000012027812 */ /* 0x000fe400078ec0ff */
[----:B------:R-:W-:-:S04]  /*12c20*/  SHF.R.S32.HI R3, RZ, 0x7, R3 ;  /* 0x00000007ff037819 */ /* 0x000fc80000011403 */
[----:B------:R-:W-:Y:S02]  /*12c30*/  VIMNMX R35, RZ, R3, !PT ;  /* 0x00000003ff237248 */ /* 0x000fe40007fe0100 */
[----:B------:R-:W-:Y:S02]  /*12c40*/  SHF.R.U32.HI R3, RZ, 0x8, R2 ;  /* 0x00000008ff037819 */ /* 0x000fe40000011602 */
[----:B------:R-:W-:Y:S02]  /*12c50*/  ISETP.GT.AND P0, PT, R0, R35, PT ;  /* 0x000000230000720c */ /* 0x000fe40003f04270 */
[----:B------:R-:W-:-:S04]  /*12c60*/  LOP3.LUT R2, R18, 0xff0000, RZ, 0xc0, !PT ;  /* 0x00ff000012027812 */ /* 0x000fc800078ec0ff */
[----:B------:R-:W-:Y:S01]  /*12c70*/  LEA.HI R3, R2, R3, RZ, 0x10 ;  /* 0x0000000302037211 */ /* 0x000fe200078f80ff */
[----:B------:R-:W-:-:S03]  /*12c80*/  IMAD.MOV.U32 R2, RZ, RZ, RZ ;  /* 0x000000ffff027224 */ /* 0x000fc600078e00ff */
[----:B------:R-:W-:-:S03]  /*12c90*/  LOP3.LUT R4, R3, 0xff, RZ, 0xc0, !PT ;  /* 0x000000ff03047812 */ /* 0x000fc600078ec0ff */
[----:B------:R-:W-:Y:S05]  /*12ca0*/  @!P0 BRA `(.L_x_1457) ;  /* 0x0000000000788947 */ /* 0x000fea0003800000 */
[----:B------:R-:W-:Y:S01]  /*12cb0*/  SHF.R.U32.HI R5, RZ, 0x10, R3 ;  /* 0x00000010ff057819 */ /* 0x000fe20000011603 */
[----:B------:R-:W-:-:S03]  /*12cc0*/  IMAD.MOV.U32 R2, RZ, RZ, RZ ;  /* 0x000000ffff027224 */ /* 0x000fc600078e00ff */
[----:B------:R-:W-:-:S13]  /*12cd0*/  ISETP.NE.AND P0, PT, R5, RZ, PT ;  /* 0x000000ff0500720c */ /* 0x000fda0003f05270 */
[----:B------:R-:W0:Y:S02]  /*12ce0*/  @!P0 LDC R5, c[0x0][0x9f0] ;  /* 0x00027c00ff058b82 */ /* 0x000e240000000800 */
[----:B0-----:R-:W-:-:S04]  /*12cf0*/  IABS R6, R5 ;  /* 0x0000000500067213 */ /* 0x001fc80000000000 */
[----:B------:R-:W0:Y:S08]  /*12d00*/  I2F.RP R7, R6 ;  /* 0x0000000600077306 */ /* 0x000e300000209400 */
[----:B0-----:R-:W0:Y:S02]  /*12d10*/  MUFU.RCP R7, R7 ;  /* 0x0000000700077308 */ /* 0x001e240000001000 */
[----:B0-----:R-:W-:-:S06]  /*12d20*/  VIADD R8, R7, 0xffffffe ;  /* 0x0ffffffe07087836 */ /* 0x001fcc0000000000 */
[----:B------:R-:W0:Y:S02]  /*12d30*/  F2I.FTZ.U32.TRUNC.NTZ R3, R8 ;  /* 0x0000000800037305 */ /* 0x000e24000021f000 */
[----:B0-----:R-:W-:-:S04]  /*12d40*/  IMAD.MOV R9, RZ, RZ, -R3 ;  /* 0x000000ffff097224 */ /* 0x001fc800078e0a03 */
[----:B------:R-:W-:-:S04]  /*12d50*/  IMAD R9, R9, R6, RZ ;  /* 0x0000000609097224 */ /* 0x000fc800078e02ff */
[----:B------:R-:W-:Y:S01]  /*12d60*/  IMAD.HI.U32 R3, R3, R9, R2 ;  /* 0x0000000903037227 */ /* 0x000fe200078e0002 */
[----:B------:R-:W-:Y:S02]  /*12d70*/  IADD3 R2, R5, -0x1, R0 ;  /* 0xffffffff05027810 */ /* 0x000fe40007ffe000 */
[----:B------:R-:W-:-:S03]  /*12d80*/  IABS R9, R5 ;  /* 0x0000000500097213 */ /* 0x000fc60000000000 */
[----:B------:R-:W-:Y:S02]  /*12d90*/  IMAD.IADD R2, R2, 0x1, -R35 ;  /* 0x0000000102027824 */ /* 0x000fe400078e0a23 */
[----:B------:R-:W-:-:S03]  /*12da0*/  IMAD.MOV R7, RZ, RZ, -R9 ;  /* 0x000000ffff077224 */ /* 0x000fc600078e0a09 */
[----:B------:R-:W-:Y:S02]  /*12db0*/  IABS R8, R2 ;  /* 0x0000000200087213 */ /* 0x000fe40000000000 */
[----:B------:R-:W-:-:S03]  /*12dc0*/  LOP3.LUT R2, R2, R5, RZ, 0x3c, !PT ;  /* 0x0000000502027212 */ /* 0x000fc600078e3cff */
        /* <DEDUP_REMOVED lines=8> */
[----:B------:R-:W-:-:S04]  /*12e50*/  @P0 VIADD R3, R3, 0x1 ;  /* 0x0000000103030836 */ /* 0x000fc80000000000 */
[----:B------:R-:W-:-:S04]  /*12e60*/  IMAD.MOV.U32 R2, RZ, RZ, R3 ;  /* 0x000000ffff027224 */ /* 0x000fc800078e0003 */
[----:B------:R-:W-:Y:S01]  /*12e70*/  @!P2 IMAD.MOV R2, RZ, RZ, -R2 ;  /* 0x000000ffff02a224 */ /* 0x000fe200078e0a02 */
[----:B------:R-:W-:-:S07]  /*12e80*/  @!P1 LOP3.LUT R2, RZ, R5, RZ, 0x33, !PT ;  /* 0x00000005ff029212 */ /* 0x000fce00078e33ff */
.L_x_1457:
[----:B------:R-:W-:Y:S05]  /*12e90*/  BSYNC B0 ;  /* 0x0000000000007941 */ /* 0x000fea0003800000 */
.L_x_1456:
[-C--:B------:R-:W-:Y:S01]  /*12ea0*/  IMAD R35, R4, R2.reuse, R35 ;  /* 0x0000000204237224 */ /* 0x080fe200078e0223 */
        /* <DEDUP_REMOVED lines=12> */
[----:B------:R-:W0:Y:S08]  /*12f70*/  FLO.U32 R0, UR4 ;  /* 0x0000000400007d00 */ /* 0x000e3000080e0000 */
[----:B------:R-:W1:Y:S01]  /*12f80*/  POPC R5, UR4 ;  /* 0x0000000400057d09 */ /* 0x000e620008000000 */
[----:B0-----:R-:W-:-:S13]  /*12f90*/  ISETP.EQ.U32.AND P0, PT, R0, R7, PT ;  /* 0x000000070000720c */ /* 0x001fda0003f02070 */
[----:B-1----:R-:W2:Y:S01]  /*12fa0*/  @P0 ATOMG.E.ADD.STRONG.GPU PT, R3, desc[UR36][R2.64], R5 ;  /* 0x00000005020309a8 */ /* 0x002ea200081ee1e4 */
[----:B------:R-:W0:Y:S02]  /*12fb0*/  S2R R4, SR_LTMASK ;  /* 0x0000000000047919 */ /* 0x000e240000003900 */
[----:B0-----:R-:W-:-:S04]  /*12fc0*/  LOP3.LUT R4, R4, UR4, RZ, 0xc0, !PT ;  /* 0x0000000404047c12 */ /* 0x001fc8000f8ec0ff */
[----:B------:R-:W0:Y:S01]  /*12fd0*/  POPC R7, R4 ;  /* 0x0000000400077309 */ /* 0x000e220000000000 */
[----:B--2---:R-:W0:Y:S02]  /*12fe0*/  SHFL.IDX PT, R0, R3, R0, 0x1f ;  /* 0x00001f0003007589 */ /* 0x004e2400000e0000 */
[----:B0-----:R-:W-:Y:S01]  /*12ff0*/  IADD3 R16, R0, UR39, R7 ;  /* 0x0000002700107c10 */ /* 0x001fe2000fffe007 */
[----:B------:R-:W-:Y:S06]  /*13000*/  BRA `(.L_x_1460) ;  /* 0x00000034004c7947 */ /* 0x000fec0003800000 */
.L_x_1459:
        /* <DEDUP_REMOVED lines=20> */
.L_x_1462:
[----:B------:R-:W-:Y:S05]  /*13150*/  BSYNC B6 ;  /* 0x0000000000067941 */ /* 0x000fea0003800000 */
.L_x_1461:
        /* <DEDUP_REMOVED lines=20> */
.L_x_1465:
        /* <DEDUP_REMOVED lines=15> */
.L_x_1464:
[----:B------:R-:W-:Y:S05]  /*13390*/  BSYNC B6 ;  /* 0x0000000000067941 */ /* 0x000fea0003800000 */
.L_x_1463:
[----:B------:R-:W-:Y:S01]  /*133a0*/  ULDC.64 UR4, c[0x0][0x9f8] ;  /* 0x00027e0000047ab9 */ /* 0x000fe20000000a00 */
[----:B------:R-:W-:Y:S01]  /*133b0*/  IMAD.MOV.U32 R32, RZ, RZ, R19 ;  /* 0x000000ffff207224 */ /* 0x000fe200078e0013 */
[----:B------:R-:W-:Y:S01]  /*133c0*/  ISETP.NE.U32.AND P0, PT, RZ, UR4, PT ;  /* 0x00000004ff007c0c */ /* 0x000fe2000bf05070 */
[----:B------:R-:W0:Y:S01]  /*133d0*/  S2R R20, SR_TID.X ;  /* 0x0000000000147919 */ /* 0x000e220000002100 */
[----:B------:R-:W1:Y:S01]  /*133e0*/  LDC R6, c[0x0][0x430] ;  /* 0x00010c00ff067b82 */ /* 0x000e620000000800 */
[----:B------:R-:W2:Y:S01]  /*133f0*/  S2R R17, SR_TID.X ;  /* 0x0000000000117919 */ /* 0x000ea20000002100 */
[----:B------:R-:W-:Y:S01]  /*13400*/  ISETP.NE.AND.EX P0, PT, RZ, UR5, PT, P0 ;  /* 0x00000005ff007c0c */ /* 0x000fe2000bf05300 */
[----:B------:R-:W-:Y:S01]  /*13410*/  VIADD R26, R24, 0xffffffff ;  /* 0xffffffff181a7836 */ /* 0x000fe20000000000 */
[----:B------:R-:W-:Y:S01]  /*13420*/  LOP3.LUT R23, R23, 0xfffffff7, RZ, 0xc0, !PT ;  /* 0xfffffff717177812 */ /* 0x000fe200078ec0ff */
[----:B------:R-:W-:-:S10]  /*13430*/  ULDC UR4, c[0x0][0x2f4] ;  /* 0x0000bd0000047ab9 */ /* 0x000fd40000000800 */
[----:B------:R-:W3:Y:S02]  /*13440*/  @P0 LDC.64 R2, c[0x0][0x9f8] ;  /* 0x00027e00ff020b82 */ /* 0x000ee40000000a00 */
[----:B---3--:R-:W-:-:S05]  /*13450*/  @P0 IMAD.WIDE R2, R19, 0x4, R2 ;  /* 0x0000000413020825 */ /* 0x008fca00078e0202 */
[----:B------:R3:W4:Y:S01]  /*13460*/  @P0 LDG.E R32, desc[UR36][R2.64] ;  /* 0x0000002402200981 */ /* 0x000722000c1e1900 */
[----:B-1----:R-:W-:Y:S01]  /*13470*/  ISETP.NE.AND P1, PT, R6, 0x1, PT ;  /* 0x000000010600780c */ /* 0x002fe20003f25270 */
[----:B0-----:R-:W-:Y:S01]  /*13480*/  IMAD.SHL.U32 R20, R20, 0x10, RZ ;  /* 0x0000001014147824 */ /* 0x001fe200078e00ff */
[----:B--2---:R-:W-:Y:S01]  /*13490*/  LOP3.LUT R17, R17, 0x7f, RZ, 0xc0, !PT ;  /* 0x0000007f11117812 */ /* 0x004fe200078ec0ff */
[----:B------:R-:W-:-:S03]  /*134a0*/  IMAD.SHL.U32 R8, R26, 0x80, RZ ;  /* 0x000000801a087824 */ /* 0x000fc600078e00ff */
[----:B------:R-:W-:Y:S02]  /*134b0*/  SHF.R.U32.HI R17, RZ, 0x3, R17 ;  /* 0x00000003ff117819 */ /* 0x000fe40000011611 */
[----:B------:R-:W-:-:S04]  /*134c0*/  LOP3.LUT R20, R20, 0x70, RZ, 0xc0, !PT ;  /* 0x0000007014147812 */ /* 0x000fc800078ec0ff */
[----:B------:R-:W-:Y:S01]  /*134d0*/  LOP3.LUT R5, R8, R17, R20, 0xfe, !PT ;  /* 0x0000001108057212 */ /* 0x000fe200078efe14 */
[----:B------:R-:W0:Y:S01]  /*134e0*/  @P1 LDC R4, c[0x0][0x434] ;  /* 0x00010d00ff041b82 */ /* 0x000e220000000800 */
[----:B------:R-:W-:Y:S02]  /*134f0*/  @P1 LOP3.LUT R23, R23, 0x8, RZ, 0xfc, !PT ;  /* 0x0000000817171812 */ /* 0x000fe400078efcff */
[C---:B------:R-:W-:Y:S01]  /*13500*/  ISETP.GE.AND P0, PT, R5.reuse, R34, PT ;  /* 0x000000220500720c */ /* 0x040fe20003f06270 */
[----:B------:R-:W-:-:S04]  /*13510*/  IMAD.IADD R5, R5, 0x1, R36 ;  /* 0x0000000105057824 */ /* 0x000fc800078e0224 */
[----:B------:R-:W1:Y:S08]  /*13520*/  @P1 LDC R0, c[0x0][0x438] ;  /* 0x00010e00ff001b82 */ /* 0x000e700000000800 */
[----:B---3--:R-:W2:Y:S01]  /*13530*/  @!P0 LDC.64 R2, c[0x0][0x428] ;  /* 0x00010a00ff028b82 */ /* 0x008ea20000000a00 */
[----:B0-----:R-:W-:-:S04]  /*13540*/  @P1 IMAD.HI.U32 R7, R5, R4, RZ ;  /* 0x0000000405071227 */ /* 0x001fc800078e00ff */
[----:B------:R-:W-:Y:S01]  /*13550*/  IMAD.MOV.U32 R4, RZ, RZ, R5 ;  /* 0x000000ffff047224 */ /* 0x000fe200078e0005 */
[----:B-1----:R-:W-:-:S05]  /*13560*/  @P1 SHF.R.U32.HI R4, RZ, R0, R7 ;  /* 0x00000000ff041219 */ /* 0x002fca0000011607 */
[----:B------:R-:W-:-:S04]  /*13570*/  IMAD.MOV R0, RZ, RZ, -R4 ;  /* 0x000000ffff007224 */ /* 0x000fc800078e0a04 */
[----:B------:R-:W-:Y:S01]  /*13580*/  IMAD R0, R6, R0, R5 ;  /* 0x0000000006007224 */ /* 0x000fe200078e0205 */
[----:B------:R-:W-:Y:S02]  /*13590*/  @!P0 SHF.R.S32.HI R5, RZ, 0x1f, R4 ;  /* 0x0000001fff058819 */ /* 0x000fe40000011404 */
[----:B------:R-:W-:Y:S01]  /*135a0*/  LOP3.LUT R23, R23, 0xfffffffb, RZ, 0xc0, !PT ;  /* 0xfffffffb17177812 */ /* 0x000fe200078ec0ff */
[----:B------:R-:W-:Y:S01]  /*135b0*/  UMOV UR5, 0xffffffff ;  /* 0xffffffff00057882 */ /* 0x000fe20000000000 */
[----:B----4-:R-:W-:Y:S01]  /*135c0*/  SHF.R.S32.HI R37, RZ, 0x1f, R32 ;  /* 0x0000001fff257819 */ /* 0x010fe20000011420 */
[----:B--2---:R-:W-:-:S04]  /*135d0*/  @!P0 IMAD.WIDE.U32 R4, R32, R2, R4 ;  /* 0x0000000220048225 */ /* 0x004fc800078e0004 */
[----:B------:R-:W-:-:S04]  /*135e0*/  @!P0 IMAD R6, R37, R2, RZ ;  /* 0x0000000225068224 */ /* 0x000fc800078e02ff */
[----:B------:R-:W-:Y:S02]  /*135f0*/  @!P0 IMAD R6, R32, R3, R6 ;  /* 0x0000000320068224 */ /* 0x000fe400078e0206 */
[----:B------:R-:W0:Y:S02]  /*13600*/  @!P0 LDC.64 R2, c[0x0][0x418] ;  /* 0x00010600ff028b82 */ /* 0x000e240000000a00 */
[----:B------:R-:W-:Y:S01]  /*13610*/  @!P0 IMAD.IADD R5, R5, 0x1, R6 ;  /* 0x0000000105058824 */ /* 0x000fe200078e0206 */
[----:B0-----:R-:W-:-:S04]  /*13620*/  @!P0 LEA R2, P1, R4, R2, 0x2 ;  /* 0x0000000204028211 */ /* 0x001fc800078210ff */
[----:B------:R-:W-:Y:S01]  /*13630*/  @!P0 LEA.HI.X R3, R4, R3, R5, 0x2, P1 ;  /* 0x0000000304038211 */ /* 0x000fe200008f1405 */
[----:B------:R-:W-:Y:S02]  /*13640*/  IMAD.U32 R5, RZ, RZ, UR38 ;  /* 0x00000026ff057e24 */ /* 0x000fe4000f8e00ff */
[----:B------:R-:W-:-:S03]  /*13650*/  IMAD.MOV.U32 R4, RZ, RZ, RZ ;  /* 0x000000ffff047224 */ /* 0x000fc600078e00ff */
[----:B------:R-:W-:-:S03]  /*13660*/  ISETP.NE.AND P2, PT, R5, 0x3, PT ;  /* 0x000000030500780c */ /* 0x000fc60003f45270 */
[----:B------:R0:W5:Y:S01]  /*13670*/  @!P0 LDG.E R4, desc[UR36][R2.64] ;  /* 0x0000002402048981 */ /* 0x000162000c1e1900 */
[----:B------:R-:W-:-:S09]  /*13680*/  ISETP.GE.AND P0, PT, R30, UR4, PT ;  /* 0x000000041e007c0c */ /* 0x000fd2000bf06270 */
[----:B------:R-:W-:-:S04]  /*13690*/  @P2 LOP3.LUT R23, R23, 0x4, RZ, 0xfc, !PT ;  /* 0x0000000417172812 */ /* 0x000fc800078efcff */
[----:B------:R-:W-:-:S04]  /*136a0*/  LOP3.LUT R23, R23, 0xfffffffd, RZ, 0xc0, !PT ;  /* 0xfffffffd17177812 */ /* 0x000fc800078ec0ff */
[----:B------:R-:W-:Y:S02]  /*136b0*/  @P0 LOP3.LUT R23, R23, 0x2, RZ, 0xfc, !PT ;  /* 0x0000000217170812 */ /* 0x000fe400078efcff */
[----:B------:R-:W-:Y:S02]  /*136c0*/  ISETP.GE.AND P0, PT, R29, UR4, PT ;  /* 0x000000041d007c0c */ /* 0x000fe4000bf06270 */
[----:B------:R-:W-:-:S11]  /*136d0*/  LOP3.LUT R23, R23, 0xfffffffe, RZ, 0xc0, !PT ;  /* 0xfffffffe17177812 */ /* 0x000fd600078ec0ff */
[----:B------:R-:W-:Y:S01]  /*136e0*/  @P0 LOP3.LUT R23, R23, 0x1, RZ, 0xfc, !PT ;  /* 0x0000000117170812 */ /* 0x000fe200078efcff */
[----:B0-----:R-:W-:Y:S06]  /*136f0*/  BRA.DIV UR5, `(.L_x_1466) ;  /* 0x0000004605687947 */ /* 0x001fec000b800000 */
.L_x_1534:
[----:B------:R-:W-:Y:S01]  /*13700*/  LOP3.LUT R24, R18, 0xffff, RZ, 0xc0, !PT ;  /* 0x0000ffff12187812 */ /* 0x000fe200078ec0ff */
[----:B------:R-:W-:Y:S06]  /*13710*/  @!P2 BRA `(.L_x_1467) ;  /* 0x000000000004a947 */ /* 0x000fec0003800000 */
[----:B------:R-:W-:Y:S01]  /*13720*/  BPT.TRAP 0x1 ;  /* 0x000000040000795c */ /* 0x000fe20000300000 */
.L_x_1467:
[----:B------:R-:W-:Y:S01]  /*13730*/  SHF.R.S32.HI R6, RZ, 0x1f, R0 ;  /* 0x0000001fff067819 */ /* 0x000fe20000011400 */
[----:B------:R-:W-:Y:S01]  /*13740*/  ULDC.64 UR4, c[0x0][0x328] ;  /* 0x0000ca0000047ab9 */ /* 0x000fe20000000a00 */
[----:B------:R-:W-:Y:S01]  /*13750*/  ULDC.64 UR6, c[0x0][0x318] ;  /* 0x0000c60000067ab9 */ /* 0x000fe20000000a00 */
[----:B------:R-:W-:Y:S01]  /*13760*/  IMAD.WIDE.U32 R2, R0, UR4, RZ ;  /* 0x0000000400027c25 */ /* 0x000fe2000f8e00ff */
[----:B------:R-:W-:Y:S03]  /*13770*/  BSSY B0, `(.L_x_1468) ;  /* 0x0000013000007945 */ /* 0x000fe60003800000 */
[----:B------:R-:W-:-:S04]  /*13780*/  IMAD R5, R6, UR4, RZ ;  /* 0x0000000406057c24 */ /* 0x000fc8000f8e02ff */
[----:B------:R-:W-:Y:S01]  /*13790*/  IMAD R5, R0, UR5, R5 ;  /* 0x0000000500057c24 */ /* 0x000fe2000f8e0205 */
        /* <DEDUP_REMOVED lines=16> */
.L_x_1535:
[----:B------:R-:W-:Y:S05]  /*138a0*/  BSYNC B0 ;  /* 0x0000000000007941 */ /* 0x000fea0003800000 */
.L_x_1468:
        /* <DEDUP_REMOVED lines=105> */
.L_x_1553:
        /* <DEDUP_REMOVED lines=11> */
.L_x_1471:
[----:B------:R-:W-:Y:S02]  /*13ff0*/  PLOP3.LUT P1, PT, P1, P0, PT, 0xa2, 0x0 ;  /* 0x000000000000781c */ /* 0x000fe40000f21472 */
[----:B------:R-:W-:-:S08]  /*14000*/  @P0 R2UR P1, UR4, R7 ;  /* 0x00000000070402ca */ /* 0x000fd00000020000 */
[----:B------:R-:W-:-:S05]  /*14010*/  @P0 PLOP3.LUT P0, PT, P1, PT, PT, 0x80, 0x0 ;  /* 0x000000000000081c */ /* 0x000fca0000f0f070 */
[----:B------:R-:W-:Y:S01]  /*14020*/  @!P1 SYNCS.ARRIVE.TRANS64.RED.A0T1 RZ, [UR4+0x28830], RZ ;  /* 0x028830ffffff99a7 */ /* 0x000fe20008200404 */
[----:B------:R-:W-:Y:S07]  /*14030*/  @!P1 ARRIVES.LDGSTSBAR.64.TRANSCNT [UR4+0x28830] ;  /* 0x02883000ff0099b0 */ /* 0x000fee0008000a84 */
[----:B------:R-:W-:Y:S05]  /*14040*/  @P0 BRA.U.ANY `(.L_x_1471) ;  /* 0xfffffffd00e80947 */ /* 0x000fea000393ffff */
[----:B------:R-:W-:Y:S01]  /*14050*/  NOP ;  /* 0x0000000000007918 */ /* 0x000fe20000000000 */
[----:B------:R-:W-:-:S13]  /*14060*/  LOP3.LUT P2, RZ, R23, 0x4, RZ, 0xc0, !PT ;  /* 0x0000000417ff7812 */ /* 0x000fda000784c0ff */
[----:B------:R-:W-:Y:S05]  /*14070*/  @!P2 BRA `(.L_x_1472) ;  /* 0x000000000004a947 */ /* 0x000fea0003800000 */
[----:B------:R-:W-:Y:S01]  /*14080*/  BPT.TRAP 0x1 ;  /* 0x000000040000795c */ /* 0x000fe20000300000 */
.L_x_1472:
[----:B-1----:R1:W5:Y:S01]  /*14090*/  LDL.LU R2, [R1+0x4] ;  /* 0x0000040001027983 */ /* 0x0023620000300800 */
[----:B------:R1:W-:Y:S02]  /*140a0*/  SYNCS.ARRIVE.TRANS64.A1T0 RZ, [R7+URZ+0x28830], RZ ;  /* 0x028830ff07ff79a7 */ /* 0x0003e4000810003f */
[----:B------:R-:W-:Y:S05]  /*140b0*/  WARPSYNC.ALL ;  /* 0x0000000000007948 */ /* 0x000fea0003800000 */
[----:B------:R-:W-:Y:S01]  /*140c0*/  ULDC.64 UR4, c[0x0][0x298] ;  /* 0x0000a60000047ab9 */ /* 0x000fe20000000a00 */
[----:B------:R-:W-:Y:S01]  /*140d0*/  BSSY B6, `(.L_x_1473) ;  /* 0x000001c000067945 */ /* 0x000fe20003800000 */
[----:B------:R-:W-:Y:S01]  /*140e0*/  BAR.SYNC.DEFER_BLOCKING 0x8, 0x180 ;  /* 0x0206000000007b1d */ /* 0x000fe20000010000 */
[----:B-----5:R-:W-:Y:S01]  /*140f0*/  SHF.R.S32.HI R0, RZ, 0x1f, R2 ;  /* 0x0000001fff007819 */ /* 0x020fe20000011402 */
[----:B0-----:R-:W-:-:S04]  /*14100*/  IMAD.WIDE.U32 R4, R2, UR4, RZ ;  /* 0x0000000402047c25 */ /* 0x001fc8000f8e00ff */
[----:B------:R-:W-:Y:S01]  /*14110*/  IMAD R0, R0, UR4, RZ ;  /* 0x0000000400007c24 */ /* 0x000fe2000f8e02ff */
[----:B------:R0:W-:Y:S03]  /*14120*/  STL.64 [R1+0x8], R4 ;  /* 0x0000080401007387 */ /* 0x0001e60000100a00 */
[----:B------:R-:W-:Y:S02]  /*14130*/  IMAD R0, R2, UR5, R0 ;  /* 0x0000000502007c24 */ /* 0x000fe4000f8e0200 */
[----:B------:R-:W-:Y:S02]  /*14140*/  VIADD R2, R22, 0x10400 ;  /* 0x0001040016027836 */ /* 0x000fe40000000000 */
[----:B------:R-:W-:-:S03]  /*14150*/  IMAD.IADD R0, R5, 0x1, R0 ;  /* 0x0000000105007824 */ /* 0x000fc600078e0200 */
[----:B------:R-:W-:Y:S02]  /*14160*/  LOP3.LUT P0, RZ, R2, 0x3ff, RZ, 0xc0, !PT ;  /* 0x000003ff02ff7812 */ /* 0x000fe4000780c0ff */
[----:B------:R0:W-:Y:S11]  /*14170*/  STL [R1+0x4], R0 ;  /* 0x0000040001007387 */ /* 0x0001f60000100800 */
[----:B0-----:R-:W-:Y:S05]  /*14180*/  @!P0 BRA `(.L_x_1474) ;  /* 0x0000000000408947 */ /* 0x001fea0003800000 */
        /* <DEDUP_REMOVED lines=8> */
[----:B-1----:R-:W-:-:S02]  /*14210*/  IMAD.U32 R7, RZ, RZ, UR7 ;  /* 0x00000007ff077e24 */ /* 0x002fc4000f8e00ff */
[----:B------:R-:W-:Y:S02]  /*14220*/  IMAD.U32 R10, RZ, RZ, UR8 ;  /* 0x00000008ff0a7e24 */ /* 0x000fe4000f8e00ff */
[----:B------:R-:W-:Y:S02]  /*14230*/  IMAD.U32 R11, RZ, RZ, UR9 ;  /* 0x00000009ff0b7e24 */ /* 0x000fe4000f8e00ff */
[----:B------:R-:W-:Y:S02]  /*14240*/  IMAD.MOV.U32 R8, RZ, RZ, 0x70 ;  /* 0x00000070ff087424 */ /* 0x000fe400078e00ff */
[----:B------:R-:W-:Y:S02]  /*14250*/  IMAD.MOV.U32 R12, RZ, RZ, 0x1 ;  /* 0x00000001ff0c7424 */ /* 0x000fe400078e00ff */
[----:B------:R-:W-:-:S07]  /*14260*/  IMAD.MOV.U32 R13, RZ, RZ, RZ ;  /* 0x000000ffff0d7224 */ /* 0x000fce00078e00ff */
[----:B------:R-:W-:-:S07]  /*14270*/  LEPC R20, `(.L_x_1474) ;  /* 0x000000001014794e */ /* 0x000fce0000000000 */
[----:B0-----:R-:W-:Y:S05]  /*14280*/  CALL.ABS.NOINC R2 ;  /* 0x0000000002007343 */ /* 0x001fea0003c00000 */
.L_x_1474:
[----:B------:R-:W-:Y:S05]  /*14290*/  BSYNC B6 ;  /* 0x0000000000067941 */ /* 0x000fea0003800000 */
.L_x_1473:
[----:B------:R-:W2:Y:S01]  /*142a0*/  LDL.LU R2, [R1+0x4] ;  /* 0x0000040001027983 */ /* 0x000ea20000300800 */
[----:B------:R-:W-:Y:S01]  /*142b0*/  LOP3.LUT P6, RZ, R23, 0x20, RZ, 0xc0, !PT ;  /* 0x0000002017ff7812 */ /* 0x000fe200078cc0ff */
[----:B------:R-:W-:Y:S01]  /*142c0*/  ULDC.64 UR6, c[0x0][0x2e0] ;  /* 0x0000b80000067ab9 */ /* 0x000fe20000000a00 */
[----:B------:R-:W-:Y:S01]  /*142d0*/  SHF.R.S32.HI R0, RZ, 0x1f, R19 ;  /* 0x0000001fff007819 */ /* 0x000fe20000011413 */
[----:B------:R-:W3:Y:S01]  /*142e0*/  LDL.LU.64 R20, [R1+0x8] ;  /* 0x0000080001147983 */ /* 0x000ee20000300a00 */
[----:B------:R-:W-:Y:S02]  /*142f0*/  ULDC.64 UR4, c[0x0][0x2d8] ;  /* 0x0000b60000047ab9 */ /* 0x000fe40000000a00 */
[----:B------:R-:W-:Y:S01]  /*14300*/  SEL R0, R0, RZ, !P6 ;  /* 0x000000ff00007207 */ /* 0x000fe20007000000 */
[----:B------:R0:W5:Y:S04]  /*14310*/  LDL R8, [R1] ;  /* 0x0000000001087983 */ /* 0x0001680000100800 */
[----:B------:R-:W-:Y:S01]  /*14320*/  IMAD R4, R0, UR6, RZ ;  /* 0x0000000600047c24 */ /* 0x000fe2000f8e02ff */
[----:B------:R-:W-:-:S05]  /*14330*/  SEL R0, R19, RZ, !P6 ;  /* 0x000000ff13007207 */ /* 0x000fca0007000000 */
[----:B------:R-:W-:Y:S02]  /*14340*/  IMAD R4, R0, UR7, R4 ;  /* 0x0000000700047c24 */ /* 0x000fe4000f8e0204 */
[----:B--2---:R-:W-:Y:S01]  /*14350*/  IMAD.MOV.U32 R3, RZ, RZ, R2 ;  /* 0x000000ffff037224 */ /* 0x004fe200078e0002 */
[----:B---3--:R-:W2:Y:S01]  /*14360*/  LDC R21, c[0x0][0x448] ;  /* 0x00011200ff157b82 */ /* 0x008ea20000000800 */
[----:B------:R-:W-:Y:S02]  /*14370*/  IMAD.MOV.U32 R2, RZ, RZ, R20 ;  /* 0x000000ffff027224 */ /* 0x000fe400078e0014 */
[----:B------:R-:W3:Y:S02]  /*14380*/  S2R R20, SR_TID.X ;  /* 0x0000000000147919 */ /* 0x000ee40000002100 */
[----:B------:R-:W-:-:S04]  /*14390*/  IMAD.WIDE.U32 R2, R24, UR4, R2 ;  /* 0x0000000418027c25 */ /* 0x000fc8000f8e0002 */
[----:B------:R-:W-:Y:S01]  /*143a0*/  IMAD R3, R24, UR5, R3 ;  /* 0x0000000518037c24 */ /* 0x000fe2000f8e0203 */
[----:B------:R-:W-:Y:S01]  /*143b0*/  ULDC.64 UR4, c[0x0][0x2d0] ;  /* 0x0000b40000047ab9 */ /* 0x000fe20000000a00 */
[----:B------:R-:W-:-:S04]  /*143c0*/  IMAD.WIDE.U32 R2, R0, UR6, R2 ;  /* 0x0000000600027c25 */ /* 0x000fc8000f8e0002 */
[----:B------:R-:W-:Y:S01]  /*143d0*/  IMAD.IADD R3, R3, 0x1, R4 ;  /* 0x0000000103037824 */ /* 0x000fe200078e0204 */
[----:B--2---:R-:W-:Y:S02]  /*143e0*/  ISETP.NE.AND P6, PT, R21, 0x1, PT ;  /* 0x000000011500780c */ /* 0x004fe40003fc5270 */
[----:B------:R-:W2:Y:S01]  /*143f0*/  S2R R21, SR_TID.X ;  /* 0x0000000000157919 */ /* 0x000ea20000002100 */
[----:B---3--:R-:W-:-:S10]  /*14400*/  LOP3.LUT R20, R20, 0x7f, RZ, 0xc0, !PT ;  /* 0x0000007f14147812 */ /* 0x008fd400078ec0ff */
[----:B------:R-:W3:Y:S01]  /*14410*/  @P6 LDC R5, c[0x0][0x44c] ;  /* 0x00011300ff056b82 */ /* 0x000ee20000000800 */
[----:B------:R-:W-:-:S07]  /*14420*/  SHF.R.U32.HI R20, RZ, 0x3, R20 ;  /* 0x00000003ff147819 */ /* 0x000fce0000011614 */
[----:B------:R-:W4:Y:S01]  /*14430*/  @P6 LDC R0, c[0x0][0x450] ;  /* 0x00011400ff006b82 */ /* 0x000f220000000800 */
[----:B--2---:R-:W-:-:S05]  /*14440*/  IMAD.SHL.U32 R21, R21, 0x10, RZ ;  /* 0x0000001015157824 */ /* 0x004fca00078e00ff */
[----:B------:R-:W-:-:S04]  /*14450*/  LOP3.LUT R21, R21, 0x70, RZ, 0xc0, !PT ;  /* 0x0000007015157812 */ /* 0x000fc800078ec0ff */
[----:B------:R-:W-:-:S05]  /*14460*/  LOP3.LUT R20, R20, R21, RZ, 0xfc, !PT ;  /* 0x0000001514147212 */ /* 0x000fca00078efcff */
[----:B------:R-:W-:-:S04]  /*14470*/  IMAD.IADD R4, R20, 0x1, R27 ;  /* 0x0000000114047824 */ /* 0x000fc800078e021b */
[----:B---3--:R-:W-:-:S04]  /*14480*/  @P6 IMAD.HI.U32 R5, R4, R5, RZ ;  /* 0x0000000504056227 */ /* 0x008fc800078e00ff */
[----:B------:R-:W-:Y:S01]  /*14490*/  IMAD.MOV.U32 R6, RZ, RZ, R4 ;  /* 0x000000ffff067224 */ /* 0x000fe200078e0004 */
[----:B----4-:R-:W-:Y:S02]  /*144a0*/  @P6 SHF.R.U32.HI R6, RZ, R0, R5 ;  /* 0x00000000ff066219 */ /* 0x010fe40000011605 */
[----:B------:R-:W2:Y:S03]  /*144b0*/  LDC R5, c[0x0][0x448] ;  /* 0x00011200ff057b82 */ /* 0x000ea60000000800 */
[----:B------:R-:W-:Y:S01]  /*144c0*/  IMAD.MOV R0, RZ, RZ, -R6 ;  /* 0x000000ffff007224 */ /* 0x000fe200078e0a06 */
[----:B------:R-:W3:Y:S01]  /*144d0*/  S2R R20, SR_TID.X ;  /* 0x0000000000147919 */ /* 0x000ee20000002100 */
[----:B------:R-:W-:-:S04]  /*144e0*/  IMAD.WIDE.U32 R2, R6, UR4, R2 ;  /* 0x0000000406027c25 */ /* 0x000fc8000f8e0002 */
[----:B--2---:R-:W-:Y:S01]  /*144f0*/  IMAD R0, R5, R0, R4 ;  /* 0x0000000005007224 */ /* 0x004fe200078e0204 */
[----:B------:R-:W-:-:S05]  /*14500*/  SHF.R.S32.HI R4, RZ, 0x1f, R6 ;  /* 0x0000001fff047819 */ /* 0x000fca0000011406 */
[----:B-1----:R-:W-:-:S04]  /*14510*/  IMAD R7, R4, UR4, RZ ;  /* 0x0000000404077c24 */ /* 0x002fc8000f8e02ff */
        /* <DEDUP_REMOVED lines=14> */
[----:B------:R-:W-:Y:S01]  /*14600*/  UMOV UR4, 0xffffffff ;  /* 0xffffffff00047882 */ /* 0x000fe20000000000 */
[----:B---3--:R-:W-:-:S04]  /*14610*/  LOP3.LUT R20, R20, 0x7f, RZ, 0xc0, !PT ;  /* 0x0000007f14147812 */ /* 0x008fc800078ec0ff */
[----:B------:R-:W-:Y:S01]  /*14620*/  SHF.R.U32.HI R9, RZ, 0x3, R20 ;  /* 0x00000003ff097819 */ /* 0x000fe20000011614 */
[----:B0-----:R-:W-:Y:S06]  /*14630*/  BRA.DIV UR4, `(.L_x_1475) ;  /* 0x0000004204ac7947 */ /* 0x001fec000b800000 */
[----:B------:R-:W0:Y:S01]  /*14640*/  SHFL.IDX PT, R14, R0, RZ, 0x181f ;  /* 0x00181fff000e7589 */ /* 0x000e2200000e0000 */
[----:B------:R-:W-:Y:S02]  /*14650*/  IMAD R31, R31, R5, RZ ;  /* 0x000000051f1f7224 */ /* 0x000fe400078e02ff */
        /* <DEDUP_REMOVED lines=8> */
[----:B-----5:R-:W-:Y:S04]  /*146e0*/  @!P2 LDGSTS.E.BYPASS.LTC128B.128 [R8+0x10400], desc[UR36][R2.64], !P0 ;  /* 0x104000000208afae */ /* 0x020fe8000c101d64 */
[----:B------:R1:W-:Y:S01]  /*146f0*/  @!P2 LDGSTS.E.BYPASS.LTC128B.128 [R8+0x14400], desc[UR36][R2.64+0x80], !P1 ;  /* 0x144000800208afae */ /* 0x0003e2000c901d64 */
[----:B------:R-:W-:Y:S01]  /*14700*/  ISETP.GE.AND P2, PT, R6, R31, PT ;  /* 0x0000001f0600720c */ /* 0x000fe20003f46270 */
[----:B------:R-:W-:-:S02]  /*14710*/  VIADD R6, R27, 0x20 ;  /* 0x000000201b067836 */ /* 0x000fc40000000000 */
[----:B-1----:R-:W1:Y:S10]  /*14720*/  SHFL.IDX PT, R2, R4, 0x1, 0x181f ;  /* 0x00381f0004027f89 */ /* 0x002e7400000e0000 */
[----:B0-----:R-:W-:-:S05]  /*14730*/  @!P2 LEA R14, P3, R30, R14, 0x1 ;  /* 0x0000000e1e0ea211 */ /* 0x001fca00078608ff */
[----:B-1----:R-:W-:Y:S02]  /*14740*/  @!P2 IMAD.X R5, RZ, RZ, R2, P3 ;  /* 0x000000ffff05a224 */ /* 0x002fe400018e0602 */
[----:B------:R-:W-:Y:S02]  /*14750*/  @!P2 IMAD.MOV.U32 R2, RZ, RZ, R14 ;  /* 0x000000ffff02a224 */ /* 0x000fe400078e000e */
[----:B------:R-:W-:Y:S01]  /*14760*/  @!P2 IMAD.MOV.U32 R3, RZ, RZ, R5 ;  /* 0x000000ffff03a224 */ /* 0x000fe200078e0005 */
[----:B------:R-:W0:Y:S04]  /*14770*/  SHFL.IDX PT, R14, R0, 0x2, 0x181f ;  /* 0x00581f00000e7f89 */ /* 0x000e2800000e0000 */
[----:B------:R-:W-:Y:S04]  /*14780*/  @!P2 LDGSTS.E.BYPASS.LTC128B.128 [R8+0x10c00], desc[UR36][R2.64], !P0 ;  /* 0x10c000000208afae */ /* 0x000fe8000c101d64 */
        /* <DEDUP_REMOVED lines=51> */
.L_x_1570:
        /* <DEDUP_REMOVED lines=11> */
.L_x_1477:
[----:B------:R-:W-:Y:S05]  /*14b70*/  BSYNC B0 ;  /* 0x0000000000007941 */ /* 0x000fea0003800000 */
.L_x_1476:
[----:B------:R-:W-:Y:S01]  /*14b80*/  NOP ;  /* 0x0000000000007918 */ /* 0x000fe20000000000 */
[----:B------:R-:W-:-:S13]  /*14b90*/  PLOP3.LUT P0, PT, PT, PT, PT, 0x80, 0x0 ;  /* 0x000000000000781c */ /* 0x000fda0003f0f070 */
.L_x_1478:
        /* <DEDUP_REMOVED lines=21> */
.L_x_1571:
[----:B------:R-:W-:Y:S05]  /*14cf0*/  BSYNC B0 ;  /* 0x0000000000007941 */ /* 0x000fea0003800000 */
.L_x_1479:
        /* <DEDUP_REMOVED lines=8> */
.L_x_1495:
[----:B------:R-:W1:Y:S01]  /*14d80*/  LDC R0, c[0x0][0x430] ;  /* 0x00010c00ff007b82 */ /* 0x000e620000000800 */
[----:B------:R-:W3:Y:S01]  /*14d90*/  S2R R4, SR_TID.X ;  /* 0x0000000000047919 */ /* 0x000ee20000002100 */
[----:B------:R-:W-:Y:S05]  /*14da0*/  YIELD ;  /* 0x0000000000007946 */ /* 0x000fea0003800000 */
[----:B------:R-:W-:Y:S01]  /*14db0*/  ULDC.64 UR4, c[0x0][0x428] ;  /* 0x00010a0000047ab9 */ /* 0x000fe20000000a00 */
[----:B------:R-:W-:Y:S01]  /*14dc0*/  LOP3.LUT P3, RZ, R23, 0x4, RZ, 0xc0, !PT ;  /* 0x0000000417ff7812 */ /* 0x000fe2000786c0ff */
[----:B------:R-:W-:Y:S01]  /*14dd0*/  VIADD R25, R10, 0x1 ;  /* 0x000000010a197836 */ /* 0x000fe20000000000 */
[----:B-1----:R-:W-:-:S02]  /*14de0*/  ISETP.NE.AND P0, PT, R0, 0x1, PT ;  /* 0x000000010000780c */ /* 0x002fc40003f05270 */
[----:B------:R-:W1:Y:S01]  /*14df0*/  S2R R0, SR_TID.X ;  /* 0x0000000000007919 */ /* 0x000e620000002100 */
[----:B---3--:R-:W-:-:S10]  /*14e00*/  IMAD.SHL.U32 R4, R4, 0x10, RZ ;  /* 0x0000001004047824 */ /* 0x008fd400078e00ff */
[----:B0-----:R-:W0:Y:S01]  /*14e10*/  @P0 LDC R3, c[0x0][0x438] ;  /* 0x00010e00ff030b82 */ /* 0x001e220000000800 */
[----:B------:R-:W-:Y:S02]  /*14e20*/  LOP3.LUT R4, R4, 0x70, RZ, 0xc0, !PT ;  /* 0x0000007004047812 */ /* 0x000fe400078ec0ff */
[----:B-1----:R-:W-:-:S04]  /*14e30*/  LOP3.LUT R0, R0, 0x7f, RZ, 0xc0, !PT ;  /* 0x0000007f00007812 */ /* 0x002fc800078ec0ff */
[----:B------:R-:W-:Y:S02]  /*14e40*/  SHF.R.U32.HI R5, RZ, 0x3, R0 ;  /* 0x00000003ff057819 */ /* 0x000fe40000011600 */
[----:B------:R-:W1:Y:S03]  /*14e50*/  @P0 LDC R0, c[0x0][0x434] ;  /* 0x00010d00ff000b82 */ /* 0x000e660000000800 */
[----:B------:R-:W-:Y:S02]  /*14e60*/  IMAD R7, R6, 0x80, R5 ;  /* 0x0000008006077824 */ /* 0x000fe400078e0205 */
[----:B------:R-:W-:-:S03]  /*14e70*/  IMAD R5, R37, UR4, RZ ;  /* 0x0000000425057c24 */ /* 0x000fc6000f8e02ff */
[----:B------:R-:W-:Y:S01]  /*14e80*/  IADD3 R7, R4, R7, R36 ;  /* 0x0000000704077210 */ /* 0x000fe20007ffe024 */
[----:B------:R-:W-:-:S04]  /*14e90*/  IMAD R5, R32, UR5, R5 ;  /* 0x0000000520057c24 */ /* 0x000fc8000f8e0205 */
[----:B------:R-:W-:Y:S02]  /*14ea0*/  IMAD.MOV.U32 R8, RZ, RZ, R7 ;  /* 0x000000ffff087224 */ /* 0x000fe400078e0007 */
[----:B-1----:R-:W-:-:S05]  /*14eb0*/  @P0 IMAD.HI.U32 R0, R7, R0, RZ ;  /* 0x0000000007000227 */ /* 0x002fca00078e00ff */
[----:B0-----:R-:W-:-:S04]  /*14ec0*/  @P0 SHF.R.U32.HI R8, RZ, R3, R0 ;  /* 0x00000003ff080219 */ /* 0x001fc80000011600 */
[--C-:B------:R-:W-:Y:S01]  /*14ed0*/  SHF.R.S32.HI R3, RZ, 0x1f, R8.reuse ;  /* 0x0000001fff037819 */ /* 0x100fe20000011408 */
[----:B------:R-:W-:-:S04]  /*14ee0*/  IMAD.MOV.U32 R2, RZ, RZ, R8 ;  /* 0x000000ffff027224 */ /* 0x000fc800078e0008 */
[----:B------:R-:W-:Y:S01]  /*14ef0*/  IMAD.WIDE.U32 R2, R32, UR4, R2 ;  /* 0x0000000420027c25 */ /* 0x000fe2000f8e0002 */
[----:B------:R-:W-:-:S03]  /*14f00*/  ULDC.64 UR4, c[0x0][0x418] ;  /* 0x0001060000047ab9 */ /* 0x000fc60000000a00 */
[----:B------:R-:W-:Y:S01]  /*14f10*/  IMAD.IADD R3, R5, 0x1, R3 ;  /* 0x0000000105037824 */ /* 0x000fe200078e0203 */
[----:B------:R-:W-:Y:S01]  /*14f20*/  LEA R4, P0, R2, UR4, 0x2 ;  /* 0x0000000402047c11 */ /* 0x000fe2000f8010ff */
[----:B------:R-:W-:-:S03]  /*14f30*/  ULDC UR4, c[0x0][0x430] ;  /* 0x00010c0000047ab9 */ /* 0x000fc60000000800 */
[----:B------:R-:W-:Y:S01]  /*14f40*/  LEA.HI.X R5, R2, UR5, R3, 0x2, P0 ;  /* 0x0000000502057c11 */ /* 0x000fe200080f1403 */
[----:B------:R-:W-:Y:S01]  /*14f50*/  IMAD.MOV R2, RZ, RZ, -R8 ;  /* 0x000000ffff027224 */ /* 0x000fe200078e0a08 */
[----:B------:R-:W-:-:S03]  /*14f60*/  ISETP.NE.AND P0, PT, R25, 0x2, PT ;  /* 0x000000021900780c */ /* 0x000fc60003f05270 */
[----:B------:R0:W3:Y:S01]  /*14f70*/  LDG.E R0, desc[UR36][R4.64] ;  /* 0x0000002404007981 */ /* 0x0000e2000c1e1900 */
[----:B------:R-:W-:Y:S01]  /*14f80*/  SEL R28, RZ, 0x1, P0 ;  /* 0x00000001ff1c7807 */ /* 0x000fe20000000000 */
[----:B------:R-:W-:Y:S01]  /*14f90*/  IMAD.MOV.U32 R26, RZ, RZ, R6 ;  /* 0x000000ffff1a7224 */ /* 0x000fe200078e0006 */
[----:B------:R-:W-:Y:S02]  /*14fa0*/  SEL R25, R25, RZ, P0 ;  /* 0x000000ff19197207 */ /* 0x000fe40000000000 */
[----:B------:R-:W-:Y:S01]  /*14fb0*/  LOP3.LUT R28, R20, R28, RZ, 0x3c, !PT ;  /* 0x0000001c141c7212 */ /* 0x000fe200078e3cff */
[----:B0-----:R-:W-:Y:S01]  /*14fc0*/  IMAD R4, R2, UR4, R7 ;  /* 0x0000000402047c24 */ /* 0x001fe2000f8e0207 */
[----:B---3--:R-:W-:Y:S01]  /*14fd0*/  SHF.R.S32.HI R27, RZ, 0x1f, R0 ;  /* 0x0000001fff1b7819 */ /* 0x008fe20000011400 */
[----:B------:R-:W-:Y:S06]  /*14fe0*/  @!P3 BRA `(.L_x_1483) ;  /* 0x000000000004b947 */ /* 0x000fec0003800000 */
[----:B------:R-:W-:Y:S01]  /*14ff0*/  BPT.TRAP 0x1 ;  /* 0x000000040000795c */ /* 0x000fe20000300000 */
.L_x_1483:
[----:B------:R-:W-:Y:S01]  /*15000*/  IMAD R6, R25, 0x8, R22 ;  /* 0x0000000819067824 */ /* 0x000fe200078e0216 */
[----:B------:R-:W-:Y:S01]  /*15010*/  SHF.L.U32 R3, R28, 0x1f, RZ ;  /* 0x0000001f1c037819 */ /* 0x000fe200000006ff */
[----:B------:R-:W-:Y:S03]  /*15020*/  BSSY B1, `(.L_x_1484) ;  /* 0x0000003000017945 */ /* 0x000fe60003800000 */
[----:B------:R-:W0:Y:S02]  /*15030*/  SYNCS.PHASECHK.TRANS64.TRYWAIT P0, [R6+URZ+0x28840], R3 ;  /* 0x02884003060075a7 */ /* 0x000e24000800017f */
[----:B0-----:R-:W-:Y:S05]  /*15040*/  @!P0 BRA `(.L_x_1485) ;  /* 0x0000004000bc8947 */ /* 0x001fea0003800000 */
.L_x_1572:
[----:B------:R-:W-:Y:S05]  /*15050*/  BSYNC B1 ;  /* 0x0000000000017941 */ /* 0x000fea0003800000 */
.L_x_1484:
[----:B------:R-:W-:Y:S01]  /*15060*/  SHF.R.S32.HI R21, RZ, 0x1f, R4 ;  /* 0x0000001fff157819 */ /* 0x000fe20000011404 */
[----:B------:R-:W-:Y:S01]  /*15070*/  ULDC.64 UR4, c[0x0][0x300] ;  /* 0x0000c00000047ab9 */ /* 0x000fe20000000a00 */
[----:B------:R-:W-:Y:S01]  /*15080*/  ULDC.64 UR6, c[0x0][0x2e8] ;  /* 0x0000ba0000067ab9 */ /* 0x000fe20000000a00 */
[C---:B0-----:R-:W-:Y:S01]  /*15090*/  IMAD.WIDE.U32 R2, R4.reuse, UR4, RZ ;  /* 0x0000000404027c25 */ /* 0x041fe2000f8e00ff */
        /* <DEDUP_REMOVED lines=65> */
.L_x_1590:
        /* <DEDUP_REMOVED lines=9> */
.L_x_1487:
        /* <DEDUP_REMOVED lines=10> */
.L_x_1488:
[----:B------:R3:W-:Y:S01]  /*155e0*/  SYNCS.ARRIVE.TRANS64.A1T0 RZ, [R6+URZ+0x28830], RZ ;  /* 0x028830ff06ff79a7 */ /* 0x0007e2000810003f */
[----:B------:R-:W-:Y:S05]  /*155f0*/  @!P4 BRA `(.L_x_1489) ;  /* 0x000000000004c947 */ /* 0x000fea0003800000 */
[----:B------:R-:W-:Y:S01]  /*15600*/  BPT.TRAP 0x1 ;  /* 0x000000040000795c */ /* 0x000fe20000300000 */
.L_x_1489:
[----:B-1----:R-:W-:Y:S01]  /*15610*/  SHF.L.U32 R2, R20, 0x1f, RZ ;  /* 0x0000001f14027819 */ /* 0x002fe200000006ff */
[----:B---3--:R-:W-:Y:S01]  /*15620*/  IMAD R6, R10, 0x8, R22 ;  /* 0x000000080a067824 */ /* 0x008fe200078e0216 */
[----:B------:R-:W-:Y:S01]  /*15630*/  BSSY B1, `(.L_x_1490) ;  /* 0x0000004000017945 */ /* 0x000fe20003800000 */
[----:B------:R-:W-:Y:S02]  /*15640*/  IMAD R8, R31, -0x80, R34 ;  /* 0xffffff801f087824 */ /* 0x000fe400078e0222 */
[----:B------:R-:W1:Y:S02]  /*15650*/  SYNCS.PHASECHK.TRANS64.TRYWAIT P0, [R6+URZ+0x28860], R2 ;  /* 0x02886002060075a7 */ /* 0x000e64000800017f */
[----:B-1----:R-:W-:Y:S05]  /*15660*/  @!P0 BRA `(.L_x_1491) ;  /* 0x0000004400948947 */ /* 0x002fea0003800000 */
.L_x_1591:
[----:B------:R-:W-:Y:S05]  /*15670*/  BSYNC B1 ;  /* 0x0000000000017941 */ /* 0x000fea0003800000 */
.L_x_1490:
[----:B------:R-:W3:Y:S01]  /*15680*/  S2R R3, SR_TID.X ;  /* 0x0000000000037919 */ /* 0x000ee20000002100 */
[----:B------:R-:W-:Y:S01]  /*15690*/  UMOV UR4, 0xffffffff ;  /* 0xffffffff00047882 */ /* 0x000fe20000000000 */
[----:B0-----:R-:W-:Y:S01]  /*156a0*/  IMAD R7, R10, 0x4000, R33 ;  /* 0x000040000a077824 */ /* 0x001fe200078e0221 */
[----:B---3--:R-:W-:-:S04]  /*156b0*/  LOP3.LUT R3, R3, 0x7f, RZ, 0xc0, !PT ;  /* 0x0000007f03037812 */ /* 0x008fc800078ec0ff */
[----:B------:R-:W-:-:S05]  /*156c0*/  SHF.R.U32.HI R3, RZ, 0x3, R3 ;  /* 0x00000003ff037819 */ /* 0x000fca0000011603 */
[----:B------:R-:W-:Y:S01]  /*156d0*/  IMAD.IADD R8, R8, 0x1, -R3 ;  /* 0x0000000108087824 */ /* 0x000fe200078e0a03 */
[----:B------:R-:W-:Y:S06]  /*156e0*/  BRA.DIV UR4, `(.L_x_1492) ;  /* 0x0000004604887947 */ /* 0x000fec000b800000 */
[----:B-1----:R-:W0:Y:S01]  /*156f0*/  SHFL.IDX PT, R2, R17, RZ, 0x181f ;  /* 0x00181fff11027589 */ /* 0x002e2200000e0000 */
[----:B------:R-:W-:-:S03]  /*15700*/  IMAD R7, R7, 0x2, R22 ;  /* 0x0000000207077824 */ /* 0x000fc600078e0216 */
[----:B------:R-:W1:Y:S04]  /*15710*/  SHFL.IDX PT, R3, R18, RZ, 0x181f ;  /* 0x00181fff12037589 */ /* 0x000e6800000e0000 */
        /* <DEDUP_REMOVED lines=56> */
.L_x_1609:
        /* <DEDUP_REMOVED lines=15> */
[----:B------:R-:W-:Y:S02]  /*15b90*/  IMAD.IADD R3, R3, 0x1, R21 ;  /* 0x0000000103037824 */ /* 0x000fe400078e0215 */
[----:B------:R-:W-:Y:S02]  /*15ba0*/  IMAD R27, R27, UR4, RZ ;  /* 0x000000041b1b7c24 */ /* 0x000fe4000f8e02ff */
[----:B------:R-:W-:-:S04]  /*15bb0*/  IMAD.WIDE.U32 R2, R0, UR4, R2 ;  /* 0x0000000400027c25 */ /* 0x000fc8000f8e0002 */
[----:B------:R-:W-:Y:S01]  /*15bc0*/  IMAD R27, R0, UR5, R27 ;  /* 0x00000005001b7c24 */ /* 0x000fe2000f8e021b */
        /* <DEDUP_REMOVED lines=8> */
.L_x_1493:
        /* <DEDUP_REMOVED lines=10> */
.L_x_1494:
[C---:B------:R-:W-:Y:S01]  /*15cf0*/  ISETP.GT.AND P0, PT, R26.reuse, R35, PT ;  /* 0x000000231a00720c */ /* 0x040fe20003f04270 */
[----:B------:R0:W-:Y:S01]  /*15d00*/  SYNCS.ARRIVE.TRANS64.A1T0 RZ, [R6+URZ+0x28850], RZ ;  /* 0x028850ff06ff79a7 */ /* 0x0001e2000810003f */
[----:B------:R-:W-:Y:S02]  /*15d10*/  IMAD.MOV.U32 R10, RZ, RZ, R25 ;  /* 0x000000ffff0a7224 */ /* 0x000fe400078e0019 */
[----:B------:R-:W-:Y:S02]  /*15d20*/  IMAD.MOV.U32 R20, RZ, RZ, R28 ;  /* 0x000000ffff147224 */ /* 0x000fe400078e001c */
[----:B------:R-:W-:Y:S02]  /*15d30*/  IMAD.MOV.U32 R31, RZ, RZ, R26 ;  /* 0x000000ffff1f7224 */ /* 0x000fe400078e001a */
[----:B0-----:R-:W-:-:S05]  /*15d40*/  VIADD R6, R26, 0xffffffff ;  /* 0xffffffff1a067836 */ /* 0x001fca0000000000 */
[----:B------:R-:W-:Y:S05]  /*15d50*/  @P0 BRA `(.L_x_1495) ;  /* 0xfffffff000080947 */ /* 0x000fea000383ffff */
.L_x_1482:
[----:B------:R-:W-:Y:S05]  /*15d60*/  BSYNC B0 ;  /* 0x0000000000007941 */ /* 0x000fea0003800000 */
.L_x_1481:
        /* <DEDUP_REMOVED lines=17> */
.L_x_1497:
[----:B------:R-:W-:Y:S05]  /*15e80*/  BSYNC B0 ;  /* 0x0000000000007941 */ /* 0x000fea0003800000 */
.L_x_1496:
[----:B------:R-:W-:-:S13]  /*15e90*/  LOP3.LUT P0, RZ, R23, 0x4, RZ, 0xc0, !PT ;  /* 0x0000000417ff7812 */ /* 0x000fda000780c0ff */
[----:B------:R-:W-:Y:S05]  /*15ea0*/  @!P0 BRA `(.L_x_1498) ;  /* 0x0000000000048947 */ /* 0x000fea0003800000 */
[----:B------:R-:W-:Y:S01]  /*15eb0*/  BPT.TRAP 0x1 ;  /* 0x000000040000795c */ /* 0x000fe20000300000 */
.L_x_1498:
[----:B------:R-:W-:Y:S01]  /*15ec0*/  IMAD R0, R25, 0x8, R22 ;  /* 0x0000000819007824 */ /* 0x000fe200078e0216 */
[----:B0-----:R-:W-:Y:S01]  /*15ed0*/  SHF.L.U32 R3, R28, 0x1f, RZ ;  /* 0x0000001f1c037819 */ /* 0x001fe200000006ff */
[----:B------:R-:W-:Y:S01]  /*15ee0*/  BSSY B0, `(.L_x_1499) ;  /* 0x0000004000007945 */ /* 0x000fe20003800000 */
[----:B------:R-:W-:Y:S02]  /*15ef0*/  IMAD R6, R26, -0x80, R34 ;  /* 0xffffff801a067824 */ /* 0x000fe400078e0222 */
[----:B------:R-:W0:Y:S02]  /*15f00*/  SYNCS.PHASECHK.TRANS64.TRYWAIT P0, [R0+URZ+0x28860], R3 ;  /* 0x02886003000075a7 */ /* 0x000e24000800017f */
[----:B0-----:R-:W-:Y:S05]  /*15f10*/  @!P0 BRA `(.L_x_1500) ;  /* 0x0000004800048947 */ /* 0x001fea0003800000 */
.L_x_1610:
[----:B------:R-:W-:Y:S05]  /*15f20*/  BSYNC B0 ;  /* 0x0000000000007941 */ /* 0x000fea0003800000 */
.L_x_1499:
        /* <DEDUP_REMOVED lines=60> */
[----:B------:R0:W0:Y:S02]  /*162f0*/  SHFL.IDX PT, R14, R17, 0x7, 0x181f ;  /* 0x00f81f00110e7f89 */ /* 0x00002400000e0000 */
[----:B--2---:R-:W-:-:S05]  /*16300*/  IMAD.X R3, RZ, RZ, R7, P4 ;  /* 0x000000ffff037224 */ /* 0x004fca00020e0607 */
        /* <DEDUP_REMOVED lines=8> */
.L_x_1628:
        /* <DEDUP_REMOVED lines=11> */
.L_x_1502:
        /* <DEDUP_REMOVED lines=10> */
.L_x_1503:
[----:B------:R1:W-:Y:S01]  /*164e0*/  SYNCS.ARRIVE.TRANS64.A1T0 RZ, [R0+URZ+0x28850], RZ ;  /* 0x028850ff00ff79a7 */ /* 0x0003e2000810003f */
[----:B------:R-:W-:-:S05]  /*164f0*/  VIADD R25, R25, 0x1 ;  /* 0x0000000119197836 */ /* 0x000fca0000000000 */
[----:B------:R-:W-:-:S04]  /*16500*/  ISETP.NE.AND P0, PT, R25, 0x2, PT ;  /* 0x000000021900780c */ /* 0x000fc80003f05270 */
[----:B0-----:R-:W-:Y:S02]  /*16510*/  SEL R3, RZ, 0x1, P0 ;  /* 0x00000001ff037807 */ /* 0x001fe40000000000 */
[----:B------:R-:W-:Y:S02]  /*16520*/  SEL R25, R25, RZ, P0 ;  /* 0x000000ff19197207 */ /* 0x000fe40000000000 */
[----:B-1----:R-:W-:-:S07]  /*16530*/  LOP3.LUT R28, R28, R3, RZ, 0x3c, !PT ;  /* 0x000000031c1c7212 */ /* 0x002fce00078e3cff */
.L_x_1460:
[----:B------:R-:W-:Y:S05]  /*16540*/  BSYNC B7 ;  /* 0x0000000000077941 */ /* 0x000fea0003800000 */
.L_x_1458:
        /* <DEDUP_REMOVED lines=8> */
[----:B------:R0:W1:Y:S01]  /*165d0*/  LDS.128 R16, [R22+0x288d0] ;  /* 0x0288d00016107984 */ /* 0x0000620000000c00 */
[----:B------:R-:W-:Y:S06]  /*165e0*/  BAR.ARV 0x4, 0x180 ;  /* 0x0106000000007b1d */ /* 0x000fec0000002000 */
[----:B------:R-:W-:Y:S05]  /*165f0*/  BRA `(.L_x_1505) ;  /* 0x0000000c00d47947 */ /* 0x000fea0003800000 */
.L_x_1504:
        /* <DEDUP_REMOVED lines=10> */
[----:B0-----:R-:W-:-:S06]  /*166a0*/  @!P1 IMAD.WIDE R4, R7, 0x4, R4 ;  /* 0x0000000407049825 */ /* 0x001fcc00078e0204 */
[----:B------:R-:W2:Y:S01]  /*166b0*/  @!P1 LDG.E R4, desc[UR36][R4.64] ;  /* 0x0000002404049981 */ /* 0x000ea2000c1e1900 */
[----:B-1----:R-:W-:-:S06]  /*166c0*/  @!P1 IMAD.WIDE R2, R7, 0x4, R2 ;  /* 0x0000000407029825 */ /* 0x002fcc00078e0202 */
[----:B------:R-:W3:Y:S01]  /*166d0*/  @!P1 LDG.E R2, desc[UR36][R2.64] ;  /* 0x0000002402029981 */ /* 0x000ee2000c1e1900 */
[----:B------:R-:W-:Y:S02]  /*166e0*/  IMAD.MOV.U32 R17, RZ, RZ, RZ ;  /* 0x000000ffff117224 */ /* 0x000fe400078e00ff */
[----:B------:R-:W-:Y:S01]  /*166f0*/  IMAD.MOV.U32 R8, RZ, RZ, RZ ;  /* 0x000000ffff087224 */ /* 0x000fe200078e00ff */
[C---:B------:R-:W-:Y:S02]  /*16700*/  ISETP.GE.U32.AND P2, PT, R10.reuse, 0x2, PT ;  /* 0x000000020a00780c */ /* 0x040fe40003f46070 */
[C---:B------:R-:W-:Y:S02]  /*16710*/  ISETP.GE.U32.AND P3, PT, R10.reuse, 0x4, PT ;  /* 0x000000040a00780c */ /* 0x040fe40003f66070 */
[C---:B------:R-:W-:Y:S02]  /*16720*/  ISETP.GE.U32.AND P4, PT, R10.reuse, 0x8, PT ;  /* 0x000000080a00780c */ /* 0x040fe40003f86070 */
[----:B------:R-:W-:Y:S01]  /*16730*/  ISETP.GE.U32.AND P5, PT, R10, 0x10, PT ;  /* 0x000000100a00780c */ /* 0x000fe20003fa6070 */
[----:B------:R-:W-:Y:S04]  /*16740*/  SHFL.IDX PT, R0, R16, RZ, 0x1f ;  /* 0x00001fff10007589 */ /* 0x000fe800000e0000 */
[----:B------:R-:W-:Y:S01]  /*16750*/  SHFL.IDX PT, R7, R16, 0x1, 0x1f ;  /* 0x00201f0010077f89 */ /* 0x000fe200000e0000 */
[----:B--2---:R-:W-:-:S02]  /*16760*/  @!P1 IMAD.MOV.U32 R17, RZ, RZ, R4 ;  /* 0x000000ffff119224 */ /* 0x004fc400078e0004 */
[----:B---3--:R-:W-:-:S04]  /*16770*/  @!P1 IMAD.MOV.U32 R8, RZ, RZ, R2 ;  /* 0x000000ffff089224 */ /* 0x008fc800078e0002 */
[----:B------:R-:W-:-:S05]  /*16780*/  IMAD R13, R8, R17, RZ ;  /* 0x00000011080d7224 */ /* 0x000fca00078e02ff */
[----:B------:R-:W0:Y:S01]  /*16790*/  SHFL.UP PT, R14, R13, 0x1, RZ ;  /* 0x042000000d0e7989 */ /* 0x000e2200000e00ff */
[----:B------:R-:W-:-:S04]  /*167a0*/  ISETP.NE.AND P1, PT, R10, RZ, PT ;  /* 0x000000ff0a00720c */ /* 0x000fc80003f25270 */
        /* <DEDUP_REMOVED lines=14> */
[----:B------:R0:W1:Y:S01]  /*16890*/  SHFL.IDX PT, R14, R2, 0x1f, 0x1f ;  /* 0x03e01f00020e7f89 */ /* 0x00006200000e0000 */
[----:B------:R-:W-:-:S07]  /*168a0*/  IMAD.MOV.U32 R6, RZ, RZ, RZ ;  /* 0x000000ffff067224 */ /* 0x000fce00078e00ff */
.L_x_1638:
[----:B------:R-:W-:Y:S02]  /*168b0*/  ULDC UR4, c[0x0][0xc38] ;  /* 0x00030e0000047ab9 */ /* 0x000fe40000000800 */
[----:B------:R-:W-:-:S04]  /*168c0*/  IMAD.U32 R5, RZ, RZ, UR4 ;  /* 0x00000004ff057e24 */ /* 0x000fc8000f8e00ff */
[----:B-1----:R-:W-:-:S04]  /*168d0*/  IMAD R14, R14, R5, RZ ;  /* 0x000000050e0e7224 */ /* 0x002fc800078e02ff */
[----:B------:R-:W-:-:S05]  /*168e0*/  IMAD.IADD R7, R7, 0x1, R14 ;  /* 0x0000000107077824 */ /* 0x000fca00078e020e */
[----:B------:R-:W-:-:S13]  /*168f0*/  ISETP.GT.AND P6, PT, R7, R0, PT ;  /* 0x000000000700720c */ /* 0x000fda0003fc4270 */
[----:B------:R-:W-:Y:S05]  /*16900*/  @P6 BRA `(.L_x_1507) ;  /* 0x0000000000a46947 */ /* 0x000fea0003800000 */
.L_x_1510:
        /* <DEDUP_REMOVED lines=11> */
[----:B------:R-:W-:Y:S02]  /*169c0*/  IMAD.MOV.U32 R8, RZ, RZ, RZ ;  /* 0x000000ffff087224 */ /* 0x000fe400078e00ff */
[----:B0-----:R-:W-:-:S05]  /*169d0*/  @!P6 IMAD.WIDE R2, R9, 0x4, R2 ;  /* 0x000000040902e825 */ /* 0x001fca00078e0202 */
[----:B------:R1:W2:Y:S02]  /*169e0*/  @!P6 LDG.E R17, desc[UR36][R2.64] ;  /* 0x000000240211e981 */ /* 0x0002a4000c1e1900 */
[----:B-1----:R-:W-:-:S05]  /*169f0*/  @!P6 IMAD.WIDE R2, R9, 0x4, R4 ;  /* 0x000000040902e825 */ /* 0x002fca00078e0204 */
        /* <DEDUP_REMOVED lines=20> */
.L_x_1646:
[----:B------:R-:W-:Y:S02]  /*16b40*/  ULDC UR4, c[0x0][0xc38] ;  /* 0x00030e0000047ab9 */ /* 0x000fe40000000800 */
[----:B------:R-:W-:-:S04]  /*16b50*/  IMAD.U32 R5, RZ, RZ, UR4 ;  /* 0x00000004ff057e24 */ /* 0x000fc8000f8e00ff */
[----:B-1----:R-:W-:-:S04]  /*16b60*/  IMAD R14, R14, R5, RZ ;  /* 0x000000050e0e7224 */ /* 0x002fc800078e02ff */
[----:B------:R-:W-:-:S05]  /*16b70*/  IMAD.IADD R7, R14, 0x1, R7 ;  /* 0x000000010e077824 */ /* 0x000fca00078e0207 */
[----:B------:R-:W-:-:S13]  /*16b80*/  ISETP.GT.AND P6, PT, R7, R0, PT ;  /* 0x000000000700720c */ /* 0x000fda0003fc4270 */
[----:B------:R-:W-:Y:S05]  /*16b90*/  @!P6 BRA `(.L_x_1510) ;  /* 0xfffffffc005ce947 */ /* 0x000fea000383ffff */
.L_x_1507:
[----:B------:R-:W-:Y:S01]  /*16ba0*/  IMAD.IADD R7, R7, 0x1, -R14 ;  /* 0x0000000107077824 */ /* 0x000fe200078e0a0e */
[----:B------:R-:W-:-:S03]  /*16bb0*/  UMOV UR4, 0xffffffff ;  /* 0xffffffff00047882 */ /* 0x000fc60000000000 */
[----:B------:R-:W-:-:S05]  /*16bc0*/  IMAD R3, R2, R5, R7 ;  /* 0x0000000502037224 */ /* 0x000fca00078e0207 */
[----:B------:R-:W-:Y:S01]  /*16bd0*/  ISETP.GT.AND P6, PT, R3, R0, PT ;  /* 0x000000000300720c */ /* 0x000fe20003fc4270 */
[----:B------:R-:W-:-:S12]  /*16be0*/  BRA.DIV UR4, `(.L_x_1511) ;  /* 0x0000004e04547947 */ /* 0x000fd8000b800000 */
[----:B------:R-:W-:-:S04]  /*16bf0*/  VOTE.ANY R3, PT, !P6 ;  /* 0x0000000000037806 */ /* 0x000fc800070e0100 */
[----:B------:R-:W1:Y:S02]  /*16c00*/  POPC R12, R3 ;  /* 0x00000003000c7309 */ /* 0x000e640000000000 */
[----:B-1----:R1:W2:Y:S01]  /*16c10*/  SHFL.IDX PT, R17, R17, R12, 0x1f ;  /* 0x00001f0c11117589 */ /* 0x0022a200000e0000 */
[----:B------:R-:W-:-:S03]  /*16c20*/  IMAD.IADD R19, R12, 0x1, R19 ;  /* 0x000000010c137824 */ /* 0x000fc600078e0213 */
[----:B------:R1:W3:Y:S04]  /*16c30*/  SHFL.IDX PT, R8, R8, R12, 0x1f ;  /* 0x00001f0c08087589 */ /* 0x0002e800000e0000 */
.L_x_1651:
[----:B------:R-:W-:-:S13]  /*16c40*/  ISETP.NE.AND P0, PT, R3, RZ, PT ;  /* 0x000000ff0300720c */ /* 0x000fda0003f05270 */
[----:B------:R-:W-:Y:S05]  /*16c50*/  @!P0 BRA `(.L_x_1512) ;  /* 0x0000000000108947 */ /* 0x000fea0003800000 */
[----:B------:R-:W-:Y:S01]  /*16c60*/  UMOV UR4, 0xffffffff ;  /* 0xffffffff00047882 */ /* 0x000fe20000000000 */
[----:B-1----:R-:W-:Y:S02]  /*16c70*/  VIADD R12, R12, 0xffffffff ;  /* 0xffffffff0c0c7836 */ /* 0x002fe40000000000 */
[----:B------:R-:W-:Y:S05]  /*16c80*/  BRA.DIV UR4, `(.L_x_1513) ;  /* 0x0000004e04887947 */ /* 0x000fea000b800000 */
[----:B------:R4:W1:Y:S02]  /*16c90*/  SHFL.IDX PT, R6, R2, R12, 0x1f ;  /* 0x00001f0c02067589 */ /* 0x00086400000e0000 */
.L_x_1512:
[----:B---3--:R-:W-:Y:S01]  /*16ca0*/  ISETP.NE.AND P0, PT, R8, 0x1, PT ;  /* 0x000000010800780c */ /* 0x008fe20003f05270 */
[----:B-1----:R-:W-:-:S04]  /*16cb0*/  IMAD R16, R6, R5, R7 ;  /* 0x0000000506107224 */ /* 0x002fc800078e0207 */
[----:B------:R-:W-:-:S08]  /*16cc0*/  IMAD.IADD R0, R0, 0x1, -R16 ;  /* 0x0000000100007824 */ /* 0x000fd000078e0a10 */
[----:B------:R-:W-:Y:S05]  /*16cd0*/  @!P0 BRA `(.L_x_1514) ;  /* 0x0000000000dc8947 */ /* 0x000fea0003800000 */
[-C--:B--2---:R-:W-:Y:S02]  /*16ce0*/  IABS R5, R17.reuse ;  /* 0x0000001100057213 */ /* 0x084fe40000000000 */
[----:B------:R-:W-:Y:S02]  /*16cf0*/  IABS R4, R8 ;  /* 0x0000000800047213 */ /* 0x000fe40000000000 */
[----:B------:R-:W1:Y:S08]  /*16d00*/  I2F.RP R6, R5 ;  /* 0x0000000500067306 */ /* 0x000e700000209400 */
[----:B------:R-:W2:Y:S08]  /*16d10*/  I2F.RP R7, R4 ;  /* 0x0000000400077306 */ /* 0x000eb00000209400 */
[----:B-1----:R-:W0:Y:S08]  /*16d20*/  MUFU.RCP R6, R6 ;  /* 0x0000000600067308 */ /* 0x002e300000001000 */
[----:B--2---:R-:W-:Y:S01]  /*16d30*/  MUFU.RCP R7, R7 ;  /* 0x0000000700077308 */ /* 0x004fe20000001000 */
[----:B0---4-:R-:W-:Y:S01]  /*16d40*/  VIADD R2, R6, 0xffffffe ;  /* 0x0ffffffe06027836 */ /* 0x011fe20000000000 */
[----:B------:R-:W-:-:S06]  /*16d50*/  IABS R6, R17 ;  /* 0x0000001100067213 */ /* 0x000fcc0000000000 */
[----:B------:R0:W1:Y:S02]  /*16d60*/  F2I.FTZ.U32.TRUNC.NTZ R3, R2 ;  /* 0x0000000200037305 */ /* 0x000064000021f000 */
[----:B0-----:R-:W-:Y:S02]  /*16d70*/  IMAD.MOV.U32 R2, RZ, RZ, RZ ;  /* 0x000000ffff027224 */ /* 0x001fe400078e00ff */
[----:B-1----:R-:W-:-:S04]  /*16d80*/  IMAD.MOV R10, RZ, RZ, -R3 ;  /* 0x000000ffff0a7224 */ /* 0x002fc800078e0a03 */
[----:B------:R-:W-:-:S04]  /*16d90*/  IMAD R9, R10, R5, RZ ;  /* 0x000000050a097224 */ /* 0x000fc800078e02ff */
[----:B------:R-:W-:Y:S01]  /*16da0*/  IMAD.HI.U32 R3, R3, R9, R2 ;  /* 0x0000000903037227 */ /* 0x000fe200078e0002 */
[----:B------:R-:W-:-:S03]  /*16db0*/  IABS R2, R0 ;  /* 0x0000000000027213 */ /* 0x000fc60000000000 */
[----:B------:R-:W-:Y:S02]  /*16dc0*/  IMAD.MOV R9, RZ, RZ, -R6 ;  /* 0x000000ffff097224 */ /* 0x000fe400078e0a06 */
[----:B------:R-:W-:-:S04]  /*16dd0*/  IMAD.HI.U32 R6, R3, R2, RZ ;  /* 0x0000000203067227 */ /* 0x000fc800078e00ff */
[----:B------:R-:W-:Y:S02]  /*16de0*/  IMAD R2, R6, R9, R2 ;  /* 0x0000000906027224 */ /* 0x000fe400078e0202 */
[----:B------:R-:W-:-:S03]  /*16df0*/  VIADD R3, R7, 0xffffffe ;  /* 0x0ffffffe07037836 */ /* 0x000fc60000000000 */
[----:B------:R-:W-:-:S03]  /*16e00*/  ISETP.GT.U32.AND P1, PT, R5, R2, PT ;  /* 0x000000020500720c */ /* 0x000fc60003f24070 */
[----:B------:R-:W0:Y:S10]  /*16e10*/  F2I.FTZ.U32.TRUNC.NTZ R3, R3 ;  /* 0x0000000300037305 */ /* 0x000e34000021f000 */
[----:B------:R-:W-:-:S02]  /*16e20*/  @!P1 IMAD.IADD R2, R2, 0x1, -R5 ;  /* 0x0000000102029824 */ /* 0x000fc400078e0a05 */
[----:B------:R-:W-:Y:S01]  /*16e30*/  @!P1 VIADD R6, R6, 0x1 ;  /* 0x0000000106069836 */ /* 0x000fe20000000000 */
[----:B------:R-:W-:Y:S02]  /*16e40*/  ISETP.NE.AND P1, PT, R17, RZ, PT ;  /* 0x000000ff1100720c */ /* 0x000fe40003f25270 */
[----:B------:R-:W-:Y:S01]  /*16e50*/  ISETP.GE.U32.AND P0, PT, R2, R5, PT ;  /* 0x000000050200720c */ /* 0x000fe20003f06070 */
[----:B0-----:R-:W-:Y:S02]  /*16e60*/  IMAD.MOV R5, RZ, RZ, -R3 ;  /* 0x000000ffff057224 */ /* 0x001fe400078e0a03 */
[----:B------:R-:W-:Y:S02]  /*16e70*/  IMAD.MOV.U32 R2, RZ, RZ, RZ ;  /* 0x000000ffff027224 */ /* 0x000fe400078e00ff */
[----:B------:R-:W-:-:S04]  /*16e80*/  IMAD R5, R5, R4, RZ ;  /* 0x0000000405057224 */ /* 0x000fc800078e02ff */
[----:B------:R-:W-:Y:S01]  /*16e90*/  IMAD.HI.U32 R5, R3, R5, R2 ;  /* 0x0000000503057227 */ /* 0x000fe200078e0002 */
[----:B------:R-:W-:Y:S02]  /*16ea0*/  LOP3.LUT R2, R0, R17, RZ, 0x3c, !PT ;  /* 0x0000001100027212 */ /* 0x000fe400078e3cff */
[----:B------:R-:W-:Y:S01]  /*16eb0*/  IABS R3, R8 ;  /* 0x0000000800037213 */ /* 0x000fe20000000000 */
[----:B------:R-:W-:Y:S01]  /*16ec0*/  @P0 VIADD R6, R6, 0x1 ;  /* 0x0000000106060836 */ /* 0x000fe20000000000 */
[----:B------:R-:W-:-:S03]  /*16ed0*/  ISETP.GE.AND P2, PT, R2, RZ, PT ;  /* 0x000000ff0200720c */ /* 0x000fc60003f46270 */
[----:B------:R-:W-:-:S10]  /*16ee0*/  IMAD.MOV R3, RZ, RZ, -R3 ;  /* 0x000000ffff037224 */ /* 0x000fd400078e0a03 */
[----:B------:R-:W-:Y:S01]  /*16ef0*/  @!P2 IMAD.MOV R6, RZ, RZ, -R6 ;  /* 0x000000ffff06a224 */ /* 0x000fe200078e0a06 */
[----:B------:R-:W-:-:S04]  /*16f00*/  @!P1 LOP3.LUT R6, RZ, R17, RZ, 0x33, !PT ;  /* 0x00000011ff069212 */ /* 0x000fc800078e33ff */
[----:B------:R-:W-:-:S05]  /*16f10*/  IABS R2, R6 ;  /* 0x0000000600027213 */ /* 0x000fca0000000000 */
[----:B------:R-:W-:-:S04]  /*16f20*/  IMAD.HI.U32 R5, R5, R2, RZ ;  /* 0x0000000205057227 */ /* 0x000fc800078e00ff */
[----:B------:R-:W-:Y:S01]  /*16f30*/  IMAD R3, R5, R3, R2 ;  /* 0x0000000305037224 */ /* 0x000fe200078e0202 */
[----:B------:R-:W-:-:S04]  /*16f40*/  LOP3.LUT R2, R6, R8, RZ, 0x3c, !PT ;  /* 0x0000000806027212 */ /* 0x000fc800078e3cff */
[----:B------:R-:W-:Y:S02]  /*16f50*/  ISETP.GT.U32.AND P1, PT, R4, R3, PT ;  /* 0x000000030400720c */ /* 0x000fe40003f24070 */
[----:B------:R-:W-:Y:S01]  /*16f60*/  ISETP.GE.AND P2, PT, R2, RZ, PT ;  /* 0x000000ff0200720c */ /* 0x000fe20003f46270 */
[----:B------:R-:W-:-:S04]  /*16f70*/  IMAD.MOV R2, RZ, RZ, -R6 ;  /* 0x000000ffff027224 */ /* 0x000fc800078e0a06 */
[----:B------:R-:W-:-:S06]  /*16f80*/  IMAD R2, R17, R2, R0 ;  /* 0x0000000211027224 */ /* 0x000fcc00078e0200 */
[----:B------:R-:W-:Y:S02]  /*16f90*/  @!P1 IMAD.IADD R3, R3, 0x1, -R4 ;  /* 0x0000000103039824 */ /* 0x000fe400078e0a04 */
[----:B------:R-:W-:Y:S01]  /*16fa0*/  @!P1 VIADD R5, R5, 0x1 ;  /* 0x0000000105059836 */ /* 0x000fe20000000000 */
[----:B------:R-:W-:Y:S02]  /*16fb0*/  ISETP.NE.AND P1, PT, R8, RZ, PT ;  /* 0x000000ff0800720c */ /* 0x000fe40003f25270 */
[----:B------:R-:W-:-:S13]  /*16fc0*/  ISETP.GE.U32.AND P0, PT, R3, R4, PT ;  /* 0x000000040300720c */ /* 0x000fda0003f06070 */
[----:B------:R-:W-:-:S04]  /*16fd0*/  @P0 VIADD R5, R5, 0x1 ;  /* 0x0000000105050836 */ /* 0x000fc80000000000 */
[----:B------:R-:W-:Y:S01]  /*16fe0*/  @!P2 IMAD.MOV R5, RZ, RZ, -R5 ;  /* 0x000000ffff05a224 */ /* 0x000fe200078e0a05 */
[----:B------:R-:W-:-:S05]  /*16ff0*/  @!P1 LOP3.LUT R5, RZ, R8, RZ, 0x33, !PT ;  /* 0x00000008ff059212 */ /* 0x000fca00078e33ff */
[--C-:B------:R-:W-:Y:S02]  /*17000*/  IMAD.MOV R3, RZ, RZ, -R5.reuse ;  /* 0x000000ffff037224 */ /* 0x100fe400078e0a05 */
[C---:B------:R-:W-:Y:S02]  /*17010*/  IMAD R5, R8.reuse, 0x1000000, R5 ;  /* 0x0100000008057824 */ /* 0x040fe400078e0205 */
[----:B------:R-:W-:-:S04]  /*17020*/  IMAD R8, R8, R3, R6 ;  /* 0x0000000308087224 */ /* 0x000fc800078e0206 */
[----:B------:R-:W-:Y:S01]  /*17030*/  IMAD R18, R8, 0x10000, R5 ;  /* 0x0001000008127824 */ /* 0x000fe200078e0205 */
[----:B------:R-:W-:Y:S06]  /*17040*/  BRA `(.L_x_1515) ;  /* 0x0000000000f07947 */ /* 0x000fec0003800000 */
.L_x_1514:
[----:B0---4-:R-:W0:Y:S02]  /*17050*/  LDC.64 R2, c[0x0][0xc90] ;  /* 0x00032400ff027b82 */ /* 0x011e240000000a00 */
[----:B0-----:R-:W-:-:S05]  /*17060*/  IMAD.WIDE R2, R19, 0x4, R2 ;  /* 0x0000000413027825 */ /* 0x001fca00078e0202 */
[----:B------:R0:W2:Y:S02]  /*17070*/  LDG.E R6, desc[UR36][R2.64] ;  /* 0x0000002402067981 */ /* 0x0000a4000c1e1900 */
[----:B0-----:R-:W-:Y:S02]  /*17080*/  IMAD.MOV.U32 R2, RZ, RZ, RZ ;  /* 0x000000ffff027224 */ /* 0x001fe400078e00ff */
[----:B--2---:R-:W-:-:S05]  /*17090*/  IMAD R7, R17, R6, RZ ;  /* 0x0000000611077224 */ /* 0x004fca00078e02ff */
[----:B------:R-:W-:-:S04]  /*170a0*/  IABS R4, R7 ;  /* 0x0000000700047213 */ /* 0x000fc80000000000 */
[----:B------:R-:W0:Y:S08]  /*170b0*/  I2F.RP R8, R4 ;  /* 0x0000000400087306 */ /* 0x000e300000209400 */
        /* <DEDUP_REMOVED lines=26> */
[----:B------:R-:W-:-:S04]  /*17260*/  VIADDMNMX R5, R3, R5, R6, PT ;  /* 0x0000000503057246 */ /* 0x000fc80003800106 */
[----:B------:R-:W-:-:S04]  /*17270*/  IABS R6, R5 ;  /* 0x0000000500067213 */ /* 0x000fc80000000000 */
[----:B------:R-:W0:Y:S08]  /*17280*/  I2F.RP R8, R6 ;  /* 0x0000000600087306 */ /* 0x000e300000209400 */
[----:B0-----:R-:W0:Y:S02]  /*17290*/  MUFU.RCP R8, R8 ;  /* 0x0000000800087308 */ /* 0x001e240000001000 */
[----:B0-----:R-:W-:Y:S01]  /*172a0*/  VIADD R3, R8, 0xffffffe ;  /* 0x0ffffffe08037836 */ /* 0x001fe20000000000 */
[----:B------:R-:W-:-:S05]  /*172b0*/  IABS R8, R5 ;  /* 0x0000000500087213 */ /* 0x000fca0000000000 */
[----:B------:R-:W0:Y:S02]  /*172c0*/  F2I.FTZ.U32.TRUNC.NTZ R3, R3 ;  /* 0x0000000300037305 */ /* 0x000e24000021f000 */
[----:B0-----:R-:W-:-:S04]  /*172d0*/  IMAD.MOV R7, RZ, RZ, -R3 ;  /* 0x000000ffff077224 */ /* 0x001fc800078e0a03 */
[----:B------:R-:W-:-:S04]  /*172e0*/  IMAD R7, R7, R6, RZ ;  /* 0x0000000607077224 */ /* 0x000fc800078e02ff */
[----:B------:R-:W-:Y:S01]  /*172f0*/  IMAD.HI.U32 R2, R3, R7, R2 ;  /* 0x0000000703027227 */ /* 0x000fe200078e0002 */
[----:B------:R-:W-:-:S03]  /*17300*/  IABS R7, R0 ;  /* 0x0000000000077213 */ /* 0x000fc60000000000 */
        /* <DEDUP_REMOVED lines=13> */
[----:B------:R-:W-:Y:S01]  /*173e0*/  @!P1 LOP3.LUT R2, RZ, R5, RZ, 0x33, !PT ;  /* 0x00000005ff029212 */ /* 0x000fe200078e33ff */
[----:B------:R-:W-:-:S04]  /*173f0*/  IMAD.MOV R5, RZ, RZ, -R5 ;  /* 0x000000ffff057224 */ /* 0x000fc800078e0a05 */
[----:B------:R-:W-:-:S07]  /*17400*/  IMAD R18, R2, R5, R3 ;  /* 0x0000000502127224 */ /* 0x000fce00078e0203 */
.L_x_1515:
[----:B------:R-:W-:-:S05]  /*17410*/  LOP3.LUT R2, RZ, R2, RZ, 0x33, !PT ;  /* 0x00000002ff027212 */ /* 0x000fca00078e33ff */
[----:B------:R-:W-:Y:S01]  /*17420*/  IMAD.IADD R17, R17, 0x1, R2 ;  /* 0x0000000111117824 */ /* 0x000fe200078e0202 */
[----:B------:R-:W-:Y:S06]  /*17430*/  BRA `(.L_x_1516) ;  /* 0x00000000001c7947 */ /* 0x000fec0003800000 */
.L_x_1508:
[----:B------:R-:W-:Y:S01]  /*17440*/  UMOV UR4, URZ ;  /* 0x0000003f00047c82 */ /* 0x000fe20008000000 */
[----:B------:R-:W-:Y:S01]  /*17450*/  UMOV UR5, URZ ;  /* 0x0000003f00057c82 */ /* 0x000fe20008000000 */
[----:B------:R-:W-:Y:S01]  /*17460*/  ULDC UR6, c[0x0][0xc3c] ;  /* 0x00030f0000067ab9 */ /* 0x000fe20000000800 */
[----:B------:R-:W-:Y:S02]  /*17470*/  IMAD.MOV.U32 R16, RZ, RZ, R0 ;  /* 0x000000ffff107224 */ /* 0x000fe400078e0000 */
[----:B------:R-:W-:Y:S02]  /*17480*/  IMAD.U32 R17, RZ, RZ, UR4 ;  /* 0x00000004ff117e24 */ /* 0x000fe4000f8e00ff */
[----:B------:R-:W-:Y:S02]  /*17490*/  IMAD.U32 R18, RZ, RZ, UR5 ;  /* 0x00000005ff127e24 */ /* 0x000fe4000f8e00ff */
[----:B------:R-:W-:-:S07]  /*174a0*/  IMAD.U32 R19, RZ, RZ, UR6 ;  /* 0x00000006ff137e24 */ /* 0x000fce000f8e00ff */
.L_x_1516:
        /* <DEDUP_REMOVED lines=10> */
.L_x_1505:
[----:B------:R-:W-:Y:S02]  /*17550*/  ULDC UR4, c[0x0][0xc3c] ;  /* 0x00030f0000047ab9 */ /* 0x000fe40000000800 */
[----:B-1----:R-:W-:-:S13]  /*17560*/  ISETP.GE.AND P0, PT, R19, UR4, PT ;  /* 0x0000000413007c0c */ /* 0x002fda000bf06270 */
[----:B------:R-:W-:Y:S05]  /*17570*/  @!P0 BRA `(.L_x_1517) ;  /* 0xffffffac009c8947 */ /* 0x000fea000383ffff */
[----:B------:R-:W-:Y:S05]  /*17580*/  BSYNC B8 ;  /* 0x0000000000087941 */ /* 0x000fea0003800000 */
.L_x_1444:
[----:B------:R-:W3:Y:S01]  /*17590*/  LDL.LU R0, [R1+0x14] ;  /* 0x0000140001007983 */ /* 0x000ee20000300800 */
[----:B------:R-:W-:Y:S01]  /*175a0*/  BSSY B0, `(.L_x_1518) ;  /* 0x000000b000007945 */ /* 0x000fe20003800000 */
[----:B------:R-:W4:Y:S01]  /*175b0*/  S2R R5, SR_CgaCtaId ;  /* 0x0000000000057919 */ /* 0x000f220000008800 */
[----:B---3--:R-:W-:-:S05]  /*175c0*/  VIADD R0, R0, 0x1 ;  /* 0x0000000100007836 */ /* 0x008fca0000000000 */
[----:B-1----:R-:W-:-:S04]  /*175d0*/  LEA.HI R2, R0, R0, RZ, 0x1 ;  /* 0x0000000000027211 */ /* 0x002fc800078f08ff */
[----:B------:R-:W-:Y:S02]  /*175e0*/  LOP3.LUT R3, R2, 0xfffffffe, RZ, 0xc0, !PT ;  /* 0xfffffffe02037812 */ /* 0x000fe400078ec0ff */
[----:B------:R-:W-:-:S03]  /*175f0*/  MOV R2, 0x400 ;  /* 0x0000040000027802 */ /* 0x000fc60000000f00 */
[----:B------:R-:W-:Y:S01]  /*17600*/  IMAD.IADD R0, R0, 0x1, -R3 ;  /* 0x0000000100007824 */ /* 0x000fe200078e0a03 */
[----:B----4-:R-:W-:-:S04]  /*17610*/  LEA R4, R5, R2, 0x18 ;  /* 0x0000000205047211 */ /* 0x010fc800078ec0ff */
[----:B------:R-:W-:-:S04]  /*17620*/  SHF.L.U32 R0, R0, 0x1f, RZ ;  /* 0x0000001f00007819 */ /* 0x000fc800000006ff */
[----:B------:R-:W1:Y:S02]  /*17630*/  SYNCS.PHASECHK.TRANS64.TRYWAIT P0, [R4+URZ+0x28820], R0 ;  /* 0x02882000040075a7 */ /* 0x000e64000800017f */
[----:B-1----:R-:W-:Y:S05]  /*17640*/  @!P0 BRA `(.L_x_1519) ;  /* 0x0000004400408947 */ /* 0x002fea0003800000 */
.L_x_1654:
[----:B------:R-:W-:Y:S05]  /*17650*/  BSYNC B0 ;  /* 0x0000000000007941 */ /* 0x000fea0003800000 */
.L_x_1518:
[----:B------:R-:W-:-:S03]  /*17660*/  UMOV UR4, 0xffffffff ;  /* 0xffffffff00047882 */ /* 0x000fc60000000000 */
[----:B------:R-:W-:Y:S05]  /*17670*/  BRA.DIV UR4, `(.L_x_1520) ;  /* 0x0000004604487947 */ /* 0x000fea000b800000 */
[----:B-1----:R-:W1:Y:S02]  /*17680*/  S2R R0, SR_TID.X ;  /* 0x0000000000007919 */ /* 0x002e640000002100 */
[----:B-1----:R-:W-:-:S04]  /*17690*/  SHF.R.U32.HI R0, RZ, 0x5, R0 ;  /* 0x00000005ff007819 */ /* 0x002fc80000011600 */
[----:B------:R-:W-:-:S05]  /*176a0*/  LOP3.LUT R0, R0, 0x3, RZ, 0xc0, !PT ;  /* 0x0000000300007812 */ /* 0x000fca00078ec0ff */
[----:B------:R1:W3:Y:S02]  /*176b0*/  SHFL.IDX PT, R14, R0, RZ, 0x1f ;  /* 0x00001fff000e7589 */ /* 0x0002e400000e0000 */
.L_x_1657:
[----:B---3--:R-:W-:Y:S01]  /*176c0*/  ISETP.NE.AND P0, PT, R14, RZ, PT ;  /* 0x000000ff0e00720c */ /* 0x008fe20003f05270 */
[----:B------:R-:W-:-:S12]  /*176d0*/  BSSY B0, `(.L_x_1521) ;  /* 0x0000026000007945 */ /* 0x000fd80003800000 */
[----:B------:R-:W-:Y:S05]  /*176e0*/  @P0 BRA `(.L_x_1522) ;  /* 0x0000000000900947 */ /* 0x000fea0003800000 */
[----:B------:R-:W-:-:S03]  /*176f0*/  UMOV UR4, 0xffffffff ;  /* 0xffffffff00047882 */ /* 0x000fc60000000000 */
[----:B------:R-:W-:Y:S05]  /*17700*/  BRA.DIV UR4, `(.L_x_1523) ;  /* 0x0000004604587947 */ /* 0x000fea000b800000 */
[----:B------:R-:W-:-:S13]  /*17710*/  ELECT P6, URZ, PT ;  /* 0x00000000003f782f */ /* 0x000fda00038c0000 */
.L_x_1660:
[----:B------:R-:W-:Y:S05]  /*17720*/  @!P6 BRA `(.L_x_1522) ;  /* 0x000000000080e947 */ /* 0x000fea0003800000 */
[----:B-1----:R-:W3:Y:S02]  /*17730*/  LDL R0, [R1+0x18] ;  /* 0x0000180001007983 */ /* 0x002ee40000100800 */
[----:B---3--:R-:W-:-:S13]  /*17740*/  R2UR UR4, R0 ;  /* 0x00000000000472ca */ /* 0x008fda00000e0000 */
[----:B------:R-:W-:-:S06]  /*17750*/  ULOP3.LUT UR4, UR4, 0x2, URZ, 0xfc, !UPT ;  /* 0x0000000204047892 */ /* 0x000fcc000f8efc3f */
[----:B------:R-:W-:-:S05]  /*17760*/  IMAD.U32 R0, RZ, RZ, UR4 ;  /* 0x00000004ff007e24 */ /* 0x000fca000f8e00ff */
[----:B------:R-:W-:-:S13]  /*17770*/  ISETP.NE.AND P0, PT, R0, 0x3, PT ;  /* 0x000000030000780c */ /* 0x000fda0003f05270 */
[----:B------:R-:W-:Y:S05]  /*17780*/  @!P0 BRA `(.L_x_1524) ;  /* 0x0000000000048947 */ /* 0x000fea0003800000 */
[----:B------:R-:W-:Y:S01]  /*17790*/  BPT.TRAP 0x1 ;  /* 0x000000040000795c */ /* 0x000fe20000300000 */
.L_x_1524:
[C---:B------:R-:W-:Y:S01]  /*177a0*/  IMAD R5, R25.reuse, 0x8, R4 ;  /* 0x0000000819057824 */ /* 0x040fe200078e0204 */
[----:B------:R-:W-:Y:S01]  /*177b0*/  SHF.L.U32 R0, R28, 0x1f, RZ ;  /* 0x0000001f1c007819 */ /* 0x000fe200000006ff */
[----:B------:R-:W-:-:S03]  /*177c0*/  VIADD R25, R25, 0x1 ;  /* 0x0000000119197836 */ /* 0x000fc60000000000 */
[----:B------:R-:W1:Y:S02]  /*177d0*/  SYNCS.PHASECHK.TRANS64.TRYWAIT P1, [R5+URZ+0x28840], R0 ;  /* 0x02884000050075a7 */ /* 0x000e64000802017f */
[----:B------:R-:W-:-:S04]  /*177e0*/  ISETP.NE.AND P2, PT, R25, 0x2, PT ;  /* 0x000000021900780c */ /* 0x000fc80003f45270 */
[----:B------:R-:W-:Y:S01]  /*177f0*/  SEL R3, RZ, 0x1, P2 ;  /* 0x00000001ff037807 */ /* 0x000fe20001000000 */
[----:B-1----:R-:W-:Y:S08]  /*17800*/  @!P1 BRA `(.L_x_1525) ;  /* 0x0000004400389947 */ /* 0x002ff00003800000 */
.L_x_1661:
[----:B------:R-:W-:Y:S02]  /*17810*/  SEL R25, R25, RZ, P2 ;  /* 0x000000ff19197207 */ /* 0x000fe40001000000 */
[----:B------:R-:W-:Y:S01]  /*17820*/  LOP3.LUT R2, R28, R3, RZ, 0x3c, !PT ;  /* 0x000000031c027212 */ /* 0x000fe200078e3cff */
[----:B------:R-:W-:Y:S06]  /*17830*/  @!P0 BRA `(.L_x_1526) ;  /* 0x0000000000048947 */ /* 0x000fec0003800000 */
[----:B------:R-:W-:Y:S01]  /*17840*/  BPT.TRAP 0x1 ;  /* 0x000000040000795c */ /* 0x000fe20000300000 */
.L_x_1526:
[----:B------:R-:W-:Y:S01]  /*17850*/  IMAD R25, R25, 0x8, R4 ;  /* 0x0000000819197824 */ /* 0x000fe200078e0204 */
[----:B------:R-:W-:-:S04]  /*17860*/  SHF.L.U32 R2, R2, 0x1f, RZ ;  /* 0x0000001f02027819 */ /* 0x000fc800000006ff */
[----:B------:R-:W3:Y:S02]  /*17870*/  SYNCS.PHASECHK.TRANS64.TRYWAIT P1, [R25+URZ+0x28840], R2 ;  /* 0x02884002190075a7 */ /* 0x000ee4000802017f */
[----:B---3--:R-:W-:Y:S05]  /*17880*/  @!P1 BRA `(.L_x_1527) ;  /* 0x00000044002c9947 */ /* 0x008fea0003800000 */
.L_x_1662:
[----:B------:R-:W-:Y:S05]  /*17890*/  @!P0 BRA `(.L_x_1528) ;  /* 0x0000000000048947 */ /* 0x000fea0003800000 */
[----:B------:R-:W-:Y:S01]  /*178a0*/  BPT.TRAP 0x1 ;  /* 0x000000040000795c */ /* 0x000fe20000300000 */
.L_x_1528:
[----:B------:R-:W4:Y:S02]  /*178b0*/  SYNCS.PHASECHK.TRANS64.TRYWAIT P1, [R5+URZ+0x28860], R0 ;  /* 0x02886000050075a7 */ /* 0x000f24000802017f */
[----:B----4-:R-:W-:Y:S05]  /*178c0*/  @!P1 BRA `(.L_x_1529) ;  /* 0x0000004400309947 */ /* 0x010fea0003800000 */
.L_x_1663:
[----:B------:R-:W-:Y:S05]  /*178d0*/  @!P0 BRA `(.L_x_1530) ;  /* 0x0000000000048947 */ /* 0x000fea0003800000 */
[----:B------:R-:W-:Y:S01]  /*178e0*/  BPT.TRAP 0x1 ;  /* 0x000000040000795c */ /* 0x000fe20000300000 */
.L_x_1530:
[----:B------:R0:W0:Y:S02]  /*178f0*/  SYNCS.PHASECHK.TRANS64.TRYWAIT P0, [R25+URZ+0x28860], R2 ;  /* 0x02886002190075a7 */ /* 0x000024000800017f */
[----:B0-----:R-:W-:Y:S05]  /*17900*/  @!P0 NANOSLEEP.SYNCS 0x989680 ;  /* 0x009896800000895d */ /* 0x001fea0003900000 */
[----:B------:R-:W0:Y:S02]  /*17910*/  @!P0 SYNCS.PHASECHK.TRANS64 P0, [R25+URZ+0x28860], R2 ;  /* 0x02886002190085a7 */ /* 0x000e24000800007f */
[----:B0-----:R-:W-:Y:S05]  /*17920*/  @!P0 BRA `(.L_x_1530) ;  /* 0xfffffffc00f08947 */ /* 0x001fea000383ffff */
.L_x_1522:
[----:B------:R-:W-:Y:S05]  /*17930*/  BSYNC B0 ;  /* 0x0000000000007941 */ /* 0x000fea0003800000 */
.L_x_1521:
[----:B------:R-:W-:Y:S05]  /*17940*/  EXIT ;  /* 0x000000000000794d */ /* 0x000fea0003800000 */
.L_x_1335:
[----:B0-----:R-:W-:-:S04]  /*17950*/  IMAD.U32 R3, RZ, RZ, UR40 ;  /* 0x00000028ff037e24 */ /* 0x001fc8000f8e00ff */
[----:B------:R0:W1:Y:S03]  /*17960*/  SYNCS.PHASECHK.TRANS64.TRYWAIT P1, [R3+URZ+0x28800], R0 ;  /* 0x02880000030075a7 */ /* 0x000066000802017f */
[----:B-1----:R-:W-:Y:S05]  /*17970*/  @!P1 NANOSLEEP.SYNCS 0x989680 ;  /* 0x009896800000995d */ /* 0x002fea0003900000 */
[----:B------:R-:W1:Y:S02]  /*17980*/  @!P1 SYNCS.PHASECHK.TRANS64 P1, [R3+URZ+0x28800], R0 ;  /* 0x02880000030095a7 */ /* 0x000e64000802007f */
[----:B-1----:R-:W-:Y:S05]  /*17990*/  @!P1 BRA `(.L_x_1335) ;  /* 0xfffffffc00ec9947 */ /* 0x002fea000383ffff */
[----:B------:R-:W-:Y:S05]  /*179a0*/  BRA `(.L_x_1531) ;  /* 0xfffffea400c87947 */ /* 0x000fea000383ffff */
.L_x_1339:
[----:B-1----:R1:W2:Y:S02]  /*179b0*/  SYNCS.PHASECHK.TRANS64.TRYWAIT P1, [R3+URZ+0x28830], R0 ;  /* 0x02883000030075a7 */ /* 0x0022a4000802017f */
[----:B--2---:R-:W-:Y:S05]  /*179c0*/  @!P1 NANOSLEEP.SYNCS 0x989680 ;  /* 0x009896800000995d */ /* 0x004fea0003900000 */
[----:B------:R-:W2:Y:S02]  /*179d0*/  @!P1 SYNCS.PHASECHK.TRANS64 P1, [R3+URZ+0x28830], R0 ;  /* 0x02883000030095a7 */ /* 0x000ea4000802007f */
[----:B--2---:R-:W-:Y:S05]  /*179e0*/  @!P1 BRA `(.L_x_1339) ;  /* 0xfffffffc00f09947 */ /* 0x004fea000383ffff */
[----:B------:R-:W-:Y:S05]  /*179f0*/  BRA `(.L_x_1338) ;  /* 0xfffffea400e47947 */ /* 0x000fea000383ffff */
.L_x_1356:
[----:B-1----:R-:W-:-:S04]  /*17a00*/  IMAD.U32 R5, RZ, RZ, UR6 ;  /* 0x00000006ff057e24 */ /* 0x002fc8000f8e00ff */
[----:B------:R1:W2:Y:S03]  /*17a10*/  SYNCS.PHASECHK.TRANS64.TRYWAIT P1, [R5+URZ+0x28830], R0 ;  /* 0x02883000050075a7 */ /* 0x0002a6000802017f */
[----:B--2---:R-:W-:Y:S05]  /*17a20*/  @!P1 NANOSLEEP.SYNCS 0x989680 ;  /* 0x009896800000995d */ /* 0x004fea0003900000 */
[----:B------:R-:W2:Y:S02]  /*17a30*/  @!P1 SYNCS.PHASECHK.TRANS64 P1, [R5+URZ+0x28830], R0 ;  /* 0x02883000050095a7 */ /* 0x000ea4000802007f */
[----:B--2---:R-:W-:Y:S05]  /*17a40*/  @!P1 BRA `(.L_x_1356) ;  /* 0xfffffffc00ec9947 */ /* 0x004fea000383ffff */
[----:B------:R-:W-:Y:S05]  /*17a50*/  BRA `(.L_x_1353) ;  /* 0xfffffed800ac7947 */ /* 0x000fea000383ffff */
.L_x_1360:
[----:B-1----:R-:W-:-:S04]  /*17a60*/  IMAD.U32 R5, RZ, RZ, UR6 ;  /* 0x00000006ff057e24 */ /* 0x002fc8000f8e00ff */
[----:B------:R1:W2:Y:S03]  /*17a70*/  SYNCS.PHASECHK.TRANS64.TRYWAIT P1, [R5+URZ+0x28850], R0 ;  /* 0x02885000050075a7 */ /* 0x0002a6000802017f */
[----:B--2---:R-:W-:Y:S05]  /*17a80*/  @!P1 NANOSLEEP.SYNCS 0x989680 ;  /* 0x009896800000995d */ /* 0x004fea0003900000 */
[----:B------:R-:W2:Y:S02]  /*17a90*/  @!P1 SYNCS.PHASECHK.TRANS64 P1, [R5+URZ+0x28850], R0 ;  /* 0x02885000050095a7 */ /* 0x000ea4000802007f */
[----:B--2---:R-:W-:Y:S05]  /*17aa0*/  @!P1 BRA `(.L_x_1360) ;  /* 0xfffffffc00ec9947 */ /* 0x004fea000383ffff */
[----:B------:R-:W-:Y:S05]  /*17ab0*/  BRA `(.L_x_1357) ;  /* 0xfffffedc00847947 */ /* 0x000fea000383ffff */
.L_x_1379:
[----:B-1----:R-:W-:-:S04]  /*17ac0*/  IMAD.U32 R9, RZ, RZ, UR6 ;  /* 0x00000006ff097e24 */ /* 0x002fc8000f8e00ff */
[----:B------:R1:W2:Y:S03]  /*17ad0*/  SYNCS.PHASECHK.TRANS64.TRYWAIT P1, [R9+URZ+0x28830], R0 ;  /* 0x02883000090075a7 */ /* 0x0002a6000802017f */
[----:B--2---:R-:W-:Y:S05]  /*17ae0*/  @!P1 NANOSLEEP.SYNCS 0x989680 ;  /* 0x009896800000995d */ /* 0x004fea0003900000 */
[----:B------:R-:W2:Y:S02]  /*17af0*/  @!P1 SYNCS.PHASECHK.TRANS64 P1, [R9+URZ+0x28830], R0 ;  /* 0x02883000090095a7 */ /* 0x000ea4000802007f */
[----:B--2---:R-:W-:Y:S05]  /*17b00*/  @!P1 BRA `(.L_x_1379) ;  /* 0xfffffffc00ec9947 */ /* 0x004fea000383ffff */
[----:B------:R-:W-:Y:S05]  /*17b10*/  BRA `(.L_x_1376) ;  /* 0xffffff0c007c7947 */ /* 0x000fea000383ffff */
.L_x_1383:
[----:B-1----:R-:W-:-:S04]  /*17b20*/  IMAD.U32 R9, RZ, RZ, UR6 ;  /* 0x00000006ff097e24 */ /* 0x002fc8000f8e00ff */
[----:B------:R1:W2:Y:S03]  /*17b30*/  SYNCS.PHASECHK.TRANS64.TRYWAIT P1, [R9+URZ+0x28850], R0 ;  /* 0x02885000090075a7 */ /* 0x0002a6000802017f */
[----:B--2---:R-:W-:Y:S05]  /*17b40*/  @!P1 NANOSLEEP.SYNCS 0x989680 ;  /* 0x009896800000995d */ /* 0x004fea0003900000 */
[----:B------:R-:W2:Y:S02]  /*17b50*/  @!P1 SYNCS.PHASECHK.TRANS64 P1, [R9+URZ+0x28850], R0 ;  /* 0x02885000090095a7 */ /* 0x000ea4000802007f */
[----:B--2---:R-:W-:Y:S05]  /*17b60*/  @!P1 BRA `(.L_x_1383) ;  /* 0xfffffffc00ec9947 */ /* 0x004fea000383ffff */
[----:B------:R-:W-:Y:S05]  /*17b70*/  BRA `(.L_x_1380) ;  /* 0xffffff1000547947 */ /* 0x000fea000383ffff */
.L_x_1391:
[----:B-1----:R-:W-:-:S04]  /*17b80*/  IMAD.U32 R5, RZ, RZ, UR6 ;  /* 0x00000006ff057e24 */ /* 0x002fc8000f8e00ff */
[----:B------:R1:W2:Y:S03]  /*17b90*/  SYNCS.PHASECHK.TRANS64.TRYWAIT P1, [R5+URZ+0x28830], R0 ;  /* 0x02883000050075a7 */ /* 0x0002a6000802017f */
[----:B--2---:R-:W-:Y:S05]  /*17ba0*/  @!P1 NANOSLEEP.SYNCS 0x989680 ;  /* 0x009896800000995d */ /* 0x004fea0003900000 */
[----:B------:R-:W2:Y:S02]  /*17bb0*/  @!P1 SYNCS.PHASECHK.TRANS64 P1, [R5+URZ+0x28830], R0 ;  /* 0x02883000050095a7 */ /* 0x000ea4000802007f */
[----:B--2---:R-:W-:Y:S05]  /*17bc0*/  @!P1 BRA `(.L_x_1391) ;  /* 0xfffffffc00ec9947 */ /* 0x004fea000383ffff */
[----:B------:R-:W-:Y:S05]  /*17bd0*/  BRA `(.L_x_1388) ;  /* 0xffffff2c00807947 */ /* 0x000fea000383ffff */
.L_x_1395:
[----:B-1----:R-:W-:-:S04]  /*17be0*/  IMAD.U32 R5, RZ, RZ, UR6 ;  /* 0x00000006ff057e24 */ /* 0x002fc8000f8e00ff */
[----:B------:R1:W2:Y:S03]  /*17bf0*/  SYNCS.PHASECHK.TRANS64.TRYWAIT P1, [R5+URZ+0x28850], R0 ;  /* 0x02885000050075a7 */ /* 0x0002a6000802017f */
[----:B--2---:R-:W-:Y:S05]  /*17c00*/  @!P1 NANOSLEEP.SYNCS 0x989680 ;  /* 0x009896800000995d */ /* 0x004fea0003900000 */
[----:B------:R-:W2:Y:S02]  /*17c10*/  @!P1 SYNCS.PHASECHK.TRANS64 P1, [R5+URZ+0x28850], R0 ;  /* 0x02885000050095a7 */ /* 0x000ea4000802007f */
[----:B--2---:R-:W-:Y:S05]  /*17c20*/  @!P1 BRA `(.L_x_1395) ;  /* 0xfffffffc00ec9947 */ /* 0x004fea000383ffff */
[----:B------:R-:W-:Y:S05]  /*17c30*/  BRA `(.L_x_1392) ;  /* 0xffffff30004c7947 */ /* 0x000fea000383ffff */
.L_x_1410:
[----:B-1----:R-:W-:-:S04]  /*17c40*/  IMAD.U32 R6, RZ, RZ, UR5 ;  /* 0x00000005ff067e24 */ /* 0x002fc8000f8e00ff */
[----:B------:R1:W2:Y:S03]  /*17c50*/  SYNCS.PHASECHK.TRANS64.TRYWAIT P1, [R6+URZ+0x28850], R5 ;  /* 0x02885005060075a7 */ /* 0x0002a6000802017f */
[----:B--2---:R-:W-:Y:S05]  /*17c60*/  @!P1 NANOSLEEP.SYNCS 0x989680 ;  /* 0x009896800000995d */ /* 0x004fea0003900000 */
[----:B------:R-:W2:Y:S02]  /*17c70*/  @!P1 SYNCS.PHASECHK.TRANS64 P1, [R6+URZ+0x28850], R5 ;  /* 0x02885005060095a7 */ /* 0x000ea4000802007f */
[----:B--2---:R-:W-:Y:S05]  /*17c80*/  @!P1 BRA `(.L_x_1410) ;  /* 0xfffffffc00ec9947 */ /* 0x004fea000383ffff */
[----:B------:R-:W-:Y:S05]  /*17c90*/  BRA `(.L_x_1409) ;  /* 0xffffff5c00787947 */ /* 0x000fea000383ffff */
.L_x_1466:
        /* <DEDUP_REMOVED lines=11> */
.L_x_1533:
[----:B------:R-:W-:Y:S05]  /*17d50*/  BSYNC B0 ;  /* 0x0000000000007941 */ /* 0x000fea0003800000 */
.L_x_1532:
[----:B------:R-:W-:Y:S05]  /*17d60*/  BRA `(.L_x_1534) ;  /* 0xffffffb800647947 */ /* 0x000fea000383ffff */
.L_x_1469:
[----:B0-----:R0:W1:Y:S02]  /*17d70*/  SYNCS.PHASECHK.TRANS64.TRYWAIT P0, [R7+URZ+0x28840], R2 ;  /* 0x02884002070075a7 */ /* 0x001064000800017f */
[----:B-1----:R-:W-:Y:S05]  /*17d80*/  @!P0 NANOSLEEP.SYNCS 0x989680 ;  /* 0x009896800000895d */ /* 0x002fea0003900000 */
[----:B------:R-:W1:Y:S02]  /*17d90*/  @!P0 SYNCS.PHASECHK.TRANS64 P0, [R7+URZ+0x28840], R2 ;  /* 0x02884002070085a7 */ /* 0x000e64000800007f */
[----:B-1----:R-:W-:Y:S05]  /*17da0*/  @!P0 BRA `(.L_x_1469) ;  /* 0xfffffffc00f08947 */ /* 0x002fea000383ffff */
[----:B------:R-:W-:Y:S05]  /*17db0*/  BRA `(.L_x_1535) ;  /* 0xffffffb800b87947 */ /* 0x000fea000383ffff */
.L_x_1470:
        /* <DEDUP_REMOVED lines=8> */
.L_x_1537:
[----:B------:R-:W-:Y:S05]  /*17e40*/  BSYNC B0 ;  /* 0x0000000000007941 */ /* 0x000fea0003800000 */
.L_x_1536:
        /* <DEDUP_REMOVED lines=9> */
.L_x_1538:
[----:B------:R-:W-:Y:S02]  /*17ee0*/  IMAD.MOV.U32 R13, RZ, RZ, R0 ;  /* 0x000000ffff0d7224 */ /* 0x000fe400078e0000 */
[----:B------:R-:W-:Y:S02]  /*17ef0*/  IMAD.MOV.U32 R12, RZ, RZ, 0x1 ;  /* 0x00000001ff0c7424 */ /* 0x000fe400078e00ff */
[----:B------:R-:W-:-:S07]  /*17f00*/  IMAD.MOV.U32 R3, RZ, RZ, R14 ;  /* 0x000000ffff037224 */ /* 0x000fce00078e000e */
[----:B------:R-:W-:Y:S05]  /*17f10*/  WARPSYNC.COLLECTIVE R15, `(.L_x_1539) ;  /* 0x000000000f087348 */ /* 0x000fea0003c00000 */
[----:B------:R0:W1:Y:S02]  /*17f20*/  SHFL.IDX P6, R14, R13, R12, R11 ;  /* 0x0000000c0d0e7389 */ /* 0x00006400000c000b */
[----:B01----:R-:W-:Y:S01]  /*17f30*/  ENDCOLLECTIVE ;  /* 0x000000000000791b */ /* 0x003fe20003800000 */
.L_x_1539:
[----:B------:R-:W-:-:S05]  /*17f40*/  @P0 LEA R3, P1, R30, R3, 0x1 ;  /* 0x000000031e030211 */ /* 0x000fca00078208ff */
[----:B------:R-:W-:Y:S01]  /*17f50*/  @P0 IMAD.X R2, RZ, RZ, R2, P1 ;  /* 0x000000ffff020224 */ /* 0x000fe200008e0602 */
[----:B------:R-:W-:-:S04]  /*17f60*/  ISETP.GE.AND P1, PT, R6, 0x11, PT ;  /* 0x000000110600780c */ /* 0x000fc80003f26270 */
        /* <DEDUP_REMOVED lines=13> */
.L_x_1540:
[----:B------:R-:W-:Y:S02]  /*18040*/  @P1 IMAD R8, R5, 0x2, R22 ;  /* 0x0000000205081824 */ /* 0x000fe400078e0216 */
[----:B------:R-:W-:Y:S02]  /*18050*/  IMAD.MOV.U32 R13, RZ, RZ, R0 ;  /* 0x000000ffff0d7224 */ /* 0x000fe400078e0000 */
[----:B------:R-:W-:Y:S02]  /*18060*/  IMAD.MOV.U32 R12, RZ, RZ, 0x2 ;  /* 0x00000002ff0c7424 */ /* 0x000fe400078e00ff */
[----:B------:R-:W-:-:S07]  /*18070*/  IMAD.MOV.U32 R3, RZ, RZ, R14 ;  /* 0x000000ffff037224 */ /* 0x000fce00078e000e */
[----:B------:R-:W-:Y:S05]  /*18080*/  WARPSYNC.COLLECTIVE R15, `(.L_x_1541) ;  /* 0x000000000f087348 */ /* 0x000fea0003c00000 */
[----:B------:R0:W1:Y:S02]  /*18090*/  SHFL.IDX P6, R14, R13, R12, R11 ;  /* 0x0000000c0d0e7389 */ /* 0x00006400000c000b */
[----:B01----:R-:W-:Y:S01]  /*180a0*/  ENDCOLLECTIVE ;  /* 0x000000000000791b */ /* 0x003fe20003800000 */
.L_x_1541:
        /* <DEDUP_REMOVED lines=16> */
.L_x_1542:
[----:B------:R-:W-:Y:S02]  /*181b0*/  @P1 IMAD R8, R5, 0x2, R22 ;  /* 0x0000000205081824 */ /* 0x000fe400078e0216 */
[----:B------:R-:W-:Y:S02]  /*181c0*/  IMAD.MOV.U32 R13, RZ, RZ, R0 ;  /* 0x000000ffff0d7224 */ /* 0x000fe400078e0000 */
[----:B------:R-:W-:Y:S02]  /*181d0*/  IMAD.MOV.U32 R12, RZ, RZ, 0x3 ;  /* 0x00000003ff0c7424 */ /* 0x000fe400078e00ff */
[----:B------:R-:W-:-:S07]  /*181e0*/  IMAD.MOV.U32 R3, RZ, RZ, R14 ;  /* 0x000000ffff037224 */ /* 0x000fce00078e000e */
[----:B------:R-:W-:Y:S05]  /*181f0*/  WARPSYNC.COLLECTIVE R15, `(.L_x_1543) ;  /* 0x000000000f087348 */ /* 0x000fea0003c00000 */
[----:B------:R0:W1:Y:S02]  /*18200*/  SHFL.IDX P6, R14, R13, R12, R11 ;  /* 0x0000000c0d0e7389 */ /* 0x00006400000c000b */
[----:B01----:R-:W-:Y:S01]  /*18210*/  ENDCOLLECTIVE ;  /* 0x000000000000791b */ /* 0x003fe20003800000 */
.L_x_1543:
        /* <DEDUP_REMOVED lines=16> */
.L_x_1544:
[----:B------:R-:W-:Y:S02]  /*18320*/  @P1 IMAD R8, R5, 0x2, R22 ;  /* 0x0000000205081824 */ /* 0x000fe400078e0216 */
[----:B------:R-:W-:Y:S02]  /*18330*/  IMAD.MOV.U32 R13, RZ, RZ, R0 ;  /* 0x000000ffff0d7224 */ /* 0x000fe400078e0000 */
[----:B------:R-:W-:Y:S02]  /*18340*/  IMAD.MOV.U32 R12, RZ, RZ, 0x4 ;  /* 0x00000004ff0c7424 */ /* 0x000fe400078e00ff */
[----:B------:R-:W-:-:S07]  /*18350*/  IMAD.MOV.U32 R3, RZ, RZ, R14 ;  /* 0x000000ffff037224 */ /* 0x000fce00078e000e */
[----:B------:R-:W-:Y:S05]  /*18360*/  WARPSYNC.COLLECTIVE R15, `(.L_x_1545) ;  /* 0x000000000f087348 */ /* 0x000fea0003c00000 */
[----:B------:R0:W1:Y:S02]  /*18370*/  SHFL.IDX P6, R14, R13, R12, R11 ;  /* 0x0000000c0d0e7389 */ /* 0x00006400000c000b */
[----:B01----:R-:W-:Y:S01]  /*18380*/  ENDCOLLECTIVE ;  /* 0x000000000000791b */ /* 0x003fe20003800000 */
.L_x_1545:
        /* <DEDUP_REMOVED lines=16> */
.L_x_1546:
[----:B------:R-:W-:Y:S02]  /*18490*/  @P1 IMAD R8, R5, 0x2, R22 ;  /* 0x0000000205081824 */ /* 0x000fe400078e0216 */
[----:B------:R-:W-:Y:S02]  /*184a0*/  IMAD.MOV.U32 R13, RZ, RZ, R0 ;  /* 0x000000ffff0d7224 */ /* 0x000fe400078e0000 */
[----:B------:R-:W-:Y:S02]  /*184b0*/  IMAD.MOV.U32 R12, RZ, RZ, 0x5 ;  /* 0x00000005ff0c7424 */ /* 0x000fe400078e00ff */
[----:B------:R-:W-:-:S07]  /*184c0*/  IMAD.MOV.U32 R3, RZ, RZ, R14 ;  /* 0x000000ffff037224 */ /* 0x000fce00078e000e */
[----:B------:R-:W-:Y:S05]  /*184d0*/  WARPSYNC.COLLECTIVE R15, `(.L_x_1547) ;  /* 0x000000000f087348 */ /* 0x000fea0003c00000 */
[----:B------:R0:W1:Y:S02]  /*184e0*/  SHFL.IDX P6, R14, R13, R12, R11 ;  /* 0x0000000c0d0e7389 */ /* 0x00006400000c000b */
[----:B01----:R-:W-:Y:S01]  /*184f0*/  ENDCOLLECTIVE ;  /* 0x000000000000791b */ /* 0x003fe20003800000 */
.L_x_1547:
        /* <DEDUP_REMOVED lines=16> */
.L_x_1548:
[----:B------:R-:W-:Y:S02]  /*18600*/  @P1 IMAD R8, R5, 0x2, R22 ;  /* 0x0000000205081824 */ /* 0x000fe400078e0216 */
[----:B------:R-:W-:Y:S02]  /*18610*/  IMAD.MOV.U32 R13, RZ, RZ, R0 ;  /* 0x000000ffff0d7224 */ /* 0x000fe400078e0000 */
[----:B------:R-:W-:Y:S02]  /*18620*/  IMAD.MOV.U32 R12, RZ, RZ, 0x6 ;  /* 0x00000006ff0c7424 */ /* 0x000fe400078e00ff */
[----:B------:R-:W-:-:S07]  /*18630*/  IMAD.MOV.U32 R3, RZ, RZ, R14 ;  /* 0x000000ffff037224 */ /* 0x000fce00078e000e */
[----:B------:R-:W-:Y:S05]  /*18640*/  WARPSYNC.COLLECTIVE R15, `(.L_x_1549) ;  /* 0x000000000f087348 */ /* 0x000fea0003c00000 */
[----:B------:R0:W1:Y:S02]  /*18650*/  SHFL.IDX P6, R14, R13, R12, R11 ;  /* 0x0000000c0d0e7389 */ /* 0x00006400000c000b */
[----:B01----:R-:W-:Y:S01]  /*18660*/  ENDCOLLECTIVE ;  /* 0x000000000000791b */ /* 0x003fe20003800000 */
.L_x_1549:
        /* <DEDUP_REMOVED lines=16> */
.L_x_1550:
[----:B------:R-:W-:Y:S02]  /*18770*/  @P1 IMAD R8, R5, 0x2, R22 ;  /* 0x0000000205081824 */ /* 0x000fe400078e0216 */
[----:B------:R-:W-:Y:S02]  /*18780*/  IMAD.MOV.U32 R13, RZ, RZ, R0 ;  /* 0x000000ffff0d7224 */ /* 0x000fe400078e0000 */
[----:B------:R-:W-:Y:S02]  /*18790*/  IMAD.MOV.U32 R12, RZ, RZ, 0x7 ;  /* 0x00000007ff0c7424 */ /* 0x000fe400078e00ff */
[----:B------:R-:W-:-:S07]  /*187a0*/  IMAD.MOV.U32 R3, RZ, RZ, R14 ;  /* 0x000000ffff037224 */ /* 0x000fce00078e000e */
[----:B------:R-:W-:Y:S05]  /*187b0*/  WARPSYNC.COLLECTIVE R15, `(.L_x_1551) ;  /* 0x000000000f087348 */ /* 0x000fea0003c00000 */
[----:B------:R0:W1:Y:S02]  /*187c0*/  SHFL.IDX P6, R14, R13, R12, R11 ;  /* 0x0000000c0d0e7389 */ /* 0x00006400000c000b */
[----:B01----:R-:W-:Y:S01]  /*187d0*/  ENDCOLLECTIVE ;  /* 0x000000000000791b */ /* 0x003fe20003800000 */
.L_x_1551:
        /* <DEDUP_REMOVED lines=10> */
.L_x_1552:
[----:B------:R-:W-:Y:S01]  /*18880*/  @!PT LDS RZ, [RZ] ;  /* 0x00000000fffff984 */ /* 0x000fe20000000800 */
[----:B------:R-:W-:Y:S01]  /*18890*/  @!PT LDS RZ, [RZ] ;  /* 0x00000000fffff984 */ /* 0x000fe20000000800 */
[----:B------:R-:W-:Y:S01]  /*188a0*/  @!PT LDS RZ, [RZ] ;  /* 0x00000000fffff984 */ /* 0x000fe20000000800 */
[----:B------:R-:W-:Y:S04]  /*188b0*/  @P1 LDGSTS.E.BYPASS.LTC128B.128 [R8+0x1b400], desc[UR36][R2.64], !P3 ;  /* 0x1b40000002081fae */ /* 0x000fe8000d901d64 */
[----:B------:R0:W-:Y:S02]  /*188c0*/  @P1 LDGSTS.E.BYPASS.LTC128B.128 [R8+0x1f400], desc[UR36][R2.64+0x80], !P2 ;  /* 0x1f40008002081fae */ /* 0x0001e4000d101d64 */
[----:B0-----:R-:W-:Y:S01]  /*188d0*/  IMAD.MOV.U32 R2, RZ, RZ, R14 ;  /* 0x000000ffff027224 */ /* 0x001fe200078e000e */
[----:B------:R-:W-:Y:S06]  /*188e0*/  BRA `(.L_x_1553) ;  /* 0xffffffb400947947 */ /* 0x000fec000383ffff */
.L_x_1475:
[----:B------:R-:W-:Y:S02]  /*188f0*/  IMAD.MOV.U32 R13, RZ, RZ, R4 ;  /* 0x000000ffff0d7224 */ /* 0x000fe400078e0004 */
[----:B------:R-:W-:Y:S02]  /*18900*/  IMAD.MOV.U32 R12, RZ, RZ, RZ ;  /* 0x000000ffff0c7224 */ /* 0x000fe400078e00ff */
[----:B------:R-:W-:Y:S02]  /*18910*/  IMAD.MOV.U32 R11, RZ, RZ, 0x181f ;  /* 0x0000181fff0b7424 */ /* 0x000fe400078e00ff */
[----:B------:R-:W-:Y:S02]  /*18920*/  IMAD.MOV.U32 R15, RZ, RZ, -0x1 ;  /* 0xffffffffff0f7424 */ /* 0x000fe400078e00ff */
[----:B------:R-:W-:Y:S02]  /*18930*/  IMAD R31, R31, R5, RZ ;  /* 0x000000051f1f7224 */ /* 0x000fe400078e02ff */
[----:B------:R-:W-:-:S07]  /*18940*/  IMAD.IADD R27, R9, 0x1, R27 ;  /* 0x00000001091b7824 */ /* 0x000fce00078e021b */
[----:B-----5:R-:W-:Y:S05]  /*18950*/  WARPSYNC.COLLECTIVE R15, `(.L_x_1554) ;  /* 0x000000000f087348 */ /* 0x020fea0003c00000 */
[----:B------:R0:W1:Y:S02]  /*18960*/  SHFL.IDX P6, R14, R13, R12, R11 ;  /* 0x0000000c0d0e7389 */ /* 0x00006400000c000b */
[----:B01---5:R-:W-:Y:S01]  /*18970*/  ENDCOLLECTIVE ;  /* 0x000000000000791b */ /* 0x023fe20003800000 */
.L_x_1554:
[C---:B------:R-:W-:Y:S01]  /*18980*/  VIADD R6, R27.reuse, 0x10 ;  /* 0x000000101b067836 */ /* 0x040fe20000000000 */
[----:B------:R-:W-:Y:S01]  /*18990*/  ISETP.GE.AND P2, PT, R27, R31, PT ;  /* 0x0000001f1b00720c */ /* 0x000fe20003f46270 */
[----:B------:R-:W-:Y:S02]  /*189a0*/  IMAD.MOV.U32 R13, RZ, RZ, R0 ;  /* 0x000000ffff0d7224 */ /* 0x000fe400078e0000 */
[----:B------:R-:W-:-:S10]  /*189b0*/  IMAD.MOV.U32 R2, RZ, RZ, R14 ;  /* 0x000000ffff027224 */ /* 0x000fd400078e000e */
[----:B------:R-:W-:Y:S05]  /*189c0*/  WARPSYNC.COLLECTIVE R15, `(.L_x_1555) ;  /* 0x000000000f087348 */ /* 0x000fea0003c00000 */
[----:B------:R0:W1:Y:S02]  /*189d0*/  SHFL.IDX P6, R14, R13, R12, R11 ;  /* 0x0000000c0d0e7389 */ /* 0x00006400000c000b */
[----:B01----:R-:W-:Y:S01]  /*189e0*/  ENDCOLLECTIVE ;  /* 0x000000000000791b */ /* 0x003fe20003800000 */
.L_x_1555:
        /* <DEDUP_REMOVED lines=8> */
.L_x_1556:
[----:B------:R-:W-:Y:S01]  /*18a70*/  @!PT LDS RZ, [RZ] ;  /* 0x00000000fffff984 */ /* 0x000fe20000000800 */
[----:B------:R-:W-:Y:S01]  /*18a80*/  @!PT LDS RZ, [RZ] ;  /* 0x00000000fffff984 */ /* 0x000fe20000000800 */
[----:B------:R-:W-:Y:S01]  /*18a90*/  @!PT LDS RZ, [RZ] ;  /* 0x00000000fffff984 */ /* 0x000fe20000000800 */
[----:B------:R-:W-:Y:S04]  /*18aa0*/  @!P2 LDGSTS.E.BYPASS.LTC128B.128 [R8+0x10400], desc[UR36][R2.64], !P0 ;  /* 0x104000000208afae */ /* 0x000fe8000c101d64 */
[----:B------:R0:W-:Y:S01]  /*18ab0*/  @!P2 LDGSTS.E.BYPASS.LTC128B.128 [R8+0x14400], desc[UR36][R2.64+0x80], !P1 ;  /* 0x144000800208afae */ /* 0x0001e2000c901d64 */
[----:B------:R-:W-:Y:S01]  /*18ac0*/  ISETP.GE.AND P2, PT, R6, R31, PT ;  /* 0x0000001f0600720c */ /* 0x000fe20003f46270 */
[----:B------:R-:W-:Y:S02]  /*18ad0*/  VIADD R6, R27, 0x20 ;  /* 0x000000201b067836 */ /* 0x000fe40000000000 */
[----:B------:R-:W-:Y:S02]  /*18ae0*/  IMAD.MOV.U32 R13, RZ, RZ, R0 ;  /* 0x000000ffff0d7224 */ /* 0x000fe400078e0000 */
[----:B0-----:R-:W-:-:S08]  /*18af0*/  IMAD.MOV.U32 R2, RZ, RZ, R14 ;  /* 0x000000ffff027224 */ /* 0x001fd000078e000e */
[----:B------:R-:W-:Y:S05]  /*18b00*/  WARPSYNC.COLLECTIVE R15, `(.L_x_1557) ;  /* 0x000000000f087348 */ /* 0x000fea0003c00000 */
[----:B------:R0:W1:Y:S02]  /*18b10*/  SHFL.IDX P6, R14, R13, R12, R11 ;  /* 0x0000000c0d0e7389 */ /* 0x00006400000c000b */
[----:B01----:R-:W-:Y:S01]  /*18b20*/  ENDCOLLECTIVE ;  /* 0x000000000000791b */ /* 0x003fe20003800000 */
.L_x_1557:
        /* <DEDUP_REMOVED lines=8> */
.L_x_1558:
[----:B------:R-:W-:-:S05]  /*18bb0*/  @!P2 IMAD.MOV.U32 R3, RZ, RZ, R5 ;  /* 0x000000ffff03a224 */ /* 0x000fca00078e0005 */
        /* <DEDUP_REMOVED lines=12> */
.L_x_1559:
        /* <DEDUP_REMOVED lines=8> */
.L_x_1560:
        /* <DEDUP_REMOVED lines=13> */
.L_x_1561:
        /* <DEDUP_REMOVED lines=8> */
.L_x_1562:
        /* <DEDUP_REMOVED lines=13> */
.L_x_1563:
        /* <DEDUP_REMOVED lines=8> */
.L_x_1564:
        /* <DEDUP_REMOVED lines=13> */
.L_x_1565:
        /* <DEDUP_REMOVED lines=8> */
.L_x_1566:
[----:B------:R-:W-:-:S05]  /*190f0*/  @!P2 IMAD.MOV.U32 R3, RZ, RZ, R5 ;  /* 0x000000ffff03a224 */ /* 0x000fca00078e0005 */
        /* <DEDUP_REMOVED lines=11> */
.L_x_1567:
        /* <DEDUP_REMOVED lines=8> */
.L_x_1568:
        /* <DEDUP_REMOVED lines=11> */
.L_x_1569:
[----:B------:R-:W-:Y:S05]  /*192e0*/  BRA `(.L_x_1570) ;  /* 0xffffffb400f47947 */ /* 0x000fea000383ffff */
.L_x_1480:
[----:B0-----:R0:W1:Y:S02]  /*192f0*/  SYNCS.PHASECHK.TRANS64.TRYWAIT P1, [R22+URZ+0x28820], R3 ;  /* 0x02882003160075a7 */ /* 0x001064000802017f */
[----:B-1----:R-:W-:Y:S05]  /*19300*/  @!P1 NANOSLEEP.SYNCS 0x989680 ;  /* 0x009896800000995d */ /* 0x002fea0003900000 */
[----:B------:R-:W1:Y:S02]  /*19310*/  @!P1 SYNCS.PHASECHK.TRANS64 P1, [R22+URZ+0x28820], R3 ;  /* 0x02882003160095a7 */ /* 0x000e64000802007f */
[----:B-1----:R-:W-:Y:S05]  /*19320*/  @!P1 BRA `(.L_x_1480) ;  /* 0xfffffffc00f09947 */ /* 0x002fea000383ffff */
[----:B------:R-:W-:Y:S05]  /*19330*/  BRA `(.L_x_1571) ;  /* 0xffffffb8006c7947 */ /* 0x000fea000383ffff */
.L_x_1485:
[----:B0-----:R0:W1:Y:S02]  /*19340*/  SYNCS.PHASECHK.TRANS64.TRYWAIT P0, [R6+URZ+0x28840], R3 ;  /* 0x02884003060075a7 */ /* 0x001064000800017f */
[----:B-1----:R-:W-:Y:S05]  /*19350*/  @!P0 NANOSLEEP.SYNCS 0x989680 ;  /* 0x009896800000895d */ /* 0x002fea0003900000 */
[----:B------:R-:W1:Y:S02]  /*19360*/  @!P0 SYNCS.PHASECHK.TRANS64 P0, [R6+URZ+0x28840], R3 ;  /* 0x02884003060085a7 */ /* 0x000e64000800007f */
[----:B-1----:R-:W-:Y:S05]  /*19370*/  @!P0 BRA `(.L_x_1485) ;  /* 0xfffffffc00f08947 */ /* 0x002fea000383ffff */
[----:B------:R-:W-:Y:S05]  /*19380*/  BRA `(.L_x_1572) ;  /* 0xffffffbc00307947 */ /* 0x000fea000383ffff */
.L_x_1486:
[----:B------:R-:W-:Y:S01]  /*19390*/  BSSY B1, `(.L_x_1573) ;  /* 0x0000008000017945 */ /* 0x000fe20003800000 */
[----:B------:R-:W-:Y:S02]  /*193a0*/  IMAD.MOV.U32 R13, RZ, RZ, R9 ;  /* 0x000000ffff0d7224 */ /* 0x000fe400078e0009 */
[----:B------:R-:W-:Y:S02]  /*193b0*/  IMAD.MOV.U32 R12, RZ, RZ, RZ ;  /* 0x000000ffff0c7224 */ /* 0x000fe400078e00ff */
[----:B------:R-:W-:Y:S02]  /*193c0*/  IMAD.MOV.U32 R11, RZ, RZ, 0x181f ;  /* 0x0000181fff0b7424 */ /* 0x000fe400078e00ff */
[----:B------:R-:W-:-:S07]  /*193d0*/  IMAD.MOV.U32 R15, RZ, RZ, -0x1 ;  /* 0xffffffffff0f7424 */ /* 0x000fce00078e00ff */
[----:B--2---:R-:W-:Y:S05]  /*193e0*/  WARPSYNC.COLLECTIVE R15, `(.L_x_1574) ;  /* 0x000000000f087348 */ /* 0x004fea0003c00000 */
[----:B--2---:R0:W1:Y:S02]  /*193f0*/  SHFL.IDX P6, R14, R13, R12, R11 ;  /* 0x0000000c0d0e7389 */ /* 0x00406400000c000b */
[----:B01----:R-:W-:Y:S01]  /*19400*/  ENDCOLLECTIVE ;  /* 0x000000000000791b */ /* 0x003fe20003800000 */
.L_x_1574:
[----:B------:R-:W-:Y:S05]  /*19410*/  BSYNC B1 ;  /* 0x0000000000017941 */ /* 0x000fea0003800000 */
.L_x_1573:
        /* <DEDUP_REMOVED lines=9> */
.L_x_1575:
[----:B------:R-:W-:Y:S02]  /*194b0*/  IMAD R8, R8, 0x2, R22 ;  /* 0x0000000208087824 */ /* 0x000fe400078e0216 */
[----:B------:R-:W-:Y:S02]  /*194c0*/  IMAD.MOV.U32 R13, RZ, RZ, R9 ;  /* 0x000000ffff0d7224 */ /* 0x000fe400078e0009 */
[----:B------:R-:W-:Y:S02]  /*194d0*/  IMAD.MOV.U32 R12, RZ, RZ, 0x1 ;  /* 0x00000001ff0c7424 */ /* 0x000fe400078e00ff */
[----:B------:R-:W-:-:S07]  /*194e0*/  IMAD.MOV.U32 R2, RZ, RZ, R14 ;  /* 0x000000ffff027224 */ /* 0x000fce00078e000e */
[----:B------:R-:W-:Y:S05]  /*194f0*/  WARPSYNC.COLLECTIVE R15, `(.L_x_1576) ;  /* 0x000000000f087348 */ /* 0x000fea0003c00000 */
[----:B------:R0:W1:Y:S02]  /*19500*/  SHFL.IDX P6, R14, R13, R12, R11 ;  /* 0x0000000c0d0e7389 */ /* 0x00006400000c000b */
[----:B01----:R-:W-:Y:S01]  /*19510*/  ENDCOLLECTIVE ;  /* 0x000000000000791b */ /* 0x003fe20003800000 */
.L_x_1576:
        /* <DEDUP_REMOVED lines=12> */
.L_x_1577:
[----:B------:R-:W-:Y:S02]  /*195e0*/  IMAD.MOV.U32 R13, RZ, RZ, R9 ;  /* 0x000000ffff0d7224 */ /* 0x000fe400078e0009 */
[----:B------:R-:W-:Y:S02]  /*195f0*/  IMAD.MOV.U32 R12, RZ, RZ, 0x2 ;  /* 0x00000002ff0c7424 */ /* 0x000fe400078e00ff */
[----:B------:R-:W-:-:S07]  /*19600*/  IMAD.MOV.U32 R2, RZ, RZ, R14 ;  /* 0x000000ffff027224 */ /* 0x000fce00078e000e */
[----:B------:R-:W-:Y:S05]  /*19610*/  WARPSYNC.COLLECTIVE R15, `(.L_x_1578) ;  /* 0x000000000f087348 */ /* 0x000fea0003c00000 */
[----:B------:R0:W1:Y:S02]  /*19620*/  SHFL.IDX P6, R14, R13, R12, R11 ;  /* 0x0000000c0d0e7389 */ /* 0x00006400000c000b */
[----:B01----:R-:W-:Y:S01]  /*19630*/  ENDCOLLECTIVE ;  /* 0x000000000000791b */ /* 0x003fe20003800000 */
.L_x_1578:
        /* <DEDUP_REMOVED lines=12> */
.L_x_1579:
[----:B------:R-:W-:Y:S02]  /*19700*/  IMAD.MOV.U32 R13, RZ, RZ, R9 ;  /* 0x000000ffff0d7224 */ /* 0x000fe400078e0009 */
[----:B------:R-:W-:Y:S02]  /*19710*/  IMAD.MOV.U32 R12, RZ, RZ, 0x3 ;  /* 0x00000003ff0c7424 */ /* 0x000fe400078e00ff */
[----:B------:R-:W-:-:S07]  /*19720*/  IMAD.MOV.U32 R2, RZ, RZ, R14 ;  /* 0x000000ffff027224 */ /* 0x000fce00078e000e */
[----:B------:R-:W-:Y:S05]  /*19730*/  WARPSYNC.COLLECTIVE R15, `(.L_x_1580) ;  /* 0x000000000f087348 */ /* 0x000fea0003c00000 */
[----:B------:R0:W1:Y:S02]  /*19740*/  SHFL.IDX P6, R14, R13, R12, R11 ;  /* 0x0000000c0d0e7389 */ /* 0x00006400000c000b */
[----:B01----:R-:W-:Y:S01]  /*19750*/  ENDCOLLECTIVE ;  /* 0x000000000000791b */ /* 0x003fe20003800000 */
.L_x_1580:
        /* <DEDUP_REMOVED lines=12> */
.L_x_1581:
[----:B------:R-:W-:Y:S02]  /*19820*/  IMAD.MOV.U32 R13, RZ, RZ, R9 ;  /* 0x000000ffff0d7224 */ /* 0x000fe400078e0009 */
[----:B------:R-:W-:Y:S02]  /*19830*/  IMAD.MOV.U32 R12, RZ, RZ, 0x4 ;  /* 0x00000004ff0c7424 */ /* 0x000fe400078e00ff */
[----:B------:R-:W-:-:S07]  /*19840*/  IMAD.MOV.U32 R2, RZ, RZ, R14 ;  /* 0x000000ffff027224 */ /* 0x000fce00078e000e */
[----:B------:R-:W-:Y:S05]  /*19850*/  WARPSYNC.COLLECTIVE R15, `(.L_x_1582) ;  /* 0x000000000f087348 */ /* 0x000fea0003c00000 */
[----:B------:R0:W1:Y:S02]  /*19860*/  SHFL.IDX P6, R14, R13, R12, R11 ;  /* 0x0000000c0d0e7389 */ /* 0x00006400000c000b */
[----:B01----:R-:W-:Y:S01]  /*19870*/  ENDCOLLECTIVE ;  /* 0x000000000000791b */ /* 0x003fe20003800000 */
.L_x_1582:
        /* <DEDUP_REMOVED lines=12> */
.L_x_1583:
[----:B------:R-:W-:Y:S02]  /*19940*/  IMAD.MOV.U32 R13, RZ, RZ, R9 ;  /* 0x000000ffff0d7224 */ /* 0x000fe400078e0009 */
[----:B------:R-:W-:Y:S02]  /*19950*/  IMAD.MOV.U32 R12, RZ, RZ, 0x5 ;  /* 0x00000005ff0c7424 */ /* 0x000fe400078e00ff */
[----:B------:R-:W-:-:S07]  /*19960*/  IMAD.MOV.U32 R2, RZ, RZ, R14 ;  /* 0x000000ffff027224 */ /* 0x000fce00078e000e */
[----:B------:R-:W-:Y:S05]  /*19970*/  WARPSYNC.COLLECTIVE R15, `(.L_x_1584) ;  /* 0x000000000f087348 */ /* 0x000fea0003c00000 */
[----:B------:R0:W1:Y:S02]  /*19980*/  SHFL.IDX P6, R14, R13, R12, R11 ;  /* 0x0000000c0d0e7389 */ /* 0x00006400000c000b */
[----:B01----:R-:W-:Y:S01]  /*19990*/  ENDCOLLECTIVE ;  /* 0x000000000000791b */ /* 0x003fe20003800000 */
.L_x_1584:
        /* <DEDUP_REMOVED lines=12> */
.L_x_1585:
[----:B------:R-:W-:Y:S02]  /*19a60*/  IMAD.MOV.U32 R13, RZ, RZ, R9 ;  /* 0x000000ffff0d7224 */ /* 0x000fe400078e0009 */
[----:B------:R-:W-:Y:S02]  /*19a70*/  IMAD.MOV.U32 R12, RZ, RZ, 0x6 ;  /* 0x00000006ff0c7424 */ /* 0x000fe400078e00ff */
[----:B------:R-:W-:-:S07]  /*19a80*/  IMAD.MOV.U32 R2, RZ, RZ, R14 ;  /* 0x000000ffff027224 */ /* 0x000fce00078e000e */
[----:B------:R-:W-:Y:S05]  /*19a90*/  WARPSYNC.COLLECTIVE R15, `(.L_x_1586) ;  /* 0x000000000f087348 */ /* 0x000fea0003c00000 */
[----:B------:R0:W1:Y:S02]  /*19aa0*/  SHFL.IDX P6, R14, R13, R12, R11 ;  /* 0x0000000c0d0e7389 */ /* 0x00006400000c000b */
[----:B01----:R-:W-:Y:S01]  /*19ab0*/  ENDCOLLECTIVE ;  /* 0x000000000000791b */ /* 0x003fe20003800000 */
.L_x_1586:
        /* <DEDUP_REMOVED lines=12> */
.L_x_1587:
[----:B------:R-:W-:Y:S02]  /*19b80*/  IMAD.MOV.U32 R13, RZ, RZ, R9 ;  /* 0x000000ffff0d7224 */ /* 0x000fe400078e0009 */
[----:B------:R-:W-:Y:S02]  /*19b90*/  IMAD.MOV.U32 R12, RZ, RZ, 0x7 ;  /* 0x00000007ff0c7424 */ /* 0x000fe400078e00ff */
[----:B------:R-:W-:-:S07]  /*19ba0*/  IMAD.MOV.U32 R2, RZ, RZ, R14 ;  /* 0x000000ffff027224 */ /* 0x000fce00078e000e */
[----:B------:R-:W-:Y:S05]  /*19bb0*/  WARPSYNC.COLLECTIVE R15, `(.L_x_1588) ;  /* 0x000000000f087348 */ /* 0x000fea0003c00000 */
[----:B------:R0:W1:Y:S02]  /*19bc0*/  SHFL.IDX P6, R14, R13, R12, R11 ;  /* 0x0000000c0d0e7389 */ /* 0x00006400000c000b */
[----:B01----:R-:W-:Y:S01]  /*19bd0*/  ENDCOLLECTIVE ;  /* 0x000000000000791b */ /* 0x003fe20003800000 */
.L_x_1588:
        /* <DEDUP_REMOVED lines=12> */
.L_x_1589:
[----:B------:R-:W-:Y:S01]  /*19ca0*/  IMAD.MOV.U32 R2, RZ, RZ, R14 ;  /* 0x000000ffff027224 */ /* 0x000fe200078e000e */
[----:B------:R-:W-:Y:S06]  /*19cb0*/  BRA `(.L_x_1590) ;  /* 0xffffffb400fc7947 */ /* 0x000fec000383ffff */
.L_x_1491:
[----:B-1----:R1:W3:Y:S02]  /*19cc0*/  SYNCS.PHASECHK.TRANS64.TRYWAIT P0, [R6+URZ+0x28860], R2 ;  /* 0x02886002060075a7 */ /* 0x0022e4000800017f */
[----:B---3--:R-:W-:Y:S05]  /*19cd0*/  @!P0 NANOSLEEP.SYNCS 0x989680 ;  /* 0x009896800000895d */ /* 0x008fea0003900000 */
[----:B------:R-:W3:Y:S02]  /*19ce0*/  @!P0 SYNCS.PHASECHK.TRANS64 P0, [R6+URZ+0x28860], R2 ;  /* 0x02886002060085a7 */ /* 0x000ee4000800007f */
[----:B---3--:R-:W-:Y:S05]  /*19cf0*/  @!P0 BRA `(.L_x_1491) ;  /* 0xfffffffc00f08947 */ /* 0x008fea000383ffff */
[----:B------:R-:W-:Y:S05]  /*19d00*/  BRA `(.L_x_1591) ;  /* 0xffffffb800587947 */ /* 0x000fea000383ffff */
.L_x_1492:
        /* <DEDUP_REMOVED lines=8> */
.L_x_1593:
[----:B------:R-:W-:Y:S05]  /*19d90*/  BSYNC B1 ;  /* 0x0000000000017941 */ /* 0x000fea0003800000 */
.L_x_1592:
[----:B------:R-:W-:Y:S02]  /*19da0*/  IMAD.MOV.U32 R13, RZ, RZ, R17 ;  /* 0x000000ffff0d7224 */ /* 0x000fe400078e0011 */
[----:B------:R-:W-:Y:S02]  /*19db0*/  IMAD.MOV.U32 R12, RZ, RZ, RZ ;  /* 0x000000ffff0c7224 */ /* 0x000fe400078e00ff */
[----:B------:R-:W-:Y:S02]  /*19dc0*/  IMAD.MOV.U32 R11, RZ, RZ, 0x181f ;  /* 0x0000181fff0b7424 */ /* 0x000fe400078e00ff */
[----:B------:R-:W-:Y:S02]  /*19dd0*/  IMAD.MOV.U32 R15, RZ, RZ, -0x1 ;  /* 0xffffffffff0f7424 */ /* 0x000fe400078e00ff */
[----:B------:R-:W-:Y:S02]  /*19de0*/  IMAD.MOV.U32 R3, RZ, RZ, R14 ;  /* 0x000000ffff037224 */ /* 0x000fe400078e000e */
[----:B------:R-:W-:-:S07]  /*19df0*/  IMAD R7, R7, 0x2, R22 ;  /* 0x0000000207077824 */ /* 0x000fce00078e0216 */
[----:B------:R-:W-:Y:S05]  /*19e00*/  WARPSYNC.COLLECTIVE R15, `(.L_x_1594) ;  /* 0x000000000f087348 */ /* 0x000fea0003c00000 */
[----:B------:R0:W1:Y:S02]  /*19e10*/  SHFL.IDX P6, R14, R13, R12, R11 ;  /* 0x0000000c0d0e7389 */ /* 0x00006400000c000b */
[----:B01----:R-:W-:Y:S01]  /*19e20*/  ENDCOLLECTIVE ;  /* 0x000000000000791b */ /* 0x003fe20003800000 */
.L_x_1594:
[----:B------:R-:W-:Y:S02]  /*19e30*/  IMAD.MOV.U32 R13, RZ, RZ, R18 ;  /* 0x000000ffff0d7224 */ /* 0x000fe400078e0012 */
[----:B------:R-:W-:Y:S02]  /*19e40*/  IMAD.MOV.U32 R12, RZ, RZ, 0x1 ;  /* 0x00000001ff0c7424 */ /* 0x000fe400078e00ff */
[----:B------:R-:W-:-:S07]  /*19e50*/  IMAD.MOV.U32 R2, RZ, RZ, R14 ;  /* 0x000000ffff027224 */ /* 0x000fce00078e000e */
[----:B------:R-:W-:Y:S05]  /*19e60*/  WARPSYNC.COLLECTIVE R15, `(.L_x_1595) ;  /* 0x000000000f087348 */ /* 0x000fea0003c00000 */
[----:B------:R0:W1:Y:S02]  /*19e70*/  SHFL.IDX P6, R14, R13, R12, R11 ;  /* 0x0000000c0d0e7389 */ /* 0x00006400000c000b */
[----:B01----:R-:W-:Y:S01]  /*19e80*/  ENDCOLLECTIVE ;  /* 0x000000000000791b */ /* 0x003fe20003800000 */
.L_x_1595:
        /* <DEDUP_REMOVED lines=14> */
.L_x_1596:
[----:B------:R-:W-:Y:S02]  /*19f70*/  IMAD.MOV.U32 R13, RZ, RZ, R18 ;  /* 0x000000ffff0d7224 */ /* 0x000fe400078e0012 */
[----:B------:R-:W-:Y:S02]  /*19f80*/  IMAD.MOV.U32 R12, RZ, RZ, 0x2 ;  /* 0x00000002ff0c7424 */ /* 0x000fe400078e00ff */
[----:B------:R-:W-:-:S07]  /*19f90*/  IMAD.MOV.U32 R2, RZ, RZ, R14 ;  /* 0x000000ffff027224 */ /* 0x000fce00078e000e */
[----:B------:R-:W-:Y:S05]  /*19fa0*/  WARPSYNC.COLLECTIVE R15, `(.L_x_1597) ;  /* 0x000000000f087348 */ /* 0x000fea0003c00000 */
[----:B------:R0:W1:Y:S02]  /*19fb0*/  SHFL.IDX P6, R14, R13, R12, R11 ;  /* 0x0000000c0d0e7389 */ /* 0x00006400000c000b */
[----:B01----:R-:W-:Y:S01]  /*19fc0*/  ENDCOLLECTIVE ;  /* 0x000000000000791b */ /* 0x003fe20003800000 */
.L_x_1597:
        /* <DEDUP_REMOVED lines=14> */
.L_x_1598:
[----:B------:R-:W-:Y:S02]  /*1a0b0*/  IMAD.MOV.U32 R13, RZ, RZ, R18 ;  /* 0x000000ffff0d7224 */ /* 0x000fe400078e0012 */
[----:B------:R-:W-:Y:S02]  /*1a0c0*/  IMAD.MOV.U32 R12, RZ, RZ, 0x3 ;  /* 0x00000003ff0c7424 */ /* 0x000fe400078e00ff */
[----:B------:R-:W-:-:S07]  /*1a0d0*/  IMAD.MOV.U32 R2, RZ, RZ, R14 ;  /* 0x000000ffff027224 */ /* 0x000fce00078e000e */
[----:B------:R-:W-:Y:S05]  /*1a0e0*/  WARPSYNC.COLLECTIVE R15, `(.L_x_1599) ;  /* 0x000000000f087348 */ /* 0x000fea0003c00000 */
[----:B------:R0:W1:Y:S02]  /*1a0f0*/  SHFL.IDX P6, R14, R13, R12, R11 ;  /* 0x0000000c0d0e7389 */ /* 0x00006400000c000b */
[----:B01----:R-:W-:Y:S01]  /*1a100*/  ENDCOLLECTIVE ;  /* 0x000000000000791b */ /* 0x003fe20003800000 */
.L_x_1599:
        /* <DEDUP_REMOVED lines=14> */
.L_x_1600:
[----:B------:R-:W-:Y:S02]  /*1a1f0*/  IMAD.MOV.U32 R13, RZ, RZ, R18 ;  /* 0x000000ffff0d7224 */ /* 0x000fe400078e0012 */
[----:B------:R-:W-:Y:S02]  /*1a200*/  IMAD.MOV.U32 R12, RZ, RZ, 0x4 ;  /* 0x00000004ff0c7424 */ /* 0x000fe400078e00ff */
[----:B------:R-:W-:-:S07]  /*1a210*/  IMAD.MOV.U32 R2, RZ, RZ, R14 ;  /* 0x000000ffff027224 */ /* 0x000fce00078e000e */
[----:B------:R-:W-:Y:S05]  /*1a220*/  WARPSYNC.COLLECTIVE R15, `(.L_x_1601) ;  /* 0x000000000f087348 */ /* 0x000fea0003c00000 */
[----:B------:R0:W1:Y:S02]  /*1a230*/  SHFL.IDX P6, R14, R13, R12, R11 ;  /* 0x0000000c0d0e7389 */ /* 0x00006400000c000b */
[----:B01----:R-:W-:Y:S01]  /*1a240*/  ENDCOLLECTIVE ;  /* 0x000000000000791b */ /* 0x003fe20003800000 */
.L_x_1601:
        /* <DEDUP_REMOVED lines=14> */
.L_x_1602:
[----:B------:R-:W-:Y:S02]  /*1a330*/  IMAD.MOV.U32 R13, RZ, RZ, R18 ;  /* 0x000000ffff0d7224 */ /* 0x000fe400078e0012 */
[----:B------:R-:W-:Y:S02]  /*1a340*/  IMAD.MOV.U32 R12, RZ, RZ, 0x5 ;  /* 0x00000005ff0c7424 */ /* 0x000fe400078e00ff */
[----:B------:R-:W-:-:S07]  /*1a350*/  IMAD.MOV.U32 R2, RZ, RZ, R14 ;  /* 0x000000ffff027224 */ /* 0x000fce00078e000e */
[----:B------:R-:W-:Y:S05]  /*1a360*/  WARPSYNC.COLLECTIVE R15, `(.L_x_1603) ;  /* 0x000000000f087348 */ /* 0x000fea0003c00000 */
[----:B------:R0:W1:Y:S02]  /*1a370*/  SHFL.IDX P6, R14, R13, R12, R11 ;  /* 0x0000000c0d0e7389 */ /* 0x00006400000c000b */
[----:B01----:R-:W-:Y:S01]  /*1a380*/  ENDCOLLECTIVE ;  /* 0x000000000000791b */ /* 0x003fe20003800000 */
.L_x_1603:
        /* <DEDUP_REMOVED lines=14> */
.L_x_1604:
[----:B------:R-:W-:Y:S02]  /*1a470*/  IMAD.MOV.U32 R13, RZ, RZ, R18 ;  /* 0x000000ffff0d7224 */ /* 0x000fe400078e0012 */
[----:B------:R-:W-:Y:S02]  /*1a480*/  IMAD.MOV.U32 R12, RZ, RZ, 0x6 ;  /* 0x00000006ff0c7424 */ /* 0x000fe400078e00ff */
[----:B------:R-:W-:-:S07]  /*1a490*/  IMAD.MOV.U32 R2, RZ, RZ, R14 ;  /* 0x000000ffff027224 */ /* 0x000fce00078e000e */
[----:B------:R-:W-:Y:S05]  /*1a4a0*/  WARPSYNC.COLLECTIVE R15, `(.L_x_1605) ;  /* 0x000000000f087348 */ /* 0x000fea0003c00000 */
[----:B------:R0:W1:Y:S02]  /*1a4b0*/  SHFL.IDX P6, R14, R13, R12, R11 ;  /* 0x0000000c0d0e7389 */ /* 0x00006400000c000b */
[----:B01----:R-:W-:Y:S01]  /*1a4c0*/  ENDCOLLECTIVE ;  /* 0x000000000000791b */ /* 0x003fe20003800000 */
.L_x_1605:
        /* <DEDUP_REMOVED lines=14> */
.L_x_1606:
[----:B------:R-:W-:Y:S02]  /*1a5b0*/  IMAD.MOV.U32 R13, RZ, RZ, R18 ;  /* 0x000000ffff0d7224 */ /* 0x000fe400078e0012 */
[----:B------:R-:W-:Y:S02]  /*1a5c0*/  IMAD.MOV.U32 R12, RZ, RZ, 0x7 ;  /* 0x00000007ff0c7424 */ /* 0x000fe400078e00ff */
[----:B------:R-:W-:-:S07]  /*1a5d0*/  IMAD.MOV.U32 R2, RZ, RZ, R14 ;  /* 0x000000ffff027224 */ /* 0x000fce00078e000e */
[----:B------:R-:W-:Y:S05]  /*1a5e0*/  WARPSYNC.COLLECTIVE R15, `(.L_x_1607) ;  /* 0x000000000f087348 */ /* 0x000fea0003c00000 */
[----:B------:R0:W1:Y:S02]  /*1a5f0*/  SHFL.IDX P6, R14, R13, R12, R11 ;  /* 0x0000000c0d0e7389 */ /* 0x00006400000c000b */
[----:B01----:R-:W-:Y:S01]  /*1a600*/  ENDCOLLECTIVE ;  /* 0x000000000000791b */ /* 0x003fe20003800000 */
.L_x_1607:
        /* <DEDUP_REMOVED lines=13> */
.L_x_1608:
[----:B------:R-:W-:Y:S01]  /*1a6e0*/  @!PT LDS RZ, [RZ] ;  /* 0x00000000fffff984 */ /* 0x000fe20000000800 */
[----:B------:R-:W-:Y:S01]  /*1a6f0*/  @!PT LDS RZ, [RZ] ;  /* 0x00000000fffff984 */ /* 0x000fe20000000800 */
[----:B------:R-:W-:Y:S01]  /*1a700*/  @!PT LDS RZ, [RZ] ;  /* 0x00000000fffff984 */ /* 0x000fe20000000800 */
[----:B------:R0:W-:Y:S01]  /*1a710*/  LDGSTS.E.BYPASS.LTC128B.128 [R7+0x7400], desc[UR36][R2.64+0x80], !P0 ;  /* 0x0740008002077fae */ /* 0x0001e2000c101d64 */
[----:B------:R-:W-:Y:S05]  /*1a720*/  BRA `(.L_x_1609) ;  /* 0xffffffb000dc7947 */ /* 0x000fea000383ffff */
.L_x_1500:
[----:B0-----:R0:W1:Y:S02]  /*1a730*/  SYNCS.PHASECHK.TRANS64.TRYWAIT P0, [R0+URZ+0x28860], R3 ;  /* 0x02886003000075a7 */ /* 0x001064000800017f */
[----:B-1----:R-:W-:Y:S05]  /*1a740*/  @!P0 NANOSLEEP.SYNCS 0x989680 ;  /* 0x009896800000895d */ /* 0x002fea0003900000 */
[----:B------:R-:W1:Y:S02]  /*1a750*/  @!P0 SYNCS.PHASECHK.TRANS64 P0, [R0+URZ+0x28860], R3 ;  /* 0x02886003000085a7 */ /* 0x000e64000800007f */
[----:B-1----:R-:W-:Y:S05]  /*1a760*/  @!P0 BRA `(.L_x_1500) ;  /* 0xfffffffc00f08947 */ /* 0x002fea000383ffff */
[----:B------:R-:W-:Y:S05]  /*1a770*/  BRA `(.L_x_1610) ;  /* 0xffffffb400e87947 */ /* 0x000fea000383ffff */
.L_x_1501:
[----:B------:R-:W-:Y:S01]  /*1a780*/  BSSY B0, `(.L_x_1611) ;  /* 0x0000008000007945 */ /* 0x000fe20003800000 */
[----:B------:R-:W-:Y:S02]  /*1a790*/  IMAD.MOV.U32 R13, RZ, RZ, R18 ;  /* 0x000000ffff0d7224 */ /* 0x000fe400078e0012 */
[----:B------:R-:W-:Y:S02]  /*1a7a0*/  IMAD.MOV.U32 R12, RZ, RZ, RZ ;  /* 0x000000ffff0c7224 */ /* 0x000fe400078e00ff */
[----:B------:R-:W-:Y:S02]  /*1a7b0*/  IMAD.MOV.U32 R11, RZ, RZ, 0x181f ;  /* 0x0000181fff0b7424 */ /* 0x000fe400078e00ff */
[----:B------:R-:W-:-:S07]  /*1a7c0*/  IMAD.MOV.U32 R15, RZ, RZ, -0x1 ;  /* 0xffffffffff0f7424 */ /* 0x000fce00078e00ff */
[----:B0-2---:R-:W-:Y:S05]  /*1a7d0*/  WARPSYNC.COLLECTIVE R15, `(.L_x_1612) ;  /* 0x000000000f087348 */ /* 0x005fea0003c00000 */
[----:B--2---:R1:W2:Y:S02]  /*1a7e0*/  SHFL.IDX P6, R14, R13, R12, R11 ;  /* 0x0000000c0d0e7389 */ /* 0x0042a400000c000b */
[----:B012---:R-:W-:Y:S01]  /*1a7f0*/  ENDCOLLECTIVE ;  /* 0x000000000000791b */ /* 0x007fe20003800000 */
.L_x_1612:
[----:B------:R-:W-:Y:S05]  /*1a800*/  BSYNC B0 ;  /* 0x0000000000007941 */ /* 0x000fea0003800000 */
.L_x_1611:
        /* <DEDUP_REMOVED lines=9> */
.L_x_1613:
        /* <DEDUP_REMOVED lines=12> */
.L_x_1614:
        /* <DEDUP_REMOVED lines=13> */
.L_x_1615:
[----:B------:R-:W-:Y:S02]  /*1aa30*/  IMAD.MOV.U32 R13, RZ, RZ, R18 ;  /* 0x000000ffff0d7224 */ /* 0x000fe400078e0012 */
[----:B------:R-:W-:Y:S02]  /*1aa40*/  IMAD.MOV.U32 R12, RZ, RZ, 0x2 ;  /* 0x00000002ff0c7424 */ /* 0x000fe400078e00ff */
[----:B------:R-:W-:-:S07]  /*1aa50*/  IMAD.MOV.U32 R10, RZ, RZ, R14 ;  /* 0x000000ffff0a7224 */ /* 0x000fce00078e000e */
[----:B------:R-:W-:Y:S05]  /*1aa60*/  WARPSYNC.COLLECTIVE R15, `(.L_x_1616) ;  /* 0x000000000f087348 */ /* 0x000fea0003c00000 */
[----:B------:R0:W1:Y:S02]  /*1aa70*/  SHFL.IDX P6, R14, R13, R12, R11 ;  /* 0x0000000c0d0e7389 */ /* 0x00006400000c000b */
[----:B01----:R-:W-:Y:S01]  /*1aa80*/  ENDCOLLECTIVE ;  /* 0x000000000000791b */ /* 0x003fe20003800000 */
.L_x_1616:
        /* <DEDUP_REMOVED lines=14> */
.L_x_1617:
[----:B------:R-:W-:Y:S02]  /*1ab70*/  IMAD.MOV.U32 R13, RZ, RZ, R18 ;  /* 0x000000ffff0d7224 */ /* 0x000fe400078e0012 */
[----:B------:R-:W-:Y:S01]  /*1ab80*/  IMAD.MOV.U32 R12, RZ, RZ, 0x3 ;  /* 0x00000003ff0c7424 */ /* 0x000fe200078e00ff */
[----:B------:R-:W-:-:S13]  /*1ab90*/  IADD3 R2, P2, R14, R5, RZ ;  /* 0x000000050e027210 */ /* 0x000fda0007f5e0ff */
[----:B------:R-:W-:Y:S05]  /*1aba0*/  WARPSYNC.COLLECTIVE R15, `(.L_x_1618) ;  /* 0x000000000f087348 */ /* 0x000fea0003c00000 */
[----:B------:R0:W1:Y:S02]  /*1abb0*/  SHFL.IDX P6, R14, R13, R12, R11 ;  /* 0x0000000c0d0e7389 */ /* 0x00006400000c000b */
[----:B01----:R-:W-:Y:S01]  /*1abc0*/  ENDCOLLECTIVE ;  /* 0x000000000000791b */ /* 0x003fe20003800000 */
.L_x_1618:
        /* <DEDUP_REMOVED lines=13> */
.L_x_1619:
[----:B------:R-:W-:Y:S02]  /*1aca0*/  IMAD.MOV.U32 R13, RZ, RZ, R18 ;  /* 0x000000ffff0d7224 */ /* 0x000fe400078e0012 */
[----:B------:R-:W-:Y:S01]  /*1acb0*/  IMAD.MOV.U32 R12, RZ, RZ, 0x4 ;  /* 0x00000004ff0c7424 */ /* 0x000fe200078e00ff */
[----:B------:R-:W-:-:S13]  /*1acc0*/  IADD3 R2, P2, R14, R5, RZ ;  /* 0x000000050e027210 */ /* 0x000fda0007f5e0ff */
[----:B------:R-:W-:Y:S05]  /*1acd0*/  WARPSYNC.COLLECTIVE R15, `(.L_x_1620) ;  /* 0x000000000f087348 */ /* 0x000fea0003c00000 */
[----:B------:R0:W1:Y:S02]  /*1ace0*/  SHFL.IDX P6, R14, R13, R12, R11 ;  /* 0x0000000c0d0e7389 */ /* 0x00006400000c000b */
[----:B01----:R-:W-:Y:S01]  /*1acf0*/  ENDCOLLECTIVE ;  /* 0x000000000000791b */ /* 0x003fe20003800000 */
.L_x_1620:
        /* <DEDUP_REMOVED lines=13> */
.L_x_1621:
[----:B------:R-:W-:Y:S02]  /*1add0*/  IMAD.MOV.U32 R13, RZ, RZ, R18 ;  /* 0x000000ffff0d7224 */ /* 0x000fe400078e0012 */
[----:B------:R-:W-:Y:S02]  /*1ade0*/  IMAD.MOV.U32 R12, RZ, RZ, 0x5 ;  /* 0x00000005ff0c7424 */ /* 0x000fe400078e00ff */
[----:B------:R-:W-:-:S07]  /*1adf0*/  IMAD.MOV.U32 R10, RZ, RZ, R14 ;  /* 0x000000ffff0a7224 */ /* 0x000fce00078e000e */
[----:B------:R-:W-:Y:S05]  /*1ae00*/  WARPSYNC.COLLECTIVE R15, `(.L_x_1622) ;  /* 0x000000000f087348 */ /* 0x000fea0003c00000 */
[----:B------:R0:W1:Y:S02]  /*1ae10*/  SHFL.IDX P6, R14, R13, R12, R11 ;  /* 0x0000000c0d0e7389 */ /* 0x00006400000c000b */
[----:B01----:R-:W-:Y:S01]  /*1ae20*/  ENDCOLLECTIVE ;  /* 0x000000000000791b */ /* 0x003fe20003800000 */
.L_x_1622:
        /* <DEDUP_REMOVED lines=14> */
.L_x_1623:
[----:B------:R-:W-:Y:S02]  /*1af10*/  IMAD.MOV.U32 R13, RZ, RZ, R18 ;  /* 0x000000ffff0d7224 */ /* 0x000fe400078e0012 */
[----:B------:R-:W-:Y:S01]  /*1af20*/  IMAD.MOV.U32 R12, RZ, RZ, 0x6 ;  /* 0x00000006ff0c7424 */ /* 0x000fe200078e00ff */
[----:B------:R-:W-:-:S13]  /*1af30*/  IADD3 R2, P2, R14, R5, RZ ;  /* 0x000000050e027210 */ /* 0x000fda0007f5e0ff */
[----:B------:R-:W-:Y:S05]  /*1af40*/  WARPSYNC.COLLECTIVE R15, `(.L_x_1624) ;  /* 0x000000000f087348 */ /* 0x000fea0003c00000 */
[----:B------:R0:W1:Y:S02]  /*1af50*/  SHFL.IDX P6, R14, R13, R12, R11 ;  /* 0x0000000c0d0e7389 */ /* 0x00006400000c000b */
[----:B01----:R-:W-:Y:S01]  /*1af60*/  ENDCOLLECTIVE ;  /* 0x000000000000791b */ /* 0x003fe20003800000 */
.L_x_1624:
        /* <DEDUP_REMOVED lines=13> */
.L_x_1625:
[----:B------:R-:W-:Y:S02]  /*1b040*/  IMAD.MOV.U32 R13, RZ, RZ, R18 ;  /* 0x000000ffff0d7224 */ /* 0x000fe400078e0012 */
[----:B------:R-:W-:Y:S02]  /*1b050*/  IMAD.MOV.U32 R12, RZ, RZ, 0x7 ;  /* 0x00000007ff0c7424 */ /* 0x000fe400078e00ff */
[----:B------:R-:W-:-:S07]  /*1b060*/  IMAD.MOV.U32 R10, RZ, RZ, R14 ;  /* 0x000000ffff0a7224 */ /* 0x000fce00078e000e */
[----:B------:R-:W-:Y:S05]  /*1b070*/  WARPSYNC.COLLECTIVE R15, `(.L_x_1626) ;  /* 0x000000000f087348 */ /* 0x000fea0003c00000 */
[----:B------:R0:W1:Y:S02]  /*1b080*/  SHFL.IDX P6, R14, R13, R12, R11 ;  /* 0x0000000c0d0e7389 */ /* 0x00006400000c000b */
[----:B01----:R-:W-:Y:S01]  /*1b090*/  ENDCOLLECTIVE ;  /* 0x000000000000791b */ /* 0x003fe20003800000 */
.L_x_1626:
        /* <DEDUP_REMOVED lines=12> */
.L_x_1627:
[----:B------:R-:W-:Y:S05]  /*1b160*/  BRA `(.L_x_1628) ;  /* 0xffffffb000887947 */ /* 0x000fea000383ffff */
.L_x_1506:
        /* <DEDUP_REMOVED lines=8> */
.L_x_1630:
[----:B------:R-:W-:Y:S05]  /*1b1f0*/  BSYNC B0 ;  /* 0x0000000000007941 */ /* 0x000fea0003800000 */
.L_x_1629:
        /* <DEDUP_REMOVED lines=9> */
.L_x_1631:
[----:B------:R-:W-:Y:S02]  /*1b290*/  ULDC UR4, c[0x0][0xc3c] ;  /* 0x00030f0000047ab9 */ /* 0x000fe40000000800 */
[----:B------:R-:W-:-:S13]  /*1b2a0*/  ISETP.GE.OR P1, PT, R9, UR4, !P0 ;  /* 0x0000000409007c0c */ /* 0x000fda000c726670 */
[----:B------:R-:W0:Y:S08]  /*1b2b0*/  @!P1 LDC.64 R4, c[0x0][0xc80] ;  /* 0x00032000ff049b82 */ /* 0x000e300000000a00 */
[----:B------:R-:W1:Y:S01]  /*1b2c0*/  @!P1 LDC.64 R2, c[0x0][0xc78] ;  /* 0x00031e00ff029b82 */ /* 0x000e620000000a00 */
[----:B------:R-:W-:Y:S02]  /*1b2d0*/  IMAD.MOV.U32 R17, RZ, RZ, RZ ;  /* 0x000000ffff117224 */ /* 0x000fe400078e00ff */
[----:B------:R-:W-:-:S02]  /*1b2e0*/  IMAD.MOV.U32 R8, RZ, RZ, RZ ;  /* 0x000000ffff087224 */ /* 0x000fc400078e00ff */
[----:B------:R-:W-:Y:S02]  /*1b2f0*/  IMAD.MOV.U32 R11, RZ, RZ, RZ ;  /* 0x000000ffff0b7224 */ /* 0x000fe400078e00ff */
[----:B------:R-:W-:Y:S02]  /*1b300*/  IMAD.MOV.U32 R7, RZ, RZ, R14 ;  /* 0x000000ffff077224 */ /* 0x000fe400078e000e */
[----:B0-----:R-:W-:-:S06]  /*1b310*/  @!P1 IMAD.WIDE R4, R9, 0x4, R4 ;  /* 0x0000000409049825 */ /* 0x001fcc00078e0204 */
[----:B------:R-:W2:Y:S01]  /*1b320*/  @!P1 LDG.E R4, desc[UR36][R4.64] ;  /* 0x0000002404049981 */ /* 0x000ea2000c1e1900 */
[----:B-1----:R-:W-:-:S06]  /*1b330*/  @!P1 IMAD.WIDE R2, R9, 0x4, R2 ;  /* 0x0000000409029825 */ /* 0x002fcc00078e0202 */
[----:B------:R-:W3:Y:S01]  /*1b340*/  @!P1 LDG.E R2, desc[UR36][R2.64] ;  /* 0x0000002402029981 */ /* 0x000ee2000c1e1900 */
[C---:B------:R-:W-:Y:S02]  /*1b350*/  ISETP.GE.U32.AND P2, PT, R10.reuse, 0x2, PT ;  /* 0x000000020a00780c */ /* 0x040fe40003f46070 */
[C---:B------:R-:W-:Y:S02]  /*1b360*/  ISETP.GE.U32.AND P3, PT, R10.reuse, 0x4, PT ;  /* 0x000000040a00780c */ /* 0x040fe40003f66070 */
[C---:B------:R-:W-:Y:S02]  /*1b370*/  ISETP.GE.U32.AND P4, PT, R10.reuse, 0x8, PT ;  /* 0x000000080a00780c */ /* 0x040fe40003f86070 */
[C---:B------:R-:W-:Y:S01]  /*1b380*/  ISETP.GE.U32.AND P5, PT, R10.reuse, 0x10, PT ;  /* 0x000000100a00780c */ /* 0x040fe20003fa6070 */
[----:B--2---:R-:W-:Y:S02]  /*1b390*/  @!P1 IMAD.MOV.U32 R17, RZ, RZ, R4 ;  /* 0x000000ffff119224 */ /* 0x004fe400078e0004 */
[----:B---3--:R-:W-:Y:S01]  /*1b3a0*/  @!P1 IMAD.MOV.U32 R8, RZ, RZ, R2 ;  /* 0x000000ffff089224 */ /* 0x008fe200078e0002 */
[----:B------:R-:W-:-:S03]  /*1b3b0*/  ISETP.NE.AND P1, PT, R10, RZ, PT ;  /* 0x000000ff0a00720c */ /* 0x000fc60003f25270 */
[----:B------:R-:W-:-:S10]  /*1b3c0*/  IMAD R13, R8, R17, RZ ;  /* 0x00000011080d7224 */ /* 0x000fd400078e02ff */
[----:B------:R-:W-:Y:S05]  /*1b3d0*/  WARPSYNC.COLLECTIVE R15, `(.L_x_1632) ;  /* 0x000000000f087348 */ /* 0x000fea0003c00000 */
[----:B------:R0:W1:Y:S02]  /*1b3e0*/  SHFL.UP P6, R14, R13, R12, R11 ;  /* 0x0400000c0d0e7389 */ /* 0x00006400000c000b */
[----:B01----:R-:W-:Y:S01]  /*1b3f0*/  ENDCOLLECTIVE ;  /* 0x000000000000791b */ /* 0x003fe20003800000 */
.L_x_1632:
[----:B------:R-:W-:Y:S01]  /*1b400*/  IMAD.MOV.U32 R12, RZ, RZ, 0x2 ;  /* 0x00000002ff0c7424 */ /* 0x000fe200078e00ff */
[----:B------:R-:W-:-:S05]  /*1b410*/  SEL R6, R14, RZ, P1 ;  /* 0x000000ff0e067207 */ /* 0x000fca0000800000 */
[----:B------:R-:W-:-:S04]  /*1b420*/  IMAD.IADD R6, R13, 0x1, R6 ;  /* 0x000000010d067824 */ /* 0x000fc800078e0206 */
[----:B------:R-:W-:-:S07]  /*1b430*/  IMAD.MOV.U32 R13, RZ, RZ, R6 ;  /* 0x000000ffff0d7224 */ /* 0x000fce00078e0006 */
[----:B------:R-:W-:Y:S05]  /*1b440*/  WARPSYNC.COLLECTIVE R15, `(.L_x_1633) ;  /* 0x000000000f087348 */ /* 0x000fea0003c00000 */
[----:B------:R0:W1:Y:S02]  /*1b450*/  SHFL.UP P6, R14, R13, R12, R11 ;  /* 0x0400000c0d0e7389 */ /* 0x00006400000c000b */
[----:B01----:R-:W-:Y:S01]  /*1b460*/  ENDCOLLECTIVE ;  /* 0x000000000000791b */ /* 0x003fe20003800000 */
.L_x_1633:
[----:B------:R-:W-:Y:S01]  /*1b470*/  IMAD.MOV.U32 R12, RZ, RZ, 0x4 ;  /* 0x00000004ff0c7424 */ /* 0x000fe200078e00ff */
[----:B------:R-:W-:-:S05]  /*1b480*/  SEL R3, R14, RZ, P2 ;  /* 0x000000ff0e037207 */ /* 0x000fca0001000000 */
[----:B------:R-:W-:Y:S02]  /*1b490*/  IMAD.IADD R2, R6, 0x1, R3 ;  /* 0x0000000106027824 */ /* 0x000fe400078e0203 */
[----:B------:R-:W-:Y:S02]  /*1b4a0*/  IMAD.MOV.U32 R6, RZ, RZ, RZ ;  /* 0x000000ffff067224 */ /* 0x000fe400078e00ff */
[----:B------:R-:W-:-:S07]  /*1b4b0*/  IMAD.MOV.U32 R13, RZ, RZ, R2 ;  /* 0x000000ffff0d7224 */ /* 0x000fce00078e0002 */
[----:B------:R-:W-:Y:S05]  /*1b4c0*/  WARPSYNC.COLLECTIVE R15, `(.L_x_1634) ;  /* 0x000000000f087348 */ /* 0x000fea0003c00000 */
[----:B------:R0:W1:Y:S02]  /*1b4d0*/  SHFL.UP P6, R14, R13, R12, R11 ;  /* 0x0400000c0d0e7389 */ /* 0x00006400000c000b */
[----:B01----:R-:W-:Y:S01]  /*1b4e0*/  ENDCOLLECTIVE ;  /* 0x000000000000791b */ /* 0x003fe20003800000 */
.L_x_1634:
[----:B------:R-:W-:Y:S01]  /*1b4f0*/  IMAD.MOV.U32 R12, RZ, RZ, 0x8 ;  /* 0x00000008ff0c7424 */ /* 0x000fe200078e00ff */
[----:B------:R-:W-:-:S05]  /*1b500*/  SEL R3, R14, RZ, P3 ;  /* 0x000000ff0e037207 */ /* 0x000fca0001800000 */
[----:B------:R-:W-:-:S04]  /*1b510*/  IMAD.IADD R3, R2, 0x1, R3 ;  /* 0x0000000102037824 */ /* 0x000fc800078e0203 */
[----:B------:R-:W-:-:S07]  /*1b520*/  IMAD.MOV.U32 R13, RZ, RZ, R3 ;  /* 0x000000ffff0d7224 */ /* 0x000fce00078e0003 */
[----:B------:R-:W-:Y:S05]  /*1b530*/  WARPSYNC.COLLECTIVE R15, `(.L_x_1635) ;  /* 0x000000000f087348 */ /* 0x000fea0003c00000 */
[----:B------:R0:W1:Y:S02]  /*1b540*/  SHFL.UP P6, R14, R13, R12, R11 ;  /* 0x0400000c0d0e7389 */ /* 0x00006400000c000b */
[----:B01----:R-:W-:Y:S01]  /*1b550*/  ENDCOLLECTIVE ;  /* 0x000000000000791b */ /* 0x003fe20003800000 */
.L_x_1635:
[----:B------:R-:W-:Y:S01]  /*1b560*/  IMAD.MOV.U32 R12, RZ, RZ, 0x10 ;  /* 0x00000010ff0c7424 */ /* 0x000fe200078e00ff */
[----:B------:R-:W-:-:S05]  /*1b570*/  SEL R4, R14, RZ, P4 ;  /* 0x000000ff0e047207 */ /* 0x000fca0002000000 */
[----:B------:R-:W-:-:S04]  /*1b580*/  IMAD.IADD R4, R3, 0x1, R4 ;  /* 0x0000000103047824 */ /* 0x000fc800078e0204 */
[----:B------:R-:W-:-:S07]  /*1b590*/  IMAD.MOV.U32 R13, RZ, RZ, R4 ;  /* 0x000000ffff0d7224 */ /* 0x000fce00078e0004 */
[----:B------:R-:W-:Y:S05]  /*1b5a0*/  WARPSYNC.COLLECTIVE R15, `(.L_x_1636) ;  /* 0x000000000f087348 */ /* 0x000fea0003c00000 */
[----:B------:R0:W1:Y:S02]  /*1b5b0*/  SHFL.UP P6, R14, R13, R12, R11 ;  /* 0x0400000c0d0e7389 */ /* 0x00006400000c000b */
[----:B01----:R-:W-:Y:S01]  /*1b5c0*/  ENDCOLLECTIVE ;  /* 0x000000000000791b */ /* 0x003fe20003800000 */
.L_x_1636:
        /* <DEDUP_REMOVED lines=8> */
.L_x_1637:
[----:B------:R-:W-:Y:S05]  /*1b650*/  BRA `(.L_x_1638) ;  /* 0xffffffb000947947 */ /* 0x000fea000383ffff */
.L_x_1509:
[----:B------:R-:W-:Y:S01]  /*1b660*/  BSSY B0, `(.L_x_1639) ;  /* 0x0000007000007945 */ /* 0x000fe20003800000 */
[----:B------:R-:W-:Y:S02]  /*1b670*/  IMAD.MOV.U32 R12, RZ, RZ, 0x1 ;  /* 0x00000001ff0c7424 */ /* 0x000fe400078e00ff */
[----:B------:R-:W-:Y:S02]  /*1b680*/  IMAD.MOV.U32 R11, RZ, RZ, RZ ;  /* 0x000000ffff0b7224 */ /* 0x000fe400078e00ff */
[----:B------:R-:W-:-:S07]  /*1b690*/  IMAD.MOV.U32 R15, RZ, RZ, -0x1 ;  /* 0xffffffffff0f7424 */ /* 0x000fce00078e00ff */
[----:B------:R-:W-:Y:S05]  /*1b6a0*/  WARPSYNC.COLLECTIVE R15, `(.L_x_1640) ;  /* 0x000000000f087348 */ /* 0x000fea0003c00000 */
[----:B------:R0:W1:Y:S02]  /*1b6b0*/  SHFL.UP P6, R14, R13, R12, R11 ;  /* 0x0400000c0d0e7389 */ /* 0x00006400000c000b */
[----:B01----:R-:W-:Y:S01]  /*1b6c0*/  ENDCOLLECTIVE ;  /* 0x000000000000791b */ /* 0x003fe20003800000 */
.L_x_1640:
[----:B------:R-:W-:Y:S05]  /*1b6d0*/  BSYNC B0 ;  /* 0x0000000000007941 */ /* 0x000fea0003800000 */
.L_x_1639:
        /* <DEDUP_REMOVED lines=8> */
.L_x_1641:
[----:B------:R-:W-:Y:S01]  /*1b760*/  IMAD.MOV.U32 R12, RZ, RZ, 0x4 ;  /* 0x00000004ff0c7424 */ /* 0x000fe200078e00ff */
[----:B------:R-:W-:-:S05]  /*1b770*/  SEL R2, R14, RZ, P2 ;  /* 0x000000ff0e027207 */ /* 0x000fca0001000000 */
[----:B------:R-:W-:-:S04]  /*1b780*/  IMAD.IADD R2, R13, 0x1, R2 ;  /* 0x000000010d027824 */ /* 0x000fc800078e0202 */
[----:B------:R-:W-:-:S07]  /*1b790*/  IMAD.MOV.U32 R13, RZ, RZ, R2 ;  /* 0x000000ffff0d7224 */ /* 0x000fce00078e0002 */
[----:B------:R-:W-:Y:S05]  /*1b7a0*/  WARPSYNC.COLLECTIVE R15, `(.L_x_1642) ;  /* 0x000000000f087348 */ /* 0x000fea0003c00000 */
[----:B------:R0:W1:Y:S02]  /*1b7b0*/  SHFL.UP P6, R14, R13, R12, R11 ;  /* 0x0400000c0d0e7389 */ /* 0x00006400000c000b */
[----:B01----:R-:W-:Y:S01]  /*1b7c0*/  ENDCOLLECTIVE ;  /* 0x000000000000791b */ /* 0x003fe20003800000 */
.L_x_1642:
[----:B------:R-:W-:Y:S01]  /*1b7d0*/  IMAD.MOV.U32 R12, RZ, RZ, 0x8 ;  /* 0x00000008ff0c7424 */ /* 0x000fe200078e00ff */
[----:B------:R-:W-:-:S05]  /*1b7e0*/  SEL R3, R14, RZ, P3 ;  /* 0x000000ff0e037207 */ /* 0x000fca0001800000 */
[----:B------:R-:W-:-:S04]  /*1b7f0*/  IMAD.IADD R3, R2, 0x1, R3 ;  /* 0x0000000102037824 */ /* 0x000fc800078e0203 */
[----:B------:R-:W-:-:S07]  /*1b800*/  IMAD.MOV.U32 R13, RZ, RZ, R3 ;  /* 0x000000ffff0d7224 */ /* 0x000fce00078e0003 */
[----:B------:R-:W-:Y:S05]  /*1b810*/  WARPSYNC.COLLECTIVE R15, `(.L_x_1643) ;  /* 0x000000000f087348 */ /* 0x000fea0003c00000 */
[----:B------:R0:W1:Y:S02]  /*1b820*/  SHFL.UP P6, R14, R13, R12, R11 ;  /* 0x0400000c0d0e7389 */ /* 0x00006400000c000b */
[----:B01----:R-:W-:Y:S01]  /*1b830*/  ENDCOLLECTIVE ;  /* 0x000000000000791b */ /* 0x003fe20003800000 */
.L_x_1643:
[----:B------:R-:W-:Y:S01]  /*1b840*/  IMAD.MOV.U32 R12, RZ, RZ, 0x10 ;  /* 0x00000010ff0c7424 */ /* 0x000fe200078e00ff */
[----:B------:R-:W-:-:S05]  /*1b850*/  SEL R4, R14, RZ, P4 ;  /* 0x000000ff0e047207 */ /* 0x000fca0002000000 */
[----:B------:R-:W-:-:S04]  /*1b860*/  IMAD.IADD R4, R3, 0x1, R4 ;  /* 0x0000000103047824 */ /* 0x000fc800078e0204 */
[----:B------:R-:W-:-:S07]  /*1b870*/  IMAD.MOV.U32 R13, RZ, RZ, R4 ;  /* 0x000000ffff0d7224 */ /* 0x000fce00078e0004 */
[----:B------:R-:W-:Y:S05]  /*1b880*/  WARPSYNC.COLLECTIVE R15, `(.L_x_1644) ;  /* 0x000000000f087348 */ /* 0x000fea0003c00000 */
[----:B------:R0:W1:Y:S02]  /*1b890*/  SHFL.UP P6, R14, R13, R12, R11 ;  /* 0x0400000c0d0e7389 */ /* 0x00006400000c000b */
[----:B01----:R-:W-:Y:S01]  /*1b8a0*/  ENDCOLLECTIVE ;  /* 0x000000000000791b */ /* 0x003fe20003800000 */
.L_x_1644:
        /* <DEDUP_REMOVED lines=8> */
.L_x_1645:
[----:B------:R-:W-:Y:S05]  /*1b930*/  BRA `(.L_x_1646) ;  /* 0xffffffb000807947 */ /* 0x000fea000383ffff */
.L_x_1511:
[----:B------:R-:W-:Y:S01]  /*1b940*/  BSSY B0, `(.L_x_1647) ;  /* 0x0000006000007945 */ /* 0x000fe20003800000 */
[----:B------:R-:W-:Y:S01]  /*1b950*/  PLOP3.LUT P6, PT, P6, PT, PT, 0x8, 0x0 ;  /* 0x000000000000781c */ /* 0x000fe200037ce170 */
[----:B------:R-:W-:-:S12]  /*1b960*/  IMAD.MOV.U32 R15, RZ, RZ, -0x1 ;  /* 0xffffffffff0f7424 */ /* 0x000fd800078e00ff */
[----:B0-----:R-:W-:Y:S05]  /*1b970*/  WARPSYNC.COLLECTIVE R15, `(.L_x_1648) ;  /* 0x000000000f087348 */ /* 0x001fea0003c00000 */
[----:B------:R-:W-:Y:S01]  /*1b980*/  VOTE.ANY R14, PT, P6 ;  /* 0x00000000000e7806 */ /* 0x000fe200030e0100 */
[----:B0-----:R-:W-:Y:S06]  /*1b990*/  ENDCOLLECTIVE ;  /* 0x000000000000791b */ /* 0x001fec0003800000 */
.L_x_1648:
[----:B------:R-:W-:Y:S05]  /*1b9a0*/  BSYNC B0 ;  /* 0x0000000000007941 */ /* 0x000fea0003800000 */
.L_x_1647:
[----:B------:R-:W-:Y:S02]  /*1b9b0*/  IMAD.MOV.U32 R3, RZ, RZ, R14 ;  /* 0x000000ffff037224 */ /* 0x000fe400078e000e */
[----:B------:R-:W-:Y:S02]  /*1b9c0*/  IMAD.MOV.U32 R13, RZ, RZ, R17 ;  /* 0x000000ffff0d7224 */ /* 0x000fe400078e0011 */
[----:B------:R0:W1:Y:S01]  /*1b9d0*/  POPC R12, R3 ;  /* 0x00000003000c7309 */ /* 0x0000620000000000 */
[----:B------:R-:W-:Y:S02]  /*1b9e0*/  IMAD.MOV.U32 R11, RZ, RZ, 0x1f ;  /* 0x0000001fff0b7424 */ /* 0x000fe400078e00ff */
[----:B------:R-:W-:-:S07]  /*1b9f0*/  IMAD.MOV.U32 R15, RZ, RZ, -0x1 ;  /* 0xffffffffff0f7424 */ /* 0x000fce00078e00ff */
[----:B01----:R-:W-:Y:S05]  /*1ba00*/  WARPSYNC.COLLECTIVE R15, `(.L_x_1649) ;  /* 0x000000000f087348 */ /* 0x003fea0003c00000 */
[----:B-1----:R1:W2:Y:S02]  /*1ba10*/  SHFL.IDX P6, R14, R13, R12, R11 ;  /* 0x0000000c0d0e7389 */ /* 0x0022a400000c000b */
[----:B012---:R-:W-:Y:S01]  /*1ba20*/  ENDCOLLECTIVE ;  /* 0x000000000000791b */ /* 0x007fe20003800000 */
.L_x_1649:
[----:B------:R-:W-:Y:S02]  /*1ba30*/  IMAD.IADD R19, R12, 0x1, R19 ;  /* 0x000000010c137824 */ /* 0x000fe400078e0213 */
[----:B------:R-:W-:Y:S02]  /*1ba40*/  IMAD.MOV.U32 R13, RZ, RZ, R8 ;  /* 0x000000ffff0d7224 */ /* 0x000fe400078e0008 */
[----:B------:R-:W-:-:S07]  /*1ba50*/  IMAD.MOV.U32 R17, RZ, RZ, R14 ;  /* 0x000000ffff117224 */ /* 0x000fce00078e000e */
[----:B------:R-:W-:Y:S05]  /*1ba60*/  WARPSYNC.COLLECTIVE R15, `(.L_x_1650) ;  /* 0x000000000f087348 */ /* 0x000fea0003c00000 */
[----:B------:R0:W1:Y:S02]  /*1ba70*/  SHFL.IDX P6, R14, R13, R12, R11 ;  /* 0x0000000c0d0e7389 */ /* 0x00006400000c000b */
[----:B01----:R-:W-:Y:S01]  /*1ba80*/  ENDCOLLECTIVE ;  /* 0x000000000000791b */ /* 0x003fe20003800000 */
.L_x_1650:
[----:B------:R-:W-:Y:S01]  /*1ba90*/  IMAD.MOV.U32 R8, RZ, RZ, R14 ;  /* 0x000000ffff087224 */ /* 0x000fe200078e000e */
[----:B------:R-:W-:Y:S06]  /*1baa0*/  BRA `(.L_x_1651) ;  /* 0xffffffb000647947 */ /* 0x000fec000383ffff */
.L_x_1513:
[----:B------:R-:W-:Y:S01]  /*1bab0*/  BSSY B0, `(.L_x_1652) ;  /* 0x0000007000007945 */ /* 0x000fe20003800000 */
[----:B------:R-:W-:Y:S02]  /*1bac0*/  IMAD.MOV.U32 R13, RZ, RZ, R2 ;  /* 0x000000ffff0d7224 */ /* 0x000fe400078e0002 */
[----:B------:R-:W-:Y:S02]  /*1bad0*/  IMAD.MOV.U32 R11, RZ, RZ, 0x1f ;  /* 0x0000001fff0b7424 */ /* 0x000fe400078e00ff */
[----:B------:R-:W-:-:S07]  /*1bae0*/  IMAD.MOV.U32 R15, RZ, RZ, -0x1 ;  /* 0xffffffffff0f7424 */ /* 0x000fce00078e00ff */
[----:B0-23--:R-:W-:Y:S05]  /*1baf0*/  WARPSYNC.COLLECTIVE R15, `(.L_x_1653) ;  /* 0x000000000f087348 */ /* 0x00dfea0003c00000 */
[----:B------:R1:W4:Y:S02]  /*1bb00*/  SHFL.IDX P6, R14, R13, R12, R11 ;  /* 0x0000000c0d0e7389 */ /* 0x00032400000c000b */
[----:B01234-:R-:W-:Y:S01]  /*1bb10*/  ENDCOLLECTIVE ;  /* 0x000000000000791b */ /* 0x01ffe20003800000 */
.L_x_1653:
[----:B------:R-:W-:Y:S05]  /*1bb20*/  BSYNC B0 ;  /* 0x0000000000007941 */ /* 0x000fea0003800000 */
.L_x_1652:
[----:B------:R-:W-:Y:S01]  /*1bb30*/  IMAD.MOV.U32 R6, RZ, RZ, R14 ;  /* 0x000000ffff067224 */ /* 0x000fe200078e000e */
[----:B------:R-:W-:Y:S06]  /*1bb40*/  BRA `(.L_x_1512) ;  /* 0xffffffb000547947 */ /* 0x000fec000383ffff */
.L_x_1519:
[----:B-1----:R1:W3:Y:S02]  /*1bb50*/  SYNCS.PHASECHK.TRANS64.TRYWAIT P0, [R4+URZ+0x28820], R0 ;  /* 0x02882000040075a7 */ /* 0x0022e4000800017f */
[----:B---3--:R-:W-:Y:S05]  /*1bb60*/  @!P0 NANOSLEEP.SYNCS 0x989680 ;  /* 0x009896800000895d */ /* 0x008fea0003900000 */
[----:B------:R-:W3:Y:S02]  /*1bb70*/  @!P0 SYNCS.PHASECHK.TRANS64 P0, [R4+URZ+0x28820], R0 ;  /* 0x02882000040085a7 */ /* 0x000ee4000800007f */
[----:B---3--:R-:W-:Y:S05]  /*1bb80*/  @!P0 BRA `(.L_x_1519) ;  /* 0xfffffffc00f08947 */ /* 0x008fea000383ffff */
[----:B------:R-:W-:Y:S05]  /*1bb90*/  BRA `(.L_x_1654) ;  /* 0xffffffb800ac7947 */ /* 0x000fea000383ffff */
.L_x_1520:
        /* <DEDUP_REMOVED lines=11> */
.L_x_1656:
[----:B------:R-:W-:Y:S05]  /*1bc50*/  BSYNC B0 ;  /* 0x0000000000007941 */ /* 0x000fea0003800000 */
.L_x_1655:
[----:B------:R-:W-:Y:S05]  /*1bc60*/  BRA `(.L_x_1657) ;  /* 0xffffffb800947947 */ /* 0x000fea000383ffff */
.L_x_1523:
[----:B------:R-:W-:Y:S01]  /*1bc70*/  BSSY B1, `(.L_x_1658) ;  /* 0x0000006000017945 */ /* 0x000fe20003800000 */
[----:B------:R-:W-:-:S07]  /*1bc80*/  IMAD.MOV.U32 R15, RZ, RZ, -0x1 ;  /* 0xffffffffff0f7424 */ /* 0x000fce00078e00ff */
[----:B012---:R-:W-:Y:S05]  /*1bc90*/  WARPSYNC.COLLECTIVE R15, `(.L_x_1659) ;  /* 0x000000000f0c7348 */ /* 0x007fea0003c00000 */
[----:B------:R-:W-:Y:S02]  /*1bca0*/  ELECT P6, UR62, PT ;  /* 0x00000000003e782f */ /* 0x000fe400038c0000 */
[----:B------:R-:W-:Y:S01]  /*1bcb0*/  MOV R14, UR62 ;  /* 0x0000003e000e7c02 */ /* 0x000fe20008000f00 */
[----:B012---:R-:W-:Y:S10]  /*1bcc0*/  ENDCOLLECTIVE ;  /* 0x000000000000791b */ /* 0x007ff40003800000 */
.L_x_1659:
[----:B------:R-:W-:Y:S05]  /*1bcd0*/  BSYNC B1 ;  /* 0x0000000000017941 */ /* 0x000fea0003800000 */
.L_x_1658:
[----:B------:R-:W-:Y:S05]  /*1bce0*/  BRA `(.L_x_1660) ;  /* 0xffffffb8008c7947 */ /* 0x000fea000383ffff */
.L_x_1525:
[----:B-1----:R1:W3:Y:S02]  /*1bcf0*/  SYNCS.PHASECHK.TRANS64.TRYWAIT P1, [R5+URZ+0x28840], R0 ;  /* 0x02884000050075a7 */ /* 0x0022e4000802017f */
[----:B---3--:R-:W-:Y:S05]  /*1bd00*/  @!P1 NANOSLEEP.SYNCS 0x989680 ;  /* 0x009896800000995d */ /* 0x008fea0003900000 */
[----:B------:R-:W3:Y:S02]  /*1bd10*/  @!P1 SYNCS.PHASECHK.TRANS64 P1, [R5+URZ+0x28840], R0 ;  /* 0x02884000050095a7 */ /* 0x000ee4000802007f */
[----:B---3--:R-:W-:Y:S05]  /*1bd20*/  @!P1 BRA `(.L_x_1525) ;  /* 0xfffffffc00f09947 */ /* 0x008fea000383ffff */
[----:B------:R-:W-:Y:S05]  /*1bd30*/  BRA `(.L_x_1661) ;  /* 0xffffffb800b47947 */ /* 0x000fea000383ffff */
.L_x_1527:
[----:B---3--:R3:W4:Y:S02]  /*1bd40*/  SYNCS.PHASECHK.TRANS64.TRYWAIT P1, [R25+URZ+0x28840], R2 ;  /* 0x02884002190075a7 */ /* 0x008724000802017f */
[----:B----4-:R-:W-:Y:S05]  /*1bd50*/  @!P1 NANOSLEEP.SYNCS 0x989680 ;  /* 0x009896800000995d */ /* 0x010fea0003900000 */
[----:B------:R-:W4:Y:S02]  /*1bd60*/  @!P1 SYNCS.PHASECHK.TRANS64 P1, [R25+URZ+0x28840], R2 ;  /* 0x02884002190095a7 */ /* 0x000f24000802007f */
[----:B----4-:R-:W-:Y:S05]  /*1bd70*/  @!P1 BRA `(.L_x_1527) ;  /* 0xfffffffc00f09947 */ /* 0x010fea000383ffff */
[----:B------:R-:W-:Y:S05]  /*1bd80*/  BRA `(.L_x_1662) ;  /* 0xffffffb800c07947 */ /* 0x000fea000383ffff */
.L_x_1529:
[----:B----4-:R4:W0:Y:S02]  /*1bd90*/  SYNCS.PHASECHK.TRANS64.TRYWAIT P1, [R5+URZ+0x28860], R0 ;  /* 0x02886000050075a7 */ /* 0x010824000802017f */
[----:B0-----:R-:W-:Y:S05]  /*1bda0*/  @!P1 NANOSLEEP.SYNCS 0x989680 ;  /* 0x009896800000995d */ /* 0x001fea0003900000 */
[----:B------:R-:W0:Y:S02]  /*1bdb0*/  @!P1 SYNCS.PHASECHK.TRANS64 P1, [R5+URZ+0x28860], R0 ;  /* 0x02886000050095a7 */ /* 0x000e24000802007f */
[----:B0-----:R-:W-:Y:S05]  /*1bdc0*/  @!P1 BRA `(.L_x_1529) ;  /* 0xfffffffc00f09947 */ /* 0x001fea000383ffff */
[----:B------:R-:W-:Y:S05]  /*1bdd0*/  BRA `(.L_x_1663) ;  /* 0xffffffb800bc7947 */ /* 0x000fea000383ffff */
.L_x_1664:
        /* <DEDUP_REMOVED lines=10> */
.L_x_3546:


//--------------------- .text._ZN7cutlass13device_kernelIN5flash11enable_sm90INS1_16FlashAttnFwdSm90INS1_25CollectiveMainloopFwdSm90ILi2EN4cute5tupleIJNS5_1CILi1EEES8_S8_EEENS6_IJNS7_ILi128EEESA_SA_EEELi128ENS_6half_tEfNS_4arch4Sm90ELb0ELb1ELb0ELb1ELb1ELb1ELb0ELb1ELb1ELb1ELb1ELb0EEENS1_21CollectiveEpilogueFwdISB_S9_SC_SE_Li256ELb1ELb1ELb1ELb0EEENS1_36VarlenDynamicPersistentTileSchedulerILi128ELi128ELi256ELi128ELb1ELb1ELb1ELb1ELb0ELb1EEEEEEEEEvNT_6ParamsE --------------------------
	.section	.text._ZN7cutlass13device_kernelIN5flash11enable_sm90INS1_16FlashAttnFwdSm90INS1_25CollectiveMainloopFwdSm90ILi2EN4cute5tupleIJNS5_1CILi1EEES8_S8_EEENS6_IJNS7_ILi128EEESA_SA_EEELi128ENS_6half_tEfNS_4arch4Sm90ELb0ELb1ELb0ELb1ELb1ELb1ELb0ELb1ELb1ELb1ELb1ELb0EEENS1_21CollectiveEpilogueFwdISB_S9_SC_SE_Li256ELb1ELb1ELb1ELb0EEENS1_36VarlenDynamicPersistentTileSchedulerILi128ELi128ELi256ELi128ELb1ELb1ELb1ELb1ELb0ELb1EEEEEEEEEvNT_6ParamsE,"ax",@progbits
	.align	128
.text._ZN7cutlass13device_kernelIN5flash11enable_sm90INS1_16FlashAttnFwdSm90INS1_25CollectiveMainloopFwdSm90ILi2EN4cute5tupleIJNS5_1CILi1EEES8_S8_EEENS6_IJNS7_ILi128EEESA_SA_EEELi128ENS_6half_tEfNS_4arch4Sm90ELb0ELb1ELb0ELb1ELb1ELb1ELb0ELb1ELb1ELb1ELb1ELb0EEENS1_21CollectiveEpilogueFwdISB_S9_SC_SE_Li256ELb1ELb1ELb1ELb0EEENS1_36VarlenDynamicPersistentTileSchedulerILi128ELi128ELi256ELi128ELb1ELb1ELb1ELb1ELb0ELb1EEEEEEEEEvNT_6ParamsE:
        .type           _ZN7cutlass13device_kernelIN5flash11enable_sm90INS1_16FlashAttnFwdSm90INS1_25CollectiveMainloopFwdSm90ILi2EN4cute5tupleIJNS5_1CILi1EEES8_S8_EEENS6_IJNS7_ILi128EEESA_SA_EEELi128ENS_6half_tEfNS_4arch4Sm90ELb0ELb1ELb0ELb1ELb1ELb1ELb0ELb1ELb1ELb1ELb1ELb0EEENS1_21CollectiveEpilogueFwdISB_S9_SC_SE_Li256ELb1ELb1ELb1ELb0EEENS1_36VarlenDynamicPersistentTileSchedulerILi128ELi128ELi256ELi128ELb1ELb1ELb1ELb1ELb0ELb1EEEEEEEEEvNT_6ParamsE,@function
        .size           _ZN7cutlass13device_kernelIN5flash11enable_sm90INS1_16FlashAttnFwdSm90INS1_25CollectiveMainloopFwdSm90ILi2EN4cute5tupleIJNS5_1CILi1EEES8_S8_EEENS6_IJNS7_ILi128EEESA_SA_EEELi128ENS_6half_tEfNS_4arch4Sm90ELb0ELb1ELb0ELb1ELb1ELb1ELb0ELb1ELb1ELb1ELb1ELb0EEENS1_21CollectiveEpilogueFwdISB_S9_SC_SE_Li256ELb1ELb1ELb1ELb0EEENS1_36VarlenDynamicPersistentTileSchedulerILi128ELi128ELi256ELi128ELb1ELb1ELb1ELb1ELb0ELb1EEEEEEEEEvNT_6ParamsE,(.L_x_3547 - _ZN7cutlass13device_kernelIN5flash11enable_sm90INS1_16FlashAttnFwdSm90INS1_25CollectiveMainloopFwdSm90ILi2EN4cute5tupleIJNS5_1CILi1EEES8_S8_EEENS6_IJNS7_ILi128EEESA_SA_EEELi128ENS_6half_tEfNS_4arch4Sm90ELb0ELb1ELb0ELb1ELb1ELb1ELb0ELb1ELb1ELb1ELb1ELb0EEENS1_21CollectiveEpilogueFwdISB_S9_SC_SE_Li256ELb1ELb1ELb1ELb0EEENS1_36VarlenDynamicPersistentTileSchedulerILi128ELi128ELi256ELi128ELb1ELb1ELb1ELb1ELb0ELb1EEEEEEEEEvNT_6ParamsE)
        .other          _ZN7cutlass13device_kernelIN5flash11enable_sm90INS1_16FlashAttnFwdSm90INS1_25CollectiveMainloopFwdSm90ILi2EN4cute5tupleIJNS5_1CILi1EEES8_S8_EEENS6_IJNS7_ILi128EEESA_SA_EEELi128ENS_6half_tEfNS_4arch4Sm90ELb0ELb1ELb0ELb1ELb1ELb1ELb0ELb1ELb1ELb1ELb1ELb0EEENS1_21CollectiveEpilogueFwdISB_S9_SC_SE_Li256ELb1ELb1ELb1ELb0EEENS1_36VarlenDynamicPersistentTileSchedulerILi128ELi128ELi256ELi128ELb1ELb1ELb1ELb1ELb0ELb1EEEEEEEEEvNT_6ParamsE,@"STO_CUDA_ENTRY STV_DEFAULT"
_ZN7cutlass13device_kernelIN5flash11enable_sm90INS1_16FlashAttnFwdSm90INS1_25CollectiveMainloopFwdSm90ILi2EN4cute5tupleIJNS5_1CILi1EEES8_S8_EEENS6_IJNS7_ILi128EEESA_SA_EEELi128ENS_6half_tEfNS_4arch4Sm90ELb0ELb1ELb0ELb1ELb1ELb1ELb0ELb1ELb1ELb1ELb1ELb0EEENS1_21CollectiveEpilogueFwdISB_S9_SC_SE_Li256ELb1ELb1ELb1ELb0EEENS1_36VarlenDynamicPersistentTileSchedulerILi128ELi128ELi256ELi128ELb1ELb1ELb1ELb1ELb0ELb1EEEEEEEEEvNT_6ParamsE:
        /* <DEDUP_REMOVED lines=18> */
.L_x_1666:
[----:B------:R-:W-:Y:S05]  /*0120*/  BSYNC B0 ;  /* 0x0000000000007941 */ /* 0x000fea0003800000 */
.L_x_1665:
        /* <DEDUP_REMOVED lines=41> */
.L_x_1667:
        /* <DEDUP_REMOVED lines=22> */
.L_x_1668:
        /* <DEDUP_REMOVED lines=18> */
.L_x_1669:
        /* <DEDUP_REMOVED lines=22> */
.L_x_1670:
        /* <DEDUP_REMOVED lines=22> */
.L_x_1671:
        /* <DEDUP_REMOVED lines=8> */
.L_x_1674:
        /* <DEDUP_REMOVED lines=19> */
[----:B------:R-:W-:Y:S01]  /*0ab0*/  ULOP3.LUT UR39, UR36, 0x1, URZ, 0xfc, !UPT ;  /* 0x0000000124277892 */ /* 0x000fe2000f8efc3f */
[----:B------:R-:W-:Y:S01]  /*0ac0*/  VIADD R214, R18, 0x10400 ;  /* 0x0001040012d67836 */ /* 0x000fe20000000000 */
[----:B------:R-:W-:Y:S01]  /*0ad0*/  UMOV UR37, URZ ;  /* 0x0000003f00257c82 */ /* 0x000fe20008000000 */
[----:B------:R-:W-:Y:S01]  /*0ae0*/  IMAD.MOV.U32 R19, RZ, RZ, RZ ;  /* 0x000000ffff137224 */ /* 0x000fe200078e00ff */
[----:B------:R-:W-:Y:S01]  /*0af0*/  SHF.R.S32.HI R3, RZ, 0x1f, R0 ;  /* 0x0000001fff037819 */ /* 0x000fe20000011400 */
[----:B------:R-:W-:Y:S02]  /*0b00*/  IMAD.MOV.U32 R199, RZ, RZ, RZ ;  /* 0x000000ffffc77224 */ /* 0x000fe400078e00ff */
[----:B------:R-:W-:Y:S01]  /*0b10*/  IMAD.MOV.U32 R187, RZ, RZ, RZ ;  /* 0x000000ffffbb7224 */ /* 0x000fe200078e00ff */
[CC--:B------:R-:W-:Y:S01]  /*0b20*/  LEA.HI R2, R3.reuse, R0.reuse, RZ, 0x7 ;  /* 0x0000000003027211 */ /* 0x0c0fe200078f38ff */
[----:B------:R-:W-:Y:S01]  /*0b30*/  IMAD.MOV.U32 R184, RZ, RZ, RZ ;  /* 0x000000ffffb87224 */ /* 0x000fe200078e00ff */
[----:B------:R-:W-:-:S02]  /*0b40*/  LEA.HI R4, R3, R0, RZ, 0x4 ;  /* 0x0000000003047211 */ /* 0x000fc400078f20ff */
[----:B------:R-:W-:Y:S02]  /*0b50*/  LOP3.LUT R5, R2, 0xffffff80, RZ, 0xc0, !PT ;  /* 0xffffff8002057812 */ /* 0x000fe400078ec0ff */
[----:B------:R-:W-:Y:S02]  /*0b60*/  SHF.R.S32.HI R7, RZ, 0x4, R4 ;  /* 0x00000004ff077819 */ /* 0x000fe40000011404 */
[----:B------:R-:W-:Y:S01]  /*0b70*/  SHF.R.S32.HI R13, RZ, 0x7, R2 ;  /* 0x00000007ff0d7819 */ /* 0x000fe20000011402 */
[----:B------:R-:W-:Y:S01]  /*0b80*/  IMAD.IADD R14, R0, 0x1, -R5 ;  /* 0x00000001000e7824 */ /* 0x000fe200078e0a05 */
[CC--:B------:R-:W-:Y:S02]  /*0b90*/  LEA.HI R5, R3.reuse, R0.reuse, RZ, 0x5 ;  /* 0x0000000003057211 */ /* 0x0c0fe400078f28ff */
[----:B------:R-:W-:Y:S02]  /*0ba0*/  LEA.HI R188, R3, R0, RZ, 0x3 ;  /* 0x0000000003bc7211 */ /* 0x000fe400078f18ff */
[----:B------:R-:W-:Y:S01]  /*0bb0*/  SHF.R.S32.HI R8, RZ, 0x1f, R14 ;  /* 0x0000001fff087819 */ /* 0x000fe2000001140e */
[----:B------:R-:W-:Y:S01]  /*0bc0*/  IMAD.SHL.U32 R6, R5, 0x20, RZ ;  /* 0x0000002005067824 */ /* 0x000fe200078e00ff */
[----:B------:R-:W-:Y:S01]  /*0bd0*/  LOP3.LUT R5, R4, 0x3fffff0, RZ, 0xc0, !PT ;  /* 0x03fffff004057812 */ /* 0x000fe200078ec0ff */
[----:B------:R-:W-:Y:S01]  /*0be0*/  STL [R1+0xc], R14 ;  /* 0x00000c0e01007387 */ /* 0x000fe20000100800 */
[----:B------:R-:W-:-:S02]  /*0bf0*/  LEA.HI R10, R8, R14, RZ, 0x2 ;  /* 0x0000000e080a7211 */ /* 0x000fc400078f10ff */
[----:B------:R-:W-:Y:S01]  /*0c00*/  LOP3.LUT R6, R6, 0xfffffc00, RZ, 0xc0, !PT ;  /* 0xfffffc0006067812 */ /* 0x000fe200078ec0ff */
[----:B------:R-:W-:Y:S01]  /*0c10*/  IMAD.IADD R5, R0, 0x1, -R5 ;  /* 0x0000000100057824 */ /* 0x000fe200078e0a05 */
[--C-:B------:R-:W-:Y:S01]  /*0c20*/  SHF.R.S32.HI R11, RZ, 0x2, R10.reuse ;  /* 0x00000002ff0b7819 */ /* 0x100fe2000001140a */
[----:B------:R0:W-:Y:S01]  /*0c30*/  STL [R1+0x34], R13 ;  /* 0x0000340d01007387 */ /* 0x0001e20000100800 */
[----:B------:R-:W-:Y:S01]  /*0c40*/  SHF.R.S32.HI R12, RZ, 0x1f, R10 ;  /* 0x0000001fff0c7819 */ /* 0x000fe2000001140a */
[----:B------:R-:W-:Y:S01]  /*0c50*/  IMAD R9, R5, 0x40, R6 ;  /* 0x0000004005097824 */ /* 0x000fe200078e0206 */
[----:B------:R-:W-:Y:S02]  /*0c60*/  LEA.HI R5, R3, R0, RZ, 0x2 ;  /* 0x0000000003057211 */ /* 0x000fe400078f10ff */
[----:B------:R-:W-:Y:S02]  /*0c70*/  LEA.HI R4, R4, R7, RZ, 0x1 ;  /* 0x0000000704047211 */ /* 0x000fe400078f08ff */
[----:B------:R-:W-:-:S02]  /*0c80*/  LOP3.LUT R5, R5, 0xfffffffc, RZ, 0xc0, !PT ;  /* 0xfffffffc05057812 */ /* 0x000fc400078ec0ff */
[----:B------:R-:W-:Y:S02]  /*0c90*/  LEA.HI R12, R12, R11, RZ, 0x3 ;  /* 0x0000000b0c0c7211 */ /* 0x000fe400078f18ff */
[----:B------:R-:W-:Y:S02]  /*0ca0*/  LOP3.LUT R4, R4, 0x1ffffffe, RZ, 0xc0, !PT ;  /* 0x1ffffffe04047812 */ /* 0x000fe400078ec0ff */
[----:B------:R-:W-:Y:S02]  /*0cb0*/  IADD3 R6, R0, -R5, RZ ;  /* 0x8000000500067210 */ /* 0x000fe40007ffe0ff */
[----:B------:R-:W-:Y:S01]  /*0cc0*/  LEA.HI R2, R2, R13, RZ, 0x1 ;  /* 0x0000000d02027211 */ /* 0x000fe200078f08ff */
[----:B------:R-:W-:Y:S01]  /*0cd0*/  IMAD.IADD R4, R7, 0x1, -R4 ;  /* 0x0000000107047824 */ /* 0x000fe200078e0a04 */
[----:B------:R-:W-:Y:S02]  /*0ce0*/  LOP3.LUT R12, R12, 0xfffffff8, RZ, 0xc0, !PT ;  /* 0xfffffff80c0c7812 */ /* 0x000fe400078ec0ff */
[----:B------:R-:W-:-:S02]  /*0cf0*/  LEA.HI R8, R8, R14, RZ, 0x5 ;  /* 0x0000000e08087211 */ /* 0x000fc400078f28ff */
[----:B------:R-:W-:Y:S01]  /*0d00*/  LOP3.LUT R5, R188, 0xfffffff8, RZ, 0xc0, !PT ;  /* 0xfffffff8bc057812 */ /* 0x000fe200078ec0ff */
[----:B------:R-:W-:Y:S01]  /*0d10*/  IMAD.IADD R11, R11, 0x1, -R12 ;  /* 0x000000010b0b7824 */ /* 0x000fe200078e0a0c */
[----:B------:R-:W-:Y:S02]  /*0d20*/  SHF.R.S32.HI R188, RZ, 0x3, R188 ;  /* 0x00000003ffbc7819 */ /* 0x000fe400000114bc */
[----:B------:R-:W-:Y:S01]  /*0d30*/  LOP3.LUT R2, R2, 0x3fffffe, RZ, 0xc0, !PT ;  /* 0x03fffffe02027812 */ /* 0x000fe200078ec0ff */
[----:B------:R-:W-:Y:S01]  /*0d40*/  IMAD.IADD R220, R0, 0x1, -R5 ;  /* 0x0000000100dc7824 */ /* 0x000fe200078e0a05 */
[----:B------:R-:W-:Y:S01]  /*0d50*/  SHF.R.S32.HI R8, RZ, 0x5, R8 ;  /* 0x00000005ff087819 */ /* 0x000fe20000011408 */
[----:B------:R-:W-:Y:S01]  /*0d60*/  VIADD R15, R188, 0x20 ;  /* 0x00000020bc0f7836 */ /* 0x000fe20000000000 */
[----:B------:R-:W-:Y:S01]  /*0d70*/  LEA.HI R3, R3, R0, RZ, 0x6 ;  /* 0x0000000003037211 */ /* 0x000fe200078f30ff */
[----:B------:R-:W-:Y:S01]  /*0d80*/  IMAD R0, R4, 0x8, R9 ;  /* 0x0000000804007824 */ /* 0x000fe200078e0209 */
[----:B------:R-:W-:Y:S01]  /*0d90*/  LEA.HI R7, R6, R6, RZ, 0x1 ;  /* 0x0000000606077211 */ /* 0x000fe200078f08ff */
[----:B------:R-:W-:Y:S01]  /*0da0*/  IMAD.IADD R2, R13, 0x1, -R2 ;  /* 0x000000010d027824 */ /* 0x000fe200078e0a02 */
[----:B------:R-:W-:Y:S01]  /*0db0*/  SHF.L.U32 R3, R3, 0x3, RZ ;  /* 0x0000000303037819 */ /* 0x000fe200000006ff */
[----:B------:R-:W-:Y:S01]  /*0dc0*/  IMAD R11, R8, 0x10, R11 ;  /* 0x00000010080b7824 */ /* 0x000fe200078e020b */
[----:B------:R1:W-:Y:S01]  /*0dd0*/  STL [R1+0x3c], R0 ;  /* 0x00003c0001007387 */ /* 0x0003e20000100800 */
[C---:B0-----:R-:W-:Y:S01]  /*0de0*/  VIADD R13, R188.reuse, 0x40 ;  /* 0x00000040bc0d7836 */ /* 0x041fe20000000000 */
[----:B------:R-:W-:Y:S01]  /*0df0*/  LOP3.LUT R213, R3, 0xfffffe00, RZ, 0xc0, !PT ;  /* 0xfffffe0003d57812 */ /* 0x000fe200078ec0ff */
[----:B------:R-:W-:Y:S01]  /*0e00*/  VIADD R12, R188, 0x60 ;  /* 0x00000060bc0c7836 */ /* 0x000fe20000000000 */
[----:B------:R-:W-:Y:S01]  /*0e10*/  LOP3.LUT R7, R7, 0x1ffffffe, RZ, 0xc0, !PT ;  /* 0x1ffffffe07077812 */ /* 0x000fe200078ec0ff */
[----:B------:R-:W-:Y:S01]  /*0e20*/  IMAD R8, R2, 0x40, R11 ;  /* 0x0000004002087824 */ /* 0x000fe200078e020b */
[----:B------:R-:W-:Y:S01]  /*0e30*/  SHF.R.S32.HI R2, RZ, 0x1f, R13 ;  /* 0x0000001fff027819 */ /* 0x000fe2000001140d */
[----:B------:R-:W-:Y:S01]  /*0e40*/  IMAD.SHL.U32 R209, R188, 0x40, RZ ;  /* 0x00000040bcd17824 */ /* 0x000fe200078e00ff */
[----:B------:R-:W-:Y:S01]  /*0e50*/  SHF.R.S32.HI R5, RZ, 0x1f, R12 ;  /* 0x0000001fff057819 */ /* 0x000fe2000001140c */
[----:B------:R-:W-:Y:S01]  /*0e60*/  IMAD.SHL.U32 R205, R15, 0x40, RZ ;  /* 0x000000400fcd7824 */ /* 0x000fe200078e00ff */
[----:B-1----:R-:W-:Y:S01]  /*0e70*/  SHF.R.S32.HI R0, RZ, 0x1f, R15 ;  /* 0x0000001fff007819 */ /* 0x002fe2000001140f */
[----:B------:R-:W-:Y:S01]  /*0e80*/  IMAD.SHL.U32 R16, R220, 0x8, RZ ;  /* 0x00000008dc107824 */ /* 0x000fe200078e00ff */
[----:B------:R-:W-:Y:S01]  /*0e90*/  LEA.HI R4, R2, R13, RZ, 0x3 ;  /* 0x0000000d02047211 */ /* 0x000fe200078f18ff */
[----:B------:R-:W-:Y:S01]  /*0ea0*/  IMAD.SHL.U32 R204, R13, 0x40, RZ ;  /* 0x000000400dcc7824 */ /* 0x000fe200078e00ff */
[----:B------:R-:W-:Y:S01]  /*0eb0*/  LEA.HI R3, R0, R15, RZ, 0x3 ;  /* 0x0000000f00037211 */ /* 0x000fe200078f18ff */
[----:B------:R-:W-:Y:S01]  /*0ec0*/  IMAD.IADD R7, R6, 0x1, -R7 ;  /* 0x0000000106077824 */ /* 0x000fe200078e0a07 */
[----:B------:R-:W-:Y:S01]  /*0ed0*/  LEA.HI R5, R5, R12, RZ, 0x3 ;  /* 0x0000000c05057211 */ /* 0x000fe200078f18ff */
[----:B------:R-:W-:Y:S01]  /*0ee0*/  IMAD.SHL.U32 R4, R4, 0x40, RZ ;  /* 0x0000004004047824 */ /* 0x000fe200078e00ff */
[----:B------:R-:W-:Y:S01]  /*0ef0*/  LOP3.LUT R209, R209, 0x1c0, RZ, 0xc0, !PT ;  /* 0x000001c0d1d17812 */ /* 0x000fe200078ec0ff */
[----:B------:R-:W-:Y:S01]  /*0f00*/  IMAD.SHL.U32 R3, R3, 0x40, RZ ;  /* 0x0000004003037824 */ /* 0x000fe200078e00ff */
[----:B------:R-:W-:Y:S01]  /*0f10*/  SHF.L.U32 R203, R12, 0x6, RZ ;  /* 0x000000060ccb7819 */ /* 0x000fe200000006ff */
[----:B------:R-:W-:Y:S01]  /*0f20*/  IMAD.SHL.U32 R5, R5, 0x40, RZ ;  /* 0x0000004005057824 */ /* 0x000fe200078e00ff */
[----:B------:R-:W-:Y:S01]  /*0f30*/  LOP3.LUT R205, R205, 0x1c0, RZ, 0xc0, !PT ;  /* 0x000001c0cdcd7812 */ /* 0x000fe200078ec0ff */
[----:B------:R-:W-:Y:S01]  /*0f40*/  STL [R1+0x38], R8 ;  /* 0x0000380801007387 */ /* 0x000fe20000100800 */
[----:B------:R-:W-:Y:S01]  /*0f50*/  LOP3.LUT R0, R209, 0x38, R16, 0xf8, !PT ;  /* 0x00000038d1007812 */ /* 0x000fe200078ef810 */
[----:B------:R-:W-:Y:S01]  /*0f60*/  IMAD.SHL.U32 R22, R220, 0x4, RZ ;  /* 0x00000004dc167824 */ /* 0x000fe200078e00ff */
[----:B------:R-:W-:Y:S01]  /*0f70*/  SHF.R.U32.HI R6, RZ, 0x3, R209 ;  /* 0x00000003ff067819 */ /* 0x000fe200000116d1 */
[----:B------:R-:W-:Y:S01]  /*0f80*/  VIADD R2, R16, 0x40 ;  /* 0x0000004010027836 */ /* 0x000fe20000000000 */
[----:B------:R-:W-:Y:S01]  /*0f90*/  LOP3.LUT R204, R204, 0x1c0, RZ, 0xc0, !PT ;  /* 0x000001c0cccc7812 */ /* 0x000fe200078ec0ff */
[----:B------:R-:W-:Y:S01]  /*0fa0*/  VIADD R186, R22, 0x20 ;  /* 0x0000002016ba7836 */ /* 0x000fe20000000000 */
[----:B------:R-:W-:Y:S01]  /*0fb0*/  LOP3.LUT R203, R203, 0x1c0, RZ, 0xc0, !PT ;  /* 0x000001c0cbcb7812 */ /* 0x000fe200078ec0ff */
[----:B------:R-:W-:Y:S01]  /*0fc0*/  IMAD R202, R7, 0x8, R8 ;  /* 0x0000000807ca7824 */ /* 0x000fe200078e0208 */
[----:B------:R-:W-:-:S02]  /*0fd0*/  SHF.R.U32.HI R13, RZ, 0x3, R205 ;  /* 0x00000003ff0d7819 */ /* 0x000fc400000116cd */
[----:B------:R-:W-:Y:S02]  /*0fe0*/  LOP3.LUT R9, R205, 0x38, R16, 0xf8, !PT ;  /* 0x00000038cd097812 */ /* 0x000fe400078ef810 */
[----:B------:R-:W-:Y:S02]  /*0ff0*/  LOP3.LUT R212, R3, 0xfffffe00, RZ, 0xc0, !PT ;  /* 0xfffffe0003d47812 */ /* 0x000fe400078ec0ff */
[----:B------:R-:W-:Y:S02]  /*1000*/  LOP3.LUT R219, R213, R0, R6, 0xf6, !PT ;  /* 0x00000000d5db7212 */ /* 0x000fe400078ef606 */
[----:B------:R-:W-:Y:S02]  /*1010*/  SHF.R.U32.HI R12, RZ, 0x3, R204 ;  /* 0x00000003ff0c7819 */ /* 0x000fe400000116cc */
[----:B------:R-:W-:Y:S02]  /*1020*/  LOP3.LUT R0, R204, 0x38, R16, 0xf8, !PT ;  /* 0x00000038cc007812 */ /* 0x000fe400078ef810 */
[----:B------:R-:W-:-:S02]  /*1030*/  SHF.R.U32.HI R6, RZ, 0x3, R203 ;  /* 0x00000003ff067819 */ /* 0x000fc400000116cb */
[----:B------:R-:W-:Y:S02]  /*1040*/  LOP3.LUT R11, R203, 0x38, R16, 0xf8, !PT ;  /* 0x00000038cb0b7812 */ /* 0x000fe400078ef810 */
[----:B------:R-:W-:Y:S02]  /*1050*/  LOP3.LUT R211, R4, 0xfffffe00, RZ, 0xc0, !PT ;  /* 0xfffffe0004d37812 */ /* 0x000fe400078ec0ff */
[----:B------:R-:W-:Y:S02]  /*1060*/  LOP3.LUT R210, R5, 0xfffffe00, RZ, 0xc0, !PT ;  /* 0xfffffe0005d27812 */ /* 0x000fe400078ec0ff */
[----:B------:R-:W-:Y:S02]  /*1070*/  LOP3.LUT R10, R10, 0x7ffffffc, RZ, 0xc0, !PT ;  /* 0x7ffffffc0a0a7812 */ /* 0x000fe400078ec0ff */
[----:B------:R-:W-:Y:S02]  /*1080*/  LOP3.LUT R9, R212, R9, R13, 0xf6, !PT ;  /* 0x00000009d4097212 */ /* 0x000fe400078ef60d */
[----:B------:R-:W-:Y:S01]  /*1090*/  LOP3.LUT R3, R211, R0, R12, 0xf6, !PT ;  /* 0x00000000d3037212 */ /* 0x000fe200078ef60c */
[----:B------:R-:W-:Y:S01]  /*10a0*/  IMAD.IADD R10, R14, 0x1, -R10 ;  /* 0x000000010e0a7824 */ /* 0x000fe200078e0a0a */
[----:B------:R-:W-:Y:S01]  /*10b0*/  LOP3.LUT R11, R210, R11, R6, 0xf6, !PT ;  /* 0x0000000bd20b7212 */ /* 0x000fe200078ef606 */
[----:B------:R-:W-:Y:S01]  /*10c0*/  IMAD R4, R9, 0x2, R214 ;  /* 0x0000000209047824 */ /* 0x000fe200078e02d6 */
[----:B------:R-:W-:Y:S01]  /*10d0*/  LEA R3, R3, R214, 0x1 ;  /* 0x000000d603037211 */ /* 0x000fe200078e08ff */
[----:B------:R-:W-:Y:S01]  /*10e0*/  IMAD.SHL.U32 R189, R10, 0x2, RZ ;  /* 0x000000020abd7824 */ /* 0x000fe200078e00ff */
[----:B------:R-:W-:Y:S01]  /*10f0*/  SHF.R.S32.HI R23, RZ, 0x1f, R22 ;  /* 0x0000001fff177819 */ /* 0x000fe20000011416 */
[----:B------:R-:W-:Y:S01]  /*1100*/  IMAD R0, R11, 0x2, R214 ;  /* 0x000000020b007824 */ /* 0x000fe200078e02d6 */
[----:B------:R-:W-:Y:S01]  /*1110*/  STL [R1+0x30], R4 ;  /* 0x0000300401007387 */ /* 0x000fe20000100800 */
[C---:B------:R-:W-:Y:S01]  /*1120*/  VIADD R229, R189.reuse, 0x58 ;  /* 0x00000058bde57836 */ /* 0x040fe20000000000 */
[C---:B------:R-:W-:Y:S01]  /*1130*/  IADD3 R225, R189.reuse, 0x78, RZ ;  /* 0x00000078bde17810 */ /* 0x040fe20007ffe0ff */
[C---:B------:R-:W-:Y:S01]  /*1140*/  VIADD R228, R189.reuse, 0x60 ;  /* 0x00000060bde47836 */ /* 0x040fe20000000000 */
[----:B------:R0:W-:Y:S01]  /*1150*/  STL [R1+0x2c], R3 ;  /* 0x00002c0301007387 */ /* 0x0001e20000100800 */
[C---:B------:R-:W-:Y:S01]  /*1160*/  VIADD R227, R189.reuse, 0x68 ;  /* 0x00000068bde37836 */ /* 0x040fe20000000000 */
[----:B------:R-:W-:Y:S01]  /*1170*/  SHF.R.S32.HI R17, RZ, 0x1f, R16 ;  /* 0x0000001fff117819 */ /* 0x000fe20000011410 */
[----:B------:R-:W-:Y:S01]  /*1180*/  VIADD R226, R189, 0x70 ;  /* 0x00000070bde27836 */ /* 0x000fe20000000000 */
[----:B------:R1:W-:Y:S01]  /*1190*/  STL [R1+0x28], R0 ;  /* 0x0000280001007387 */ /* 0x0003e20000100800 */
[----:B------:R-:W-:Y:S01]  /*11a0*/  SHF.R.S32.HI R185, RZ, 0x1f, R2 ;  /* 0x0000001fffb97819 */ /* 0x000fe20000011402 */
[----:B------:R-:W-:-:S02]  /*11b0*/  IMAD R214, R219, 0x2, R214 ;  /* 0x00000002dbd67824 */ /* 0x000fc400078e02d6 */
[C---:B------:R-:W-:Y:S02]  /*11c0*/  VIADD R224, R189.reuse, 0x40 ;  /* 0x00000040bde07836 */ /* 0x040fe40000000000 */
[C---:B0-----:R-:W-:Y:S02]  /*11d0*/  VIADD R3, R189.reuse, 0x48 ;  /* 0x00000048bd037836 */ /* 0x041fe40000000000 */
[----:B-1----:R-:W-:-:S03]  /*11e0*/  VIADD R0, R189, 0x50 ;  /* 0x00000050bd007836 */ /* 0x002fc60000000000 */
[----:B------:R-:W-:Y:S02]  /*11f0*/  SHF.R.S32.HI R5, RZ, 0x1f, R3 ;  /* 0x0000001fff057819 */ /* 0x000fe40000011403 */
[----:B------:R-:W-:Y:S02]  /*1200*/  SHF.R.S32.HI R3, RZ, 0x1f, R229 ;  /* 0x0000001fff037819 */ /* 0x000fe400000114e5 */
[----:B------:R-:W-:Y:S02]  /*1210*/  SHF.R.S32.HI R4, RZ, 0x1f, R0 ;  /* 0x0000001fff047819 */ /* 0x000fe40000011400 */
[----:B------:R-:W-:Y:S02]  /*1220*/  SHF.R.S32.HI R0, RZ, 0x1f, R228 ;  /* 0x0000001fff007819 */ /* 0x000fe400000114e4 */
[----:B------:R-:W-:Y:S02]  /*1230*/  SHF.R.S32.HI R4, RZ, 0x1f, R227 ;  /* 0x0000001fff047819 */ /* 0x000fe400000114e3 */
[----:B------:R-:W-:-:S02]  /*1240*/  SHF.R.S32.HI R3, RZ, 0x1f, R226 ;  /* 0x0000001fff037819 */ /* 0x000fc400000114e2 */
[----:B------:R-:W-:-:S07]  /*1250*/  SHF.R.S32.HI R0, RZ, 0x1f, R225 ;  /* 0x0000001fff007819 */ /* 0x000fce00000114e1 */
.L_x_1972:
[----:B------:R-:W-:Y:S05]  /*1260*/  YIELD ;  /* 0x0000000000007946 */ /* 0x000fea0003800000 */
[----:B------:R-:W-:Y:S01]  /*1270*/  ULDC.64 UR4, c[0x0][0xa28] ;  /* 0x00028a0000047ab9 */ /* 0x000fe20000000a00 */
[----:B01--4-:R-:W0:Y:S01]  /*1280*/  LDC.64 R6, c[0x0][0xa08] ;  /* 0x00028200ff067b82 */ /* 0x013e220000000a00 */
[----:B------:R-:W-:Y:S01]  /*1290*/  ISETP.NE.U32.AND P1, PT, RZ, UR4, PT ;  /* 0x00000004ff007c0c */ /* 0x000fe2000bf25070 */
[----:B------:R-:W-:Y:S02]  /*12a0*/  IMAD.MOV.U32 R12, RZ, RZ, RZ ;  /* 0x000000ffff0c7224 */ /* 0x000fe400078e00ff */
[----:B------:R-:W-:Y:S01]  /*12b0*/  IMAD.MOV.U32 R32, RZ, RZ, RZ ;  /* 0x000000ffff207224 */ /* 0x000fe200078e00ff */
[----:B------:R-:W-:Y:S01]  /*12c0*/  ISETP.NE.AND.EX P1, PT, RZ, UR5, PT, P1 ;  /* 0x00000005ff007c0c */ /* 0x000fe2000bf25310 */
[----:B------:R-:W-:-:S02]  /*12d0*/  ULDC.64 UR4, c[0x0][0xa18] ;  /* 0x0002860000047ab9 */ /* 0x000fc40000000a00 */
[----:B------:R-:W-:-:S04]  /*12e0*/  ISETP.NE.U32.AND P2, PT, RZ, UR4, PT ;  /* 0x00000004ff007c0c */ /* 0x000fc8000bf45070 */
[----:B------:R-:W-:Y:S01]  /*12f0*/  ISETP.NE.AND.EX P2, PT, RZ, UR5, PT, P2 ;  /* 0x00000005ff007c0c */ /* 0x000fe2000bf45320 */
[----:B------:R-:W-:Y:S02]  /*1300*/  ULDC.64 UR4, c[0x0][0xa08] ;  /* 0x0002820000047ab9 */ /* 0x000fe40000000a00 */
[----:B------:R-:W-:-:S03]  /*1310*/  ISETP.NE.U32.AND P0, PT, RZ, UR4, PT ;  /* 0x00000004ff007c0c */ /* 0x000fc6000bf05070 */
[----:B------:R-:W1:Y:S01]  /*1320*/  @P1 LDC.64 R4, c[0x0][0xa28] ;  /* 0x00028a00ff041b82 */ /* 0x000e620000000a00 */
[----:B------:R-:W-:Y:S01]  /*1330*/  ISETP.NE.AND.EX P0, PT, RZ, UR5, PT, P0 ;  /* 0x00000005ff007c0c */ /* 0x000fe2000bf05300 */
[----:B0-----:R-:W-:-:S06]  /*1340*/  IMAD.WIDE R10, R31, 0x4, R6 ;  /* 0x000000041f0a7825 */ /* 0x001fcc00078e0206 */
[----:B------:R-:W0:Y:S01]  /*1350*/  @P2 LDC.64 R8, c[0x0][0xa18] ;  /* 0x00028600ff082b82 */ /* 0x000e220000000a00 */
[----:B------:R-:W-:Y:S02]  /*1360*/  ULDC UR4, c[0x0][0x288] ;  /* 0x0000a20000047ab9 */ /* 0x000fe40000000800 */
[----:B------:R-:W-:Y:S01]  /*1370*/  IMAD.U32 R196, RZ, RZ, UR4 ;  /* 0x00000004ffc47e24 */ /* 0x000fe2000f8e00ff */
[----:B------:R-:W-:Y:S02]  /*1380*/  ULDC.64 UR4, c[0x0][0x418] ;  /* 0x0001060000047ab9 */ /* 0x000fe40000000a00 */
[----:B--2---:R2:W5:Y:S01]  /*1390*/  @P0 LDG.E R32, desc[UR52][R10.64] ;  /* 0x000000340a200981 */ /* 0x004562000c1e1900 */
[----:B-1----:R-:W-:-:S05]  /*13a0*/  @P1 IMAD.WIDE R4, R31, 0x4, R4 ;  /* 0x000000041f041825 */ /* 0x002fca00078e0204 */
[----:B------:R2:W5:Y:S01]  /*13b0*/  @P1 LDG.E R12, desc[UR52][R4.64] ;  /* 0x00000034040c1981 */ /* 0x000562000c1e1900 */
[----:B0-----:R-:W-:-:S05]  /*13c0*/  @P2 IMAD.WIDE R6, R31, 0x4, R8 ;  /* 0x000000041f062825 */ /* 0x001fca00078e0208 */
        /* <DEDUP_REMOVED lines=10> */
[----:B--2---:R-:W-:Y:S06]  /*1470*/  @P2 BRA `(.L_x_1676) ;  /* 0x0000000000242947 */ /* 0x004fec0003800000 */
        /* <DEDUP_REMOVED lines=9> */
.L_x_1676:
[----:B------:R-:W-:Y:S01]  /*1510*/  ULDC.64 UR4, c[0x0][0xa20] ;  /* 0x0002880000047ab9 */ /* 0x000fe20000000a00 */
[C---:B------:R-:W-:Y:S01]  /*1520*/  LOP3.LUT R3, R30.reuse, 0xff000000, RZ, 0xc0, !PT ;  /* 0xff0000001e037812 */ /* 0x040fe200078ec0ff */
[----:B------:R-:W-:Y:S01]  /*1530*/  IMAD.MOV.U32 R222, RZ, RZ, R31 ;  /* 0x000000ffffde7224 */ /* 0x000fe200078e001f */
[----:B------:R-:W-:Y:S02]  /*1540*/  ISETP.NE.U32.AND P1, PT, RZ, UR4, PT ;  /* 0x00000004ff007c0c */ /* 0x000fe4000bf25070 */
[C---:B------:R-:W-:Y:S02]  /*1550*/  LOP3.LUT R0, R30.reuse, 0xff0000, RZ, 0xc0, !PT ;  /* 0x00ff00001e007812 */ /* 0x040fe400078ec0ff */
[----:B------:R-:W-:Y:S02]  /*1560*/  ISETP.NE.AND.EX P1, PT, RZ, UR5, PT, P1 ;  /* 0x00000005ff007c0c */ /* 0x000fe4000bf25310 */
[----:B------:R-:W-:Y:S02]  /*1570*/  SHF.R.U32.HI R3, RZ, 0x8, R3 ;  /* 0x00000008ff037819 */ /* 0x000fe40000011603 */
[----:B------:R-:W-:-:S02]  /*1580*/  LOP3.LUT R197, R30, 0xffff, RZ, 0xc0, !PT ;  /* 0x0000ffff1ec57812 */ /* 0x000fc400078ec0ff */
[----:B------:R-:W-:-:S07]  /*1590*/  LEA.HI R221, R0, R3, RZ, 0x10 ;  /* 0x0000000300dd7211 */ /* 0x000fce00078f80ff */
[----:B------:R-:W-:Y:S05]  /*15a0*/  @!P1 BRA `(.L_x_1677) ;  /* 0x0000000000109947 */ /* 0x000fea0003800000 */
[----:B------:R-:W0:Y:S02]  /*15b0*/  LDC.64 R4, c[0x0][0xa20] ;  /* 0x00028800ff047b82 */ /* 0x000e240000000a00 */
[----:B0-----:R-:W-:-:S05]  /*15c0*/  IMAD.WIDE R4, R31, 0x4, R4 ;  /* 0x000000041f047825 */ /* 0x001fca00078e0204 */
[----:B------:R0:W5:Y:S01]  /*15d0*/  LDG.E R33, desc[UR52][R4.64] ;  /* 0x0000003404217981 */ /* 0x000162000c1e1900 */
[----:B------:R-:W-:Y:S05]  /*15e0*/  BRA `(.L_x_1678) ;  /* 0x0000000000107947 */ /* 0x000fea0003800000 */
.L_x_1677:
[----:B------:R-:W-:Y:S05]  /*15f0*/  @!P0 BRA `(.L_x_1678) ;  /* 0x00000000000c8947 */ /* 0x000fea0003800000 */
[----:B------:R-:W2:Y:S04]  /*1600*/  LDG.E R0, desc[UR52][R10.64] ;  /* 0x000000340a007981 */ /* 0x000ea8000c1e1900 */
[----:B------:R-:W2:Y:S02]  /*1610*/  LDG.E R33, desc[UR52][R10.64+0x4] ;  /* 0x000004340a217981 */ /* 0x000ea4000c1e1900 */
[----:B--2---:R-:W-:-:S07]  /*1620*/  IMAD.IADD R33, R33, 0x1, -R0 ;  /* 0x0000000121217824 */ /* 0x004fce00078e0a00 */
.L_x_1678:
[----:B------:R-:W-:Y:S01]  /*1630*/  ULDC.64 UR4, c[0x0][0xa10] ;  /* 0x0002840000047ab9 */ /* 0x000fe20000000a00 */
[----:B------:R-:W1:Y:S01]  /*1640*/  LDC R8, c[0x0][0x448] ;  /* 0x00011200ff087b82 */ /* 0x000e620000000800 */
[----:B------:R-:W-:-:S04]  /*1650*/  ISETP.NE.U32.AND P0, PT, RZ, UR4, PT ;  /* 0x00000004ff007c0c */ /* 0x000fc8000bf05070 */
[----:B------:R-:W-:Y:S01]  /*1660*/  ISETP.NE.AND.EX P0, PT, RZ, UR5, PT, P0 ;  /* 0x00000005ff007c0c */ /* 0x000fe2000bf05300 */
[----:B------:R-:W-:Y:S02]  /*1670*/  ULDC.64 UR4, c[0x0][0xa30] ;  /* 0x00028c0000047ab9 */ /* 0x000fe40000000a00 */
[----:B------:R-:W-:Y:S01]  /*1680*/  ISETP.NE.U32.AND P1, PT, RZ, UR4, PT ;  /* 0x00000004ff007c0c */ /* 0x000fe2000bf25070 */
[----:B------:R-:W2:Y:S03]  /*1690*/  LDC.64 R10, c[0x0][0x9e0] ;  /* 0x00027800ff0a7b82 */ /* 0x000ea60000000a00 */
[----:B------:R-:W-:-:S06]  /*16a0*/  ISETP.NE.AND.EX P1, PT, RZ, UR5, PT, P1 ;  /* 0x00000005ff007c0c */ /* 0x000fcc000bf25310 */
[----:B0-----:R-:W0:Y:S08]  /*16b0*/  @P0 LDC.64 R4, c[0x0][0xa10] ;  /* 0x00028400ff040b82 */ /* 0x001e300000000a00 */
[----:B------:R-:W3:Y:S01]  /*16c0*/  @P1 LDC.64 R6, c[0x0][0xa30] ;  /* 0x00028c00ff061b82 */ /* 0x000ee20000000a00 */
[----:B0-----:R-:W-:-:S05]  /*16d0*/  @P0 IMAD.WIDE R4, R31, 0x4, R4 ;  /* 0x000000041f040825 */ /* 0x001fca00078e0204 */
[----:B------:R-:W4:Y:S04]  /*16e0*/  @P0 LDG.E R0, desc[UR52][R4.64] ;  /* 0x0000003404000981 */ /* 0x000f28000c1e1900 */
[----:B------:R-:W4:Y:S01]  /*16f0*/  @P0 LDG.E R3, desc[UR52][R4.64+0x4] ;  /* 0x0000043404030981 */ /* 0x000f22000c1e1900 */
[----:B-----5:R-:W-:Y:S01]  /*1700*/  MOV R24, R33 ;  /* 0x0000002100187202 */ /* 0x020fe20000000f00 */
[----:B---3--:R-:W-:-:S05]  /*1710*/  @P1 IMAD.WIDE R6, R31, 0x4, R6 ;  /* 0x000000041f061825 */ /* 0x008fca00078e0206 */
[----:B------:R0:W5:Y:S01]  /*1720*/  @P1 LDG.E R24, desc[UR52][R6.64] ;  /* 0x0000003406181981 */ /* 0x000162000c1e1900 */
[----:B-1----:R-:W-:Y:S01]  /*1730*/  ISETP.NE.AND P1, PT, R8, 0x1, PT ;  /* 0x000000010800780c */ /* 0x002fe20003f25270 */
[----:B------:R-:W-:Y:S01]  /*1740*/  IMAD.SHL.U32 R200, R29, 0x80, RZ ;  /* 0x000000801dc87824 */ /* 0x000fe200078e00ff */
[----:B--2---:R-:W-:Y:S01]  /*1750*/  ISETP.GE.AND P2, PT, R11, 0x1, PT ;  /* 0x000000010b00780c */ /* 0x004fe20003f46270 */
[----:B------:R-:W-:-:S10]  /*1760*/  IMAD.IADD R12, R33, 0x1, -R12 ;  /* 0x00000001210c7824 */ /* 0x000fd400078e0a0c */
[----:B------:R-:W1:Y:S08]  /*1770*/  @P1 LDC R9, c[0x0][0x44c] ;  /* 0x00011300ff091b82 */ /* 0x000e700000000800 */
[----:B------:R-:W2:Y:S01]  /*1780*/  @P1 LDC R8, c[0x0][0x450] ;  /* 0x00011400ff081b82 */ /* 0x000ea20000000800 */
[----:B----4-:R-:W-:Y:S02]  /*1790*/  @P0 IMAD.IADD R25, R3, 0x1, -R0 ;  /* 0x0000000103190824 */ /* 0x010fe400078e0a00 */
[----:B------:R-:W-:-:S02]  /*17a0*/  VIADD R0, R200, 0x7f ;  /* 0x0000007fc8007836 */ /* 0x000fc40000000000 */
[----:B------:R-:W-:Y:S02]  /*17b0*/  IMAD.IADD R198, R12, 0x1, R25 ;  /* 0x000000010cc67824 */ /* 0x000fe400078e0219 */
[----:B-1----:R-:W-:-:S03]  /*17c0*/  @P1 IMAD.HI.U32 R3, R0, R9, RZ ;  /* 0x0000000900031227 */ /* 0x002fc600078e00ff */
[C---:B------:R-:W-:Y:S01]  /*17d0*/  IADD3 R5, R198.reuse, 0x1, -R196 ;  /* 0x00000001c6057810 */ /* 0x040fe20007ffe8c4 */
[----:B------:R-:W-:Y:S01]  /*17e0*/  IMAD.MOV.U32 R4, RZ, RZ, R0 ;  /* 0x000000ffff047224 */ /* 0x000fe200078e0000 */
[----:B--2---:R-:W-:Y:S01]  /*17f0*/  @P1 SHF.R.U32.HI R4, RZ, R8, R3 ;  /* 0x00000008ff041219 */ /* 0x004fe20000011603 */
[----:B------:R-:W-:-:S04]  /*1800*/  VIADD R0, R198, 0x7f ;  /* 0x0000007fc6007836 */ /* 0x000fc80000000000 */
[----:B0-----:R-:W-:Y:S01]  /*1810*/  IMAD.IADD R7, R5, 0x1, R4 ;  /* 0x0000000105077824 */ /* 0x001fe200078e0204 */
[----:B------:R-:W-:-:S04]  /*1820*/  SHF.R.S32.HI R3, RZ, 0x1f, R0 ;  /* 0x0000001fff037819 */ /* 0x000fc80000011400 */
[----:B------:R-:W-:Y:S01]  /*1830*/  LEA.HI R3, R3, R0, RZ, 0x7 ;  /* 0x0000000003037211 */ /* 0x000fe200078f38ff */
[----:B------:R-:W-:-:S03]  /*1840*/  IMAD.IADD R0, R7, 0x1, R10 ;  /* 0x0000000107007824 */ /* 0x000fc600078e020a */
[----:B------:R-:W-:Y:S01]  /*1850*/  SHF.R.S32.HI R94, RZ, 0x7, R3 ;  /* 0x00000007ff5e7819 */ /* 0x000fe20000011403 */
[----:B------:R-:W-:Y:S06]  /*1860*/  @!P2 BRA `(.L_x_1679) ;  /* 0x000000000048a947 */ /* 0x000fec0003800000 */
[C---:B------:R-:W-:Y:S01]  /*1870*/  ISETP.GT.AND P0, PT, R7.reuse, RZ, PT ;  /* 0x000000ff0700720c */ /* 0x040fe20003f04270 */
[----:B------:R-:W-:Y:S01]  /*1880*/  BSSY B0, `(.L_x_1680) ;  /* 0x000000e000007945 */ /* 0x000fe20003800000 */
[----:B------:R-:W-:-:S11]  /*1890*/  IADD3 R3, R7, -0x1, RZ ;  /* 0xffffffff07037810 */ /* 0x000fd60007ffe0ff */
        /* <DEDUP_REMOVED lines=8> */
.L_x_1681:
[----:B------:R-:W-:-:S13]  /*1920*/  ISETP.NE.AND P0, PT, R11, 0x1, PT ;  /* 0x000000010b00780c */ /* 0x000fda0003f05270 */
[----:B------:R-:W0:Y:S02]  /*1930*/  @P0 LDC.64 R4, c[0x0][0x9e8] ;  /* 0x00027a00ff040b82 */ /* 0x000e240000000a00 */
[----:B0-----:R-:W-:-:S05]  /*1940*/  @P0 IMAD.HI.U32 R4, R3, R4, RZ ;  /* 0x0000000403040227 */ /* 0x001fca00078e00ff */
[----:B------:R-:W-:-:S07]  /*1950*/  @P0 SHF.R.U32.HI R3, RZ, R5, R4 ;  /* 0x00000005ff030219 */ /* 0x000fce0000011604 */
.L_x_1682:
[----:B------:R-:W-:Y:S05]  /*1960*/  BSYNC B0 ;  /* 0x0000000000007941 */ /* 0x000fea0003800000 */
.L_x_1680:
[----:B------:R-:W-:-:S05]  /*1970*/  IMAD R3, R3, R11, R11 ;  /* 0x0000000b03037224 */ /* 0x000fca00078e020b */
[----:B------:R-:W-:-:S07]  /*1980*/  VIMNMX R0, R0, R3, PT ;  /* 0x0000000300007248 */ /* 0x000fce0003fe0100 */
.L_x_1679:
[----:B------:R-:W0:Y:S01]  /*1990*/  @P1 LDC R5, c[0x0][0x44c] ;  /* 0x00011300ff051b82 */ /* 0x000e220000000800 */
[----:B------:R-:W-:Y:S01]  /*19a0*/  VIADD R0, R0, 0x7f ;  /* 0x0000007f00007836 */ /* 0x000fe20000000000 */
[----:B------:R-:W-:Y:S01]  /*19b0*/  ULDC UR4, c[0x0][0x9dc] ;  /* 0x0002770000047ab9 */ /* 0x000fe20000000800 */
[----:B------:R-:W-:Y:S02]  /*19c0*/  IMAD.MOV.U32 R4, RZ, RZ, R200 ;  /* 0x000000ffff047224 */ /* 0x000fe400078e00c8 */
[----:B------:R-:W-:Y:S01]  /*19d0*/  IMAD.IADD R93, R198, 0x1, -R196 ;  /* 0x00000001c65d7824 */ /* 0x000fe200078e0ac4 */
[----:B------:R-:W-:Y:S02]  /*19e0*/  SHF.R.S32.HI R3, RZ, 0x1f, R0 ;  /* 0x0000001fff037819 */ /* 0x000fe40000011400 */
[----:B------:R-:W1:Y:S02]  /*19f0*/  @P1 LDC R6, c[0x0][0x450] ;  /* 0x00011400ff061b82 */ /* 0x000e640000000800 */
[----:B------:R-:W-:-:S04]  /*1a00*/  LEA.HI R3, R3, R0, RZ, 0x7 ;  /* 0x0000000003037211 */ /* 0x000fc800078f38ff */
[----:B------:R-:W-:-:S04]  /*1a10*/  SHF.R.S32.HI R3, RZ, 0x7, R3 ;  /* 0x00000007ff037819 */ /* 0x000fc80000011403 */
[----:B------:R-:W-:Y:S01]  /*1a20*/  VIMNMX R8, R94, R3, PT ;  /* 0x000000035e087248 */ /* 0x000fe20003fe0100 */
[----:B0-----:R-:W-:-:S05]  /*1a30*/  @P1 IMAD.HI.U32 R5, R200, R5, RZ ;  /* 0x00000005c8051227 */ /* 0x001fca00078e00ff */
[----:B-1----:R-:W-:-:S05]  /*1a40*/  @P1 SHF.R.U32.HI R4, RZ, R6, R5 ;  /* 0x00000006ff041219 */ /* 0x002fca0000011605 */
[----:B------:R-:W-:-:S04]  /*1a50*/  IMAD.IADD R0, R93, 0x1, R4 ;  /* 0x000000015d007824 */ /* 0x000fc800078e0204 */
[----:B------:R-:W-:Y:S01]  /*1a60*/  VIADD R3, R0, -UR4 ;  /* 0x8000000400037c36 */ /* 0x000fe20008000000 */
[----:B------:R-:W-:Y:S06]  /*1a70*/  @!P2 BRA `(.L_x_1683) ;  /* 0x000000000044a947 */ /* 0x000fec0003800000 */
[----:B------:R-:W-:Y:S01]  /*1a80*/  ISETP.GT.AND P0, PT, R0, -0x1, PT ;  /* 0xffffffff0000780c */ /* 0x000fe20003f04270 */
[----:B------:R-:W-:-:S12]  /*1a90*/  BSSY B0, `(.L_x_1684) ;  /* 0x000000d000007945 */ /* 0x000fd80003800000 */
        /* <DEDUP_REMOVED lines=8> */
.L_x_1685:
[----:B------:R-:W-:-:S13]  /*1b20*/  ISETP.NE.AND P0, PT, R11, 0x1, PT ;  /* 0x000000010b00780c */ /* 0x000fda0003f05270 */
[----:B------:R-:W0:Y:S02]  /*1b30*/  @P0 LDC.64 R4, c[0x0][0x9e8] ;  /* 0x00027a00ff040b82 */ /* 0x000e240000000a00 */
[----:B0-----:R-:W-:-:S05]  /*1b40*/  @P0 IMAD.HI.U32 R4, R0, R4, RZ ;  /* 0x0000000400040227 */ /* 0x001fca00078e00ff */
[----:B------:R-:W-:-:S07]  /*1b50*/  @P0 SHF.R.U32.HI R0, RZ, R5, R4 ;  /* 0x00000005ff000219 */ /* 0x000fce0000011604 */
.L_x_1686:
[----:B------:R-:W-:Y:S05]  /*1b60*/  BSYNC B0 ;  /* 0x0000000000007941 */ /* 0x000fea0003800000 */
.L_x_1684:
[----:B------:R-:W-:-:S05]  /*1b70*/  IMAD R0, R0, R11, RZ ;  /* 0x0000000b00007224 */ /* 0x000fca00078e02ff */
[----:B------:R-:W-:-:S07]  /*1b80*/  VIMNMX R3, R3, R0, !PT ;  /* 0x0000000003037248 */ /* 0x000fce0007fe0100 */
.L_x_1683:
[----:B------:R-:W-:Y:S01]  /*1b90*/  SHF.R.S32.HI R0, RZ, 0x1f, R3 ;  /* 0x0000001fff007819 */ /* 0x000fe20000011403 */
[----:B------:R-:W-:Y:S01]  /*1ba0*/  BSSY B0, `(.L_x_1687) ;  /* 0x0000028000007945 */ /* 0x000fe20003800000 */
[----:B------:R-:W-:Y:S02]  /*1bb0*/  LOP3.LUT R223, R221, 0xff, RZ, 0xc0, !PT ;  /* 0x000000ffdddf7812 */ /* 0x000fe400078ec0ff */
[----:B------:R-:W-:Y:S02]  /*1bc0*/  LEA.HI R0, R0, R3, RZ, 0x7 ;  /* 0x0000000300007211 */ /* 0x000fe400078f38ff */
[----:B------:R-:W-:Y:S02]  /*1bd0*/  SHF.R.U32.HI R221, RZ, 0x10, R221 ;  /* 0x00000010ffdd7819 */ /* 0x000fe400000116dd */
[----:B------:R-:W-:-:S04]  /*1be0*/  SHF.R.S32.HI R0, RZ, 0x7, R0 ;  /* 0x00000007ff007819 */ /* 0x000fc80000011400 */
[----:B------:R-:W-:Y:S01]  /*1bf0*/  VIMNMX R9, RZ, R0, !PT ;  /* 0x00000000ff097248 */ /* 0x000fe20007fe0100 */
[----:B------:R-:W-:-:S03]  /*1c00*/  IMAD.MOV.U32 R0, RZ, RZ, RZ ;  /* 0x000000ffff007224 */ /* 0x000fc600078e00ff */
[----:B------:R-:W-:-:S13]  /*1c10*/  ISETP.GT.AND P0, PT, R8, R9, PT ;  /* 0x000000090800720c */ /* 0x000fda0003f04270 */
[----:B------:R-:W-:Y:S05]  /*1c20*/  @!P0 BRA `(.L_x_1688) ;  /* 0x00000000007c8947 */ /* 0x000fea0003800000 */
[----:B------:R-:W-:Y:S01]  /*1c30*/  ISETP.NE.AND P0, PT, R221, RZ, PT ;  /* 0x000000ffdd00720c */ /* 0x000fe20003f05270 */
[----:B------:R-:W-:-:S03]  /*1c40*/  ULDC UR4, c[0x0][0x9f0] ;  /* 0x00027c0000047ab9 */ /* 0x000fc60000000800 */
[----:B------:R-:W-:-:S04]  /*1c50*/  SEL R11, R221, UR4, P0 ;  /* 0x00000004dd0b7c07 */ /* 0x000fc80008000000 */
[-C--:B------:R-:W-:Y:S02]  /*1c60*/  IABS R6, R11.reuse ;  /* 0x0000000b00067213 */ /* 0x080fe40000000000 */
[----:B------:R-:W-:Y:S02]  /*1c70*/  IADD3 R0, R11, -0x1, R8 ;  /* 0xffffffff0b007810 */ /* 0x000fe40007ffe008 */
[----:B------:R-:W0:Y:S01]  /*1c80*/  I2F.RP R3, R6 ;  /* 0x0000000600037306 */ /* 0x000e220000209400 */
[----:B------:R-:W-:Y:S02]  /*1c90*/  IABS R13, R11 ;  /* 0x0000000b000d7213 */ /* 0x000fe40000000000 */
[----:B------:R-:W-:-:S04]  /*1ca0*/  IADD3 R0, -R9, R0, RZ ;  /* 0x0000000009007210 */ /* 0x000fc80007ffe1ff */
[----:B------:R-:W-:Y:S02]  /*1cb0*/  IABS R10, R0 ;  /* 0x00000000000a7213 */ /* 0x000fe40000000000 */
[----:B------:R-:W-:-:S04]  /*1cc0*/  LOP3.LUT R0, R0, R11, RZ, 0x3c, !PT ;  /* 0x0000000b00007212 */ /* 0x000fc800078e3cff */
[----:B------:R-:W-:Y:S01]  /*1cd0*/  ISETP.GE.AND P2, PT, R0, RZ, PT ;  /* 0x000000ff0000720c */ /* 0x000fe20003f46270 */
[----:B0-----:R-:W0:Y:S02]  /*1ce0*/  MUFU.RCP R3, R3 ;  /* 0x0000000300037308 */ /* 0x001e240000001000 */
[----:B0-----:R-:W-:Y:S02]  /*1cf0*/  VIADD R4, R3, 0xffffffe ;  /* 0x0ffffffe03047836 */ /* 0x001fe40000000000 */
[----:B------:R-:W-:-:S04]  /*1d00*/  IMAD.MOV R3, RZ, RZ, -R13 ;  /* 0x000000ffff037224 */ /* 0x000fc800078e0a0d */
[----:B------:R0:W1:Y:S02]  /*1d10*/  F2I.FTZ.U32.TRUNC.NTZ R5, R4 ;  /* 0x0000000400057305 */ /* 0x000064000021f000 */
[----:B0-----:R-:W-:Y:S02]  /*1d20*/  IMAD.MOV.U32 R4, RZ, RZ, RZ ;  /* 0x000000ffff047224 */ /* 0x001fe400078e00ff */
[----:B-1----:R-:W-:-:S04]  /*1d30*/  IMAD.MOV R7, RZ, RZ, -R5 ;  /* 0x000000ffff077224 */ /* 0x002fc800078e0a05 */
[----:B------:R-:W-:-:S04]  /*1d40*/  IMAD R7, R7, R6, RZ ;  /* 0x0000000607077224 */ /* 0x000fc800078e02ff */
[----:B------:R-:W-:-:S04]  /*1d50*/  IMAD.HI.U32 R5, R5, R7, R4 ;  /* 0x0000000705057227 */ /* 0x000fc800078e0004 */
[----:B------:R-:W-:-:S04]  /*1d60*/  IMAD.MOV.U32 R4, RZ, RZ, R10 ;  /* 0x000000ffff047224 */ /* 0x000fc800078e000a */
        /* <DEDUP_REMOVED lines=11> */
.L_x_1688:
[----:B------:R-:W-:Y:S05]  /*1e20*/  BSYNC B0 ;  /* 0x0000000000007941 */ /* 0x000fea0003800000 */
.L_x_1687:
[----:B------:R-:W-:-:S05]  /*1e30*/  IMAD R3, R223, R0, R9 ;  /* 0x00000000df037224 */ /* 0x000fca00078e0209 */
[C---:B------:R-:W-:Y:S01]  /*1e40*/  VIADDMNMX R0, R3.reuse, R0, R8, PT ;  /* 0x0000000003007246 */ /* 0x040fe20003800108 */
[----:B------:R-:W-:-:S03]  /*1e50*/  IMAD R3, R3, 0x80, -R12 ;  /* 0x0000008003037824 */ /* 0x000fc600078e0a0c */
[----:B------:R-:W-:Y:S02]  /*1e60*/  LEA R0, R0, -R12, 0x7 ;  /* 0x8000000c00007211 */ /* 0x000fe400078e38ff */
[----:B------:R-:W-:Y:S02]  /*1e70*/  VIMNMX R3, RZ, R3, !PT ;  /* 0x00000003ff037248 */ /* 0x000fe40007fe0100 */
[----:B------:R-:W-:Y:S02]  /*1e80*/  VIMNMX R0, R0, R25, PT ;  /* 0x0000001900007248 */ /* 0x000fe40003fe0100 */
[----:B------:R-:W-:Y:S02]  /*1e90*/  SHF.R.U32.HI R26, RZ, 0x7, R3 ;  /* 0x00000007ff1a7819 */ /* 0x000fe40000011603 */
[----:B------:R-:W-:-:S03]  /*1ea0*/  ISETP.GT.AND P0, PT, R0, R3, PT ;  /* 0x000000030000720c */ /* 0x000fc60003f04270 */
[----:B------:R-:W-:-:S10]  /*1eb0*/  IMAD.MOV.U32 R27, RZ, RZ, R26 ;  /* 0x000000ffff1b7224 */ /* 0x000fd400078e001a */
        /* <DEDUP_REMOVED lines=26> */
[----:B-1---5:R-:W-:Y:S05]  /*2060*/  CALL.ABS.NOINC R14 ;  /* 0x000000000e007343 */ /* 0x022fea0003c00000 */
.L_x_1691:
[----:B------:R-:W-:Y:S05]  /*2070*/  BSYNC B6 ;  /* 0x0000000000067941 */ /* 0x000fea0003800000 */
.L_x_1690:
        /* <DEDUP_REMOVED lines=20> */
.L_x_1693:
[----:B------:R-:W-:Y:S05]  /*21c0*/  BSYNC B6 ;  /* 0x0000000000067941 */ /* 0x000fea0003800000 */
.L_x_1692:
[----:B------:R-:W-:Y:S01]  /*21d0*/  ULDC.64 UR4, c[0x0][0x9f8] ;  /* 0x00027e0000047ab9 */ /* 0x000fe20000000a00 */
[----:B------:R-:W-:Y:S01]  /*21e0*/  IMAD.MOV.U32 R0, RZ, RZ, R31 ;  /* 0x000000ffff007224 */ /* 0x000fe200078e001f */
[----:B------:R-:W-:Y:S01]  /*21f0*/  ISETP.NE.U32.AND P0, PT, RZ, UR4, PT ;  /* 0x00000004ff007c0c */ /* 0x000fe2000bf05070 */
[----:B------:R-:W0:Y:S03]  /*2200*/  LDC R15, c[0x0][0x3f4] ;  /* 0x0000fd00ff0f7b82 */ /* 0x000e260000000800 */
[----:B------:R-:W-:-:S05]  /*2210*/  ISETP.NE.AND.EX P0, PT, RZ, UR5, PT, P0 ;  /* 0x00000005ff007c0c */ /* 0x000fca000bf05300 */
[----:B------:R-:W1:Y:S08]  /*2220*/  LDC.64 R28, c[0x0][0x3f8] ;  /* 0x0000fe00ff1c7b82 */ /* 0x000e700000000a00 */
[----:B------:R-:W2:Y:S08]  /*2230*/  @P0 LDC.64 R4, c[0x0][0x9f8] ;  /* 0x00027e00ff040b82 */ /* 0x000eb00000000a00 */
[----:B------:R-:W3:Y:S01]  /*2240*/  LDC.64 R34, c[0x0][0x408] ;  /* 0x00010200ff227b82 */ /* 0x000ee20000000a00 */
[----:B--2---:R-:W-:-:S05]  /*2250*/  @P0 IMAD.WIDE R4, R31, 0x4, R4 ;  /* 0x000000041f040825 */ /* 0x004fca00078e0204 */
[----:B------:R3:W2:Y:S01]  /*2260*/  @P0 LDG.E R0, desc[UR52][R4.64] ;  /* 0x0000003404000981 */ /* 0x0006a2000c1e1900 */
[----:B------:R-:W-:Y:S01]  /*2270*/  SHF.R.S32.HI R11, RZ, 0x1f, R188 ;  /* 0x0000001fff0b7819 */ /* 0x000fe200000114bc */
[-C--:B-1----:R-:W-:Y:S01]  /*2280*/  IMAD.WIDE.U32 R6, R188, R28.reuse, R22 ;  /* 0x0000001cbc067225 */ /* 0x082fe200078e0016 */
[----:B0-----:R-:W-:Y:S02]  /*2290*/  ISETP.GE.AND P0, PT, R16, R15, PT ;  /* 0x0000000f1000720c */ /* 0x001fe40003f06270 */
[----:B------:R-:W-:Y:S01]  /*22a0*/  SHF.R.U32.HI R36, RZ, 0x3, R209 ;  /* 0x00000003ff247819 */ /* 0x000fe200000116d1 */
[C---:B------:R-:W-:Y:S01]  /*22b0*/  IMAD R8, R11.reuse, R28, RZ ;  /* 0x0000001c0b087224 */ /* 0x040fe200078e02ff */
[----:B-----5:R-:W-:Y:S01]  /*22c0*/  SHF.R.S32.HI R13, RZ, 0x1f, R24 ;  /* 0x0000001fff0d7819 */ /* 0x020fe20000011418 */
[----:B------:R-:W-:Y:S01]  /*22d0*/  IMAD.MOV.U32 R80, RZ, RZ, R6 ;  /* 0x000000ffff507224 */ /* 0x000fe200078e0006 */
[----:B------:R-:W-:Y:S01]  /*22e0*/  SHF.R.U32.HI R30, RZ, 0x3, R205 ;  /* 0x00000003ff1e7819 */ /* 0x000fe200000116cd */
[-C--:B---3--:R-:W-:Y:S01]  /*22f0*/  IMAD R4, R11, R34.reuse, RZ ;  /* 0x000000220b047224 */ /* 0x088fe200078e02ff */
[----:B------:R-:W-:Y:S01]  /*2300*/  SEL R11, R15, RZ, P0 ;  /* 0x000000ff0f0b7207 */ /* 0x000fe20000000000 */
[----:B------:R-:W-:Y:S01]  /*2310*/  IMAD.WIDE.U32 R84, R188, R34, R22 ;  /* 0x00000022bc547225 */ /* 0x000fe200078e0016 */
[----:B------:R-:W-:-:S02]  /*2320*/  SHF.R.U32.HI R21, RZ, 0x3, R204 ;  /* 0x00000003ff157819 */ /* 0x000fc400000116cc */
[----:B------:R-:W-:Y:S01]  /*2330*/  SHF.R.U32.HI R20, RZ, 0x3, R203 ;  /* 0x00000003ff147819 */ /* 0x000fe200000116cb */
[----:B------:R-:W-:Y:S01]  /*2340*/  IMAD.IADD R11, R16, 0x1, R11 ;  /* 0x00000001100b7824 */ /* 0x000fe200078e020b */
[----:B------:R-:W-:Y:S01]  /*2350*/  SHF.L.U64.HI R31, R34, 0x7, R35 ;  /* 0x00000007221f7819 */ /* 0x000fe20000010223 */
[C---:B------:R-:W-:Y:S02]  /*2360*/  IMAD R87, R188.reuse, R35, R4 ;  /* 0x00000023bc577224 */ /* 0x040fe400078e0204 */
[----:B------:R-:W-:Y:S01]  /*2370*/  IMAD.WIDE.U32 R4, R188, R34, R16 ;  /* 0x00000022bc047225 */ /* 0x000fe200078e0010 */
[----:B------:R-:W-:-:S03]  /*2380*/  SHF.R.S32.HI R6, RZ, 0x1f, R11 ;  /* 0x0000001fff067819 */ /* 0x000fc6000001140b */
[----:B------:R-:W-:Y:S01]  /*2390*/  IMAD.MOV.U32 R86, RZ, RZ, R4 ;  /* 0x000000ffff567224 */ /* 0x000fe200078e0004 */
[----:B------:R-:W-:Y:S01]  /*23a0*/  LEA.HI R12, R6, R11, RZ, 0x3 ;  /* 0x0000000b060c7211 */ /* 0x000fe200078f18ff */
[----:B------:R-:W-:Y:S02]  /*23b0*/  IMAD.IADD R85, R85, 0x1, R87 ;  /* 0x0000000155557824 */ /* 0x000fe400078e0257 */
[----:B------:R-:W-:Y:S01]  /*23c0*/  IMAD.IADD R87, R87, 0x1, R5 ;  /* 0x0000000157577824 */ /* 0x000fe200078e0205 */
[----:B------:R-:W-:Y:S01]  /*23d0*/  LOP3.LUT R4, R209, 0x38, R12, 0xf8, !PT ;  /* 0x00000038d1047812 */ /* 0x000fe200078ef80c */
[----:B------:R-:W-:Y:S01]  /*23e0*/  IMAD R83, R188, R29, R8 ;  /* 0x0000001dbc537224 */ /* 0x000fe200078e0208 */
[----:B------:R-:W-:Y:S01]  /*23f0*/  LEA.HI R5, R6, R11, RZ, 0x6 ;  /* 0x0000000b06057211 */ /* 0x000fe200078f30ff */
[----:B------:R-:W-:Y:S01]  /*2400*/  IMAD.WIDE.U32 R8, R188, R28, R16 ;  /* 0x0000001cbc087225 */ /* 0x000fe200078e0010 */
[----:B------:R-:W-:Y:S02]  /*2410*/  LOP3.LUT R4, R4, R36, RZ, 0x3c, !PT ;  /* 0x0000002404047212 */ /* 0x000fe400078e3cff */
[----:B------:R-:W0:Y:S01]  /*2420*/  S2R R36, SR_TID.X ;  /* 0x0000000000247919 */ /* 0x000e220000002100 */
[----:B------:R-:W-:Y:S01]  /*2430*/  IMAD.SHL.U32 R5, R5, 0x80, RZ ;  /* 0x0000008005057824 */ /* 0x000fe200078e00ff */
[----:B------:R-:W-:Y:S01]  /*2440*/  MOV R82, R8 ;  /* 0x0000000800527202 */ /* 0x000fe20000000f00 */
[----:B------:R-:W-:Y:S01]  /*2450*/  IMAD.IADD R81, R7, 0x1, R83 ;  /* 0x0000000107517824 */ /* 0x000fe200078e0253 */
[--C-:B------:R-:W-:Y:S01]  /*2460*/  LOP3.LUT R6, R205, 0x38, R12.reuse, 0xf8, !PT ;  /* 0x00000038cd067812 */ /* 0x100fe200078ef80c */
[----:B------:R-:W-:Y:S01]  /*2470*/  IMAD.IADD R83, R83, 0x1, R9 ;  /* 0x0000000153537824 */ /* 0x000fe200078e0209 */
[--C-:B------:R-:W-:Y:S01]  /*2480*/  LOP3.LUT R8, R204, 0x38, R12.reuse, 0xf8, !PT ;  /* 0x00000038cc087812 */ /* 0x100fe200078ef80c */
[----:B------:R-:W-:Y:S01]  /*2490*/  IMAD R10, R13, R28, RZ ;  /* 0x0000001c0d0a7224 */ /* 0x000fe200078e02ff */
[----:B------:R-:W-:Y:S01]  /*24a0*/  LOP3.LUT R9, R203, 0x38, R12, 0xf8, !PT ;  /* 0x00000038cb097812 */ /* 0x000fe200078ef80c */
[----:B------:R-:W-:Y:S01]  /*24b0*/  IMAD R13, R13, R34, RZ ;  /* 0x000000220d0d7224 */ /* 0x000fe200078e02ff */
[----:B------:R-:W-:Y:S01]  /*24c0*/  LOP3.LUT R7, R5, 0xffffe000, RZ, 0xc0, !PT ;  /* 0xffffe00005077812 */ /* 0x000fe200078ec0ff */
[----:B------:R-:W-:Y:S01]  /*24d0*/  IMAD R39, R24, R29, R10 ;  /* 0x0000001d18277224 */ /* 0x000fe200078e020a */
[----:B------:R-:W-:Y:S01]  /*24e0*/  LOP3.LUT R5, R6, R30, RZ, 0x3c, !PT ;  /* 0x0000001e06057212 */ /* 0x000fe200078e3cff */
[----:B------:R-:W-:Y:S01]  /*24f0*/  IMAD.WIDE.U32 R80, R24, R28, R80 ;  /* 0x0000001c18507225 */ /* 0x000fe200078e0050 */
[----:B------:R-:W-:-:S02]  /*2500*/  LOP3.LUT R6, R8, R21, RZ, 0x3c, !PT ;  /* 0x0000001508067212 */ /* 0x000fc400078e3cff */
[----:B------:R-:W-:Y:S01]  /*2510*/  LOP3.LUT R9, R9, R20, RZ, 0x3c, !PT ;  /* 0x0000001409097212 */ /* 0x000fe200078e3cff */
[----:B------:R-:W-:Y:S01]  /*2520*/  IMAD.WIDE.U32 R82, R24, R28, R82 ;  /* 0x0000001c18527225 */ /* 0x000fe200078e0052 */
[-C--:B------:R-:W-:Y:S02]  /*2530*/  IADD3 R4, R4, R7.reuse, R213 ;  /* 0x0000000704047210 */ /* 0x080fe40007ffe0d5 */
[----:B------:R-:W-:Y:S01]  /*2540*/  IADD3 R5, R5, R7, R212 ;  /* 0x0000000705057210 */ /* 0x000fe20007ffe0d4 */
[----:B------:R-:W-:Y:S01]  /*2550*/  IMAD R13, R24, R35, R13 ;  /* 0x00000023180d7224 */ /* 0x000fe200078e020d */
[-C--:B------:R-:W-:Y:S01]  /*2560*/  IADD3 R6, R6, R7.reuse, R211 ;  /* 0x0000000706067210 */ /* 0x080fe20007ffe0d3 */
[-C--:B------:R-:W-:Y:S01]  /*2570*/  IMAD.WIDE.U32 R84, R24, R34.reuse, R84 ;  /* 0x0000002218547225 */ /* 0x080fe200078e0054 */
[----:B------:R-:W-:Y:S02]  /*2580*/  LOP3.LUT R76, R12, 0xfffffff8, RZ, 0xc0, !PT ;  /* 0xfffffff80c4c7812 */ /* 0x000fe400078ec0ff */
[----:B------:R-:W-:Y:S01]  /*2590*/  IADD3 R7, R9, R7, R210 ;  /* 0x0000000709077210 */ /* 0x000fe20007ffe0d2 */
[----:B------:R-:W-:Y:S01]  /*25a0*/  IMAD.WIDE.U32 R86, R24, R34, R86 ;  /* 0x0000002218567225 */ /* 0x000fe200078e0056 */
[----:B------:R-:W-:-:S02]  /*25b0*/  SHF.L.U64.HI R8, R28, 0x5, R29 ;  /* 0x000000051c087819 */ /* 0x000fc4000001021d */
[----:B------:R-:W-:Y:S01]  /*25c0*/  SHF.L.U64.HI R9, R28, 0x6, R29 ;  /* 0x000000061c097819 */ /* 0x000fe2000001021d */
[----:B------:R-:W-:Y:S01]  /*25d0*/  IMAD.IADD R3, R32, 0x1, R33 ;  /* 0x0000000120037824 */ /* 0x000fe200078e0221 */
[----:B0-----:R-:W-:Y:S01]  /*25e0*/  SHF.R.U32.HI R36, RZ, 0x7, R36 ;  /* 0x00000007ff247819 */ /* 0x001fe20000011624 */
[C---:B------:R-:W-:Y:S01]  /*25f0*/  IMAD.SHL.U32 R20, R28.reuse, 0x20, RZ ;  /* 0x000000201c147824 */ /* 0x040fe200078e00ff */
[C---:B------:R-:W-:Y:S01]  /*2600*/  SHF.L.U64.HI R10, R28.reuse, 0x7, R29 ;  /* 0x000000071c0a7819 */ /* 0x040fe2000001021d */
[----:B------:R-:W-:Y:S01]  /*2610*/  IMAD.SHL.U32 R21, R28, 0x40, RZ ;  /* 0x000000401c157824 */ /* 0x000fe200078e00ff */
[----:B------:R-:W-:Y:S01]  /*2620*/  ISETP.NE.AND P6, PT, R36, 0x1, PT ;  /* 0x000000012400780c */ /* 0x000fe20003fc5270 */
[C---:B------:R-:W-:Y:S01]  /*2630*/  IMAD.SHL.U32 R32, R34.reuse, 0x20, RZ ;  /* 0x0000002022207824 */ /* 0x040fe200078e00ff */
[C-C-:B------:R-:W-:Y:S01]  /*2640*/  SHF.L.U64.HI R29, R34.reuse, 0x5, R35.reuse ;  /* 0x00000005221d7819 */ /* 0x140fe20000010223 */
[C---:B------:R-:W-:Y:S01]  /*2650*/  IMAD.SHL.U32 R33, R34.reuse, 0x40, RZ ;  /* 0x0000004022217824 */ /* 0x040fe200078e00ff */
[----:B------:R-:W-:Y:S01]  /*2660*/  SHF.L.U64.HI R30, R34, 0x6, R35 ;  /* 0x00000006221e7819 */ /* 0x000fe20000010223 */
[----:B------:R-:W-:Y:S01]  /*2670*/  VIADD R92, R36, 0x8 ;  /* 0x00000008245c7836 */ /* 0x000fe20000000000 */
[----:B------:R-:W-:Y:S01]  /*2680*/  LEA R35, R220, R188, 0x5 ;  /* 0x000000bcdc237211 */ /* 0x000fe200078e28ff */
[----:B------:R-:W-:Y:S01]  /*2690*/  IMAD.IADD R38, R81, 0x1, R39 ;  /* 0x0000000151267824 */ /* 0x000fe200078e0227 */
[----:B------:R-:W-:Y:S01]  /*26a0*/  SHF.R.S32.HI R79, RZ, 0x3, R12 ;  /* 0x00000003ff4f7819 */ /* 0x000fe2000001140c */
[----:B------:R-:W-:Y:S01]  /*26b0*/  IMAD.SHL.U32 R28, R28, 0x80, RZ ;  /* 0x000000801c1c7824 */ /* 0x000fe200078e00ff */
[----:B------:R-:W-:Y:S01]  /*26c0*/  SHF.R.S32.HI R88, RZ, 0x1f, R76 ;  /* 0x0000001fff587819 */ /* 0x000fe2000001144c */
[----:B------:R-:W-:-:S02]  /*26d0*/  IMAD.SHL.U32 R34, R34, 0x80, RZ ;  /* 0x0000008022227824 */ /* 0x000fc400078e00ff */
[----:B------:R-:W-:Y:S05]  /*26e0*/  @!P6 WARPSYNC.ALL ;  /* 0x000000000000e948 */ /* 0x000fea0003800000 */
[----:B------:R-:W-:Y:S01]  /*26f0*/  ULDC UR4, c[0x0][0x2f4] ;  /* 0x0000bd0000047ab9 */ /* 0x000fe20000000800 */
[----:B------:R-:W-:Y:S01]  /*2700*/  IMAD.SHL.U32 R36, R15, 0x2, RZ ;  /* 0x000000020f247824 */ /* 0x000fe200078e00ff */
[----:B------:R-:W-:Y:S01]  /*2710*/  @!P6 BAR.SYNC.DEFER_BLOCKING 0x9, 0x100 ;  /* 0x024400000000eb1d */ /* 0x000fe20000010000 */
[----:B------:R-:W-:Y:S01]  /*2720*/  ISETP.GE.AND P1, PT, R16, UR4, PT ;  /* 0x0000000410007c0c */ /* 0x000fe2000bf26270 */
[----:B------:R-:W-:Y:S01]  /*2730*/  IMAD.IADD R39, R39, 0x1, R83 ;  /* 0x0000000127277824 */ /* 0x000fe200078e0253 */
[----:B------:R-:W-:Y:S01]  /*2740*/  ISETP.GE.AND P2, PT, R2, UR4, PT ;  /* 0x0000000402007c0c */ /* 0x000fe2000bf46270 */
[----:B------:R-:W-:-:S02]  /*2750*/  IMAD.IADD R77, R85, 0x1, R13 ;  /* 0x00000001554d7824 */ /* 0x000fc400078e020d */
[----:B------:R-:W-:Y:S01]  /*2760*/  IMAD.IADD R78, R13, 0x1, R87 ;  /* 0x000000010d4e7824 */ /* 0x000fe200078e0257 */
[----:B--2---:R-:W-:-:S09]  /*2770*/  SHF.R.S32.HI R37, RZ, 0x1f, R0 ;  /* 0x0000001fff257819 */ /* 0x004fd20000011400 */
.L_x_1791:
[----:B------:R-:W0:Y:S01]  /*2780*/  LDC R98, c[0x0][0x430] ;  /* 0x00010c00ff627b82 */ /* 0x000e220000000800 */
[----:B------:R-:W-:Y:S02]  /*2790*/  VIADD R42, R27, 0xffffffff ;  /* 0xffffffff1b2a7836 */ /* 0x000fe40000000000 */
[----:B------:R-:W-:Y:S02]  /*27a0*/  IMAD.MOV.U32 R99, RZ, RZ, RZ ;  /* 0x000000ffff637224 */ /* 0x000fe400078e00ff */
[----:B------:R-:W-:-:S03]  /*27b0*/  IMAD R12, R42, 0x80, R35 ;  /* 0x000000802a0c7824 */ /* 0x000fc600078e0223 */
[----:B-1----:R-:W1:Y:S01]  /*27c0*/  LDC R102, c[0x0][0x3f4] ;  /* 0x0000fd00ff667b82 */ /* 0x002e620000000800 */
[----:B------:R-:W-:Y:S01]  /*27d0*/  IMAD.IADD R43, R3, 0x1, R12 ;  /* 0x00000001032b7824 */ /* 0x000fe200078e020c */
[----:B------:R-:W-:-:S04]  /*27e0*/  ISETP.GE.AND P3, PT, R12, R25, PT ;  /* 0x000000190c00720c */ /* 0x000fc80003f66270 */
[----:B------:R-:W-:Y:S02]  /*27f0*/  ISETP.GT.OR P3, PT, R35, 0x7f, P3 ;  /* 0x0000007f2300780c */ /* 0x000fe40001f64670 */
[----:B---3--:R-:W-:Y:S02]  /*2800*/  MOV R11, R43 ;  /* 0x0000002b000b7202 */ /* 0x008fe40000000f00 */
[----:B0-----:R-:W-:-:S09]  /*2810*/  ISETP.NE.AND P4, PT, R98, 0x1, PT ;  /* 0x000000016200780c */ /* 0x001fd20003f85270 */
        /* <DEDUP_REMOVED lines=8> */
[----:B------:R-:W-:Y:S02]  /*28a0*/  @!P3 IMAD R27, R0, R41, R14 ;  /* 0x00000029001bb224 */ /* 0x000fe400078e020e */
[----:B------:R-:W-:-:S04]  /*28b0*/  @!P3 IMAD.MOV.U32 R14, RZ, RZ, R11 ;  /* 0x000000ffff0eb224 */ /* 0x000fc800078e000b */
[----:B------:R-:W-:-:S04]  /*28c0*/  @!P3 IMAD.WIDE.U32 R14, R0, R40, R14 ;  /* 0x00000028000eb225 */ /* 0x000fc800078e000e */
[----:B------:R-:W-:Y:S01]  /*28d0*/  @!P3 IMAD.IADD R15, R15, 0x1, R27 ;  /* 0x000000010f0fb824 */ /* 0x000fe200078e021b */
[----:B--2---:R-:W-:-:S04]  /*28e0*/  @!P3 LEA R12, P4, R14, R12, 0x2 ;  /* 0x0000000c0e0cb211 */ /* 0x004fc800078810ff */
[----:B------:R-:W-:-:S05]  /*28f0*/  @!P3 LEA.HI.X R13, R14, R13, R15, 0x2, P4 ;  /* 0x0000000d0e0db211 */ /* 0x000fca00020f140f */
[----:B------:R0:W5:Y:S01]  /*2900*/  @!P3 LDG.E R99, desc[UR52][R12.64] ;  /* 0x000000340c63b981 */ /* 0x000162000c1e1900 */
[----:B-1----:R-:W-:Y:S01]  /*2910*/  ISETP.GE.AND P3, PT, R102, 0x1, PT ;  /* 0x000000016600780c */ /* 0x002fe20003f66270 */
[----:B------:R-:W-:Y:S01]  /*2920*/  IMAD.MOV R11, RZ, RZ, -R11 ;  /* 0x000000ffff0b7224 */ /* 0x000fe200078e0a0b */
[----:B------:R-:W-:Y:S01]  /*2930*/  ISETP.GT.AND P4, PT, R42, R26, PT ;  /* 0x0000001a2a00720c */ /* 0x000fe20003f84270 */
[----:B------:R-:W-:Y:S01]  /*2940*/  IMAD R91, R19, 0x4000, R219 ;  /* 0x00004000135b7824 */ /* 0x000fe200078e02db */
[----:B------:R-:W-:Y:S05]  /*2950*/  YIELD ;  /* 0x0000000000007946 */ /* 0x000fea0003800000 */
[----:B------:R-:W-:Y:S01]  /*2960*/  BSSY B0, `(.L_x_1694) ;  /* 0x0000579000007945 */ /* 0x000fe20003800000 */
[----:B------:R-:W-:Y:S01]  /*2970*/  IMAD R98, R98, R11, R43 ;  /* 0x0000000b62627224 */ /* 0x000fe200078e022b */
[----:B------:R-:W-:Y:S01]  /*2980*/  P2R R90, PR, RZ, 0x10 ;  /* 0x00000010ff5a7803 */ /* 0x000fe20000000000 */
[----:B------:R-:W-:-:S02]  /*2990*/  IMAD R91, R91, 0x2, R18 ;  /* 0x000000025b5b7824 */ /* 0x000fc400078e0212 */
[----:B------:R-:W-:Y:S01]  /*29a0*/  IMAD.MOV.U32 R27, RZ, RZ, R42 ;  /* 0x000000ffff1b7224 */ /* 0x000fe200078e002a */
[----:B0-----:R-:W-:Y:S06]  /*29b0*/  @!P3 BRA `(.L_x_1695) ;  /* 0x000000500028b947 */ /* 0x001fec0003800000 */
[----:B------:R-:W-:Y:S01]  /*29c0*/  SHF.R.S32.HI R97, RZ, 0x1f, R98 ;  /* 0x0000001fff617819 */ /* 0x000fe20000011462 */
[----:B------:R-:W-:Y:S01]  /*29d0*/  ULDC.64 UR4, c[0x0][0x300] ;  /* 0x0000c00000047ab9 */ /* 0x000fe20000000a00 */
[----:B-----5:R-:W-:Y:S01]  /*29e0*/  SHF.R.S32.HI R96, RZ, 0x1f, R99 ;  /* 0x0000001fff607819 */ /* 0x020fe20000011463 */
[C---:B------:R-:W-:Y:S01]  /*29f0*/  IMAD.WIDE.U32 R12, R98.reuse, UR4, RZ ;  /* 0x00000004620c7c25 */ /* 0x040fe2000f8e00ff */
[----:B------:R-:W-:Y:S02]  /*2a00*/  ULDC.U8 UR6, c[0x0][0x410] ;  /* 0x0001040000067ab9 */ /* 0x000fe40000000000 */
[----:B------:R-:W-:Y:S01]  /*2a10*/  ISETP.NE.AND P3, PT, RZ, UR6, PT ;  /* 0x00000006ff007c0c */ /* 0x000fe2000bf65270 */
[----:B------:R-:W-:Y:S02]  /*2a20*/  IMAD R11, R97, UR4, RZ ;  /* 0x00000004610b7c24 */ /* 0x000fe4000f8e02ff */
[----:B------:R-:W-:Y:S02]  /*2a30*/  IMAD R15, R31, R27, RZ ;  /* 0x0000001b1f0f7224 */ /* 0x000fe400078e02ff */
[----:B------:R-:W-:Y:S01]  /*2a40*/  IMAD R11, R98, UR5, R11 ;  /* 0x00000005620b7c24 */ /* 0x000fe2000f8e020b */
[----:B------:R-:W-:Y:S01]  /*2a50*/  ULDC.64 UR4, c[0x0][0x310] ;  /* 0x0000c40000047ab9 */ /* 0x000fe20000000a00 */
[----:B------:R-:W-:-:S02]  /*2a60*/  IMAD R95, R42, -0x80, R25 ;  /* 0xffffff802a5f7824 */ /* 0x000fc400078e0219 */
[----:B------:R-:W-:Y:S02]  /*2a70*/  IMAD R14, R96, UR4, RZ ;  /* 0x00000004600e7c24 */ /* 0x000fe4000f8e02ff */
[----:B------:R-:W-:Y:S01]  /*2a80*/  IMAD.IADD R13, R13, 0x1, R11 ;  /* 0x000000010d0d7824 */ /* 0x000fe200078e020b */
[----:B------:R-:W-:Y:S01]  /*2a90*/  VIMNMX R95, R95, 0x80, PT ;  /* 0x000000805f5f7848 */ /* 0x000fe20003fe0100 */
[C---:B------:R-:W-:Y:S02]  /*2aa0*/  IMAD R11, R99.reuse, UR5, R14 ;  /* 0x00000005630b7c24 */ /* 0x040fe4000f8e020e */
[----:B------:R-:W-:Y:S01]  /*2ab0*/  IMAD.WIDE.U32 R12, R99, UR4, R12 ;  /* 0x00000004630c7c25 */ /* 0x000fe2000f8e000c */
[----:B------:R-:W-:-:S03]  /*2ac0*/  ULDC.64 UR4, c[0x0][0x308] ;  /* 0x0000c20000047ab9 */ /* 0x000fc60000000a00 */
[----:B------:R-:W-:Y:S01]  /*2ad0*/  IMAD.IADD R13, R13, 0x1, R11 ;  /* 0x000000010d0d7824 */ /* 0x000fe200078e020b */
[----:B------:R-:W-:Y:S01]  /*2ae0*/  SHF.R.S32.HI R11, RZ, 0x1f, R27 ;  /* 0x0000001fff0b7819 */ /* 0x000fe2000001141b */
[----:B------:R-:W-:Y:S02]  /*2af0*/  IMAD R14, R10, R27, RZ ;  /* 0x0000001b0a0e7224 */ /* 0x000fe400078e02ff */
[----:B------:R-:W-:-:S04]  /*2b00*/  IMAD.WIDE.U32 R40, R197, UR4, R12 ;  /* 0x00000004c5287c25 */ /* 0x000fc8000f8e000c */
[----:B------:R-:W-:Y:S01]  /*2b10*/  IMAD R101, R197, UR5, R41 ;  /* 0x00000005c5657c24 */ /* 0x000fe2000f8e0229 */
[----:B------:R-:W-:Y:S01]  /*2b20*/  ULDC.64 UR4, c[0x0][0x2e8] ;  /* 0x0000ba0000047ab9 */ /* 0x000fe20000000a00 */
[C---:B------:R-:W-:Y:S01]  /*2b30*/  IMAD R89, R11.reuse, R28, R14 ;  /* 0x0000001c0b597224 */ /* 0x040fe200078e020e */
[----:B------:R-:W-:Y:S01]  /*2b40*/  LEA R106, P4, R40, UR4, 0x1 ;  /* 0x00000004286a7c11 */ /* 0x000fe2000f8808ff */
[----:B------:R-:W-:Y:S02]  /*2b50*/  IMAD R11, R11, R34, R15 ;  /* 0x000000220b0b7224 */ /* 0x000fe400078e020f */
[----:B------:R-:W-:Y:S01]  /*2b60*/  IMAD.WIDE.U32 R14, R28, R27, RZ ;  /* 0x0000001b1c0e7225 */ /* 0x000fe200078e00ff */
[----:B------:R-:W-:-:S03]  /*2b70*/  LEA.HI.X R101, R40, UR5, R101, 0x1, P4 ;  /* 0x0000000528657c11 */ /* 0x000fc6000a0f0c65 */
[----:B------:R-:W-:Y:S01]  /*2b80*/  IMAD.WIDE.U32 R12, R34, R27, RZ ;  /* 0x0000001b220c7225 */ /* 0x000fe200078e00ff */
[----:B------:R-:W-:-:S03]  /*2b90*/  IADD3 R89, R15, R89, RZ ;  /* 0x000000590f597210 */ /* 0x000fc60007ffe0ff */
[----:B------:R-:W-:Y:S01]  /*2ba0*/  IMAD.IADD R11, R13, 0x1, R11 ;  /* 0x000000010d0b7824 */ /* 0x000fe200078e020b */
[----:B------:R-:W-:Y:S06]  /*2bb0*/  @!P3 BRA `(.L_x_1696) ;  /* 0x000000240098b947 */ /* 0x000fec0003800000 */
        /* <DEDUP_REMOVED lines=14> */
[----:B------:R-:W-:-:S04]  /*2ca0*/  LEA R40, P3, R41, UR4, 0x1 ;  /* 0x0000000429287c11 */ /* 0x000fc8000f8608ff */
[----:B------:R-:W-:Y:S01]  /*2cb0*/  LEA.HI.X R41, R41, UR5, R42, 0x1, P3 ;  /* 0x0000000529297c11 */ /* 0x000fe200098f0c2a */
[----:B------:R-:W-:Y:S01]  /*2cc0*/  ULDC.64 UR4, c[0x0][0x400] ;  /* 0x0001000000047ab9 */ /* 0x000fe20000000a00 */
[----:B------:R-:W-:-:S05]  /*2cd0*/  IADD3 R43, P3, R84, R12, RZ ;  /* 0x0000000c542b7210 */ /* 0x000fca0007f7e0ff */
[----:B------:R-:W-:Y:S01]  /*2ce0*/  IMAD.X R44, R11, 0x1, R77, P3 ;  /* 0x000000010b2c7824 */ /* 0x000fe200018e064d */
        /* <DEDUP_REMOVED lines=10> */
.L_x_1698:
[----:B------:R-:W-:Y:S05]  /*2d90*/  BSYNC B1 ;  /* 0x0000000000017941 */ /* 0x000fea0003800000 */
.L_x_1697:
[----:B------:R-:W-:Y:S01]  /*2da0*/  VIADD R44, R188, 0x20 ;  /* 0x00000020bc2c7836 */ /* 0x000fe20000000000 */
[----:B------:R-:W-:Y:S01]  /*2db0*/  BSSY B1, `(.L_x_1699) ;  /* 0x0000029000017945 */ /* 0x000fe20003800000 */
[----:B0----5:R-:W-:Y:S01]  /*2dc0*/  IMAD.MOV.U32 R40, RZ, RZ, R64 ;  /* 0x000000ffff287224 */ /* 0x021fe200078e0040 */
[----:B------:R-:W-:Y:S01]  /*2dd0*/  CS2R R60, SRZ ;  /* 0x00000000003c7805 */ /* 0x000fe2000001ff00 */
[----:B------:R-:W-:Y:S01]  /*2de0*/  IMAD.MOV.U32 R41, RZ, RZ, R65 ;  /* 0x000000ffff297224 */ /* 0x000fe200078e0041 */
[----:B------:R-:W-:Y:S01]  /*2df0*/  ISETP.GE.AND P3, PT, R44, R95, PT ;  /* 0x0000005f2c00720c */ /* 0x000fe20003f66270 */
[----:B------:R-:W-:Y:S01]  /*2e00*/  IMAD.MOV.U32 R42, RZ, RZ, R68 ;  /* 0x000000ffff2a7224 */ /* 0x000fe200078e0044 */
[----:B------:R-:W-:Y:S01]  /*2e10*/  CS2R R58, SRZ ;  /* 0x00000000003a7805 */ /* 0x000fe2000001ff00 */
        /* <DEDUP_REMOVED lines=9> */
[----:B------:R-:W-:Y:S02]  /*2eb0*/  P2R R117, PR, RZ, 0x8 ;  /* 0x00000008ff757803 */ /* 0x000fe40000000000 */
[----:B------:R-:W-:Y:S02]  /*2ec0*/  PRMT R113, R40, 0x5410, R41 ;  /* 0x0000541028717816 */ /* 0x000fe40000000029 */
[----:B------:R-:W-:Y:S02]  /*2ed0*/  PRMT R120, R42, 0x7610, R120 ;  /* 0x000076102a787816 */ /* 0x000fe40000000078 */
[----:B------:R-:W-:Y:S01]  /*2ee0*/  PRMT R119, R119, 0x5410, R43 ;  /* 0x0000541077777816 */ /* 0x000fe2000000002b */
        /* <DEDUP_REMOVED lines=21> */
.L_x_1700:
[----:B------:R-:W-:Y:S05]  /*3040*/  BSYNC B1 ;  /* 0x0000000000017941 */ /* 0x000fea0003800000 */
.L_x_1699:
        /* <DEDUP_REMOVED lines=11> */
[----:B------:R-:W-:Y:S01]  /*3100*/  CS2R R50, SRZ ;  /* 0x0000000000327805 */ /* 0x000fe2000001ff00 */
        /* <DEDUP_REMOVED lines=9> */
[----:B------:R-:W-:-:S02]  /*31a0*/  CS2R R42, SRZ ;  /* 0x00000000002a7805 */ /* 0x000fc4000001ff00 */
        /* <DEDUP_REMOVED lines=22> */
.L_x_1702:
[----:B------:R-:W-:Y:S05]  /*3310*/  BSYNC B1 ;  /* 0x0000000000017941 */ /* 0x000fea0003800000 */
.L_x_1701:
        /* <DEDUP_REMOVED lines=32> */
.L_x_1704:
[----:B------:R-:W-:Y:S05]  /*3520*/  BSYNC B1 ;  /* 0x0000000000017941 */ /* 0x000fea0003800000 */
.L_x_1703:
[----:B-----5:R-:W-:Y:S01]  /*3530*/  IMAD.MOV.U32 R11, RZ, RZ, R48 ;  /* 0x000000ffff0b7224 */ /* 0x020fe200078e0030 */
[----:B------:R-:W-:Y:S01]  /*3540*/  UISETP.NE.AND UP0, UPT, UR39, 0x3, UPT ;  /* 0x000000032700788c */ /* 0x000fe2000bf05270 */
[----:B0-----:R-:W-:Y:S02]  /*3550*/  IMAD.MOV.U32 R12, RZ, RZ, R49 ;  /* 0x000000ffff0c7224 */ /* 0x001fe400078e0031 */
[----:B------:R-:W-:Y:S02]  /*3560*/  IMAD.MOV.U32 R13, RZ, RZ, R52 ;  /* 0x000000ffff0d7224 */ /* 0x000fe400078e0034 */
[----:B------:R-:W-:Y:S01]  /*3570*/  IMAD.MOV.U32 R14, RZ, RZ, R53 ;  /* 0x000000ffff0e7224 */ /* 0x000fe200078e0035 */
[----:B------:R-:W-:Y:S01]  /*3580*/  PRMT R114, R11, 0x5410, R12 ;  /* 0x000054100b727816 */ /* 0x000fe2000000000c */
[----:B------:R-:W-:Y:S01]  /*3590*/  IMAD.MOV.U32 R11, RZ, RZ, R50 ;  /* 0x000000ffff0b7224 */ /* 0x000fe200078e0032 */
[----:B------:R-:W-:Y:S02]  /*35a0*/  MOV R12, R51 ;  /* 0x00000033000c7202 */ /* 0x000fe40000000f00 */
[----:B------:R-:W-:Y:S01]  /*35b0*/  PRMT R116, R13, 0x5410, R14 ;  /* 0x000054100d747816 */ /* 0x000fe2000000000e */
[----:B------:R-:W-:Y:S01]  /*35c0*/  IMAD.MOV.U32 R13, RZ, RZ, R54 ;  /* 0x000000ffff0d7224 */ /* 0x000fe200078e0036 */
[----:B------:R-:W-:Y:S01]  /*35d0*/  PLOP3.LUT P5, PT, PT, PT, UP0, 0x80, 0x0 ;  /* 0x000000000000781c */ /* 0x000fe20003faf008 */
[----:B------:R-:W-:Y:S01]  /*35e0*/  IMAD.MOV.U32 R14, RZ, RZ, R55 ;  /* 0x000000ffff0e7224 */ /* 0x000fe200078e0037 */
[----:B------:R-:W-:Y:S01]  /*35f0*/  PRMT R115, R11, 0x5410, R12 ;  /* 0x000054100b737816 */ /* 0x000fe2000000000c */
[----:B------:R-:W-:-:S02]  /*3600*/  IMAD.MOV.U32 R11, RZ, RZ, R40 ;  /* 0x000000ffff0b7224 */ /* 0x000fc400078e0028 */
[----:B------:R-:W-:Y:S01]  /*3610*/  IMAD.MOV.U32 R12, RZ, RZ, R41 ;  /* 0x000000ffff0c7224 */ /* 0x000fe200078e0029 */
[----:B------:R-:W-:Y:S01]  /*3620*/  PRMT R118, R13, 0x5410, R14 ;  /* 0x000054100d767816 */ /* 0x000fe2000000000e */
[----:B------:R-:W-:Y:S02]  /*3630*/  IMAD.MOV.U32 R13, RZ, RZ, R44 ;  /* 0x000000ffff0d7224 */ /* 0x000fe400078e002c */
[----:B------:R-:W-:Y:S01]  /*3640*/  IMAD.MOV.U32 R14, RZ, RZ, R45 ;  /* 0x000000ffff0e7224 */ /* 0x000fe200078e002d */
[----:B------:R-:W-:Y:S01]  /*3650*/  PRMT R74, R11, 0x5410, R12 ;  /* 0x000054100b4a7816 */ /* 0x000fe2000000000c */
[----:B------:R-:W-:Y:S02]  /*3660*/  IMAD.MOV.U32 R11, RZ, RZ, R42 ;  /* 0x000000ffff0b7224 */ /* 0x000fe400078e002a */
[----:B------:R-:W-:Y:S01]  /*3670*/  IMAD.MOV.U32 R12, RZ, RZ, R43 ;  /* 0x000000ffff0c7224 */ /* 0x000fe200078e002b */
[----:B------:R-:W-:Y:S01]  /*3680*/  PRMT R108, R13, 0x5410, R14 ;  /* 0x000054100d6c7816 */ /* 0x000fe2000000000e */
[----:B------:R-:W-:Y:S01]  /*3690*/  IMAD.MOV.U32 R13, RZ, RZ, R46 ;  /* 0x000000ffff0d7224 */ /* 0x000fe200078e002e */
[----:B------:R-:W-:-:S02]  /*36a0*/  MOV R14, R47 ;  /* 0x0000002f000e7202 */ /* 0x000fc40000000f00 */
[----:B------:R-:W-:Y:S02]  /*36b0*/  PRMT R104, R11, 0x5410, R12 ;  /* 0x000054100b687816 */ /* 0x000fe4000000000c */
[----:B------:R-:W-:Y:S01]  /*36c0*/  PRMT R109, R13, 0x5410, R14 ;  /* 0x000054100d6d7816 */ /* 0x000fe2000000000e */
[----:B------:R-:W-:Y:S06]  /*36d0*/  @!P5 BRA `(.L_x_1705) ;  /* 0x000000000004d947 */ /* 0x000fec0003800000 */
[----:B------:R-:W-:Y:S01]  /*36e0*/  BPT.TRAP 0x1 ;  /* 0x000000040000795c */ /* 0x000fe20000300000 */
.L_x_1705:
[----:B------:R-:W-:Y:S01]  /*36f0*/  IMAD R89, R19, 0x8, R18 ;  /* 0x0000000813597824 */ /* 0x000fe200078e0212 */
[----:B------:R-:W-:Y:S01]  /*3700*/  SHF.L.U32 R100, R199, 0x1f, RZ ;  /* 0x0000001fc7647819 */ /* 0x000fe200000006ff */
[----:B------:R-:W-:Y:S03]  /*3710*/  BSSY B1, `(.L_x_1706) ;  /* 0x0000003000017945 */ /* 0x000fe60003800000 */
[----:B------:R-:W0:Y:S02]  /*3720*/  SYNCS.PHASECHK.TRANS64.TRYWAIT P6, [R89+URZ+0x28890], R100 ;  /* 0x02889064590075a7 */ /* 0x000e2400080c017f */
[----:B0-----:R-:W-:Y:S05]  /*3730*/  @!P6 BRA `(.L_x_1707) ;  /* 0x000002280080e947 */ /* 0x001fea0003800000 */
.L_x_2113:
[----:B------:R-:W-:Y:S05]  /*3740*/  BSYNC B1 ;  /* 0x0000000000017941 */ /* 0x000fea0003800000 */
.L_x_1706:
[----:B------:R-:W-:-:S03]  /*3750*/  UMOV UR4, 0xffffffff ;  /* 0xffffffff00047882 */ /* 0x000fc60000000000 */
[----:B------:R-:W-:Y:S05]  /*3760*/  BRA.DIV UR4, `(.L_x_1708) ;  /* 0x0000022a04887947 */ /* 0x000fea000b800000 */
[----:B------:R1:W2:Y:S04]  /*3770*/  SHFL.IDX PT, R75, R101, RZ, 0x181f ;  /* 0x00181fff654b7589 */ /* 0x0002a800000e0000 */
[----:B------:R1:W3:Y:S02]  /*3780*/  SHFL.IDX PT, R103, R106, RZ, 0x181f ;  /* 0x00181fff6a677589 */ /* 0x0002e400000e0000 */
.L_x_2117:
        /* <DEDUP_REMOVED lines=22> */
[CC--:B------:R-:W-:Y:S01]  /*38f0*/  FMUL.FTZ R126, R68.reuse, R71.reuse ;  /* 0x00000047447e7220 */ /* 0x0c0fe20000410000 */
[----:B------:R-:W-:Y:S02]  /*3900*/  HADD2.F32 R69, -RZ, R69.H0_H0 ;  /* 0x20000045ff457230 */ /* 0x000fe40000004100 */
[-C--:B------:R-:W-:Y:S01]  /*3910*/  FMUL.FTZ R124, R11, R122.reuse ;  /* 0x0000007a0b7c7220 */ /* 0x080fe20000410000 */
[----:B------:R-:W-:Y:S01]  /*3920*/  FMUL.FTZ R121, R15, R71 ;  /* 0x000000470f797220 */ /* 0x000fe20000410000 */
[----:B------:R-:W-:Y:S01]  /*3930*/  FMUL.FTZ R122, R13, R122 ;  /* 0x0000007a0d7a7220 */ /* 0x000fe20000410000 */
[-C--:B------:R-:W-:Y:S01]  /*3940*/  FFMA.FTZ R126, R15, R69.reuse, -R126 ;  /* 0x000000450f7e7223 */ /* 0x080fe2000001087e */
[-C--:B------:R-:W-:Y:S02]  /*3950*/  FFMA.FTZ R124, R13, R70.reuse, -R124 ;  /* 0x000000460d7c7223 */ /* 0x080fe4000001087c */
[----:B------:R-:W-:Y:S01]  /*3960*/  FFMA.FTZ R71, R11, R70, R122 ;  /* 0x000000460b477223 */ /* 0x000fe2000001007a */
[----:B------:R-:W-:Y:S01]  /*3970*/  FFMA.FTZ R123, R68, R69, R121 ;  /* 0x00000045447b7223 */ /* 0x000fe20000010079 */
[----:B------:R-:W-:-:S02]  /*3980*/  HADD2.F32 R15, -RZ, R120.H1_H1 ;  /* 0x30000078ff0f7230 */ /* 0x000fc40000004100 */
[----:B------:R-:W-:Y:S02]  /*3990*/  HADD2.F32 R120, -RZ, R120.H0_H0 ;  /* 0x20000078ff787230 */ /* 0x000fe40000004100 */
[----:B------:R-:W-:Y:S02]  /*39a0*/  HADD2.F32 R68, -RZ, R119.H1_H1 ;  /* 0x30000077ff447230 */ /* 0x000fe40000004100 */
[----:B------:R-:W-:Y:S02]  /*39b0*/  HADD2.F32 R11, -RZ, R12.H1_H1 ;  /* 0x3000000cff0b7230 */ /* 0x000fe40000004100 */
[----:B------:R-:W-:Y:S02]  /*39c0*/  HADD2.F32 R13, -RZ, R14.H1_H1 ;  /* 0x3000000eff0d7230 */ /* 0x000fe40000004100 */
[----:B------:R-:W-:Y:S02]  /*39d0*/  HADD2.F32 R12, -RZ, R12.H0_H0 ;  /* 0x2000000cff0c7230 */ /* 0x000fe40000004100 */
[----:B------:R-:W-:Y:S01]  /*39e0*/  FMUL.FTZ R69, R11, R120 ;  /* 0x000000780b457220 */ /* 0x000fe20000410000 */
[----:B------:R-:W-:-:S02]  /*39f0*/  HADD2.F32 R14, -RZ, R14.H0_H0 ;  /* 0x2000000eff0e7230 */ /* 0x000fc40000004100 */
[----:B------:R-:W-:Y:S01]  /*3a00*/  FMUL.FTZ R121, R13, R68 ;  /* 0x000000440d797220 */ /* 0x000fe20000410000 */
[----:B------:R-:W-:Y:S02]  /*3a10*/  HADD2.F32 R119, -RZ, R119.H0_H0 ;  /* 0x20000077ff777230 */ /* 0x000fe40000004100 */
[C---:B------:R-:W-:Y:S01]  /*3a20*/  FMUL.FTZ R120, R12.reuse, R120 ;  /* 0x000000780c787220 */ /* 0x040fe20000410000 */
[-C--:B------:R-:W-:Y:S01]  /*3a30*/  FFMA.FTZ R69, R12, R15.reuse, -R69 ;  /* 0x0000000f0c457223 */ /* 0x080fe20000010845 */
[C---:B------:R-:W-:Y:S02]  /*3a40*/  FMUL.FTZ R68, R14.reuse, R68 ;  /* 0x000000440e447220 */ /* 0x040fe40000410000 */
[----:B------:R-:W-:Y:S01]  /*3a50*/  FFMA.FTZ R120, R11, R15, R120 ;  /* 0x0000000f0b787223 */ /* 0x000fe20000010078 */
[-C--:B------:R-:W-:Y:S01]  /*3a60*/  FFMA.FTZ R121, R14, R119.reuse, -R121 ;  /* 0x000000770e797223 */ /* 0x080fe20000010879 */
[----:B------:R-:W-:Y:S01]  /*3a70*/  FFMA.FTZ R68, R13, R119, R68 ;  /* 0x000000770d447223 */ /* 0x000fe20000010044 */
[----:B------:R-:W-:-:S02]  /*3a80*/  F2FP.F16.F32.PACK_AB R13, R71, R124 ;  /* 0x0000007c470d723e */ /* 0x000fc400000000ff */
[----:B------:R-:W-:Y:S02]  /*3a90*/  F2FP.F16.F32.PACK_AB R15, R123, R126 ;  /* 0x0000007e7b0f723e */ /* 0x000fe400000000ff */
[----:B------:R-:W-:Y:S02]  /*3aa0*/  F2FP.F16.F32.PACK_AB R12, R120, R69 ;  /* 0x00000045780c723e */ /* 0x000fe400000000ff */
[----:B------:R-:W-:-:S07]  /*3ab0*/  F2FP.F16.F32.PACK_AB R14, R68, R121 ;  /* 0x00000079440e723e */ /* 0x000fce00000000ff */
.L_x_1714:
[----:B------:R-:W-:Y:S05]  /*3ac0*/  BSYNC B3 ;  /* 0x0000000000037941 */ /* 0x000fea0003800000 */
.L_x_1713:
[----:B0-----:R4:W-:Y:S02]  /*3ad0*/  ST.E.128 desc[UR52][R72.64], R12 ;  /* 0x0000000c48007985 */ /* 0x0019e4000c101d34 */
.L_x_1712:
[----:B------:R-:W-:Y:S05]  /*3ae0*/  BSYNC B2 ;  /* 0x0000000000027941 */ /* 0x000fea0003800000 */
.L_x_1711:
        /* <DEDUP_REMOVED lines=47> */
.L_x_1716:
[----:B------:R-:W-:Y:S05]  /*3de0*/  BSYNC B2 ;  /* 0x0000000000027941 */ /* 0x000fea0003800000 */
.L_x_1715:
[----:B0-----:R0:W-:Y:S02]  /*3df0*/  ST.E.128 desc[UR52][R68.64], R12 ;  /* 0x0000000c44007985 */ /* 0x0011e4000c101d34 */
.L_x_1710:
[----:B------:R-:W-:Y:S05]  /*3e00*/  BSYNC B1 ;  /* 0x0000000000017941 */ /* 0x000fea0003800000 */
.L_x_1709:
[----:B------:R-:W-:-:S03]  /*3e10*/  UMOV UR4, 0xffffffff ;  /* 0xffffffff00047882 */ /* 0x000fc60000000000 */
[----:B------:R-:W-:Y:S05]  /*3e20*/  BRA.DIV UR4, `(.L_x_1717) ;  /* 0x0000022604247947 */ /* 0x000fea000b800000 */
[----:B------:R1:W1:Y:S04]  /*3e30*/  SHFL.IDX PT, R67, R101, 0x1, 0x181f ;  /* 0x00381f0065437f89 */ /* 0x00026800000e0000 */
[----:B0-----:R0:W0:Y:S02]  /*3e40*/  SHFL.IDX PT, R69, R106, 0x1, 0x181f ;  /* 0x00381f006a457f89 */ /* 0x00102400000e0000 */
.L_x_2121:
[----:B------:R-:W-:Y:S01]  /*3e50*/  ISETP.NE.AND P6, PT, R117, RZ, PT ;  /* 0x000000ff7500720c */ /* 0x000fe20003fc5270 */
[----:B------:R-:W-:-:S12]  /*3e60*/  BSSY B1, `(.L_x_1718) ;  /* 0x0000066000017945 */ /* 0x000fd80003800000 */
[----:B------:R-:W-:Y:S05]  /*3e70*/  @P6 BRA `(.L_x_1719) ;  /* 0x0000000400906947 */ /* 0x000fea0003800000 */
[----:B------:R-:W-:Y:S04]  /*3e80*/  BSSY B2, `(.L_x_1720) ;  /* 0x0000032000027945 */ /* 0x000fe80003800000 */
[----:B------:R-:W-:Y:S05]  /*3e90*/  @P1 BRA `(.L_x_1721) ;  /* 0x0000000000c01947 */ /* 0x000fea0003800000 */
[----:B----4-:R4:W2:Y:S01]  /*3ea0*/  LDS.128 R12, [R91+0x19400] ;  /* 0x019400005b0c7984 */ /* 0x0108a20000000c00 */
[C---:B0-----:R-:W-:Y:S01]  /*3eb0*/  LEA R64, P6, R16.reuse, R69, 0x1 ;  /* 0x0000004510407211 */ /* 0x041fe200078c08ff */
[----:B------:R-:W-:Y:S03]  /*3ec0*/  BSSY B3, `(.L_x_1722) ;  /* 0x000002c000037945 */ /* 0x000fe60003800000 */
[----:B-1----:R-:W-:Y:S02]  /*3ed0*/  LEA.HI.X R65, R16, R67, R17, 0x1, P6 ;  /* 0x0000004310417211 */ /* 0x002fe400030f0c11 */
[----:B------:R-:W-:-:S13]  /*3ee0*/  ISETP.GE.AND P6, PT, R22, R102, PT ;  /* 0x000000661600720c */ /* 0x000fda0003fc6270 */
[----:B----4-:R-:W-:Y:S05]  /*3ef0*/  @P6 BRA `(.L_x_1723) ;  /* 0x0000000000a06947 */ /* 0x010fea0003800000 */
[----:B------:R-:W-:Y:S01]  /*3f00*/  SHF.R.U64 R11, R60, 0x10, R61 ;  /* 0x000000103c0b7819 */ /* 0x000fe2000000123d */
[--C-:B--2---:R-:W-:Y:S01]  /*3f10*/  HADD2.F32 R60, -RZ, R15.reuse.H1_H1 ;  /* 0x3000000fff3c7230 */ /* 0x104fe20000004100 */
        /* <DEDUP_REMOVED lines=38> */
.L_x_1723:
[----:B------:R-:W-:Y:S05]  /*4180*/  BSYNC B3 ;  /* 0x0000000000037941 */ /* 0x000fea0003800000 */
.L_x_1722:
[----:B--2---:R0:W-:Y:S02]  /*4190*/  ST.E.128 desc[UR52][R64.64], R12 ;  /* 0x0000000c40007985 */ /* 0x0041e4000c101d34 */
.L_x_1721:
[----:B------:R-:W-:Y:S05]  /*41a0*/  BSYNC B2 ;  /* 0x0000000000027941 */ /* 0x000fea0003800000 */
.L_x_1720:
[----:B------:R-:W-:Y:S05]  /*41b0*/  @P2 BRA `(.L_x_1719) ;  /* 0x0000000000c02947 */ /* 0x000fea0003800000 */
[----:B0---4-:R0:W4:Y:S01]  /*41c0*/  LDS.128 R12, [R91+0x1d400] ;  /* 0x01d400005b0c7984 */ /* 0x0111220000000c00 */
[C---:B------:R-:W-:Y:S01]  /*41d0*/  LEA R60, P6, R2.reuse, R69, 0x1 ;  /* 0x00000045023c7211 */ /* 0x040fe200078c08ff */
[----:B------:R-:W-:Y:S03]  /*41e0*/  BSSY B2, `(.L_x_1724) ;  /* 0x000002c000027945 */ /* 0x000fe60003800000 */
[----:B-1----:R-:W-:Y:S02]  /*41f0*/  LEA.HI.X R61, R2, R67, R185, 0x1, P6 ;  /* 0x00000043023d7211 */ /* 0x002fe400030f0cb9 */
        /* <DEDUP_REMOVED lines=42> */
.L_x_1725:
[----:B------:R-:W-:Y:S05]  /*44a0*/  BSYNC B2 ;  /* 0x0000000000027941 */ /* 0x000fea0003800000 */
.L_x_1724:
[----:B----4-:R0:W-:Y:S02]  /*44b0*/  ST.E.128 desc[UR52][R60.64], R12 ;  /* 0x0000000c3c007985 */ /* 0x0101e4000c101d34 */
.L_x_1719:
[----:B------:R-:W-:Y:S05]  /*44c0*/  BSYNC B1 ;  /* 0x0000000000017941 */ /* 0x000fea0003800000 */
.L_x_1718:
[----:B------:R-:W-:-:S03]  /*44d0*/  UMOV UR4, 0xffffffff ;  /* 0xffffffff00047882 */ /* 0x000fc60000000000 */
[----:B------:R-:W-:Y:S05]  /*44e0*/  BRA.DIV UR4, `(.L_x_1726) ;  /* 0x0000021e04c07947 */ /* 0x000fea000b800000 */
[----:B------:R1:W1:Y:S04]  /*44f0*/  SHFL.IDX PT, R59, R101, 0x2, 0x181f ;  /* 0x00581f00653b7f89 */ /* 0x00026800000e0000 */
[----:B0-----:R0:W0:Y:S02]  /*4500*/  SHFL.IDX PT, R61, R106, 0x2, 0x181f ;  /* 0x00581f006a3d7f89 */ /* 0x00102400000e0000 */
.L_x_2125:
[----:B------:R-:W-:Y:S04]  /*4510*/  BSSY B1, `(.L_x_1727) ;  /* 0x0000066000017945 */ /* 0x000fe80003800000 */
        /* <DEDUP_REMOVED lines=49> */
.L_x_1732:
[----:B------:R-:W-:Y:S05]  /*4830*/  BSYNC B3 ;  /* 0x0000000000037941 */ /* 0x000fea0003800000 */
.L_x_1731:
[----:B--2---:R0:W-:Y:S02]  /*4840*/  ST.E.128 desc[UR52][R56.64], R12 ;  /* 0x0000000c38007985 */ /* 0x0041e4000c101d34 */
.L_x_1730:
[----:B------:R-:W-:Y:S05]  /*4850*/  BSYNC B2 ;  /* 0x0000000000027941 */ /* 0x000fea0003800000 */
.L_x_1729:
        /* <DEDUP_REMOVED lines=47> */
.L_x_1734:
[----:B------:R-:W-:Y:S05]  /*4b50*/  BSYNC B2 ;  /* 0x0000000000027941 */ /* 0x000fea0003800000 */
.L_x_1733:
[----:B----4-:R0:W-:Y:S02]  /*4b60*/  ST.E.128 desc[UR52][R52.64], R12 ;  /* 0x0000000c34007985 */ /* 0x0101e4000c101d34 */
.L_x_1728:
[----:B------:R-:W-:Y:S05]  /*4b70*/  BSYNC B1 ;  /* 0x0000000000017941 */ /* 0x000fea0003800000 */
.L_x_1727:
[----:B------:R-:W-:-:S03]  /*4b80*/  UMOV UR4, 0xffffffff ;  /* 0xffffffff00047882 */ /* 0x000fc60000000000 */
[----:B------:R-:W-:Y:S05]  /*4b90*/  BRA.DIV UR4, `(.L_x_1735) ;  /* 0x0000021a04607947 */ /* 0x000fea000b800000 */
[----:B-1----:R-:W1:Y:S04]  /*4ba0*/  SHFL.IDX PT, R101, R101, 0x3, 0x181f ;  /* 0x00781f0065657f89 */ /* 0x002e6800000e0000 */
[----:B------:R0:W0:Y:S02]  /*4bb0*/  SHFL.IDX PT, R51, R106, 0x3, 0x181f ;  /* 0x00781f006a337f89 */ /* 0x00002400000e0000 */
.L_x_2129:
[----:B------:R-:W-:Y:S05]  /*4bc0*/  @P4 BRA `(.L_x_1736) ;  /* 0x0000003400484947 */ /* 0x000fea0003800000 */
[----:B------:R-:W-:Y:S04]  /*4bd0*/  BSSY B1, `(.L_x_1737) ;  /* 0x0000032000017945 */ /* 0x000fe80003800000 */
        /* <DEDUP_REMOVED lines=47> */
.L_x_1740:
[----:B------:R-:W-:Y:S05]  /*4ed0*/  BSYNC B2 ;  /* 0x0000000000027941 */ /* 0x000fea0003800000 */
.L_x_1739:
[----:B----4-:R0:W-:Y:S02]  /*4ee0*/  ST.E.128 desc[UR52][R48.64], R12 ;  /* 0x0000000c30007985 */ /* 0x0101e4000c101d34 */
.L_x_1738:
[----:B------:R-:W-:Y:S05]  /*4ef0*/  BSYNC B1 ;  /* 0x0000000000017941 */ /* 0x000fea0003800000 */
.L_x_1737:
        /* <DEDUP_REMOVED lines=47> */
.L_x_1742:
[----:B------:R-:W-:Y:S05]  /*51f0*/  BSYNC B1 ;  /* 0x0000000000017941 */ /* 0x000fea0003800000 */
.L_x_1741:
[----:B----4-:R0:W-:Y:S01]  /*5200*/  ST.E.128 desc[UR52][R44.64], R12 ;  /* 0x0000000c2c007985 */ /* 0x0101e2000c101d34 */
[----:B------:R-:W-:Y:S05]  /*5210*/  BRA `(.L_x_1736) ;  /* 0x0000002c00b47947 */ /* 0x000fea0003800000 */
.L_x_1696:
[C---:B------:R-:W-:Y:S01]  /*5220*/  VIADD R40, R188.reuse, 0x20 ;  /* 0x00000020bc287836 */ /* 0x040fe20000000000 */
[----:B------:R-:W-:Y:S01]  /*5230*/  CS2R R46, SRZ ;  /* 0x00000000002e7805 */ /* 0x000fe2000001ff00 */
[----:B------:R-:W-:-:S03]  /*5240*/  VIADD R44, R188, 0x40 ;  /* 0x00000040bc2c7836 */ /* 0x000fc60000000000 */
[----:B------:R-:W-:-:S04]  /*5250*/  ISETP.GE.AND P4, PT, R40, R95, PT ;  /* 0x0000005f2800720c */ /* 0x000fc80003f86270 */
        /* <DEDUP_REMOVED lines=18> */
[----:B------:R-:W-:-:S05]  /*5380*/  @!P5 IADD3 R44, P6, R82, R14, RZ ;  /* 0x0000000e522cd210 */ /* 0x000fca0007fde0ff */
[----:B------:R-:W-:Y:S02]  /*5390*/  @!P5 IMAD.X R45, R89, 0x1, R39, P6 ;  /* 0x00000001592dd824 */ /* 0x000fe400030e0627 */
[----:B------:R-:W0:Y:S01]  /*53a0*/  @!P5 LDC.64 R50, c[0x0][0x400] ;  /* 0x00010000ff32db82 */ /* 0x000e220000000a00 */
[----:B----4-:R-:W-:-:S04]  /*53b0*/  @!P5 LEA R48, P6, R44, R48, 0x1 ;  /* 0x000000302c30d211 */ /* 0x010fc800078c08ff */
[----:B------:R-:W-:Y:S02]  /*53c0*/  @!P5 LEA.HI.X R49, R44, R49, R45, 0x1, P6 ;  /* 0x000000312c31d211 */ /* 0x000fe400030f0c2d */
[----:B------:R-:W-:-:S05]  /*53d0*/  @!P5 IADD3 R44, P6, R86, R12, RZ ;  /* 0x0000000c562cd210 */ /* 0x000fca0007fde0ff */
[----:B------:R-:W-:Y:S01]  /*53e0*/  @!P5 IMAD.X R45, R11, 0x1, R78, P6 ;  /* 0x000000010b2dd824 */ /* 0x000fe200030e064e */
[----:B0-----:R-:W-:-:S04]  /*53f0*/  @!P5 LEA R50, P6, R44, R50, 0x1 ;  /* 0x000000322c32d211 */ /* 0x001fc800078c08ff */
[----:B------:R-:W-:Y:S02]  /*5400*/  @!P5 LEA.HI.X R51, R44, R51, R45, 0x1, P6 ;  /* 0x000000332c33d211 */ /* 0x000fe400030f0c2d */
[----:B------:R-:W-:Y:S02]  /*5410*/  CS2R R44, SRZ ;  /* 0x00000000002c7805 */ /* 0x000fe4000001ff00 */
[----:B------:R-:W-:-:S04]  /*5420*/  @!P4 LEA R56, P6, R42, R56, 0x1 ;  /* 0x000000382a38c211 */ /* 0x000fc800078c08ff */
[----:B------:R-:W-:Y:S02]  /*5430*/  @!P4 LEA.HI.X R57, R42, R57, R43, 0x1, P6 ;  /* 0x000000392a39c211 */ /* 0x000fe400030f0c2b */
[----:B------:R-:W-:Y:S02]  /*5440*/  CS2R R42, SRZ ;  /* 0x00000000002a7805 */ /* 0x000fe4000001ff00 */
[C---:B-1----:R-:W-:Y:S01]  /*5450*/  @!P4 LEA R58, P6, R40.reuse, R58, 0x1 ;  /* 0x0000003a283ac211 */ /* 0x042fe200078c08ff */
[----:B------:R0:W5:Y:S03]  /*5460*/  @!P5 LDG.E.128 R44, desc[UR52][R50.64] ;  /* 0x00000034322cd981 */ /* 0x000166000c1e1d00 */
[----:B------:R-:W-:Y:S02]  /*5470*/  @!P4 LEA.HI.X R59, R40, R59, R41, 0x1, P6 ;  /* 0x0000003b283bc211 */ /* 0x000fe400030f0c29 */
[----:B------:R-:W-:-:S02]  /*5480*/  CS2R R40, SRZ ;  /* 0x0000000000287805 */ /* 0x000fc4000001ff00 */
[----:B------:R-:W-:Y:S02]  /*5490*/  CS2R R54, SRZ ;  /* 0x0000000000367805 */ /* 0x000fe4000001ff00 */
[----:B------:R-:W-:Y:S02]  /*54a0*/  CS2R R52, SRZ ;  /* 0x0000000000347805 */ /* 0x000fe4000001ff00 */
[----:B------:R1:W5:Y:S01]  /*54b0*/  @!P5 LDG.E.128 R40, desc[UR52][R48.64] ;  /* 0x000000343028d981 */ /* 0x000362000c1e1d00 */
[----:B0-----:R-:W-:-:S03]  /*54c0*/  CS2R R50, SRZ ;  /* 0x0000000000327805 */ /* 0x001fc6000001ff00 */
[----:B------:R0:W5:Y:S01]  /*54d0*/  @!P4 LDG.E.128 R52, desc[UR52][R58.64] ;  /* 0x000000343a34c981 */ /* 0x000162000c1e1d00 */
[----:B-1----:R-:W-:-:S06]  /*54e0*/  CS2R R48, SRZ ;  /* 0x0000000000307805 */ /* 0x002fcc000001ff00 */
[----:B------:R1:W5:Y:S01]  /*54f0*/  @!P4 LDG.E.128 R48, desc[UR52][R56.64] ;  /* 0x000000343830c981 */ /* 0x000362000c1e1d00 */
[----:B--2---:R-:W-:Y:S01]  /*5500*/  @!P3 LEA R64, P4, R62, R64, 0x1 ;  /* 0x000000403e40b211 */ /* 0x004fe200078808ff */
[----:B------:R-:W-:-:S03]  /*5510*/  VIADD R68, R188, 0x60 ;  /* 0x00000060bc447836 */ /* 0x000fc60000000000 */
[----:B------:R-:W-:Y:S02]  /*5520*/  @!P3 LEA.HI.X R65, R62, R65, R63, 0x1, P4 ;  /* 0x000000413e41b211 */ /* 0x000fe400020f0c3f */
[----:B---3--:R-:W-:-:S04]  /*5530*/  @!P3 LEA R66, P4, R60, R66, 0x1 ;  /* 0x000000423c42b211 */ /* 0x008fc800078808ff */
[----:B------:R-:W-:Y:S02]  /*5540*/  @!P3 LEA.HI.X R67, R60, R67, R61, 0x1, P4 ;  /* 0x000000433c43b211 */ /* 0x000fe400020f0c3d */
[----:B------:R-:W-:-:S04]  /*5550*/  ISETP.GE.AND P4, PT, R68, R95, PT ;  /* 0x0000005f4400720c */ /* 0x000fc80003f86270 */
[----:B------:R-:W-:Y:S02]  /*5560*/  ISETP.GE.OR P4, PT, R16, R102, P4 ;  /* 0x000000661000720c */ /* 0x000fe40002786670 */
[----:B0-----:R-:W-:Y:S02]  /*5570*/  CS2R R58, SRZ ;  /* 0x00000000003a7805 */ /* 0x001fe4000001ff00 */
[----:B-1----:R-:W-:Y:S02]  /*5580*/  CS2R R56, SRZ ;  /* 0x0000000000387805 */ /* 0x002fe4000001ff00 */
[----:B------:R-:W-:Y:S02]  /*5590*/  CS2R R62, SRZ ;  /* 0x00000000003e7805 */ /* 0x000fe4000001ff00 */
[----:B------:R-:W-:Y:S01]  /*55a0*/  CS2R R60, SRZ ;  /* 0x00000000003c7805 */ /* 0x000fe2000001ff00 */
        /* <DEDUP_REMOVED lines=11> */
[----:B------:R-:W-:Y:S01]  /*5660*/  ULDC.64 UR4, c[0x0][0x3e8] ;  /* 0x0000fa0000047ab9 */ /* 0x000fe20000000a00 */
[----:B------:R-:W-:Y:S01]  /*5670*/  IMAD.MOV.U32 R13, RZ, RZ, R11 ;  /* 0x000000ffff0d7224 */ /* 0x000fe200078e000b */
[----:B------:R-:W-:-:S04]  /*5680*/  ULDC.64 UR6, c[0x0][0x400] ;  /* 0x0001000000067ab9 */ /* 0x000fc80000000a00 */
[----:B------:R-:W1:Y:S01]  /*5690*/  LDC.64 R66, c[0x0][0x408] ;  /* 0x00010200ff427b82 */ /* 0x000e620000000a00 */
[----:B0-----:R-:W-:-:S04]  /*56a0*/  IMAD.WIDE.U32 R14, R64, 0x60, R14 ;  /* 0x00000060400e7825 */ /* 0x001fc800078e000e */
[----:B------:R-:W-:Y:S01]  /*56b0*/  IMAD R65, R65, 0x60, RZ ;  /* 0x0000006041417824 */ /* 0x000fe200078e02ff */
[----:B------:R-:W-:Y:S01]  /*56c0*/  IADD3 R14, P4, R82, R14, RZ ;  /* 0x0000000e520e7210 */ /* 0x000fe20007f9e0ff */
[----:B-1----:R-:W-:-:S03]  /*56d0*/  IMAD.WIDE.U32 R12, R66, 0x60, R12 ;  /* 0x00000060420c7825 */ /* 0x002fc600078e000c */
[----:B------:R-:W-:Y:S01]  /*56e0*/  IADD3.X R15, R39, R15, R65, P4, !PT ;  /* 0x0000000f270f7210 */ /* 0x000fe200027fe441 */
[----:B------:R-:W-:Y:S01]  /*56f0*/  IMAD R67, R67, 0x60, RZ ;  /* 0x0000006043437824 */ /* 0x000fe200078e02ff */
[----:B------:R-:W-:-:S04]  /*5700*/  IADD3 R11, P4, R86, R12, RZ ;  /* 0x0000000c560b7210 */ /* 0x000fc80007f9e0ff */
[----:B------:R-:W-:Y:S02]  /*5710*/  IADD3.X R12, R78, R13, R67, P4, !PT ;  /* 0x0000000d4e0c7210 */ /* 0x000fe400027fe443 */
[----:B------:R-:W-:-:S04]  /*5720*/  LEA R64, P4, R14, UR4, 0x1 ;  /* 0x000000040e407c11 */ /* 0x000fc8000f8808ff */
[----:B------:R-:W-:Y:S02]  /*5730*/  LEA.HI.X R65, R14, UR5, R15, 0x1, P4 ;  /* 0x000000050e417c11 */ /* 0x000fe4000a0f0c0f */
[----:B------:R-:W-:-:S04]  /*5740*/  LEA R68, P4, R11, UR6, 0x1 ;  /* 0x000000060b447c11 */ /* 0x000fc8000f8808ff */
[----:B------:R-:W-:Y:S01]  /*5750*/  LEA.HI.X R69, R11, UR7, R12, 0x1, P4 ;  /* 0x000000070b457c11 */ /* 0x000fe2000a0f0c0c */
[----:B------:R-:W5:Y:S05]  /*5760*/  LDG.E.128 R64, desc[UR52][R64.64] ;  /* 0x0000003440407981 */ /* 0x000f6a000c1e1d00 */
[----:B------:R-:W5:Y:S03]  /*5770*/  LDG.E.128 R68, desc[UR52][R68.64] ;  /* 0x0000003444447981 */ /* 0x000f66000c1e1d00 */
.L_x_1744:
[----:B------:R-:W-:Y:S05]  /*5780*/  BSYNC B1 ;  /* 0x0000000000017941 */ /* 0x000fea0003800000 */
.L_x_1743:
[----:B-----5:R-:W-:Y:S01]  /*5790*/  IMAD.MOV.U32 R11, RZ, RZ, R66 ;  /* 0x000000ffff0b7224 */ /* 0x020fe200078e0042 */
[----:B------:R-:W-:Y:S01]  /*57a0*/  MOV R12, R67 ;  /* 0x00000043000c7202 */ /* 0x000fe20000000f00 */
[----:B------:R-:W-:Y:S01]  /*57b0*/  IMAD.MOV.U32 R13, RZ, RZ, R64 ;  /* 0x000000ffff0d7224 */ /* 0x000fe200078e0040 */
[----:B------:R-:W-:Y:S01]  /*57c0*/  UISETP.NE.AND UP0, UPT, UR39, 0x3, UPT ;  /* 0x000000032700788c */ /* 0x000fe2000bf05270 */
[----:B------:R-:W-:Y:S01]  /*57d0*/  IMAD.MOV.U32 R14, RZ, RZ, R65 ;  /* 0x000000ffff0e7224 */ /* 0x000fe200078e0041 */
[----:B------:R-:W-:Y:S01]  /*57e0*/  PRMT R112, R12, 0x5410, R11 ;  /* 0x000054100c707816 */ /* 0x000fe2000000000b */
[----:B------:R-:W-:Y:S02]  /*57f0*/  IMAD.MOV.U32 R11, RZ, RZ, R70 ;  /* 0x000000ffff0b7224 */ /* 0x000fe400078e0046 */
[----:B------:R-:W-:Y:S01]  /*5800*/  IMAD.MOV.U32 R12, RZ, RZ, R71 ;  /* 0x000000ffff0c7224 */ /* 0x000fe200078e0047 */
        /* <DEDUP_REMOVED lines=50> */
.L_x_1745:
[----:B------:R-:W-:Y:S01]  /*5b30*/  IMAD R89, R19, 0x8, R18 ;  /* 0x0000000813597824 */ /* 0x000fe200078e0212 */
[----:B------:R-:W-:Y:S01]  /*5b40*/  SHF.L.U32 R100, R199, 0x1f, RZ ;  /* 0x0000001fc7647819 */ /* 0x000fe200000006ff */
[----:B------:R-:W0:Y:S01]  /*5b50*/  LDC R107, c[0x0][0x2f4] ;  /* 0x0000bd00ff6b7b82 */ /* 0x000e220000000800 */
[----:B------:R-:W-:Y:S02]  /*5b60*/  BSSY B1, `(.L_x_1746) ;  /* 0x0000003000017945 */ /* 0x000fe40003800000 */
[----:B------:R-:W1:Y:S02]  /*5b70*/  SYNCS.PHASECHK.TRANS64.TRYWAIT P4, [R89+URZ+0x28890], R100 ;  /* 0x02889064590075a7 */ /* 0x000e64000808017f */
[----:B-1----:R-:W-:Y:S05]  /*5b80*/  @!P4 BRA `(.L_x_1747) ;  /* 0x0000020800b0c947 */ /* 0x002fea0003800000 */
.L_x_2130:
[----:B------:R-:W-:Y:S05]  /*5b90*/  BSYNC B1 ;  /* 0x0000000000017941 */ /* 0x000fea0003800000 */
.L_x_1746:
[----:B------:R-:W-:Y:S01]  /*5ba0*/  UMOV UR4, 0xffffffff ;  /* 0xffffffff00047882 */ /* 0x000fe20000000000 */
[----:B0-----:R-:W-:Y:S02]  /*5bb0*/  IMAD.IADD R109, R107, 0x1, -R36 ;  /* 0x000000016b6d7824 */ /* 0x001fe400078e0a24 */
[----:B------:R-:W-:Y:S05]  /*5bc0*/  BRA.DIV UR4, `(.L_x_1748) ;  /* 0x0000020a04b47947 */ /* 0x000fea000b800000 */
[----:B------:R0:W2:Y:S04]  /*5bd0*/  SHFL.IDX PT, R105, R101, RZ, 0x181f ;  /* 0x00181fff65697589 */ /* 0x0000a800000e0000 */
[----:B------:R0:W3:Y:S02]  /*5be0*/  SHFL.IDX PT, R104, R106, RZ, 0x181f ;  /* 0x00181fff6a687589 */ /* 0x0000e400000e0000 */
.L_x_2134:
[----:B------:R-:W-:Y:S01]  /*5bf0*/  ISETP.GE.OR P4, PT, R188, R95, P1 ;  /* 0x0000005fbc00720c */ /* 0x000fe20000f86670 */
[----:B------:R-:W-:-:S12]  /*5c00*/  BSSY B1, `(.L_x_1749) ;  /* 0x0000074000017945 */ /* 0x000fd80003800000 */
[----:B------:R-:W-:Y:S05]  /*5c10*/  @P4 BRA `(.L_x_1750) ;  /* 0x0000000400c84947 */ /* 0x000fea0003800000 */
[----:B------:R-:W-:Y:S01]  /*5c20*/  SEL R11, R36, R109, !P0 ;  /* 0x0000006d240b7207 */ /* 0x000fe20004000000 */
[----:B------:R-:W-:Y:S01]  /*5c30*/  BSSY B2, `(.L_x_1751) ;  /* 0x000006c000027945 */ /* 0x000fe20003800000 */
[----:B------:R-:W-:Y:S02]  /*5c40*/  SHF.R.U32.HI R13, RZ, 0x3, R209 ;  /* 0x00000003ff0d7819 */ /* 0x000fe400000116d1 */
[----:B------:R-:W-:Y:S02]  /*5c50*/  SHF.R.S32.HI R12, RZ, 0x1f, R11 ;  /* 0x0000001fff0c7819 */ /* 0x000fe4000001140b */
[----:B---3--:R-:W-:Y:S02]  /*5c60*/  LEA R102, P4, R76, R104, 0x1 ;  /* 0x000000684c667211 */ /* 0x008fe400078808ff */
[----:B------:R-:W-:Y:S02]  /*5c70*/  LEA.HI R12, R12, R11, RZ, 0x4 ;  /* 0x0000000b0c0c7211 */ /* 0x000fe400078f20ff */
[----:B--2---:R-:W-:-:S02]  /*5c80*/  LEA.HI.X R103, R76, R105, R88, 0x1, P4 ;  /* 0x000000694c677211 */ /* 0x004fc400020f0c58 */
        /* <DEDUP_REMOVED lines=9> */
[----:B------:R-:W-:-:S04]  /*5d20*/  IMAD R11, R19, 0x4000, R4 ;  /* 0x00004000130b7824 */ /* 0x000fc800078e0204 */
[----:B------:R-:W-:Y:S02]  /*5d30*/  IMAD R13, R19, 0x4000, R12 ;  /* 0x00004000130d7824 */ /* 0x000fe400078e020c */
[--C-:B------:R-:W-:Y:S02]  /*5d40*/  IMAD R11, R11, 0x2, R18.reuse ;  /* 0x000000020b0b7824 */ /* 0x100fe400078e0212 */
[----:B------:R-:W-:-:S03]  /*5d50*/  IMAD R72, R13, 0x2, R18 ;  /* 0x000000020d487824 */ /* 0x000fc600078e0212 */
[----:B------:R2:W3:Y:S04]  /*5d60*/  LDS.128 R12, [R11+0x18400] ;  /* 0x018400000b0c7984 */ /* 0x0004e80000000c00 */
[----:B------:R-:W4:Y:S01]  /*5d70*/  LDS.128 R72, [R72+0x18400] ;  /* 0x0184000048487984 */ /* 0x000f220000000c00 */
[----:B------:R-:W-:Y:S05]  /*5d80*/  @P3 BRA `(.L_x_1752) ;  /* 0x0000000400583947 */ /* 0x000fea0003800000 */
[----:B------:R-:W-:Y:S01]  /*5d90*/  SHF.R.U32.HI R128, RZ, 0x10, R45 ;  /* 0x00000010ff807819 */ /* 0x000fe2000001162d */
[----:B------:R-:W-:Y:S01]  /*5da0*/  HADD2.F32 R125, -RZ, R125.H0_H0 ;  /* 0x2000007dff7d7230 */ /* 0x000fe20000004100 */
[--C-:B------:R-:W-:Y:S02]  /*5db0*/  SHF.R.U64 R40, R40, 0x10, R41.reuse ;  /* 0x0000001028287819 */ /* 0x100fe40000001229 */
[----:B------:R-:W-:Y:S01]  /*5dc0*/  SHF.R.U32.HI R126, RZ, 0x10, R41 ;  /* 0x00000010ff7e7819 */ /* 0x000fe20000011629 */
[----:B------:R-:W-:Y:S01]  /*5dd0*/  HADD2.F32 R128, -RZ, R128.H0_H0 ;  /* 0x20000080ff807230 */ /* 0x000fe20000004100 */
[----:B--2---:R-:W-:Y:S01]  /*5de0*/  SHF.R.U64 R11, R42, 0x10, R43 ;  /* 0x000000102a0b7819 */ /* 0x004fe2000000122b */
[----:B---3--:R-:W-:Y:S01]  /*5df0*/  IMAD.MOV.U32 R42, RZ, RZ, R12 ;  /* 0x000000ffff2a7224 */ /* 0x008fe200078e000c */
[--C-:B------:R-:W-:Y:S01]  /*5e00*/  SHF.R.U64 R41, R46, 0x10, R47.reuse ;  /* 0x000000102e297819 */ /* 0x100fe2000000122f */
[----:B----4-:R-:W-:Y:S01]  /*5e10*/  HADD2.F32 R46, -RZ, R73.H0_H0 ;  /* 0x20000049ff2e7230 */ /* 0x010fe20000004100 */
[----:B------:R-:W-:Y:S01]  /*5e20*/  SHF.R.U32.HI R129, RZ, 0x10, R47 ;  /* 0x00000010ff817819 */ /* 0x000fe2000001162f */
[----:B------:R-:W-:Y:S01]  /*5e30*/  HADD2.F32 R47, -RZ, R127.H0_H0 ;  /* 0x2000007fff2f7230 */ /* 0x000fe20000004100 */
[----:B------:R-:W-:Y:S01]  /*5e40*/  SHF.R.U64 R44, R44, 0x10, R45 ;  /* 0x000000102c2c7819 */ /* 0x000fe2000000122d */
[----:B------:R-:W-:Y:S01]  /*5e50*/  HADD2.F32 R12, -RZ, R13.H0_H0 ;  /* 0x2000000dff0c7230 */ /* 0x000fe20000004100 */
[----:B------:R-:W-:Y:S01]  /*5e60*/  MOV R45, R15 ;  /* 0x0000000f002d7202 */ /* 0x000fe20000000f00 */
[----:B------:R-:W-:Y:S01]  /*5e70*/  HADD2.F32 R73, -RZ, R73.H1_H1 ;  /* 0x30000049ff497230 */ /* 0x000fe20000004100 */
[----:B------:R-:W-:Y:S01]  /*5e80*/  SHF.R.U32.HI R43, RZ, 0x10, R43 ;  /* 0x00000010ff2b7819 */ /* 0x000fe2000001162b */
[----:B------:R-:W-:-:S02]  /*5e90*/  HADD2.F32 R15, -RZ, R13.H1_H1 ;  /* 0x3000000dff0f7230 */ /* 0x000fc40000004100 */
[-C--:B------:R-:W-:Y:S01]  /*5ea0*/  FMUL.FTZ R13, R46, R47.reuse ;  /* 0x0000002f2e0d7220 */ /* 0x080fe20000410000 */
[C---:B------:R-:W-:Y:S01]  /*5eb0*/  FMUL.FTZ R47, R12.reuse, R47 ;  /* 0x0000002f0c2f7220 */ /* 0x040fe20000410000 */
[----:B------:R-:W-:Y:S02]  /*5ec0*/  HADD2.F32 R126, -RZ, R126.H0_H0 ;  /* 0x2000007eff7e7230 */ /* 0x000fe40000004100 */
[-C--:B------:R-:W-:Y:S01]  /*5ed0*/  FMUL.FTZ R130, R73, R128.reuse ;  /* 0x0000008049827220 */ /* 0x080fe20000410000 */
[----:B------:R-:W-:Y:S01]  /*5ee0*/  FMUL.FTZ R128, R15, R128 ;  /* 0x000000800f807220 */ /* 0x000fe20000410000 */
[-C--:B------:R-:W-:Y:S01]  /*5ef0*/  FFMA.FTZ R12, R12, R125.reuse, -R13 ;  /* 0x0000007d0c0c7223 */ /* 0x080fe2000001080d */
[----:B------:R-:W-:Y:S01]  /*5f00*/  FFMA.FTZ R13, R46, R125, R47 ;  /* 0x0000007d2e0d7223 */ /* 0x000fe2000001002f */
[--C-:B------:R-:W-:Y:S02]  /*5f10*/  HADD2.F32 R125, -RZ, R124.reuse.H0_H0 ;  /* 0x2000007cff7d7230 */ /* 0x100fe40000004100 */
[----:B------:R-:W-:Y:S01]  /*5f20*/  FFMA.FTZ R46, R73, R126, R128 ;  /* 0x0000007e492e7223 */ /* 0x000fe20000010080 */
[----:B------:R-:W-:-:S02]  /*5f30*/  HADD2.F32 R127, -RZ, R124.H1_H1 ;  /* 0x3000007cff7f7230 */ /* 0x000fc40000004100 */
[----:B------:R-:W-:Y:S01]  /*5f40*/  FFMA.FTZ R15, R15, R126, -R130 ;  /* 0x0000007e0f0f7223 */ /* 0x000fe20000010882 */
[--C-:B------:R-:W-:Y:S02]  /*5f50*/  HADD2.F32 R124, -RZ, R75.reuse.H0_H0 ;  /* 0x2000004bff7c7230 */ /* 0x100fe40000004100 */
[----:B------:R-:W-:Y:S01]  /*5f60*/  HADD2.F32 R75, -RZ, R75.H1_H1 ;  /* 0x3000004bff4b7230 */ /* 0x000fe20000004100 */
[----:B------:R-:W-:Y:S01]  /*5f70*/  F2FP.F16.F32.PACK_AB R46, R46, R13 ;  /* 0x0000000d2e2e723e */ /* 0x000fe200000000ff */
[----:B------:R-:W-:Y:S02]  /*5f80*/  HADD2.F32 R47, -RZ, R45.H0_H0 ;  /* 0x2000002dff2f7230 */ /* 0x000fe40000004100 */
[----:B------:R-:W-:Y:S01]  /*5f90*/  FMUL.FTZ R130, R124, R127 ;  /* 0x0000007f7c827220 */ /* 0x000fe20000410000 */
[----:B------:R-:W-:Y:S01]  /*5fa0*/  HADD2.F32 R128, -RZ, R129.H0_H0 ;  /* 0x20000081ff807230 */ /* 0x000fe20000004100 */
[----:B------:R-:W-:Y:S01]  /*5fb0*/  F2FP.F16.F32.PACK_AB R15, R15, R12 ;  /* 0x0000000c0f0f723e */ /* 0x000fe200000000ff */
[----:B------:R-:W-:-:S02]  /*5fc0*/  HADD2.F32 R73, -RZ, R45.H1_H1 ;  /* 0x3000002dff497230 */ /* 0x000fc40000004100 */
[----:B------:R-:W-:Y:S01]  /*5fd0*/  FMUL.FTZ R45, R47, R127 ;  /* 0x0000007f2f2d7220 */ /* 0x000fe20000410000 */
[----:B------:R-:W-:Y:S02]  /*5fe0*/  HADD2.F32 R126, -RZ, R43.H0_H0 ;  /* 0x2000002bff7e7230 */ /* 0x000fe40000004100 */
[-C--:B------:R-:W-:Y:S01]  /*5ff0*/  FMUL.FTZ R132, R75, R128.reuse ;  /* 0x000000804b847220 */ /* 0x080fe20000410000 */
[-C--:B------:R-:W-:Y:S01]  /*6000*/  FFMA.FTZ R43, R47, R125.reuse, -R130 ;  /* 0x0000007d2f2b7223 */ /* 0x080fe20000010882 */
[C---:B------:R-:W-:Y:S01]  /*6010*/  FMUL.FTZ R128, R73.reuse, R128 ;  /* 0x0000008049807220 */ /* 0x040fe20000410000 */
[----:B------:R-:W-:Y:S01]  /*6020*/  FFMA.FTZ R45, R124, R125, R45 ;  /* 0x0000007d7c2d7223 */ /* 0x000fe2000001002d */
[-C--:B------:R-:W-:Y:S01]  /*6030*/  FFMA.FTZ R132, R73, R126.reuse, -R132 ;  /* 0x0000007e49847223 */ /* 0x080fe20000010884 */
[----:B------:R-:W-:Y:S02]  /*6040*/  HADD2.F32 R73, -RZ, R123.H1_H1 ;  /* 0x3000007bff497230 */ /* 0x000fe40000004100 */
[----:B------:R-:W-:Y:S01]  /*6050*/  FFMA.FTZ R128, R75, R126, R128 ;  /* 0x0000007e4b807223 */ /* 0x000fe20000010080 */
[----:B------:R-:W-:-:S02]  /*6060*/  HADD2.F32 R125, -RZ, R44.H0_H0 ;  /* 0x2000002cff7d7230 */ /* 0x000fc40000004100 */
[----:B------:R-:W-:Y:S01]  /*6070*/  HADD2.F32 R123, -RZ, R123.H0_H0 ;  /* 0x2000007bff7b7230 */ /* 0x000fe20000004100 */
[----:B------:R-:W-:Y:S01]  /*6080*/  F2FP.F16.F32.PACK_AB R43, R132, R43 ;  /* 0x0000002b842b723e */ /* 0x000fe200000000ff */
[----:B------:R-:W-:Y:S01]  /*6090*/  HADD2.F32 R47, -RZ, R72.H0_H0 ;  /* 0x20000048ff2f7230 */ /* 0x000fe20000004100 */
[----:B------:R-:W-:Y:S01]  /*60a0*/  F2FP.F16.F32.PACK_AB R45, R128, R45 ;  /* 0x0000002d802d723e */ /* 0x000fe200000000ff */
[----:B------:R-:W-:Y:S02]  /*60b0*/  HADD2.F32 R44, -RZ, R42.H0_H0 ;  /* 0x2000002aff2c7230 */ /* 0x000fe40000004100 */
[----:B------:R-:W-:Y:S02]  /*60c0*/  HADD2.F32 R72, -RZ, R72.H1_H1 ;  /* 0x30000048ff487230 */ /* 0x000fe40000004100 */
[-C--:B------:R-:W-:Y:S01]  /*60d0*/  FMUL.FTZ R127, R47, R123.reuse ;  /* 0x0000007b2f7f7220 */ /* 0x080fe20000410000 */
[----:B------:R-:W-:Y:S02]  /*60e0*/  HADD2.F32 R75, -RZ, R40.H0_H0 ;  /* 0x20000028ff4b7230 */ /* 0x000fe40000004100 */
[----:B------:R-:W-:Y:S01]  /*60f0*/  FMUL.FTZ R40, R44, R123 ;  /* 0x0000007b2c287220 */ /* 0x000fe20000410000 */
[----:B------:R-:W-:-:S02]  /*6100*/  HADD2.F32 R42, -RZ, R42.H1_H1 ;  /* 0x3000002aff2a7230 */ /* 0x000fc40000004100 */
[----:B------:R-:W-:Y:S01]  /*6110*/  FMUL.FTZ R123, R72, R125 ;  /* 0x0000007d487b7220 */ /* 0x000fe20000410000 */
[-C--:B------:R-:W-:Y:S01]  /*6120*/  FFMA.FTZ R127, R44, R73.reuse, -R127 ;  /* 0x000000492c7f7223 */ /* 0x080fe2000001087f */
[----:B------:R-:W-:Y:S01]  /*6130*/  FFMA.FTZ R73, R47, R73, R40 ;  /* 0x000000492f497223 */ /* 0x000fe20000010028 */
[----:B------:R-:W-:Y:S02]  /*6140*/  HADD2.F32 R47, -RZ, R41.H0_H0 ;  /* 0x20000029ff2f7230 */ /* 0x000fe40000004100 */
[C---:B------:R-:W-:Y:S01]  /*6150*/  FMUL.FTZ R125, R42.reuse, R125 ;  /* 0x0000007d2a7d7220 */ /* 0x040fe20000410000 */
[-C--:B------:R-:W-:Y:S01]  /*6160*/  FFMA.FTZ R44, R42, R75.reuse, -R123 ;  /* 0x0000004b2a2c7223 */ /* 0x080fe2000001087b */
[--C-:B------:R-:W-:Y:S02]  /*6170*/  HADD2.F32 R42, -RZ, R121.reuse.H1_H1 ;  /* 0x30000079ff2a7230 */ /* 0x100fe40000004100 */
[----:B------:R-:W-:Y:S02]  /*6180*/  HADD2.F32 R121, -RZ, R121.H0_H0 ;  /* 0x20000079ff797230 */ /* 0x000fe40000004100 */
[----:B------:R-:W-:Y:S01]  /*6190*/  FFMA.FTZ R72, R72, R75, R125 ;  /* 0x0000004b48487223 */ /* 0x000fe2000001007d */
[----:B------:R-:W-:Y:S01]  /*61a0*/  HADD2.F32 R41, -RZ, R74.H0_H0 ;  /* 0x2000004aff297230 */ /* 0x000fe20000004100 */
[----:B------:R-:W-:Y:S01]  /*61b0*/  F2FP.F16.F32.PACK_AB R12, R44, R127 ;  /* 0x0000007f2c0c723e */ /* 0x000fe200000000ff */
[----:B------:R-:W-:-:S02]  /*61c0*/  HADD2.F32 R40, -RZ, R14.H0_H0 ;  /* 0x2000000eff287230 */ /* 0x000fc40000004100 */
[----:B------:R-:W-:Y:S02]  /*61d0*/  HADD2.F32 R74, -RZ, R74.H1_H1 ;  /* 0x3000004aff4a7230 */ /* 0x000fe40000004100 */
[CC--:B------:R-:W-:Y:S01]  /*61e0*/  FMUL.FTZ R75, R41.reuse, R121.reuse ;  /* 0x00000079294b7220 */ /* 0x0c0fe20000410000 */
[----:B------:R-:W-:Y:S02]  /*61f0*/  HADD2.F32 R14, -RZ, R14.H1_H1 ;  /* 0x3000000eff0e7230 */ /* 0x000fe40000004100 */
[----:B------:R-:W-:Y:S01]  /*6200*/  FMUL.FTZ R124, R40, R121 ;  /* 0x00000079287c7220 */ /* 0x000fe20000410000 */
[----:B------:R-:W-:Y:S02]  /*6210*/  HADD2.F32 R11, -RZ, R11.H0_H0 ;  /* 0x2000000bff0b7230 */ /* 0x000fe40000004100 */
[-C--:B------:R-:W-:Y:S01]  /*6220*/  FMUL.FTZ R121, R74, R47.reuse ;  /* 0x0000002f4a797220 */ /* 0x080fe20000410000 */
[-C--:B------:R-:W-:Y:S01]  /*6230*/  FFMA.FTZ R75, R40, R42.reuse, -R75 ;  /* 0x0000002a284b7223 */ /* 0x080fe2000001084b */
[C---:B------:R-:W-:Y:S01]  /*6240*/  FMUL.FTZ R47, R14.reuse, R47 ;  /* 0x0000002f0e2f7220 */ /* 0x040fe20000410000 */
[----:B------:R-:W-:Y:S01]  /*6250*/  FFMA.FTZ R124, R41, R42, R124 ;  /* 0x0000002a297c7223 */ /* 0x000fe2000001007c */
[----:B------:R-:W-:Y:S01]  /*6260*/  FFMA.FTZ R14, R14, R11, -R121 ;  /* 0x0000000b0e0e7223 */ /* 0x000fe20000010879 */
[----:B------:R-:W-:Y:S01]  /*6270*/  F2FP.F16.F32.PACK_AB R72, R72, R73 ;  /* 0x000000494848723e */ /* 0x000fe200000000ff */
[----:B------:R-:W-:Y:S01]  /*6280*/  FFMA.FTZ R47, R74, R11, R47 ;  /* 0x0000000b4a2f7223 */ /* 0x000fe2000001002f */
[----:B------:R-:W-:-:S02]  /*6290*/  IMAD.MOV.U32 R13, RZ, RZ, R15 ;  /* 0x000000ffff0d7224 */ /* 0x000fc400078e000f */
[----:B------:R-:W-:Y:S01]  /*62a0*/  F2FP.F16.F32.PACK_AB R14, R14, R75 ;  /* 0x0000004b0e0e723e */ /* 0x000fe200000000ff */
[----:B------:R-:W-:Y:S01]  /*62b0*/  IMAD.MOV.U32 R73, RZ, RZ, R46 ;  /* 0x000000ffff497224 */ /* 0x000fe200078e002e */
[----:B------:R-:W-:Y:S01]  /*62c0*/  F2FP.F16.F32.PACK_AB R74, R47, R124 ;  /* 0x0000007c2f4a723e */ /* 0x000fe200000000ff */
[----:B------:R-:W-:Y:S02]  /*62d0*/  IMAD.MOV.U32 R15, RZ, RZ, R43 ;  /* 0x000000ffff0f7224 */ /* 0x000fe400078e002b */
[----:B------:R-:W-:-:S07]  /*62e0*/  IMAD.MOV.U32 R75, RZ, RZ, R45 ;  /* 0x000000ffff4b7224 */ /* 0x000fce00078e002d */
.L_x_1752:
[----:B------:R-:W-:Y:S05]  /*62f0*/  BSYNC B2 ;  /* 0x0000000000027941 */ /* 0x000fea0003800000 */
.L_x_1751:
[----:B------:R-:W-:Y:S01]  /*6300*/  ISETP.GE.AND P4, PT, R122, R107, PT ;  /* 0x0000006b7a00720c */ /* 0x000fe20003f86270 */
[----:B---3--:R3:W-:-:S12]  /*6310*/  ST.E.128 desc[UR52][R102.64], R12 ;  /* 0x0000000c66007985 */ /* 0x0087d8000c101d34 */
[----:B------:R-:W-:-:S05]  /*6320*/  @!P4 IMAD.WIDE R104, R122, 0x2, R104 ;  /* 0x000000027a68c825 */ /* 0x000fca00078e0268 */
[----:B----4-:R3:W-:Y:S02]  /*6330*/  @!P4 ST.E.128 desc[UR52][R104.64], R72 ;  /* 0x000000486800c985 */ /* 0x0107e4000c101d34 */
.L_x_1750:
[----:B------:R-:W-:Y:S05]  /*6340*/  BSYNC B1 ;  /* 0x0000000000017941 */ /* 0x000fea0003800000 */
.L_x_1749:
[----:B------:R-:W-:-:S03]  /*6350*/  UMOV UR4, 0xffffffff ;  /* 0xffffffff00047882 */ /* 0x000fc60000000000 */
[----:B------:R-:W-:Y:S05]  /*6360*/  BRA.DIV UR4, `(.L_x_1753) ;  /* 0x0000020604187947 */ /* 0x000fea000b800000 */
[----:B------:R4:W0:Y:S04]  /*6370*/  SHFL.IDX PT, R47, R101, 0x1, 0x181f ;  /* 0x00381f00652f7f89 */ /* 0x00082800000e0000 */
[----:B------:R4:W0:Y:S02]  /*6380*/  SHFL.IDX PT, R46, R106, 0x1, 0x181f ;  /* 0x00381f006a2e7f89 */ /* 0x00082400000e0000 */
.L_x_2138:
[----:B--2---:R-:W-:Y:S01]  /*6390*/  VIADD R11, R188, 0x20 ;  /* 0x00000020bc0b7836 */ /* 0x004fe20000000000 */
[----:B------:R-:W-:Y:S04]  /*63a0*/  BSSY B1, `(.L_x_1754) ;  /* 0x0000076000017945 */ /* 0x000fe80003800000 */
[----:B------:R-:W-:-:S13]  /*63b0*/  ISETP.GE.OR P4, PT, R11, R95, P1 ;  /* 0x0000005f0b00720c */ /* 0x000fda0000f86670 */
[----:B------:R-:W-:Y:S05]  /*63c0*/  @P4 BRA `(.L_x_1755) ;  /* 0x0000000400cc4947 */ /* 0x000fea0003800000 */
[----:B------:R-:W-:Y:S01]  /*63d0*/  SEL R11, R36, R109, !P0 ;  /* 0x0000006d240b7207 */ /* 0x000fe20004000000 */
[----:B------:R-:W-:Y:S01]  /*63e0*/  BSSY B2, `(.L_x_1756) ;  /* 0x000006d000027945 */ /* 0x000fe20003800000 */
[----:B---3--:R-:W-:Y:S02]  /*63f0*/  SHF.R.U32.HI R13, RZ, 0x3, R205 ;  /* 0x00000003ff0d7819 */ /* 0x008fe400000116cd */
        /* <DEDUP_REMOVED lines=14> */
[----:B------:R-:W-:Y:S01]  /*64e0*/  IMAD R13, R19, 0x4000, R12 ;  /* 0x00004000130d7824 */ /* 0x000fe200078e020c */
[----:B------:R-:W-:-:S03]  /*64f0*/  LEA R11, R11, R18, 0x1 ;  /* 0x000000120b0b7211 */ /* 0x000fc600078e08ff */
[----:B------:R-:W-:Y:S02]  /*6500*/  IMAD R40, R13, 0x2, R18 ;  /* 0x000000020d287824 */ /* 0x000fe400078e0212 */
[----:B------:R0:W2:Y:S04]  /*6510*/  LDS.128 R12, [R11+0x18400] ;  /* 0x018400000b0c7984 */ /* 0x0000a80000000c00 */
[----:B------:R-:W3:Y:S01]  /*6520*/  LDS.128 R40, [R40+0x18400] ;  /* 0x0184000028287984 */ /* 0x000ee20000000c00 */
[----:B------:R-:W-:Y:S05]  /*6530*/  @P3 BRA `(.L_x_1757) ;  /* 0x00000004005c3947 */ /* 0x000fea0003800000 */
[--C-:B------:R-:W-:Y:S01]  /*6540*/  SHF.R.U64 R105, R52, 0x10, R53.reuse ;  /* 0x0000001034697819 */ /* 0x100fe20000001235 */
[--C-:B------:R-:W-:Y:S01]  /*6550*/  HADD2.F32 R52, -RZ, R120.reuse.H0_H0 ;  /* 0x20000078ff347230 */ /* 0x100fe20000004100 */
[----:B------:R-:W-:Y:S01]  /*6560*/  SHF.R.U32.HI R74, RZ, 0x10, R53 ;  /* 0x00000010ff4a7819 */ /* 0x000fe20000011635 */
[----:B------:R-:W-:Y:S01]  /*6570*/  HADD2.F32 R120, -RZ, R120.H1_H1 ;  /* 0x30000078ff787230 */ /* 0x000fe20000004100 */
[--C-:B0-----:R-:W-:Y:S01]  /*6580*/  SHF.R.U64 R11, R50, 0x10, R51.reuse ;  /* 0x00000010320b7819 */ /* 0x101fe20000001233 */
[----:B---3--:R-:W-:Y:S01]  /*6590*/  IMAD.MOV.U32 R50, RZ, RZ, R40 ;  /* 0x000000ffff327224 */ /* 0x008fe200078e0028 */
[----:B------:R-:W-:Y:S01]  /*65a0*/  SHF.R.U32.HI R53, RZ, 0x10, R51 ;  /* 0x00000010ff357819 */ /* 0x000fe20000011633 */
[----:B------:R-:W-:Y:S01]  /*65b0*/  IMAD.MOV.U32 R51, RZ, RZ, R43 ;  /* 0x000000ffff337224 */ /* 0x000fe200078e002b */
[--C-:B------:R-:W-:Y:S01]  /*65c0*/  SHF.R.U64 R73, R48, 0x10, R49.reuse ;  /* 0x0000001030497819 */ /* 0x100fe20000001231 */
[----:B------:R-:W-:Y:S01]  /*65d0*/  HADD2.F32 R43, -RZ, R41.H0_H0 ;  /* 0x20000029ff2b7230 */ /* 0x000fe20000004100 */
[----:B------:R-:W-:Y:S01]  /*65e0*/  SHF.R.U32.HI R75, RZ, 0x10, R49 ;  /* 0x00000010ff4b7819 */ /* 0x000fe20000011631 */
[----:B--2---:R-:W-:Y:S01]  /*65f0*/  IMAD.MOV.U32 R49, RZ, RZ, R12 ;  /* 0x000000ffff317224 */ /* 0x004fe200078e000c */
[--C-:B------:R-:W-:Y:S01]  /*6600*/  SHF.R.U64 R48, R54, 0x10, R55.reuse ;  /* 0x0000001036307819 */ /* 0x100fe20000001237 */
[----:B------:R-:W-:Y:S01]  /*6610*/  HADD2.F32 R12, -RZ, R13.H0_H0 ;  /* 0x2000000dff0c7230 */ /* 0x000fe20000004100 */
[----:B------:R-:W-:Y:S01]  /*6620*/  SHF.R.U32.HI R55, RZ, 0x10, R55 ;  /* 0x00000010ff377819 */ /* 0x000fe20000011637 */
[----:B------:R-:W-:-:S02]  /*6630*/  IMAD.MOV.U32 R40, RZ, RZ, R15 ;  /* 0x000000ffff287224 */ /* 0x000fc400078e000f */
[----:B------:R-:W-:Y:S02]  /*6640*/  HADD2.F32 R41, -RZ, R41.H1_H1 ;  /* 0x30000029ff297230 */ /* 0x000fe40000004100 */
[----:B------:R-:W-:Y:S02]  /*6650*/  HADD2.F32 R74, -RZ, R74.H0_H0 ;  /* 0x2000004aff4a7230 */ /* 0x000fe40000004100 */
[----:B------:R-:W-:Y:S02]  /*6660*/  HADD2.F32 R15, -RZ, R13.H1_H1 ;  /* 0x3000000dff0f7230 */ /* 0x000fe40000004100 */
[-C--:B------:R-:W-:Y:S01]  /*6670*/  FMUL.FTZ R13, R43, R120.reuse ;  /* 0x000000782b0d7220 */ /* 0x080fe20000410000 */
[C---:B------:R-:W-:Y:S01]  /*6680*/  FMUL.FTZ R120, R12.reuse, R120 ;  /* 0x000000780c787220 */ /* 0x040fe20000410000 */
[----:B------:R-:W-:Y:S02]  /*6690*/  HADD2.F32 R54, -RZ, R75.H0_H0 ;  /* 0x2000004bff367230 */ /* 0x000fe40000004100 */
[-C--:B------:R-:W-:Y:S01]  /*66a0*/  FMUL.FTZ R102, R41, R74.reuse ;  /* 0x0000004a29667220 */ /* 0x080fe20000410000 */
[----:B------:R-:W-:Y:S01]  /*66b0*/  FMUL.FTZ R74, R15, R74 ;  /* 0x0000004a0f4a7220 */ /* 0x000fe20000410000 */
[-C--:B------:R-:W-:Y:S01]  /*66c0*/  FFMA.FTZ R12, R12, R52.reuse, -R13 ;  /* 0x000000340c0c7223 */ /* 0x080fe2000001080d */
[----:B------:R-:W-:Y:S01]  /*66d0*/  FFMA.FTZ R13, R43, R52, R120 ;  /* 0x000000342b0d7223 */ /* 0x000fe20000010078 */
[----:B------:R-:W-:-:S02]  /*66e0*/  HADD2.F32 R43, -RZ, R51.H0_H0 ;  /* 0x20000033ff2b7230 */ /* 0x000fc40000004100 */
[-C--:B------:R-:W-:Y:S01]  /*66f0*/  FFMA.FTZ R15, R15, R54.reuse, -R102 ;  /* 0x000000360f0f7223 */ /* 0x080fe20000010866 */
[----:B------:R-:W-:Y:S01]  /*6700*/  FFMA.FTZ R74, R41, R54, R74 ;  /* 0x00000036294a7223 */ /* 0x000fe2000001004a */
[----:B------:R-:W-:Y:S02]  /*6710*/  HADD2.F32 R51, -RZ, R51.H1_H1 ;  /* 0x30000033ff337230 */ /* 0x000fe40000004100 */
[----:B------:R-:W-:Y:S01]  /*6720*/  HADD2.F32 R55, -RZ, R55.H0_H0 ;  /* 0x20000037ff377230 */ /* 0x000fe20000004100 */
[----:B------:R-:W-:Y:S01]  /*6730*/  F2FP.F16.F32.PACK_AB R15, R15, R12 ;  /* 0x0000000c0f0f723e */ /* 0x000fe200000000ff */
[----:B------:R-:W-:Y:S02]  /*6740*/  HADD2.F32 R54, -RZ, R119.H0_H0 ;  /* 0x20000077ff367230 */ /* 0x000fe40000004100 */
[--C-:B------:R-:W-:Y:S02]  /*6750*/  HADD2.F32 R41, -RZ, R40.reuse.H0_H0 ;  /* 0x20000028ff297230 */ /* 0x100fe40000004100 */
[----:B------:R-:W-:Y:S01]  /*6760*/  FMUL.FTZ R103, R51, R55 ;  /* 0x0000003733677220 */ /* 0x000fe20000410000 */
[----:B------:R-:W-:-:S02]  /*6770*/  HADD2.F32 R40, -RZ, R40.H1_H1 ;  /* 0x30000028ff287230 */ /* 0x000fc40000004100 */
[-C--:B------:R-:W-:Y:S01]  /*6780*/  FMUL.FTZ R102, R43, R54.reuse ;  /* 0x000000362b667220 */ /* 0x080fe20000410000 */
[----:B------:R-:W-:Y:S02]  /*6790*/  HADD2.F32 R53, -RZ, R53.H0_H0 ;  /* 0x20000035ff357230 */ /* 0x000fe40000004100 */
[----:B------:R-:W-:Y:S01]  /*67a0*/  FMUL.FTZ R54, R41, R54 ;  /* 0x0000003629367220 */ /* 0x000fe20000410000 */
[----:B------:R-:W-:Y:S02]  /*67b0*/  HADD2.F32 R52, -RZ, R117.H1_H1 ;  /* 0x30000075ff347230 */ /* 0x000fe40000004100 */
[C---:B------:R-:W-:Y:S01]  /*67c0*/  FMUL.FTZ R104, R40.reuse, R55 ;  /* 0x0000003728687220 */ /* 0x040fe20000410000 */
[----:B------:R-:W-:Y:S02]  /*67d0*/  HADD2.F32 R119, -RZ, R119.H1_H1 ;  /* 0x30000077ff777230 */ /* 0x000fe40000004100 */
[----:B------:R-:W-:Y:S01]  /*67e0*/  FFMA.FTZ R103, R40, R53, -R103 ;  /* 0x0000003528677223 */ /* 0x000fe20000010867 */
[----:B------:R-:W-:-:S02]  /*67f0*/  HADD2.F32 R40, -RZ, R49.H0_H0 ;  /* 0x20000031ff287230 */ /* 0x000fc40000004100 */
[-C--:B------:R-:W-:Y:S01]  /*6800*/  FFMA.FTZ R102, R41, R52.reuse, -R102 ;  /* 0x0000003429667223 */ /* 0x080fe20000010866 */
[----:B------:R-:W-:Y:S02]  /*6810*/  HADD2.F32 R41, -RZ, R50.H0_H0 ;  /* 0x20000032ff297230 */ /* 0x000fe40000004100 */
[----:B------:R-:W-:Y:S01]  /*6820*/  FFMA.FTZ R75, R43, R52, R54 ;  /* 0x000000342b4b7223 */ /* 0x000fe20000010036 */
[----:B------:R-:W-:Y:S02]  /*6830*/  HADD2.F32 R43, -RZ, R118.H0_H0 ;  /* 0x20000076ff2b7230 */ /* 0x000fe40000004100 */
[----:B------:R-:W-:Y:S01]  /*6840*/  FFMA.FTZ R104, R51, R53, R104 ;  /* 0x0000003533687223 */ /* 0x000fe20000010068 */
[-C--:B------:R-:W-:Y:S01]  /*6850*/  FMUL.FTZ R52, R40, R119.reuse ;  /* 0x0000007728347220 */ /* 0x080fe20000410000 */
[----:B------:R-:W-:Y:S02]  /*6860*/  HADD2.F32 R51, -RZ, R105.H0_H0 ;  /* 0x20000069ff337230 */ /* 0x000fe40000004100 */
[----:B------:R-:W-:Y:S01]  /*6870*/  FMUL.FTZ R53, R41, R119 ;  /* 0x0000007729357220 */ /* 0x000fe20000410000 */
[----:B------:R-:W-:-:S02]  /*6880*/  HADD2.F32 R50, -RZ, R50.H1_H1 ;  /* 0x30000032ff327230 */ /* 0x000fc40000004100 */
        /* <DEDUP_REMOVED lines=17> */
[----:B------:R-:W-:-:S02]  /*69a0*/  HADD2.F32 R117, -RZ, R117.H0_H0 ;  /* 0x20000075ff757230 */ /* 0x000fc40000004100 */
[-C--:B------:R-:W-:Y:S01]  /*69b0*/  FMUL.FTZ R55, R42, R43.reuse ;  /* 0x0000002b2a377220 */ /* 0x080fe20000410000 */
[----:B------:R-:W-:Y:S02]  /*69c0*/  HADD2.F32 R11, -RZ, R11.H0_H0 ;  /* 0x2000000bff0b7230 */ /* 0x000fe40000004100 */
[----:B------:R-:W-:Y:S01]  /*69d0*/  FMUL.FTZ R43, R14, R43 ;  /* 0x0000002b0e2b7220 */ /* 0x000fe20000410000 */
[----:B------:R-:W-:Y:S01]  /*69e0*/  F2FP.F16.F32.PACK_AB R75, R104, R75 ;  /* 0x0000004b684b723e */ /* 0x000fe200000000ff */
[-C--:B------:R-:W-:Y:S01]  /*69f0*/  FFMA.FTZ R118, R41, R117.reuse, R118 ;  /* 0x0000007529767223 */ /* 0x080fe20000010076 */
[----:B------:R-:W-:Y:S01]  /*6a00*/  FFMA.FTZ R49, R40, R117, -R49 ;  /* 0x0000007528317223 */ /* 0x000fe20000010831 */
[-C--:B------:R-:W-:Y:S01]  /*6a10*/  FFMA.FTZ R43, R42, R11.reuse, R43 ;  /* 0x0000000b2a2b7223 */ /* 0x080fe2000001002b */
[----:B------:R-:W-:Y:S01]  /*6a20*/  FFMA.FTZ R14, R14, R11, -R55 ;  /* 0x0000000b0e0e7223 */ /* 0x000fe20000010837 */
[----:B------:R-:W-:Y:S01]  /*6a30*/  F2FP.F16.F32.PACK_AB R41, R74, R13 ;  /* 0x0000000d4a29723e */ /* 0x000fe200000000ff */
[----:B------:R-:W-:Y:S01]  /*6a40*/  IMAD.MOV.U32 R13, RZ, RZ, R15 ;  /* 0x000000ffff0d7224 */ /* 0x000fe200078e000f */
[----:B------:R-:W-:Y:S01]  /*6a50*/  F2FP.F16.F32.PACK_AB R12, R54, R53 ;  /* 0x00000035360c723e */ /* 0x000fe200000000ff */
[----:B------:R-:W-:Y:S01]  /*6a60*/  IMAD.MOV.U32 R15, RZ, RZ, R102 ;  /* 0x000000ffff0f7224 */ /* 0x000fe200078e0066 */
[----:B------:R-:W-:Y:S01]  /*6a70*/  F2FP.F16.F32.PACK_AB R42, R43, R118 ;  /* 0x000000762b2a723e */ /* 0x000fe200000000ff */
[----:B------:R-:W-:Y:S01]  /*6a80*/  IMAD.MOV.U32 R43, RZ, RZ, R75 ;  /* 0x000000ffff2b7224 */ /* 0x000fe200078e004b */
[----:B------:R-:W-:-:S02]  /*6a90*/  F2FP.F16.F32.PACK_AB R40, R51, R52 ;  /* 0x000000343328723e */ /* 0x000fc400000000ff */
[----:B------:R-:W-:-:S07]  /*6aa0*/  F2FP.F16.F32.PACK_AB R14, R14, R49 ;  /* 0x000000310e0e723e */ /* 0x000fce00000000ff */
.L_x_1757:
[----:B------:R-:W-:Y:S05]  /*6ab0*/  BSYNC B2 ;  /* 0x0000000000027941 */ /* 0x000fea0003800000 */
.L_x_1756:
[----:B------:R-:W-:Y:S01]  /*6ac0*/  ISETP.GE.AND P4, PT, R72, R107, PT ;  /* 0x0000006b4800720c */ /* 0x000fe20003f86270 */
[----:B--2---:R2:W-:-:S12]  /*6ad0*/  ST.E.128 desc[UR52][R44.64], R12 ;  /* 0x0000000c2c007985 */ /* 0x0045d8000c101d34 */
[----:B------:R-:W-:-:S05]  /*6ae0*/  @!P4 IMAD.WIDE R46, R72, 0x2, R46 ;  /* 0x00000002482ec825 */ /* 0x000fca00078e022e */
[----:B---3--:R2:W-:Y:S02]  /*6af0*/  @!P4 ST.E.128 desc[UR52][R46.64], R40 ;  /* 0x000000282e00c985 */ /* 0x0085e4000c101d34 */
.L_x_1755:
[----:B------:R-:W-:Y:S05]  /*6b00*/  BSYNC B1 ;  /* 0x0000000000017941 */ /* 0x000fea0003800000 */
.L_x_1754:
[----:B------:R-:W-:-:S03]  /*6b10*/  UMOV UR4, 0xffffffff ;  /* 0xffffffff00047882 */ /* 0x000fc60000000000 */
[----:B------:R-:W-:Y:S05]  /*6b20*/  BRA.DIV UR4, `(.L_x_1758) ;  /* 0x000001fe04747947 */ /* 0x000fea000b800000 */
[----:B0-2---:R0:W2:Y:S04]  /*6b30*/  SHFL.IDX PT, R47, R101, 0x2, 0x181f ;  /* 0x00581f00652f7f89 */ /* 0x0050a800000e0000 */
[----:B------:R0:W0:Y:S02]  /*6b40*/  SHFL.IDX PT, R46, R106, 0x2, 0x181f ;  /* 0x00581f006a2e7f89 */ /* 0x00002400000e0000 */
.L_x_2142:
[----:B------:R-:W-:Y:S01]  /*6b50*/  VIADD R11, R188, 0x40 ;  /* 0x00000040bc0b7836 */ /* 0x000fe20000000000 */
        /* <DEDUP_REMOVED lines=9> */
[----:B--2---:R-:W-:-:S02]  /*6bf0*/  LEA.HI.X R45, R76, R47, R88, 0x1, P4 ;  /* 0x0000002f4c2d7211 */ /* 0x004fc400020f0c58 */
[----:B------:R-:W-:-:S04]  /*6c00*/  LEA.HI.SX32 R12, R12, R79, 0x1c ;  /* 0x0000004f0c0c7211 */ /* 0x000fc800078fe2ff */
[----:B------:R-:W-:Y:S02]  /*6c10*/  SHF.R.S32.HI R13, RZ, 0x1f, R12 ;  /* 0x0000001fff0d7819 */ /* 0x000fe4000001140c */
[----:B------:R-:W-:Y:S02]  /*6c20*/  SHF.L.U32 R11, R12, 0x3, RZ ;  /* 0x000000030c0b7819 */ /* 0x000fe400000006ff */
        /* <DEDUP_REMOVED lines=9> */
[----:B------:R-:W-:-:S04]  /*6cc0*/  IMAD R40, R15, 0x2, R18 ;  /* 0x000000020f287824 */ /* 0x000fc800078e0212 */
[----:B------:R-:W0:Y:S04]  /*6cd0*/  LDS.128 R12, [R13+0x18400] ;  /* 0x018400000d0c7984 */ /* 0x000e280000000c00 */
[----:B------:R-:W2:Y:S01]  /*6ce0*/  LDS.128 R40, [R40+0x18400] ;  /* 0x0184000028287984 */ /* 0x000ea20000000c00 */
[----:B------:R-:W-:Y:S05]  /*6cf0*/  @P3 BRA `(.L_x_1762) ;  /* 0x0000000400583947 */ /* 0x000fea0003800000 */
[----:B------:R-:W-:Y:S01]  /*6d00*/  SHF.R.U32.HI R54, RZ, 0x10, R61 ;  /* 0x00000010ff367819 */ /* 0x000fe2000001163d */
[----:B--2---:R-:W-:Y:S01]  /*6d10*/  IMAD.MOV.U32 R49, RZ, RZ, R40 ;  /* 0x000000ffff317224 */ /* 0x004fe200078e0028 */
[--C-:B------:R-:W-:Y:S01]  /*6d20*/  SHF.R.U32.HI R52, RZ, 0x10, R57.reuse ;  /* 0x00000010ff347819 */ /* 0x100fe20000011639 */
[----:B------:R-:W-:Y:S01]  /*6d30*/  IMAD.MOV.U32 R50, RZ, RZ, R42 ;  /* 0x000000ffff327224 */ /* 0x000fe200078e002a */
[----:B------:R-:W-:Y:S01]  /*6d40*/  SHF.R.U64 R73, R56, 0x10, R57 ;  /* 0x0000001038497819 */ /* 0x000fe20000001239 */
[----:B0-----:R-:W-:Y:S01]  /*6d50*/  IMAD.MOV.U32 R40, RZ, RZ, R14 ;  /* 0x000000ffff287224 */ /* 0x001fe200078e000e */
[----:B------:R-:W-:Y:S01]  /*6d60*/  SHF.R.U64 R72, R60, 0x10, R61 ;  /* 0x000000103c487819 */ /* 0x000fe2000000123d */
[----:B------:R-:W-:Y:S01]  /*6d70*/  HADD2.F32 R53, -RZ, R113.H0_H0 ;  /* 0x20000071ff357230 */ /* 0x000fe20000004100 */
[--C-:B------:R-:W-:Y:S01]  /*6d80*/  SHF.R.U64 R48, R58, 0x10, R59.reuse ;  /* 0x000000103a307819 */ /* 0x100fe2000000123b */
[----:B------:R-:W-:Y:S01]  /*6d90*/  HADD2.F32 R42, -RZ, R41.H0_H0 ;  /* 0x20000029ff2a7230 */ /* 0x000fe20000004100 */
[----:B------:R-:W-:Y:S01]  /*6da0*/  SHF.R.U32.HI R58, RZ, 0x10, R59 ;  /* 0x00000010ff3a7819 */ /* 0x000fe2000001163b */
[----:B------:R-:W-:Y:S01]  /*6db0*/  HADD2.F32 R14, -RZ, R13.H0_H0 ;  /* 0x2000000dff0e7230 */ /* 0x000fe20000004100 */
[----:B------:R-:W-:Y:S01]  /*6dc0*/  SHF.R.U64 R61, R62, 0x10, R63 ;  /* 0x000000103e3d7819 */ /* 0x000fe2000000123f */
[----:B------:R-:W-:-:S02]  /*6dd0*/  HADD2.F32 R41, -RZ, R41.H1_H1 ;  /* 0x30000029ff297230 */ /* 0x000fc40000004100 */
[-C--:B------:R-:W-:Y:S01]  /*6de0*/  FMUL.FTZ R55, R42, R53.reuse ;  /* 0x000000352a377220 */ /* 0x080fe20000410000 */
[----:B------:R-:W-:Y:S02]  /*6df0*/  HADD2.F32 R54, -RZ, R54.H0_H0 ;  /* 0x20000036ff367230 */ /* 0x000fe40000004100 */
[C---:B------:R-:W-:Y:S01]  /*6e00*/  FMUL.FTZ R53, R14.reuse, R53 ;  /* 0x000000350e357220 */ /* 0x040fe20000410000 */
[----:B------:R-:W-:Y:S01]  /*6e10*/  HADD2.F32 R51, -RZ, R115.H0_H0 ;  /* 0x20000073ff337230 */ /* 0x000fe20000004100 */
[----:B------:R-:W-:Y:S01]  /*6e20*/  SHF.R.U32.HI R62, RZ, 0x10, R63 ;  /* 0x00000010ff3e7819 */ /* 0x000fe2000001163f */
[----:B------:R-:W-:Y:S02]  /*6e30*/  HADD2.F32 R13, -RZ, R13.H1_H1 ;  /* 0x3000000dff0d7230 */ /* 0x000fe40000004100 */
[-C--:B------:R-:W-:Y:S01]  /*6e40*/  FMUL.FTZ R56, R41, R54.reuse ;  /* 0x0000003629387220 */ /* 0x080fe20000410000 */
[----:B------:R-:W-:Y:S02]  /*6e50*/  HADD2.F32 R52, -RZ, R52.H0_H0 ;  /* 0x20000034ff347230 */ /* 0x000fe40000004100 */
[-C--:B------:R-:W-:Y:S01]  /*6e60*/  FFMA.FTZ R55, R14, R51.reuse, -R55 ;  /* 0x000000330e377223 */ /* 0x080fe20000010837 */
[----:B------:R-:W-:Y:S01]  /*6e70*/  FFMA.FTZ R53, R42, R51, R53 ;  /* 0x000000332a357223 */ /* 0x000fe20000010035 */
[----:B------:R-:W-:Y:S01]  /*6e80*/  FMUL.FTZ R54, R13, R54 ;  /* 0x000000360d367220 */ /* 0x000fe20000410000 */
[----:B------:R-:W-:-:S02]  /*6e90*/  HADD2.F32 R51, -RZ, R114.H0_H0 ;  /* 0x20000072ff337230 */ /* 0x000fc40000004100 */
[-C--:B------:R-:W-:Y:S01]  /*6ea0*/  FFMA.FTZ R56, R13, R52.reuse, -R56 ;  /* 0x000000340d387223 */ /* 0x080fe20000010838 */
[----:B------:R-:W-:Y:S02]  /*6eb0*/  HADD2.F32 R14, -RZ, R43.H0_H0 ;  /* 0x2000002bff0e7230 */ /* 0x000fe40000004100 */
[----:B------:R-:W-:Y:S01]  /*6ec0*/  FFMA.FTZ R54, R41, R52, R54 ;  /* 0x0000003429367223 */ /* 0x000fe20000010036 */
[----:B------:R-:W-:Y:S02]  /*6ed0*/  HADD2.F32 R13, -RZ, R15.H0_H0 ;  /* 0x2000000fff0d7230 */ /* 0x000fe40000004100 */
[----:B------:R-:W-:Y:S02]  /*6ee0*/  HADD2.F32 R42, -RZ, R58.H0_H0 ;  /* 0x2000003aff2a7230 */ /* 0x000fe40000004100 */
[-C--:B------:R-:W-:Y:S01]  /*6ef0*/  FMUL.FTZ R58, R14, R51.reuse ;  /* 0x000000330e3a7220 */ /* 0x080fe20000410000 */
[----:B------:R-:W-:Y:S02]  /*6f00*/  HADD2.F32 R41, -RZ, R116.H0_H0 ;  /* 0x20000074ff297230 */ /* 0x000fe40000004100 */
[----:B------:R-:W-:Y:S01]  /*6f10*/  FMUL.FTZ R51, R13, R51 ;  /* 0x000000330d337220 */ /* 0x000fe20000410000 */
[----:B------:R-:W-:Y:S01]  /*6f20*/  HADD2.F32 R43, -RZ, R43.H1_H1 ;  /* 0x3000002bff2b7230 */ /* 0x000fe20000004100 */
[----:B------:R-:W-:Y:S01]  /*6f30*/  F2FP.F16.F32.PACK_AB R53, R54, R53 ;  /* 0x000000353635723e */ /* 0x000fe200000000ff */
[----:B------:R-:W-:-:S02]  /*6f40*/  HADD2.F32 R52, -RZ, R62.H0_H0 ;  /* 0x2000003eff347230 */ /* 0x000fc40000004100 */
[-C--:B------:R-:W-:Y:S01]  /*6f50*/  FFMA.FTZ R57, R14, R41.reuse, R51 ;  /* 0x000000290e397223 */ /* 0x080fe20000010033 */
[----:B------:R-:W-:Y:S02]  /*6f60*/  HADD2.F32 R15, -RZ, R15.H1_H1 ;  /* 0x3000000fff0f7230 */ /* 0x000fe40000004100 */
[----:B------:R-:W-:Y:S01]  /*6f70*/  FFMA.FTZ R58, R13, R41, -R58 ;  /* 0x000000290d3a7223 */ /* 0x000fe2000001083a */
[----:B------:R-:W-:Y:S02]  /*6f80*/  HADD2.F32 R113, -RZ, R113.H1_H1 ;  /* 0x30000071ff717230 */ /* 0x000fe40000004100 */
[-C--:B------:R-:W-:Y:S01]  /*6f90*/  FMUL.FTZ R60, R43, R52.reuse ;  /* 0x000000342b3c7220 */ /* 0x080fe20000410000 */
[----:B------:R-:W-:Y:S02]  /*6fa0*/  HADD2.F32 R14, -RZ, R49.H0_H0 ;  /* 0x20000031ff0e7230 */ /* 0x000fe40000004100 */
[----:B------:R-:W-:Y:S01]  /*6fb0*/  FMUL.FTZ R52, R15, R52 ;  /* 0x000000340f347220 */ /* 0x000fe20000410000 */
[----:B------:R-:W-:-:S02]  /*6fc0*/  HADD2.F32 R41, -RZ, R72.H0_H0 ;  /* 0x20000048ff297230 */ /* 0x000fc40000004100 */
[-C--:B------:R-:W-:Y:S01]  /*6fd0*/  FFMA.FTZ R59, R15, R42.reuse, -R60 ;  /* 0x0000002a0f3b7223 */ /* 0x080fe2000001083c */
[----:B------:R-:W-:Y:S02]  /*6fe0*/  HADD2.F32 R49, -RZ, R49.H1_H1 ;  /* 0x30000031ff317230 */ /* 0x000fe40000004100 */
[----:B------:R-:W-:Y:S01]  /*6ff0*/  FFMA.FTZ R60, R43, R42, R52 ;  /* 0x0000002a2b3c7223 */ /* 0x000fe20000010034 */
[----:B------:R-:W-:Y:S02]  /*7000*/  HADD2.F32 R115, -RZ, R115.H1_H1 ;  /* 0x30000073ff737230 */ /* 0x000fe40000004100 */
        /* <DEDUP_REMOVED lines=11> */
[----:B------:R-:W-:Y:S02]  /*70c0*/  HADD2.F32 R114, -RZ, R114.H1_H1 ;  /* 0x30000072ff727230 */ /* 0x000fe40000004100 */
        /* <DEDUP_REMOVED lines=8> */
[----:B------:R-:W-:Y:S02]  /*7150*/  HADD2.F32 R116, -RZ, R116.H1_H1 ;  /* 0x30000074ff747230 */ /* 0x000fe40000004100 */
        /* <DEDUP_REMOVED lines=8> */
[----:B------:R-:W-:Y:S01]  /*71e0*/  F2FP.F16.F32.PACK_AB R12, R43, R42 ;  /* 0x0000002a2b0c723e */ /* 0x000fe200000000ff */
[----:B------:R-:W-:Y:S01]  /*71f0*/  IMAD.MOV.U32 R43, RZ, RZ, R57 ;  /* 0x000000ffff2b7224 */ /* 0x000fe200078e0039 */
[----:B------:R-:W-:-:S02]  /*7200*/  F2FP.F16.F32.PACK_AB R13, R56, R55 ;  /* 0x00000037380d723e */ /* 0x000fc400000000ff */
[----:B------:R-:W-:Y:S01]  /*7210*/  F2FP.F16.F32.PACK_AB R14, R40, R49 ;  /* 0x00000031280e723e */ /* 0x000fe200000000ff */
[----:B------:R-:W-:Y:S01]  /*7220*/  IMAD.MOV.U32 R40, RZ, RZ, R52 ;  /* 0x000000ffff287224 */ /* 0x000fe200078e0034 */
[----:B------:R-:W-:Y:S02]  /*7230*/  F2FP.F16.F32.PACK_AB R42, R41, R114 ;  /* 0x00000072292a723e */ /* 0x000fe400000000ff */
[----:B------:R-:W-:Y:S02]  /*7240*/  F2FP.F16.F32.PACK_AB R15, R59, R58 ;  /* 0x0000003a3b0f723e */ /* 0x000fe400000000ff */
[----:B------:R-:W-:-:S07]  /*7250*/  MOV R41, R53 ;  /* 0x0000003500297202 */ /* 0x000fce0000000f00 */
.L_x_1762:
[----:B------:R-:W-:Y:S05]  /*7260*/  BSYNC B2 ;  /* 0x0000000000027941 */ /* 0x000fea0003800000 */
.L_x_1761:
[----:B------:R-:W-:Y:S01]  /*7270*/  ISETP.GE.AND P4, PT, R11, R107, PT ;  /* 0x0000006b0b00720c */ /* 0x000fe20003f86270 */
[----:B0-----:R0:W-:-:S12]  /*7280*/  ST.E.128 desc[UR52][R44.64], R12 ;  /* 0x0000000c2c007985 */ /* 0x0011d8000c101d34 */
[----:B------:R-:W-:-:S05]  /*7290*/  @!P4 IMAD.WIDE R46, R11, 0x2, R46 ;  /* 0x000000020b2ec825 */ /* 0x000fca00078e022e */
[----:B--2---:R0:W-:Y:S02]  /*72a0*/  @!P4 ST.E.128 desc[UR52][R46.64], R40 ;  /* 0x000000282e00c985 */ /* 0x0041e4000c101d34 */
.L_x_1760:
[----:B------:R-:W-:Y:S05]  /*72b0*/  BSYNC B1 ;  /* 0x0000000000017941 */ /* 0x000fea0003800000 */
.L_x_1759:
[----:B------:R-:W-:-:S03]  /*72c0*/  UMOV UR4, 0xffffffff ;  /* 0xffffffff00047882 */ /* 0x000fc60000000000 */
[----:B------:R-:W-:Y:S05]  /*72d0*/  BRA.DIV UR4, `(.L_x_1763) ;  /* 0x000001f604d47947 */ /* 0x000fea000b800000 */
[----:B0---4-:R-:W0:Y:S04]  /*72e0*/  SHFL.IDX PT, R101, R101, 0x3, 0x181f ;  /* 0x00781f0065657f89 */ /* 0x011e2800000e0000 */
[----:B------:R-:W4:Y:S02]  /*72f0*/  SHFL.IDX PT, R106, R106, 0x3, 0x181f ;  /* 0x00781f006a6a7f89 */ /* 0x000f2400000e0000 */
.L_x_2146:
[----:B------:R-:W-:-:S05]  /*7300*/  VIADD R11, R188, 0x60 ;  /* 0x00000060bc0b7836 */ /* 0x000fca0000000000 */
[----:B------:R-:W-:-:S13]  /*7310*/  ISETP.GE.OR P4, PT, R11, R95, P1 ;  /* 0x0000005f0b00720c */ /* 0x000fda0000f86670 */
[----:B------:R-:W-:Y:S05]  /*7320*/  @P4 BRA `(.L_x_1736) ;  /* 0x0000000c00704947 */ /* 0x000fea0003800000 */
[----:B------:R-:W-:Y:S01]  /*7330*/  SEL R109, R36, R109, !P0 ;  /* 0x0000006d246d7207 */ /* 0x000fe20004000000 */
[----:B------:R-:W-:Y:S01]  /*7340*/  BSSY B1, `(.L_x_1764) ;  /* 0x000006a000017945 */ /* 0x000fe20003800000 */
[----:B---3--:R-:W-:Y:S02]  /*7350*/  SHF.R.U32.HI R13, RZ, 0x3, R203 ;  /* 0x00000003ff0d7819 */ /* 0x008fe400000116cb */
[----:B------:R-:W-:Y:S02]  /*7360*/  SHF.R.S32.HI R12, RZ, 0x1f, R109 ;  /* 0x0000001fff0c7819 */ /* 0x000fe4000001146d */
[----:B----4-:R-:W-:Y:S02]  /*7370*/  LEA R44, P4, R76, R106, 0x1 ;  /* 0x0000006a4c2c7211 */ /* 0x010fe400078808ff */
[----:B------:R-:W-:Y:S02]  /*7380*/  LEA.HI R12, R12, R109, RZ, 0x4 ;  /* 0x0000006d0c0c7211 */ /* 0x000fe400078f20ff */
[----:B0-----:R-:W-:-:S02]  /*7390*/  LEA.HI.X R45, R76, R101, R88, 0x1, P4 ;  /* 0x000000654c2d7211 */ /* 0x001fc400020f0c58 */
        /* <DEDUP_REMOVED lines=17> */
[----:B--2-4-:R-:W-:Y:S01]  /*74b0*/  IMAD.MOV.U32 R47, RZ, RZ, R42 ;  /* 0x000000ffff2f7224 */ /* 0x014fe200078e002a */
[----:B------:R-:W-:Y:S01]  /*74c0*/  SHF.R.U32.HI R50, RZ, 0x10, R65 ;  /* 0x00000010ff327819 */ /* 0x000fe20000011641 */
[--C-:B------:R-:W-:Y:S01]  /*74d0*/  HADD2.F32 R42, -RZ, R41.reuse.H0_H0 ;  /* 0x20000029ff2a7230 */ /* 0x100fe20000004100 */
[--C-:B------:R-:W-:Y:S01]  /*74e0*/  SHF.R.U64 R53, R70, 0x10, R71.reuse ;  /* 0x0000001046357819 */ /* 0x100fe20000001247 */
[----:B------:R-:W-:Y:S01]  /*74f0*/  HADD2.F32 R41, -RZ, R41.H1_H1 ;  /* 0x30000029ff297230 */ /* 0x000fe20000004100 */
[----:B------:R-:W-:Y:S01]  /*7500*/  SHF.R.U32.HI R70, RZ, 0x10, R71 ;  /* 0x00000010ff467819 */ /* 0x000fe20000011647 */
[--C-:B0--3--:R-:W-:Y:S01]  /*7510*/  HADD2.F32 R11, -RZ, R13.reuse.H0_H0 ;  /* 0x2000000dff0b7230 */ /* 0x109fe20000004100 */
        /* <DEDUP_REMOVED lines=8> */
[----:B------:R-:W-:Y:S01]  /*75a0*/  FMUL.FTZ R52, R13, R52 ;  /* 0x000000340d347220 */ /* 0x000fe20000410000 */
[----:B------:R-:W-:Y:S02]  /*75b0*/  HADD2.F32 R48, -RZ, R111.H0_H0 ;  /* 0x2000006fff307230 */ /* 0x000fe40000004100 */
[-C--:B------:R-:W-:Y:S01]  /*75c0*/  FMUL.FTZ R54, R42, R49.reuse ;  /* 0x000000312a367220 */ /* 0x080fe20000410000 */
[----:B------:R-:W-:Y:S01]  /*75d0*/  FMUL.FTZ R49, R11, R49 ;  /* 0x000000310b317220 */ /* 0x000fe20000410000 */
        /* <DEDUP_REMOVED lines=13> */
[-C--:B------:R-:W-:Y:S01]  /*76b0*/  FFMA.FTZ R58, R11, R42.reuse, -R58 ;  /* 0x0000002a0b3a7223 */ /* 0x080fe2000001083a */
[----:B------:R-:W-:Y:S02]  /*76c0*/  HADD2.F32 R15, -RZ, R15.H1_H1 ;  /* 0x3000000fff0f7230 */ /* 0x000fe40000004100 */
[----:B------:R-:W-:Y:S01]  /*76d0*/  FFMA.FTZ R50, R13, R42, R50 ;  /* 0x0000002a0d327223 */ /* 0x000fe20000010032 */
[----:B------:R-:W-:Y:S02]  /*76e0*/  HADD2.F32 R48, -RZ, R66.H0_H0 ;  /* 0x20000042ff307230 */ /* 0x000fe40000004100 */
[-C--:B------:R-:W-:Y:S01]  /*76f0*/  FMUL.FTZ R60, R43, R52.reuse ;  /* 0x000000342b3c7220 */ /* 0x080fe20000410000 */
[----:B------:R-:W-:Y:S02]  /*7700*/  HADD2.F32 R13, -RZ, R40.H0_H0 ;  /* 0x20000028ff0d7230 */ /* 0x000fe40000004100 */
[----:B------:R-:W-:Y:S01]  /*7710*/  FMUL.FTZ R52, R15, R52 ;  /* 0x000000340f347220 */ /* 0x000fe20000410000 */
[----:B------:R-:W-:-:S02]  /*7720*/  HADD2.F32 R41, -RZ, R55.H0_H0 ;  /* 0x20000037ff297230 */ /* 0x000fc40000004100 */
[-C--:B------:R-:W-:Y:S01]  /*7730*/  FFMA.FTZ R57, R15, R48.reuse, -R60 ;  /* 0x000000300f397223 */ /* 0x080fe2000001083c */
[----:B------:R-:W-:Y:S02]  /*7740*/  HADD2.F32 R11, -RZ, R12.H0_H0 ;  /* 0x2000000cff0b7230 */ /* 0x000fe40000004100 */
[----:B------:R-:W-:Y:S01]  /*7750*/  FFMA.FTZ R59, R43, R48, R52 ;  /* 0x000000302b3b7223 */ /* 0x000fe20000010034 */
[----:B------:R-:W-:Y:S01]  /*7760*/  HADD2.F32 R40, -RZ, R40.H1_H1 ;  /* 0x30000028ff287230 */ /* 0x000fe20000004100 */
[----:B------:R-:W-:Y:S01]  /*7770*/  F2FP.F16.F32.PACK_AB R49, R56, R49 ;  /* 0x000000313831723e */ /* 0x000fe200000000ff */
[----:B------:R-:W-:Y:S02]  /*7780*/  HADD2.F32 R108, -RZ, R108.H1_H1 ;  /* 0x3000006cff6c7230 */ /* 0x000fe40000004100 */
[----:B------:R-:W-:Y:S02]  /*7790*/  HADD2.F32 R12, -RZ, R12.H1_H1 ;  /* 0x3000000cff0c7230 */ /* 0x000fe40000004100 */
[----:B------:R-:W-:Y:S01]  /*77a0*/  FMUL.FTZ R43, R40, R41 ;  /* 0x00000029282b7220 */ /* 0x000fe20000410000 */
[----:B------:R-:W-:-:S02]  /*77b0*/  HADD2.F32 R15, -RZ, R62.H0_H0 ;  /* 0x2000003eff0f7230 */ /* 0x000fc40000004100 */
[-C--:B------:R-:W-:Y:S01]  /*77c0*/  FMUL.FTZ R48, R13, R108.reuse ;  /* 0x0000006c0d307220 */ /* 0x080fe20000410000 */
[----:B------:R-:W-:Y:S02]  /*77d0*/  HADD2.F32 R42, -RZ, R111.H1_H1 ;  /* 0x3000006fff2a7230 */ /* 0x000fe40000004100 */
[C---:B------:R-:W-:Y:S01]  /*77e0*/  FMUL.FTZ R41, R12.reuse, R41 ;  /* 0x000000290c297220 */ /* 0x040fe20000410000 */
[C---:B------:R-:W-:Y:S01]  /*77f0*/  FMUL.FTZ R108, R11.reuse, R108 ;  /* 0x0000006c0b6c7220 */ /* 0x040fe20000410000 */
[-C--:B------:R-:W-:Y:S01]  /*7800*/  FFMA.FTZ R43, R12, R15.reuse, -R43 ;  /* 0x0000000f0c2b7223 */ /* 0x080fe2000001082b */
[----:B------:R-:W-:Y:S02]  /*7810*/  HADD2.F32 R12, -RZ, R47.H0_H0 ;  /* 0x2000002fff0c7230 */ /* 0x000fe40000004100 */
[----:B------:R-:W-:Y:S01]  /*7820*/  FFMA.FTZ R48, R11, R42, -R48 ;  /* 0x0000002a0b307223 */ /* 0x000fe20000010830 */
[----:B------:R-:W-:Y:S01]  /*7830*/  FFMA.FTZ R41, R40, R15, R41 ;  /* 0x0000000f28297223 */ /* 0x000fe20000010029 */
[----:B------:R-:W-:-:S02]  /*7840*/  HADD2.F32 R110, -RZ, R110.H1_H1 ;  /* 0x3000006eff6e7230 */ /* 0x000fc40000004100 */
[----:B------:R-:W-:Y:S01]  /*7850*/  FFMA.FTZ R108, R13, R42, R108 ;  /* 0x0000002a0d6c7223 */ /* 0x000fe2000001006c */
[----:B------:R-:W-:Y:S01]  /*7860*/  HADD2.F32 R15, -RZ, R53.H0_H0 ;  /* 0x20000035ff0f7230 */ /* 0x000fe20000004100 */
[----:B------:R-:W-:Y:S01]  /*7870*/  F2FP.F16.F32.PACK_AB R50, R59, R50 ;  /* 0x000000323b32723e */ /* 0x000fe200000000ff */
[--C-:B------:R-:W-:Y:S02]  /*7880*/  HADD2.F32 R11, -RZ, R14.reuse.H0_H0 ;  /* 0x2000000eff0b7230 */ /* 0x100fe40000004100 */
[-C--:B------:R-:W-:Y:S01]  /*7890*/  FMUL.FTZ R40, R12, R110.reuse ;  /* 0x0000006e0c287220 */ /* 0x080fe20000410000 */
[----:B------:R-:W-:Y:S02]  /*78a0*/  HADD2.F32 R47, -RZ, R47.H1_H1 ;  /* 0x3000002fff2f7230 */ /* 0x000fe40000004100 */
[----:B------:R-:W-:Y:S02]  /*78b0*/  HADD2.F32 R14, -RZ, R14.H1_H1 ;  /* 0x3000000eff0e7230 */ /* 0x000fe40000004100 */
[----:B------:R-:W-:Y:S01]  /*78c0*/  FMUL.FTZ R53, R11, R110 ;  /* 0x0000006e0b357220 */ /* 0x000fe20000410000 */
[----:B------:R-:W-:-:S02]  /*78d0*/  HADD2.F32 R112, -RZ, R112.H1_H1 ;  /* 0x30000070ff707230 */ /* 0x000fc40000004100 */
        /* <DEDUP_REMOVED lines=10> */
[----:B------:R-:W-:Y:S01]  /*7980*/  F2FP.F16.F32.PACK_AB R48, R41, R108 ;  /* 0x0000006c2930723e */ /* 0x000fe200000000ff */
[----:B------:R-:W-:Y:S01]  /*7990*/  IMAD.MOV.U32 R41, RZ, RZ, R49 ;  /* 0x000000ffff297224 */ /* 0x000fe200078e0031 */
[----:B------:R-:W-:-:S02]  /*79a0*/  F2FP.F16.F32.PACK_AB R14, R55, R40 ;  /* 0x00000028370e723e */ /* 0x000fc400000000ff */
[----:B------:R-:W-:Y:S02]  /*79b0*/  F2FP.F16.F32.PACK_AB R13, R51, R54 ;  /* 0x00000036330d723e */ /* 0x000fe400000000ff */
[----:B------:R-:W-:Y:S02]  /*79c0*/  F2FP.F16.F32.PACK_AB R42, R42, R53 ;  /* 0x000000352a2a723e */ /* 0x000fe400000000ff */
[----:B------:R-:W-:-:S07]  /*79d0*/  MOV R40, R48 ;  /* 0x0000003000287202 */ /* 0x000fce0000000f00 */
.L_x_1765:
[----:B------:R-:W-:Y:S05]  /*79e0*/  BSYNC B1 ;  /* 0x0000000000017941 */ /* 0x000fea0003800000 */
.L_x_1764:
[----:B---3--:R3:W-:Y:S01]  /*79f0*/  ST.E.128 desc[UR52][R44.64], R12 ;  /* 0x0000000c2c007985 */ /* 0x0087e2000c101d34 */
[----:B------:R-:W-:Y:S01]  /*7a00*/  ISETP.GE.AND P3, PT, R46, R107, PT ;  /* 0x0000006b2e00720c */ /* 0x000fe20003f66270 */
[----:B------:R-:W-:-:S12]  /*7a10*/  IMAD.MOV.U32 R107, RZ, RZ, R101 ;  /* 0x000000ffff6b7224 */ /* 0x000fd800078e0065 */
[----:B------:R-:W-:Y:S05]  /*7a20*/  @P3 BRA `(.L_x_1736) ;  /* 0x0000000400b03947 */ /* 0x000fea0003800000 */
[----:B--2---:R-:W-:-:S05]  /*7a30*/  IMAD.WIDE R46, R46, 0x2, R106 ;  /* 0x000000022e2e7825 */ /* 0x004fca00078e026a */
[----:B----4-:R2:W-:Y:S01]  /*7a40*/  ST.E.128 desc[UR52][R46.64], R40 ;  /* 0x000000282e007985 */ /* 0x0105e2000c101d34 */
[----:B------:R-:W-:Y:S05]  /*7a50*/  BRA `(.L_x_1736) ;  /* 0x0000000400a47947 */ /* 0x000fea0003800000 */
.L_x_1695:
[----:B------:R-:W-:-:S06]  /*7a60*/  UISETP.NE.AND UP0, UPT, UR39, 0x3, UPT ;  /* 0x000000032700788c */ /* 0x000fcc000bf05270 */
[----:B------:R-:W-:-:S13]  /*7a70*/  PLOP3.LUT P5, PT, PT, PT, UP0, 0x80, 0x0 ;  /* 0x000000000000781c */ /* 0x000fda0003faf008 */
[----:B------:R-:W-:Y:S05]  /*7a80*/  @!P5 BRA `(.L_x_1766) ;  /* 0x000000000004d947 */ /* 0x000fea0003800000 */
[----:B------:R-:W-:Y:S01]  /*7a90*/  BPT.TRAP 0x1 ;  /* 0x000000040000795c */ /* 0x000fe20000300000 */
.L_x_1766:
[----:B------:R-:W-:Y:S01]  /*7aa0*/  IMAD R89, R19, 0x8, R18 ;  /* 0x0000000813597824 */ /* 0x000fe200078e0212 */
[----:B------:R-:W-:Y:S01]  /*7ab0*/  SHF.L.U32 R100, R199, 0x1f, RZ ;  /* 0x0000001fc7647819 */ /* 0x000fe200000006ff */
[----:B------:R-:W-:Y:S01]  /*7ac0*/  BSSY B1, `(.L_x_1767) ;  /* 0x0000004000017945 */ /* 0x000fe20003800000 */
[----:B------:R-:W-:Y:S02]  /*7ad0*/  SHF.R.S32.HI R97, RZ, 0x1f, R98 ;  /* 0x0000001fff617819 */ /* 0x000fe40000011462 */
[----:B------:R-:W0:Y:S02]  /*7ae0*/  SYNCS.PHASECHK.TRANS64.TRYWAIT P3, [R89+URZ+0x28890], R100 ;  /* 0x02889064590075a7 */ /* 0x000e24000806017f */
[----:B0-----:R-:W-:Y:S05]  /*7af0*/  @!P3 BRA `(.L_x_1768) ;  /* 0x000001f00018b947 */ /* 0x001fea0003800000 */
.L_x_2147:
[----:B------:R-:W-:Y:S05]  /*7b00*/  BSYNC B1 ;  /* 0x0000000000017941 */ /* 0x000fea0003800000 */
.L_x_1767:
        /* <DEDUP_REMOVED lines=25> */
.L_x_2151:
        /* <DEDUP_REMOVED lines=13> */
.L_x_1771:
[----:B------:R-:W-:Y:S05]  /*7d70*/  BSYNC B1 ;  /* 0x0000000000017941 */ /* 0x000fea0003800000 */
.L_x_1770:
[----:B------:R-:W-:-:S03]  /*7d80*/  UMOV UR4, 0xffffffff ;  /* 0xffffffff00047882 */ /* 0x000fc60000000000 */
[----:B------:R-:W-:Y:S05]  /*7d90*/  BRA.DIV UR4, `(.L_x_1772) ;  /* 0x000001ee04cc7947 */ /* 0x000fea000b800000 */
[----:B--2-4-:R2:W4:Y:S04]  /*7da0*/  SHFL.IDX PT, R41, R45, 0x1, 0x181f ;  /* 0x00381f002d297f89 */ /* 0x01452800000e0000 */
[----:B---3--:R2:W3:Y:S02]  /*7db0*/  SHFL.IDX PT, R14, R44, 0x1, 0x181f ;  /* 0x00381f002c0e7f89 */ /* 0x0084e400000e0000 */
.L_x_2155:
        /* <DEDUP_REMOVED lines=14> */
.L_x_1774:
[----:B------:R-:W-:Y:S05]  /*7ea0*/  BSYNC B1 ;  /* 0x0000000000017941 */ /* 0x000fea0003800000 */
.L_x_1773:
[----:B------:R-:W-:-:S03]  /*7eb0*/  UMOV UR4, 0xffffffff ;  /* 0xffffffff00047882 */ /* 0x000fc60000000000 */
[----:B------:R-:W-:Y:S05]  /*7ec0*/  BRA.DIV UR4, `(.L_x_1775) ;  /* 0x000001ee04c87947 */ /* 0x000fea000b800000 */
[----:B---34-:R3:W4:Y:S04]  /*7ed0*/  SHFL.IDX PT, R41, R45, 0x2, 0x181f ;  /* 0x00581f002d297f89 */ /* 0x01872800000e0000 */
[----:B------:R3:W0:Y:S02]  /*7ee0*/  SHFL.IDX PT, R14, R44, 0x2, 0x181f ;  /* 0x00581f002c0e7f89 */ /* 0x00062400000e0000 */
.L_x_2159:
        /* <DEDUP_REMOVED lines=14> */
.L_x_1777:
[----:B------:R-:W-:Y:S05]  /*7fd0*/  BSYNC B1 ;  /* 0x0000000000017941 */ /* 0x000fea0003800000 */
.L_x_1776:
[----:B------:R-:W-:-:S03]  /*7fe0*/  UMOV UR4, 0xffffffff ;  /* 0xffffffff00047882 */ /* 0x000fc60000000000 */
[----:B------:R-:W-:Y:S05]  /*7ff0*/  BRA.DIV UR4, `(.L_x_1778) ;  /* 0x000001ee04c47947 */ /* 0x000fea000b800000 */
[----:B0---4-:R0:W4:Y:S04]  /*8000*/  SHFL.IDX PT, R41, R45, 0x3, 0x181f ;  /* 0x00781f002d297f89 */ /* 0x01112800000e0000 */
[----:B------:R0:W0:Y:S02]  /*8010*/  SHFL.IDX PT, R14, R44, 0x3, 0x181f ;  /* 0x00781f002c0e7f89 */ /* 0x00002400000e0000 */
.L_x_2163:
        /* <DEDUP_REMOVED lines=13> */
.L_x_1736:
[----:B------:R-:W-:Y:S05]  /*80f0*/  BSYNC B0 ;  /* 0x0000000000007941 */ /* 0x000fea0003800000 */
.L_x_1694:
[----:B0-----:R-:W0:Y:S01]  /*8100*/  S2R R11, SR_TID.X ;  /* 0x00000000000b7919 */ /* 0x001e220000002100 */
[----:B------:R-:W-:Y:S01]  /*8110*/  @!PT LDS RZ, [RZ] ;  /* 0x00000000fffff984 */ /* 0x000fe20000000800 */
[----:B------:R-:W-:Y:S01]  /*8120*/  @!PT LDS RZ, [RZ] ;  /* 0x00000000fffff984 */ /* 0x000fe20000000800 */
[----:B------:R-:W-:Y:S01]  /*8130*/  @!PT LDS RZ, [RZ] ;  /* 0x00000000fffff984 */ /* 0x000fe20000000800 */
[----:B------:R-:W-:Y:S01]  /*8140*/  @!PT LDS RZ, [RZ] ;  /* 0x00000000fffff984 */ /* 0x000fe20000000800 */
[----:B------:R5:W-:Y:S06]  /*8150*/  MEMBAR.ALL.CTA ;  /* 0x0000000000007992 */ /* 0x000bec0000008000 */
[----:B-----5:R-:W5:Y:S01]  /*8160*/  FENCE.VIEW.ASYNC.S ;  /* 0x00000000000073c6 */ /* 0x020f620000000000 */
[----:B------:R-:W-:Y:S05]  /*8170*/  WARPSYNC.ALL ;  /* 0x0000000000007948 */ /* 0x000fea0003800000 */
[----:B------:R-:W-:Y:S01]  /*8180*/  BSSY B0, `(.L_x_1779) ;  /* 0x0000009000007945 */ /* 0x000fe20003800000 */
[----:B0-----:R-:W-:Y:S01]  /*8190*/  LOP3.LUT R11, R11, 0x7f, RZ, 0xc0, !PT ;  /* 0x0000007f0b0b7812 */ /* 0x001fe200078ec0ff */
[----:B-----5:R0:W-:Y:S03]  /*81a0*/  BAR.SYNC.DEFER_BLOCKING R92, 0x80 ;  /* 0x0002005c0000751d */ /* 0x0201e60000010000 */
[----:B------:R-:W-:-:S13]  /*81b0*/  ISETP.NE.AND P3, PT, R11, RZ, PT ;  /* 0x000000ff0b00720c */ /* 0x000fda0003f65270 */
[----:B------:R-:W-:-:S05]  /*81c0*/  @!P3 VIADD R11, R89, 0x288a0 ;  /* 0x000288a0590bb836 */ /* 0x000fca0000000000 */
[----:B------:R-:W-:-:S04]  /*81d0*/  @!P3 PRMT R11, RZ, 0x654, R11 ;  /* 0x00000654ff0bb816 */ /* 0x000fc8000000000b */
[----:B------:R0:W-:Y:S01]  /*81e0*/  @!P3 SYNCS.ARRIVE.TRANS64.RED.A1T0 RZ, [R11+URZ], RZ ;  /* 0x000000ff0bffb9a7 */ /* 0x0001e2000810043f */
[----:B------:R-:W-:Y:S05]  /*81f0*/  @!P5 BRA `(.L_x_1780) ;  /* 0x000000000004d947 */ /* 0x000fea0003800000 */
[----:B------:R-:W-:Y:S01]  /*8200*/  BPT.TRAP 0x1 ;  /* 0x000000040000795c */ /* 0x000fe20000300000 */
.L_x_1780:
[----:B------:R-:W-:Y:S05]  /*8210*/  BSYNC B0 ;  /* 0x0000000000007941 */ /* 0x000fea0003800000 */
.L_x_1779:
[----:B------:R-:W5:Y:S01]  /*8220*/  SYNCS.PHASECHK.TRANS64.TRYWAIT P4, [R89+URZ+0x288b0], R100 ;  /* 0x0288b064590075a7 */ /* 0x000f62000808017f */
[----:B------:R-:W-:Y:S01]  /*8230*/  ULDC UR40, c[0x0][0x2f4] ;  /* 0x0000bd0000287ab9 */ /* 0x000fe20000000800 */
[----:B------:R-:W-:Y:S04]  /*8240*/  BSSY B0, `(.L_x_1781) ;  /* 0x0000002000007945 */ /* 0x000fe80003800000 */
[----:B-----5:R-:W-:Y:S05]  /*8250*/  @!P4 BRA `(.L_x_1782) ;  /* 0x000001ec0074c947 */ /* 0x020fea0003800000 */
.L_x_2164:
[----:B------:R-:W-:Y:S05]  /*8260*/  BSYNC B0 ;  /* 0x0000000000007941 */ /* 0x000fea0003800000 */
.L_x_1781:
[----:B------:R-:W-:Y:S01]  /*8270*/  ULDC.64 UR4, c[0x0][0x328] ;  /* 0x0000ca0000047ab9 */ /* 0x000fe20000000a00 */
[----:B------:R-:W-:Y:S01]  /*8280*/  ULDC.64 UR6, c[0x0][0x318] ;  /* 0x0000c60000067ab9 */ /* 0x000fe20000000a00 */
[----:B------:R-:W-:Y:S01]  /*8290*/  IMAD R97, R97, UR4, RZ ;  /* 0x0000000461617c24 */ /* 0x000fe2000f8e02ff */
[----:B------:R-:W-:Y:S01]  /*82a0*/  BSSY B0, `(.L_x_1783) ;  /* 0x000001d000007945 */ /* 0x000fe20003800000 */
[----:B---34-:R-:W-:-:S04]  /*82b0*/  IMAD.WIDE.U32 R12, R98, UR4, RZ ;  /* 0x00000004620c7c25 */ /* 0x018fc8000f8e00ff */
[----:B------:R-:W-:Y:S01]  /*82c0*/  IMAD R97, R98, UR5, R97 ;  /* 0x0000000562617c24 */ /* 0x000fe2000f8e0261 */
[----:B------:R-:W-:Y:S01]  /*82d0*/  ULDC.64 UR4, c[0x0][0x338] ;  /* 0x0000ce0000047ab9 */ /* 0x000fe20000000a00 */
[----:B------:R-:W-:Y:S02]  /*82e0*/  IMAD.IADD R95, R95, 0x1, -R188 ;  /* 0x000000015f5f7824 */ /* 0x000fe400078e0abc */
[----:B------:R-:W-:Y:S02]  /*82f0*/  IMAD R96, R96, UR4, RZ ;  /* 0x0000000460607c24 */ /* 0x000fe4000f8e02ff */
[----:B------:R-:W-:Y:S02]  /*8300*/  IMAD.IADD R13, R13, 0x1, R97 ;  /* 0x000000010d0d7824 */ /* 0x000fe400078e0261 */
[C---:B0-----:R-:W-:Y:S02]  /*8310*/  IMAD R11, R99.reuse, UR5, R96 ;  /* 0x00000005630b7c24 */ /* 0x041fe4000f8e0260 */
[----:B------:R-:W-:Y:S01]  /*8320*/  IMAD.WIDE.U32 R12, R99, UR4, R12 ;  /* 0x00000004630c7c25 */ /* 0x000fe2000f8e000c */
[----:B------:R-:W-:-:S04]  /*8330*/  ULDC.64 UR4, c[0x0][0x330] ;  /* 0x0000cc0000047ab9 */ /* 0x000fc80000000a00 */
[----:B------:R-:W-:-:S03]  /*8340*/  IADD3 R13, R13, R11, RZ ;  /* 0x0000000b0d0d7210 */ /* 0x000fc60007ffe0ff */
[----:B------:R-:W-:-:S04]  /*8350*/  IMAD.WIDE.U32 R12, R197, UR4, R12 ;  /* 0x00000004c50c7c25 */ /* 0x000fc8000f8e000c */
[----:B------:R-:W-:Y:S01]  /*8360*/  IMAD R11, R197, UR5, R13 ;  /* 0x00000005c50b7c24 */ /* 0x000fe2000f8e020d */
[----:B-12---:R-:W-:-:S04]  /*8370*/  LEA R44, P4, R12, UR6, 0x1 ;  /* 0x000000060c2c7c11 */ /* 0x006fc8000f8808ff */
        /* <DEDUP_REMOVED lines=15> */
.L_x_1784:
[----:B------:R-:W-:Y:S05]  /*8470*/  BSYNC B0 ;  /* 0x0000000000007941 */ /* 0x000fea0003800000 */
.L_x_1783:
        /* <DEDUP_REMOVED lines=15> */
.L_x_1786:
[----:B------:R-:W-:Y:S05]  /*8570*/  BSYNC B0 ;  /* 0x0000000000007941 */ /* 0x000fea0003800000 */
.L_x_1785:
        /* <DEDUP_REMOVED lines=15> */
.L_x_1788:
[----:B------:R-:W-:Y:S05]  /*8670*/  BSYNC B0 ;  /* 0x0000000000007941 */ /* 0x000fea0003800000 */
.L_x_1787:
        /* <DEDUP_REMOVED lines=15> */
.L_x_1790:
[----:B------:R-:W-:Y:S05]  /*8770*/  BSYNC B0 ;  /* 0x0000000000007941 */ /* 0x000fea0003800000 */
.L_x_1789:
[----:B------:R-:W-:Y:S01]  /*8780*/  @!PT LDS RZ, [RZ] ;  /* 0x00000000fffff984 */ /* 0x000fe20000000800 */
[----:B------:R-:W-:Y:S01]  /*8790*/  @!PT LDS RZ, [RZ] ;  /* 0x00000000fffff984 */ /* 0x000fe20000000800 */
[----:B------:R-:W-:Y:S01]  /*87a0*/  @!PT LDS RZ, [RZ] ;  /* 0x00000000fffff984 */ /* 0x000fe20000000800 */
[----:B------:R-:W-:Y:S01]  /*87b0*/  @!PT LDS RZ, [RZ] ;  /* 0x00000000fffff984 */ /* 0x000fe20000000800 */
[----:B------:R4:W-:Y:S06]  /*87c0*/  MEMBAR.ALL.CTA ;  /* 0x0000000000007992 */ /* 0x0009ec0000008000 */
[----:B----4-:R-:W4:Y:S01]  /*87d0*/  FENCE.VIEW.ASYNC.S ;  /* 0x00000000000073c6 */ /* 0x010f220000000000 */
[----:B------:R-:W-:Y:S01]  /*87e0*/  @!P3 VIADD R89, R89, 0x288c0 ;  /* 0x000288c05959b836 */ /* 0x000fe20000000000 */
[----:B----4-:R4:W-:Y:S01]  /*87f0*/  BAR.SYNC.DEFER_BLOCKING R92, 0x80 ;  /* 0x0002005c0000751d */ /* 0x0109e20000010000 */
[----:B------:R-:W-:Y:S01]  /*8800*/  ISETP.NE.AND P4, PT, R90, RZ, PT ;  /* 0x000000ff5a00720c */ /* 0x000fe20003f85270 */
[----:B------:R-:W-:-:S02]  /*8810*/  VIADD R19, R19, 0x1 ;  /* 0x0000000113137836 */ /* 0x000fc40000000000 */
[----:B------:R-:W-:-:S04]  /*8820*/  @!P3 PRMT R89, RZ, 0x654, R89 ;  /* 0x00000654ff59b816 */ /* 0x000fc80000000059 */
[----:B------:R4:W-:Y:S01]  /*8830*/  @!P3 SYNCS.ARRIVE.TRANS64.RED.A1T0 RZ, [R89+URZ], RZ ;  /* 0x000000ff59ffb9a7 */ /* 0x0009e2000810043f */
[----:B------:R-:W-:-:S04]  /*8840*/  ISETP.NE.AND P3, PT, R19, 0x2, PT ;  /* 0x000000021300780c */ /* 0x000fc80003f65270 */
[----:B0-----:R-:W-:Y:S02]  /*8850*/  SEL R12, RZ, 0x1, P3 ;  /* 0x00000001ff0c7807 */ /* 0x001fe40001800000 */
[----:B------:R-:W-:Y:S02]  /*8860*/  SEL R19, R19, RZ, P3 ;  /* 0x000000ff13137207 */ /* 0x000fe40001800000 */
[----:B------:R-:W-:Y:S01]  /*8870*/  LOP3.LUT R199, R199, R12, RZ, 0x3c, !PT ;  /* 0x0000000cc7c77212 */ /* 0x000fe200078e3cff */
[----:B------:R-:W-:Y:S06]  /*8880*/  @P4 BRA `(.L_x_1791) ;  /* 0xffffff9c00bc4947 */ /* 0x000fec000383ffff */
[----:B---3--:R-:W0:Y:S01]  /*8890*/  S2R R11, SR_TID.X ;  /* 0x00000000000b7919 */ /* 0x008e220000002100 */
[----:B------:R-:W-:Y:S02]  /*88a0*/  PLOP3.LUT P0, PT, PT, PT, PT, 0x8, 0x0 ;  /* 0x000000000000781c */ /* 0x000fe40003f0e170 */
[----:B0-----:R-:W-:-:S04]  /*88b0*/  SHF.R.U32.HI R11, RZ, 0x7, R11 ;  /* 0x00000007ff0b7819 */ /* 0x001fc8000001160b */
[----:B------:R-:W-:-:S13]  /*88c0*/  ISETP.NE.AND P4, PT, R11, 0x1, PT ;  /* 0x000000010b00780c */ /* 0x000fda0003f85270 */
[----:B------:R-:W-:Y:S06]  /*88d0*/  @!P4 BAR.ARV 0x9, 0x100 ;  /* 0x024400000000cb1d */ /* 0x000fec0000002000 */
.L_x_1689:
[----:B------:R-:W0:Y:S01]  /*88e0*/  LDC R0, c[0x0][0x448] ;  /* 0x00011200ff007b82 */ /* 0x000e220000000800 */
[----:B------:R-:W-:-:S07]  /*88f0*/  IADD3 R5, R198, 0x1, -R196 ;  /* 0x00000001c6057810 */ /* 0x000fce0007ffe8c4 */
[----:B------:R-:W3:Y:S01]  /*8900*/  LDC.64 R6, c[0x0][0x9e0] ;  /* 0x00027800ff067b82 */ /* 0x000ee20000000a00 */
[----:B0-----:R-:W-:Y:S01]  /*8910*/  ISETP.NE.AND P1, PT, R0, 0x1, PT ;  /* 0x000000010000780c */ /* 0x001fe20003f25270 */
[----:B------:R-:W-:Y:S01]  /*8920*/  VIADD R0, R200, 0x7f ;  /* 0x0000007fc8007836 */ /* 0x000fe20000000000 */
[----:B---3--:R-:W-:-:S11]  /*8930*/  ISETP.GE.AND P2, PT, R7, 0x1, PT ;  /* 0x000000010700780c */ /* 0x008fd60003f46270 */
[----:B------:R-:W0:Y:S08]  /*8940*/  @P1 LDC R3, c[0x0][0x44c] ;  /* 0x00011300ff031b82 */ /* 0x000e300000000800 */
[----:B------:R-:W3:Y:S01]  /*8950*/  @P1 LDC R4, c[0x0][0x450] ;  /* 0x00011400ff041b82 */ /* 0x000ee20000000800 */
[----:B0-----:R-:W-:-:S05]  /*8960*/  @P1 IMAD.HI.U32 R3, R0, R3, RZ ;  /* 0x0000000300031227 */ /* 0x001fca00078e00ff */
[----:B---3--:R-:W-:-:S05]  /*8970*/  @P1 SHF.R.U32.HI R0, RZ, R4, R3 ;  /* 0x00000004ff001219 */ /* 0x008fca0000011603 */
[----:B------:R-:W-:Y:S01]  /*8980*/  IMAD.IADD R5, R5, 0x1, R0 ;  /* 0x0000000105057824 */ /* 0x000fe200078e0200 */
[----:B------:R-:W-:Y:S06]  /*8990*/  @P0 BRA `(.L_x_1792) ;  /* 0x00000000000c0947 */ /* 0x000fec0003800000 */
[----:B------:R-:W0:Y:S01]  /*89a0*/  FENCE.VIEW.ASYNC.G ;  /* 0x00000000000073c6 */ /* 0x000e220000000100 */
[----:B------:R-:W-:Y:S05]  /*89b0*/  WARPSYNC.ALL ;  /* 0x0000000000007948 */ /* 0x000fea0003800000 */
[----:B0-----:R-:W-:Y:S06]  /*89c0*/  BAR.ARV 0xc, 0x180 ;  /* 0x0306000000007b1d */ /* 0x001fec0000002000 */
.L_x_1792:
        /* <DEDUP_REMOVED lines=13> */
.L_x_1795:
[----:B------:R-:W-:-:S13]  /*8aa0*/  ISETP.NE.AND P0, PT, R7, 0x1, PT ;  /* 0x000000010700780c */ /* 0x000fda0003f05270 */
[----:B------:R-:W0:Y:S02]  /*8ab0*/  @P0 LDC.64 R4, c[0x0][0x9e8] ;  /* 0x00027a00ff040b82 */ /* 0x000e240000000a00 */
[----:B0-----:R-:W-:-:S05]  /*8ac0*/  @P0 IMAD.HI.U32 R4, R3, R4, RZ ;  /* 0x0000000403040227 */ /* 0x001fca00078e00ff */
[----:B------:R-:W-:-:S07]  /*8ad0*/  @P0 SHF.R.U32.HI R3, RZ, R5, R4 ;  /* 0x00000005ff030219 */ /* 0x000fce0000011604 */
.L_x_1796:
[----:B------:R-:W-:Y:S05]  /*8ae0*/  BSYNC B0 ;  /* 0x0000000000007941 */ /* 0x000fea0003800000 */
.L_x_1794:
[----:B------:R-:W-:-:S05]  /*8af0*/  IMAD R3, R3, R7, R7 ;  /* 0x0000000703037224 */ /* 0x000fca00078e0207 */
[----:B------:R-:W-:-:S07]  /*8b00*/  VIMNMX R0, R0, R3, PT ;  /* 0x0000000300007248 */ /* 0x000fce0003fe0100 */
.L_x_1793:
[----:B------:R-:W0:Y:S01]  /*8b10*/  @P1 LDC R5, c[0x0][0x44c] ;  /* 0x00011300ff051b82 */ /* 0x000e220000000800 */
[----:B------:R-:W-:Y:S01]  /*8b20*/  VIADD R0, R0, 0x7f ;  /* 0x0000007f00007836 */ /* 0x000fe20000000000 */
[----:B------:R-:W-:Y:S01]  /*8b30*/  MOV R4, R200 ;  /* 0x000000c800047202 */ /* 0x000fe20000000f00 */
[----:B------:R-:W-:-:S03]  /*8b40*/  ULDC UR4, c[0x0][0x9dc] ;  /* 0x0002770000047ab9 */ /* 0x000fc60000000800 */
[----:B------:R-:W-:Y:S02]  /*8b50*/  SHF.R.S32.HI R3, RZ, 0x1f, R0 ;  /* 0x0000001fff037819 */ /* 0x000fe40000011400 */
[----:B------:R-:W3:Y:S02]  /*8b60*/  @P1 LDC R6, c[0x0][0x450] ;  /* 0x00011400ff061b82 */ /* 0x000ee40000000800 */
[----:B------:R-:W-:-:S04]  /*8b70*/  LEA.HI R3, R3, R0, RZ, 0x7 ;  /* 0x0000000003037211 */ /* 0x000fc800078f38ff */
[----:B------:R-:W-:-:S04]  /*8b80*/  SHF.R.S32.HI R3, RZ, 0x7, R3 ;  /* 0x00000007ff037819 */ /* 0x000fc80000011403 */
[----:B------:R-:W-:Y:S01]  /*8b90*/  VIMNMX R9, R94, R3, PT ;  /* 0x000000035e097248 */ /* 0x000fe20003fe0100 */
[----:B0-----:R-:W-:-:S05]  /*8ba0*/  @P1 IMAD.HI.U32 R5, R200, R5, RZ ;  /* 0x00000005c8051227 */ /* 0x001fca00078e00ff */
[----:B---3--:R-:W-:-:S05]  /*8bb0*/  @P1 SHF.R.U32.HI R4, RZ, R6, R5 ;  /* 0x00000006ff041219 */ /* 0x008fca0000011605 */
        /* <DEDUP_REMOVED lines=13> */
.L_x_1799:
[----:B------:R-:W-:-:S13]  /*8c90*/  ISETP.NE.AND P0, PT, R7, 0x1, PT ;  /* 0x000000010700780c */ /* 0x000fda0003f05270 */
[----:B------:R-:W0:Y:S02]  /*8ca0*/  @P0 LDC.64 R4, c[0x0][0x9e8] ;  /* 0x00027a00ff040b82 */ /* 0x000e240000000a00 */
[----:B0-----:R-:W-:-:S05]  /*8cb0*/  @P0 IMAD.HI.U32 R4, R0, R4, RZ ;  /* 0x0000000400040227 */ /* 0x001fca00078e00ff */
[----:B------:R-:W-:-:S07]  /*8cc0*/  @P0 SHF.R.U32.HI R0, RZ, R5, R4 ;  /* 0x00000005ff000219 */ /* 0x000fce0000011604 */
.L_x_1800:
[----:B------:R-:W-:Y:S05]  /*8cd0*/  BSYNC B0 ;  /* 0x0000000000007941 */ /* 0x000fea0003800000 */
.L_x_1798:
[----:B------:R-:W-:-:S05]  /*8ce0*/  IMAD R0, R0, R7, RZ ;  /* 0x0000000700007224 */ /* 0x000fca00078e02ff */
[----:B------:R-:W-:-:S07]  /*8cf0*/  VIMNMX R3, R3, R0, !PT ;  /* 0x0000000003037248 */ /* 0x000fce0007fe0100 */
.L_x_1797:
[----:B------:R-:W-:Y:S01]  /*8d00*/  SHF.R.S32.HI R0, RZ, 0x1f, R3 ;  /* 0x0000001fff007819 */ /* 0x000fe20000011403 */
[----:B------:R-:W-:Y:S01]  /*8d10*/  BSSY B0, `(.L_x_1801) ;  /* 0x0000026000007945 */ /* 0x000fe20003800000 */
[----:B------:R-:W-:Y:S02]  /*8d20*/  IMAD.MOV.U32 R88, RZ, RZ, RZ ;  /* 0x000000ffff587224 */ /* 0x000fe400078e00ff */
[----:B------:R-:W-:-:S04]  /*8d30*/  LEA.HI R0, R0, R3, RZ, 0x7 ;  /* 0x0000000300007211 */ /* 0x000fc800078f38ff */
[----:B------:R-:W-:-:S04]  /*8d40*/  SHF.R.S32.HI R0, RZ, 0x7, R0 ;  /* 0x00000007ff007819 */ /* 0x000fc80000011400 */
[----:B------:R-:W-:-:S04]  /*8d50*/  VIMNMX R208, RZ, R0, !PT ;  /* 0x00000000ffd07248 */ /* 0x000fc80007fe0100 */
        /* <DEDUP_REMOVED lines=9> */
[----:B------:R-:W-:-:S05]  /*8df0*/  IMAD.IADD R0, R0, 0x1, -R208 ;  /* 0x0000000100007824 */ /* 0x000fca00078e0ad0 */
[----:B------:R-:W-:Y:S02]  /*8e00*/  IABS R10, R0 ;  /* 0x00000000000a7213 */ /* 0x000fe40000000000 */
[----:B------:R-:W-:-:S04]  /*8e10*/  LOP3.LUT R0, R0, R8, RZ, 0x3c, !PT ;  /* 0x0000000800007212 */ /* 0x000fc800078e3cff */
[----:B------:R-:W-:Y:S01]  /*8e20*/  ISETP.GE.AND P2, PT, R0, RZ, PT ;  /* 0x000000ff0000720c */ /* 0x000fe20003f46270 */
[----:B0-----:R-:W0:Y:S02]  /*8e30*/  MUFU.RCP R3, R3 ;  /* 0x0000000300037308 */ /* 0x001e240000001000 */
[----:B0-----:R-:W-:Y:S02]  /*8e40*/  VIADD R4, R3, 0xffffffe ;  /* 0x0ffffffe03047836 */ /* 0x001fe40000000000 */
[----:B------:R-:W-:-:S04]  /*8e50*/  IMAD.MOV R3, RZ, RZ, -R11 ;  /* 0x000000ffff037224 */ /* 0x000fc800078e0a0b */
[----:B------:R0:W3:Y:S02]  /*8e60*/  F2I.FTZ.U32.TRUNC.NTZ R5, R4 ;  /* 0x0000000400057305 */ /* 0x0000e4000021f000 */
[----:B0-----:R-:W-:Y:S02]  /*8e70*/  IMAD.MOV.U32 R4, RZ, RZ, RZ ;  /* 0x000000ffff047224 */ /* 0x001fe400078e00ff */
[----:B---3--:R-:W-:-:S04]  /*8e80*/  IMAD.MOV R7, RZ, RZ, -R5 ;  /* 0x000000ffff077224 */ /* 0x008fc800078e0a05 */
[----:B------:R-:W-:-:S04]  /*8e90*/  IMAD R7, R7, R6, RZ ;  /* 0x0000000607077224 */ /* 0x000fc800078e02ff */
[----:B------:R-:W-:-:S04]  /*8ea0*/  IMAD.HI.U32 R5, R5, R7, R4 ;  /* 0x0000000705057227 */ /* 0x000fc800078e0004 */
[----:B------:R-:W-:-:S04]  /*8eb0*/  IMAD.MOV.U32 R4, RZ, RZ, R10 ;  /* 0x000000ffff047224 */ /* 0x000fc800078e000a */
        /* <DEDUP_REMOVED lines=8> */
[----:B------:R-:W-:Y:S01]  /*8f40*/  @!P2 IMAD.MOV R5, RZ, RZ, -R5 ;  /* 0x000000ffff05a224 */ /* 0x000fe200078e0a05 */
[----:B------:R-:W-:-:S05]  /*8f50*/  @!P1 LOP3.LUT R5, RZ, R8, RZ, 0x33, !PT ;  /* 0x00000008ff059212 */ /* 0x000fca00078e33ff */
[----:B------:R-:W-:-:S07]  /*8f60*/  IMAD.MOV.U32 R88, RZ, RZ, R5 ;  /* 0x000000ffff587224 */ /* 0x000fce00078e0005 */
.L_x_1802:
[----:B------:R-:W-:Y:S05]  /*8f70*/  BSYNC B0 ;  /* 0x0000000000007941 */ /* 0x000fea0003800000 */
.L_x_1801:
[-C--:B------:R-:W-:Y:S01]  /*8f80*/  IMAD R208, R223, R88.reuse, R208 ;  /* 0x00000058dfd07224 */ /* 0x080fe200078e02d0 */
[----:B------:R-:W-:Y:S02]  /*8f90*/  PLOP3.LUT P0, PT, PT, PT, PT, 0x80, 0x0 ;  /* 0x000000000000781c */ /* 0x000fe40003f0f070 */
[----:B------:R-:W-:Y:S02]  /*8fa0*/  CS2R R20, SRZ ;  /* 0x0000000000147805 */ /* 0x000fe4000001ff00 */
[----:B------:R-:W-:Y:S02]  /*8fb0*/  CS2R R150, SRZ ;  /* 0x0000000000967805 */ /* 0x000fe4000001ff00 */
[----:B------:R-:W-:Y:S02]  /*8fc0*/  CS2R R148, SRZ ;  /* 0x0000000000947805 */ /* 0x000fe4000001ff00 */
[----:B------:R-:W-:Y:S02]  /*8fd0*/  VIADDMNMX R88, R208, R88, R9, PT ;  /* 0x00000058d0587246 */ /* 0x000fe40003800109 */
[----:B------:R-:W-:-:S02]  /*8fe0*/  CS2R R146, SRZ ;  /* 0x0000000000927805 */ /* 0x000fc4000001ff00 */
[----:B------:R-:W-:Y:S02]  /*8ff0*/  CS2R R144, SRZ ;  /* 0x0000000000907805 */ /* 0x000fe4000001ff00 */
[----:B------:R-:W-:Y:S02]  /*9000*/  CS2R R142, SRZ ;  /* 0x00000000008e7805 */ /* 0x000fe4000001ff00 */
[----:B------:R-:W-:Y:S02]  /*9010*/  ISETP.GT.AND P1, PT, R88, R208, PT ;  /* 0x000000d05800720c */ /* 0x000fe40003f24270 */
        /* <DEDUP_REMOVED lines=28> */
[----:B------:R-:W-:Y:S01]  /*91e0*/  UMOV UR4, 0xffffffff ;  /* 0xffffffff00047882 */ /* 0x000fe20000000000 */
[----:B------:R-:W-:Y:S02]  /*91f0*/  VIADD R3, R18, 0x10400 ;  /* 0x0001040012037836 */ /* 0x000fe40000000000 */
[----:B------:R-:W-:Y:S05]  /*9200*/  BRA.DIV UR4, `(.L_x_1804) ;  /* 0x000001de049c7947 */ /* 0x000fea000b800000 */
[----:B------:R-:W3:Y:S04]  /*9210*/  LDL R0, [R1+0x34] ;  /* 0x0000340001007983 */ /* 0x000ee80000100800 */
[----:B---3--:R0:W3:Y:S02]  /*9220*/  SHFL.IDX PT, R201, R0, RZ, 0x1f ;  /* 0x00001fff00c97589 */ /* 0x0080e400000e0000 */
.L_x_2167:
[----:B0--3--:R-:W-:Y:S01]  /*9230*/  LEA.HI R0, R201, R201, RZ, 0x1 ;  /* 0x000000c9c9007211 */ /* 0x009fe200078f08ff */
[----:B------:R-:W-:Y:S01]  /*9240*/  BSSY B6, `(.L_x_1805) ;  /* 0x0000019000067945 */ /* 0x000fe20003800000 */
[----:B------:R-:W-:Y:S02]  /*9250*/  LOP3.LUT P0, RZ, R3, 0x3ff, RZ, 0xc0, !PT ;  /* 0x000003ff03ff7812 */ /* 0x000fe4000780c0ff */
[----:B------:R-:W-:Y:S02]  /*9260*/  LOP3.LUT R0, R0, 0x1e, RZ, 0xc0, !PT ;  /* 0x0000001e00007812 */ /* 0x000fe400078ec0ff */
[----:B------:R-:W-:-:S03]  /*9270*/  P2R R25, PR, RZ, 0x1 ;  /* 0x00000001ff197803 */ /* 0x000fc60000000000 */
[----:B------:R-:W-:-:S04]  /*9280*/  IMAD.IADD R0, R201, 0x1, -R0 ;  /* 0x00000001c9007824 */ /* 0x000fc800078e0a00 */
[----:B------:R-:W-:-:S05]  /*9290*/  IMAD R0, R0, 0x2000, R3 ;  /* 0x0000200000007824 */ /* 0x000fca00078e0203 */
[----:B------:R-:W-:-:S04]  /*92a0*/  SHF.R.U32.HI R0, RZ, 0x4, R0 ;  /* 0x00000004ff007819 */ /* 0x000fc80000011600 */
[----:B------:R-:W-:Y:S01]  /*92b0*/  LOP3.LUT R36, R0, 0x3fff, RZ, 0xc0, !PT ;  /* 0x00003fff00247812 */ /* 0x000fe200078ec0ff */
[----:B------:R-:W-:Y:S06]  /*92c0*/  @!P0 BRA `(.L_x_1806) ;  /* 0x0000000000408947 */ /* 0x000fec0003800000 */
[----:B------:R-:W-:Y:S01]  /*92d0*/  MOV R0, 0x0 ;  /* 0x0000000000007802 */ /* 0x000fe20000000f00 */
[----:B------:R-:W-:Y:S01]  /*92e0*/  ULDC.64 UR4, c[0x4][0x80] ;  /* 0x0100200000047ab9 */ /* 0x000fe20000000a00 */
[----:B------:R-:W-:Y:S01]  /*92f0*/  ULDC.64 UR6, c[0x4][0x88] ;  /* 0x0100220000067ab9 */ /* 0x000fe20000000a00 */
[----:B------:R-:W-:Y:S01]  /*9300*/  IMAD.U32 R4, RZ, RZ, UR4 ;  /* 0x00000004ff047e24 */ /* 0x000fe2000f8e00ff */
[----:B------:R0:W3:Y:S01]  /*9310*/  LDC.64 R14, c[0x4][R0] ;  /* 0x01000000000e7b82 */ /* 0x0000e20000000a00 */
[----:B------:R-:W-:Y:S01]  /*9320*/  IMAD.U32 R5, RZ, RZ, UR5 ;  /* 0x00000005ff057e24 */ /* 0x000fe2000f8e00ff */
[----:B------:R-:W-:Y:S01]  /*9330*/  ULDC.64 UR4, c[0x4][0x20] ;  /* 0x0100080000047ab9 */ /* 0x000fe20000000a00 */
[----:B------:R-:W-:Y:S01]  /*9340*/  MOV R6, UR6 ;  /* 0x0000000600067c02 */ /* 0x000fe20008000f00 */
[----:B------:R-:W-:Y:S02]  /*9350*/  IMAD.U32 R7, RZ, RZ, UR7 ;  /* 0x00000007ff077e24 */ /* 0x000fe4000f8e00ff */
[----:B------:R-:W-:-:S02]  /*9360*/  IMAD.U32 R10, RZ, RZ, UR4 ;  /* 0x00000004ff0a7e24 */ /* 0x000fc4000f8e00ff */
[----:B------:R-:W-:Y:S02]  /*9370*/  IMAD.U32 R11, RZ, RZ, UR5 ;  /* 0x00000005ff0b7e24 */ /* 0x000fe4000f8e00ff */
[----:B------:R-:W-:Y:S02]  /*9380*/  IMAD.MOV.U32 R8, RZ, RZ, 0x70 ;  /* 0x00000070ff087424 */ /* 0x000fe400078e00ff */
[----:B------:R-:W-:Y:S02]  /*9390*/  IMAD.MOV.U32 R12, RZ, RZ, 0x1 ;  /* 0x00000001ff0c7424 */ /* 0x000fe400078e00ff */
[----:B0-2---:R-:W-:-:S07]  /*93a0*/  IMAD.MOV.U32 R13, RZ, RZ, RZ ;  /* 0x000000ffff0d7224 */ /* 0x005fce00078e00ff */
[----:B------:R-:W-:-:S07]  /*93b0*/  LEPC R20, `(.L_x_1806) ;  /* 0x000000001014794e */ /* 0x000fce0000000000 */
[----:B-1-345:R-:W-:Y:S05]  /*93c0*/  CALL.ABS.NOINC R14 ;  /* 0x000000000e007343 */ /* 0x03afea0003c00000 */
.L_x_1806:
[----:B------:R-:W-:Y:S05]  /*93d0*/  BSYNC B6 ;  /* 0x0000000000067941 */ /* 0x000fea0003800000 */
.L_x_1805:
        /* <DEDUP_REMOVED lines=8> */
[----:B------:R0:W3:Y:S03]  /*9460*/  SYNCS.PHASECHK.TRANS64.TRYWAIT P0, [R18+URZ+0x28800], R3 ;  /* 0x02880003120075a7 */ /* 0x0000e6000800017f */
[----:B---3--:R-:W-:Y:S05]  /*9470*/  @!P0 NANOSLEEP.SYNCS 0x989680 ;  /* 0x009896800000895d */ /* 0x008fea0003900000 */
[----:B------:R-:W3:Y:S01]  /*9480*/  @!P0 SYNCS.PHASECHK.TRANS64 P0, [R18+URZ+0x28800], R3 ;  /* 0x02880003120085a7 */ /* 0x000ee2000800007f */
[----:B------:R-:W-:Y:S04]  /*9490*/  BSSY B0, `(.L_x_1808) ;  /* 0x0000006000007945 */ /* 0x000fe80003800000 */
[----:B---3--:R-:W-:Y:S05]  /*94a0*/  @P0 BRA `(.L_x_1809) ;  /* 0x0000000000100947 */ /* 0x008fea0003800000 */
.L_x_1810:
[----:B---3--:R3:W0:Y:S02]  /*94b0*/  SYNCS.PHASECHK.TRANS64.TRYWAIT P0, [R18+URZ+0x28800], R3 ;  /* 0x02880003120075a7 */ /* 0x008624000800017f */
[----:B0-----:R-:W-:Y:S05]  /*94c0*/  @!P0 NANOSLEEP.SYNCS 0x989680 ;  /* 0x009896800000895d */ /* 0x001fea0003900000 */
[----:B------:R-:W0:Y:S02]  /*94d0*/  @!P0 SYNCS.PHASECHK.TRANS64 P0, [R18+URZ+0x28800], R3 ;  /* 0x02880003120085a7 */ /* 0x000e24000800007f */
[----:B0-----:R-:W-:Y:S05]  /*94e0*/  @!P0 BRA `(.L_x_1810) ;  /* 0xfffffffc00f08947 */ /* 0x001fea000383ffff */
.L_x_1809:
[----:B------:R-:W-:Y:S05]  /*94f0*/  BSYNC B0 ;  /* 0x0000000000007941 */ /* 0x000fea0003800000 */
.L_x_1808:
[----:B------:R-:W-:Y:S05]  /*9500*/  BRA `(.L_x_1811) ;  /* 0x0000004c00d47947 */ /* 0x000fea0003800000 */
.L_x_1807:
[----:B------:R-:W-:Y:S01]  /*9510*/  ISETP.NE.AND P0, PT, R25, RZ, PT ;  /* 0x000000ff1900720c */ /* 0x000fe20003f05270 */
[----:B------:R-:W-:Y:S01]  /*9520*/  ULDC.64 UR4, c[0x0][0x3f8] ;  /* 0x0000fe0000047ab9 */ /* 0x000fe20000000a00 */
[----:B-----5:R-:W-:Y:S01]  /*9530*/  SHF.R.S32.HI R0, RZ, 0x1f, R24 ;  /* 0x0000001fff007819 */ /* 0x020fe20000011418 */
[----:B------:R-:W-:Y:S01]  /*9540*/  ULDC.64 UR6, c[0x0][0x408] ;  /* 0x0001020000067ab9 */ /* 0x000fe20000000a00 */
[----:B------:R-:W-:Y:S01]  /*9550*/  IMAD.WIDE.U32 R26, R24, UR4, RZ ;  /* 0x00000004181a7c25 */ /* 0x000fe2000f8e00ff */
[----:B------:R-:W-:Y:S03]  /*9560*/  BSSY B6, `(.L_x_1812) ;  /* 0x0000019000067945 */ /* 0x000fe60003800000 */
[C---:B------:R-:W-:Y:S02]  /*9570*/  IMAD R3, R0.reuse, UR4, RZ ;  /* 0x0000000400037c24 */ /* 0x040fe4000f8e02ff */
[----:B------:R-:W-:-:S02]  /*9580*/  IMAD R5, R0, UR6, RZ ;  /* 0x0000000600057c24 */ /* 0x000fc4000f8e02ff */
[C---:B------:R-:W-:Y:S02]  /*9590*/  IMAD R3, R24.reuse, UR5, R3 ;  /* 0x0000000518037c24 */ /* 0x040fe4000f8e0203 */
[C---:B------:R-:W-:Y:S02]  /*95a0*/  IMAD R5, R24.reuse, UR7, R5 ;  /* 0x0000000718057c24 */ /* 0x040fe4000f8e0205 */
[----:B------:R-:W-:-:S04]  /*95b0*/  IMAD.WIDE.U32 R24, R24, UR6, RZ ;  /* 0x0000000618187c25 */ /* 0x000fc8000f8e00ff */
[----:B------:R-:W-:Y:S02]  /*95c0*/  IMAD.IADD R29, R3, 0x1, R27 ;  /* 0x00000001031d7824 */ /* 0x000fe400078e021b */
[----:B------:R-:W-:Y:S01]  /*95d0*/  IMAD.IADD R31, R5, 0x1, R25 ;  /* 0x00000001051f7824 */ /* 0x000fe200078e0219 */
[----:B------:R-:W-:Y:S06]  /*95e0*/  @!P0 BRA `(.L_x_1813) ;  /* 0x0000000000408947 */ /* 0x000fec0003800000 */
[----:B------:R-:W-:Y:S01]  /*95f0*/  MOV R0, 0x0 ;  /* 0x0000000000007802 */ /* 0x000fe20000000f00 */
[----:B------:R-:W-:Y:S01]  /*9600*/  ULDC.64 UR4, c[0x4][0x80] ;  /* 0x0100200000047ab9 */ /* 0x000fe20000000a00 */
[----:B------:R-:W-:Y:S01]  /*9610*/  ULDC.64 UR6, c[0x4][0x20] ;  /* 0x0100080000067ab9 */ /* 0x000fe20000000a00 */
[----:B------:R-:W-:Y:S01]  /*9620*/  MOV R4, UR4 ;  /* 0x0000000400047c02 */ /* 0x000fe20008000f00 */
[----:B------:R0:W3:Y:S01]  /*9630*/  LDC.64 R14, c[0x4][R0] ;  /* 0x01000000000e7b82 */ /* 0x0000e20000000a00 */
        /* <DEDUP_REMOVED lines=8> */
[----:B0-2---:R-:W-:-:S07]  /*96c0*/  IMAD.MOV.U32 R13, RZ, RZ, RZ ;  /* 0x000000ffff0d7224 */ /* 0x005fce00078e00ff */
[----:B------:R-:W-:-:S07]  /*96d0*/  LEPC R20, `(.L_x_1813) ;  /* 0x000000001014794e */ /* 0x000fce0000000000 */
[----:B-1-34-:R-:W-:Y:S05]  /*96e0*/  CALL.ABS.NOINC R14 ;  /* 0x000000000e007343 */ /* 0x01afea0003c00000 */
.L_x_1813:
[----:B------:R-:W-:Y:S05]  /*96f0*/  BSYNC B6 ;  /* 0x0000000000067941 */ /* 0x000fea0003800000 */
.L_x_1812:
[----:B------:R-:W-:Y:S01]  /*9700*/  ULDC.U8 UR4, c[0x0][0x410] ;  /* 0x0001040000047ab9 */ /* 0x000fe20000000000 */
[----:B------:R-:W-:Y:S01]  /*9710*/  IMAD.IADD R54, R188, 0x1, R200 ;  /* 0x00000001bc367824 */ /* 0x000fe200078e02c8 */
[----:B------:R-:W-:Y:S01]  /*9720*/  ISETP.NE.AND P0, PT, RZ, UR4, PT ;  /* 0x00000004ff007c0c */ /* 0x000fe2000bf05270 */
[----:B------:R-:W-:Y:S03]  /*9730*/  BSSY B0, `(.L_x_1814) ;  /* 0x00004ca000007945 */ /* 0x000fe60003800000 */
[----:B------:R-:W-:-:S09]  /*9740*/  LEA R3, R220, R54, 0x5 ;  /* 0x00000036dc037211 */ /* 0x000fd200078e28ff */
[----:B------:R-:W-:Y:S05]  /*9750*/  @!P0 BRA `(.L_x_1815) ;  /* 0x0000002400c88947 */ /* 0x000fea0003800000 */
[----:B------:R-:W0:Y:S01]  /*9760*/  LDC R65, c[0x0][0x448] ;  /* 0x00011200ff417b82 */ /* 0x000e220000000800 */
[----:B------:R-:W-:Y:S01]  /*9770*/  ULDC.64 UR4, c[0x0][0x3f8] ;  /* 0x0000fe0000047ab9 */ /* 0x000fe20000000a00 */
[----:B------:R-:W-:Y:S01]  /*9780*/  ULDC.64 UR6, c[0x0][0x408] ;  /* 0x0001020000067ab9 */ /* 0x000fe20000000a00 */
[----:B------:R-:W-:Y:S01]  /*9790*/  IMAD.MOV.U32 R8, RZ, RZ, R26 ;  /* 0x000000ffff087224 */ /* 0x000fe200078e001a */
[----:B------:R-:W-:Y:S01]  /*97a0*/  SHF.R.S32.HI R61, RZ, 0x1f, R186 ;  /* 0x0000001fff3d7819 */ /* 0x000fe200000114ba */
[----:B------:R-:W-:Y:S02]  /*97b0*/  IMAD.MOV.U32 R9, RZ, RZ, R29 ;  /* 0x000000ffff097224 */ /* 0x000fe400078e001d */
[----:B------:R-:W-:Y:S02]  /*97c0*/  IMAD.MOV.U32 R10, RZ, RZ, R24 ;  /* 0x000000ffff0a7224 */ /* 0x000fe400078e0018 */
[----:B------:R-:W-:Y:S01]  /*97d0*/  IMAD.MOV.U32 R11, RZ, RZ, R31 ;  /* 0x000000ffff0b7224 */ /* 0x000fe200078e001f */
[----:B0-----:R-:W-:-:S13]  /*97e0*/  ISETP.NE.AND P0, PT, R65, 0x1, PT ;  /* 0x000000014100780c */ /* 0x001fda0003f05270 */
[----:B------:R-:W0:Y:S08]  /*97f0*/  @P0 LDC R0, c[0x0][0x44c] ;  /* 0x00011300ff000b82 */ /* 0x000e300000000800 */
[----:B------:R-:W3:Y:S01]  /*9800*/  @P0 LDC R5, c[0x0][0x450] ;  /* 0x00011400ff050b82 */ /* 0x000ee20000000800 */
[----:B0-----:R-:W-:-:S05]  /*9810*/  @P0 IMAD.HI.U32 R0, R3, R0, RZ ;  /* 0x0000000003000227 */ /* 0x001fca00078e00ff */
[----:B---3--:R-:W-:-:S04]  /*9820*/  @P0 SHF.R.U32.HI R3, RZ, R5, R0 ;  /* 0x00000005ff030219 */ /* 0x008fc80000011600 */
[----:B------:R-:W-:Y:S01]  /*9830*/  SHF.R.S32.HI R0, RZ, 0x1f, R3 ;  /* 0x0000001fff007819 */ /* 0x000fe20000011403 */
[----:B------:R-:W-:-:S04]  /*9840*/  IMAD.WIDE.U32 R8, R3, UR4, R8 ;  /* 0x0000000403087c25 */ /* 0x000fc8000f8e0008 */
[C---:B------:R-:W-:Y:S02]  /*9850*/  IMAD R4, R0.reuse, UR4, RZ ;  /* 0x0000000400047c24 */ /* 0x040fe4000f8e02ff */
[----:B------:R-:W-:Y:S02]  /*9860*/  IMAD R0, R0, UR6, RZ ;  /* 0x0000000600007c24 */ /* 0x000fe4000f8e02ff */
[C---:B--2---:R-:W-:Y:S01]  /*9870*/  IMAD R13, R3.reuse, UR5, R4 ;  /* 0x00000005030d7c24 */ /* 0x044fe2000f8e0204 */
[----:B------:R-:W-:Y:S01]  /*9880*/  ULDC.64 UR4, c[0x0][0x3e8] ;  /* 0x0000fa0000047ab9 */ /* 0x000fe20000000a00 */
[C---:B------:R-:W-:Y:S01]  /*9890*/  IMAD.WIDE.U32 R10, R3.reuse, UR6, R10 ;  /* 0x00000006030a7c25 */ /* 0x040fe2000f8e000a */
[----:B------:R-:W-:Y:S01]  /*98a0*/  LEA R5, P0, R8, UR4, 0x1 ;  /* 0x0000000408057c11 */ /* 0x000fe2000f8008ff */
[----:B------:R-:W-:Y:S02]  /*98b0*/  UMOV UR4, 0xffffffff ;  /* 0xffffffff00047882 */ /* 0x000fe40000000000 */
[----:B------:R-:W-:Y:S01]  /*98c0*/  IMAD R3, R3, UR7, R0 ;  /* 0x0000000703037c24 */ /* 0x000fe2000f8e0200 */
[----:B------:R-:W-:Y:S01]  /*98d0*/  ULDC.64 UR6, c[0x0][0x400] ;  /* 0x0001000000067ab9 */ /* 0x000fe20000000a00 */
[----:B------:R-:W-:Y:S01]  /*98e0*/  IMAD.IADD R9, R9, 0x1, R13 ;  /* 0x0000000109097824 */ /* 0x000fe200078e020d */
[----:B------:R-:W-:Y:S01]  /*98f0*/  LEA R7, P1, R10, UR6, 0x1 ;  /* 0x000000060a077c11 */ /* 0x000fe2000f8208ff */
[----:B------:R-:W-:-:S03]  /*9900*/  IMAD.IADD R3, R11, 0x1, R3 ;  /* 0x000000010b037824 */ /* 0x000fc600078e0203 */
[----:B------:R-:W-:Y:S02]  /*9910*/  LEA.HI.X R6, R8, UR5, R9, 0x1, P0 ;  /* 0x0000000508067c11 */ /* 0x000fe400080f0c09 */
[----:B------:R-:W-:Y:S01]  /*9920*/  LEA.HI.X R8, R10, UR7, R3, 0x1, P1 ;  /* 0x000000070a087c11 */ /* 0x000fe200088f0c03 */
[----:B------:R-:W-:Y:S06]  /*9930*/  BRA.DIV UR4, `(.L_x_1816) ;  /* 0x000001d604fc7947 */ /* 0x000fec000b800000 */
[----:B------:R0:W2:Y:S04]  /*9940*/  SHFL.IDX PT, R0, R6, RZ, 0x181f ;  /* 0x00181fff06007589 */ /* 0x0000a800000e0000 */
[----:B------:R0:W3:Y:S04]  /*9950*/  SHFL.IDX PT, R3, R5, RZ, 0x181f ;  /* 0x00181fff05037589 */ /* 0x0000e800000e0000 */
[----:B------:R0:W0:Y:S04]  /*9960*/  SHFL.IDX PT, R4, R8, RZ, 0x181f ;  /* 0x00181fff08047589 */ /* 0x00002800000e0000 */
[----:B------:R0:W0:Y:S02]  /*9970*/  SHFL.IDX PT, R14, R7, RZ, 0x181f ;  /* 0x00181fff070e7589 */ /* 0x00002400000e0000 */
.L_x_2173:
[----:B------:R-:W-:Y:S01]  /*9980*/  IMAD R65, R196, R65, RZ ;  /* 0x00000041c4417224 */ /* 0x000fe200078e02ff */
[----:B------:R-:W-:Y:S01]  /*9990*/  BSSY B1, `(.L_x_1817) ;  /* 0x000001e000017945 */ /* 0x000fe20003800000 */
[----:B------:R-:W-:Y:S02]  /*99a0*/  CS2R R48, SRZ ;  /* 0x0000000000307805 */ /* 0x000fe4000001ff00 */
[----:B------:R-:W-:Y:S02]  /*99b0*/  CS2R R38, SRZ ;  /* 0x0000000000267805 */ /* 0x000fe4000001ff00 */
[----:B------:R-:W-:Y:S02]  /*99c0*/  CS2R R46, SRZ ;  /* 0x00000000002e7805 */ /* 0x000fe4000001ff00 */
[----:B------:R-:W-:Y:S02]  /*99d0*/  ISETP.GE.AND P0, PT, R54, R65, PT ;  /* 0x000000413600720c */ /* 0x000fe40003f06270 */
[----:B------:R-:W-:-:S11]  /*99e0*/  CS2R R40, SRZ ;  /* 0x0000000000287805 */ /* 0x000fd6000001ff00 */
        /* <DEDUP_REMOVED lines=8> */
[C---:B------:R-:W-:Y:S01]  /*9a70*/  @!P5 IMAD.SHL.U32 R15, R186.reuse, 0x2, RZ ;  /* 0x00000002ba0fd824 */ /* 0x040fe200078e00ff */
[----:B------:R-:W-:Y:S02]  /*9a80*/  @!P5 SHF.L.U64.HI R9, R186, 0x1, R61 ;  /* 0x00000001ba09d819 */ /* 0x000fe4000001023d */
[CC--:B---3--:R-:W-:Y:S02]  /*9a90*/  @!P4 IADD3 R10, P0, R3.reuse, R12.reuse, RZ ;  /* 0x0000000c030ac210 */ /* 0x0c8fe40007f1e0ff */
[C---:B0-----:R-:W-:Y:S02]  /*9aa0*/  @!P4 IADD3 R12, P1, R14.reuse, R12, RZ ;  /* 0x0000000c0e0cc210 */ /* 0x041fe40007f3e0ff */
[-C--:B------:R-:W-:Y:S02]  /*9ab0*/  @!P5 IADD3 R20, P2, R3, R15.reuse, RZ ;  /* 0x0000000f0314d210 */ /* 0x080fe40007f5e0ff */
[----:B------:R-:W-:Y:S02]  /*9ac0*/  @!P5 IADD3 R14, P3, R14, R15, RZ ;  /* 0x0000000f0e0ed210 */ /* 0x000fe40007f7e0ff */
[----:B------:R-:W-:-:S02]  /*9ad0*/  CS2R R46, SRZ ;  /* 0x00000000002e7805 */ /* 0x000fc4000001ff00 */
[C---:B--2---:R-:W-:Y:S02]  /*9ae0*/  @!P4 IADD3.X R11, R0.reuse, R13, RZ, P0, !PT ;  /* 0x0000000d000bc210 */ /* 0x044fe400007fe4ff */
[----:B------:R-:W-:Y:S01]  /*9af0*/  CS2R R48, SRZ ;  /* 0x0000000000307805 */ /* 0x000fe2000001ff00 */
[----:B------:R-:W-:Y:S02]  /*9b00*/  @!P5 IMAD.X R21, R0, 0x1, R9, P2 ;  /* 0x000000010015d824 */ /* 0x000fe400010e0609 */
[C---:B------:R-:W-:Y:S01]  /*9b10*/  @!P4 IMAD.X R13, R4.reuse, 0x1, R13, P1 ;  /* 0x00000001040dc824 */ /* 0x040fe200008e060d */
[----:B------:R0:W5:Y:S01]  /*9b20*/  @!P4 LD.E.64 R46, desc[UR52][R10.64] ;  /* 0x000000340a2ec980 */ /* 0x000162000c101b00 */
[----:B------:R-:W-:-:S03]  /*9b30*/  @!P5 IMAD.X R15, R4, 0x1, R9, P3 ;  /* 0x00000001040fd824 */ /* 0x000fc600018e0609 */
[----:B------:R0:W5:Y:S04]  /*9b40*/  @!P5 LD.E.64 R40, desc[UR52][R20.64] ;  /* 0x000000341428d980 */ /* 0x000168000c101b00 */
[----:B------:R0:W5:Y:S04]  /*9b50*/  @!P5 LD.E.64 R38, desc[UR52][R14.64] ;  /* 0x000000340e26d980 */ /* 0x000168000c101b00 */
[----:B------:R0:W5:Y:S02]  /*9b60*/  @!P4 LD.E.64 R48, desc[UR52][R12.64] ;  /* 0x000000340c30c980 */ /* 0x000164000c101b00 */
.L_x_1818:
[----:B------:R-:W-:Y:S05]  /*9b70*/  BSYNC B1 ;  /* 0x0000000000017941 */ /* 0x000fea0003800000 */
.L_x_1817:
[----:B--2--5:R-:W-:Y:S01]  /*9b80*/  IMAD.MOV.U32 R0, RZ, RZ, R48 ;  /* 0x000000ffff007224 */ /* 0x024fe200078e0030 */
[----:B------:R-:W-:Y:S01]  /*9b90*/  UMOV UR4, 0xffffffff ;  /* 0xffffffff00047882 */ /* 0x000fe20000000000 */
[----:B---3--:R-:W-:Y:S01]  /*9ba0*/  IMAD.MOV.U32 R3, RZ, RZ, R49 ;  /* 0x000000ffff037224 */ /* 0x008fe200078e0031 */
[----:B-1----:R-:W-:Y:S01]  /*9bb0*/  CS2R R42, SRZ ;  /* 0x00000000002a7805 */ /* 0x002fe2000001ff00 */
[----:B0-----:R-:W-:Y:S01]  /*9bc0*/  IMAD.MOV.U32 R4, RZ, RZ, R38 ;  /* 0x000000ffff047224 */ /* 0x001fe200078e0026 */
        /* <DEDUP_REMOVED lines=9> */
[----:B------:R-:W-:Y:S02]  /*9c60*/  PRMT R66, R66, 0x5410, R0 ;  /* 0x0000541042427816 */ /* 0x000fe40000000000 */
[----:B------:R-:W-:Y:S02]  /*9c70*/  PRMT R64, R64, 0x5410, R3 ;  /* 0x0000541040407816 */ /* 0x000fe40000000003 */
[----:B------:R-:W-:Y:S02]  /*9c80*/  PRMT R59, R59, 0x5410, R4 ;  /* 0x000054103b3b7816 */ /* 0x000fe40000000004 */
[----:B------:R-:W-:Y:S01]  /*9c90*/  PRMT R58, R9, 0x7610, R58 ;  /* 0x00007610093a7816 */ /* 0x000fe2000000003a */
[----:B------:R-:W-:Y:S06]  /*9ca0*/  BRA.DIV UR4, `(.L_x_1819) ;  /* 0x000001d604907947 */ /* 0x000fec000b800000 */
[----:B------:R0:W1:Y:S04]  /*9cb0*/  SHFL.IDX PT, R0, R6, 0x1, 0x181f ;  /* 0x00381f0006007f89 */ /* 0x00006800000e0000 */
[----:B------:R0:W2:Y:S04]  /*9cc0*/  SHFL.IDX PT, R3, R5, 0x1, 0x181f ;  /* 0x00381f0005037f89 */ /* 0x0000a800000e0000 */
[----:B------:R0:W3:Y:S04]  /*9cd0*/  SHFL.IDX PT, R4, R8, 0x1, 0x181f ;  /* 0x00381f0008047f89 */ /* 0x0000e800000e0000 */
[----:B------:R0:W0:Y:S02]  /*9ce0*/  SHFL.IDX PT, R14, R7, 0x1, 0x181f ;  /* 0x00381f00070e7f89 */ /* 0x00002400000e0000 */
.L_x_2179:
[----:B------:R-:W-:Y:S01]  /*9cf0*/  VIADD R10, R54, 0x20 ;  /* 0x00000020360a7836 */ /* 0x000fe20000000000 */
[----:B------:R-:W-:Y:S01]  /*9d00*/  BSSY B1, `(.L_x_1820) ;  /* 0x000001d000017945 */ /* 0x000fe20003800000 */
[----:B------:R-:W-:Y:S02]  /*9d10*/  CS2R R28, SRZ ;  /* 0x00000000001c7805 */ /* 0x000fe4000001ff00 */
[----:B------:R-:W-:Y:S02]  /*9d20*/  CS2R R44, SRZ ;  /* 0x00000000002c7805 */ /* 0x000fe4000001ff00 */
[----:B------:R-:W-:Y:S02]  /*9d30*/  CS2R R30, SRZ ;  /* 0x00000000001e7805 */ /* 0x000fe4000001ff00 */
        /* <DEDUP_REMOVED lines=11> */
[CC--:B--2---:R-:W-:Y:S02]  /*9df0*/  @!P4 IADD3 R10, P0, R3.reuse, R12.reuse, RZ ;  /* 0x0000000c030ac210 */ /* 0x0c4fe40007f1e0ff */
[-C--:B------:R-:W-:Y:S02]  /*9e00*/  @!P5 IADD3 R20, P2, R3, R11.reuse, RZ ;  /* 0x0000000b0314d210 */ /* 0x080fe40007f5e0ff */
[C---:B0-----:R-:W-:Y:S02]  /*9e10*/  @!P4 IADD3 R12, P1, R14.reuse, R12, RZ ;  /* 0x0000000c0e0cc210 */ /* 0x041fe40007f3e0ff */
[----:B------:R-:W-:Y:S01]  /*9e20*/  @!P5 IADD3 R14, P3, R14, R11, RZ ;  /* 0x0000000b0e0ed210 */ /* 0x000fe20007f7e0ff */
[----:B-1----:R-:W-:Y:S01]  /*9e30*/  @!P5 IMAD.X R21, R0, 0x1, R15, P2 ;  /* 0x000000010015d824 */ /* 0x002fe200010e060f */
[----:B------:R-:W-:-:S02]  /*9e40*/  CS2R R44, SRZ ;  /* 0x00000000002c7805 */ /* 0x000fc4000001ff00 */
[----:B------:R-:W-:Y:S01]  /*9e50*/  CS2R R42, SRZ ;  /* 0x00000000002a7805 */ /* 0x000fe2000001ff00 */
[--C-:B------:R-:W-:Y:S02]  /*9e60*/  @!P4 IMAD.X R11, R0, 0x1, R9.reuse, P0 ;  /* 0x00000001000bc824 */ /* 0x100fe400000e0609 */
[C---:B---3--:R-:W-:Y:S01]  /*9e70*/  @!P4 IMAD.X R13, R4.reuse, 0x1, R9, P1 ;  /* 0x00000001040dc824 */ /* 0x048fe200008e0609 */
[----:B------:R0:W5:Y:S01]  /*9e80*/  @!P5 LD.E.64 R30, desc[UR52][R20.64] ;  /* 0x00000034141ed980 */ /* 0x000162000c101b00 */
[----:B------:R-:W-:-:S03]  /*9e90*/  @!P5 IMAD.X R15, R4, 0x1, R15, P3 ;  /* 0x00000001040fd824 */ /* 0x000fc600018e060f */
[----:B------:R0:W5:Y:S04]  /*9ea0*/  @!P4 LD.E.64 R44, desc[UR52][R10.64] ;  /* 0x000000340a2cc980 */ /* 0x000168000c101b00 */
[----:B------:R0:W5:Y:S04]  /*9eb0*/  @!P5 LD.E.64 R28, desc[UR52][R14.64] ;  /* 0x000000340e1cd980 */ /* 0x000168000c101b00 */
[----:B------:R0:W5:Y:S02]  /*9ec0*/  @!P4 LD.E.64 R42, desc[UR52][R12.64] ;  /* 0x000000340c2ac980 */ /* 0x000164000c101b00 */
.L_x_1821:
[----:B------:R-:W-:Y:S05]  /*9ed0*/  BSYNC B1 ;  /* 0x0000000000017941 */ /* 0x000fea0003800000 */
.L_x_1820:
[----:B-1---5:R-:W-:Y:S01]  /*9ee0*/  IMAD.MOV.U32 R0, RZ, RZ, R42 ;  /* 0x000000ffff007224 */ /* 0x022fe200078e002a */
[----:B---3--:R-:W-:Y:S01]  /*9ef0*/  MOV R4, R28 ;  /* 0x0000001c00047202 */ /* 0x008fe20000000f00 */
[----:B--2---:R-:W-:Y:S01]  /*9f00*/  IMAD.MOV.U32 R3, RZ, RZ, R43 ;  /* 0x000000ffff037224 */ /* 0x004fe200078e002b */
[----:B------:R-:W-:Y:S01]  /*9f10*/  UMOV UR4, 0xffffffff ;  /* 0xffffffff00047882 */ /* 0x000fe20000000000 */
        /* <DEDUP_REMOVED lines=9> */
[----:B------:R-:W-:-:S04]  /*9fb0*/  PRMT R56, R3, 0x7610, R56 ;  /* 0x0000761003387816 */ /* 0x000fc80000000038 */
[----:B------:R-:W-:Y:S01]  /*9fc0*/  PRMT R52, R4, 0x5410, R9 ;  /* 0x0000541004347816 */ /* 0x000fe20000000009 */
[----:B------:R-:W-:Y:S06]  /*9fd0*/  BRA.DIV UR4, `(.L_x_1822) ;  /* 0x000001d604347947 */ /* 0x000fec000b800000 */
[----:B------:R1:W2:Y:S04]  /*9fe0*/  SHFL.IDX PT, R0, R6, 0x2, 0x181f ;  /* 0x00581f0006007f89 */ /* 0x0002a800000e0000 */
[----:B------:R1:W3:Y:S04]  /*9ff0*/  SHFL.IDX PT, R3, R5, 0x2, 0x181f ;  /* 0x00581f0005037f89 */ /* 0x0002e800000e0000 */
[----:B------:R1:W1:Y:S04]  /*a000*/  SHFL.IDX PT, R4, R8, 0x2, 0x181f ;  /* 0x00581f0008047f89 */ /* 0x00026800000e0000 */
[----:B0-----:R0:W0:Y:S02]  /*a010*/  SHFL.IDX PT, R14, R7, 0x2, 0x181f ;  /* 0x00581f00070e7f89 */ /* 0x00102400000e0000 */
.L_x_2185:
[----:B------:R-:W-:Y:S01]  /*a020*/  VIADD R10, R54, 0x40 ;  /* 0x00000040360a7836 */ /* 0x000fe20000000000 */
        /* <DEDUP_REMOVED lines=17> */
[-C--:B------:R-:W-:Y:S02]  /*a140*/  @!P5 IADD3 R20, P2, R3, R11.reuse, RZ ;  /* 0x0000000b0314d210 */ /* 0x080fe40007f5e0ff */
[C---:B0-----:R-:W-:Y:S02]  /*a150*/  @!P4 IADD3 R12, P1, R14.reuse, R12, RZ ;  /* 0x0000000c0e0cc210 */ /* 0x041fe40007f3e0ff */
[----:B------:R-:W-:Y:S01]  /*a160*/  @!P5 IADD3 R14, P3, R14, R11, RZ ;  /* 0x0000000b0e0ed210 */ /* 0x000fe20007f7e0ff */
[----:B--2---:R-:W-:Y:S01]  /*a170*/  @!P5 IMAD.X R21, R0, 0x1, R15, P2 ;  /* 0x000000010015d824 */ /* 0x004fe200010e060f */
[----:B------:R-:W-:-:S02]  /*a180*/  CS2R R34, SRZ ;  /* 0x0000000000227805 */ /* 0x000fc4000001ff00 */
[----:B------:R-:W-:Y:S02]  /*a190*/  CS2R R32, SRZ ;  /* 0x0000000000207805 */ /* 0x000fe4000001ff00 */
[----:B------:R-:W-:Y:S01]  /*a1a0*/  @!P4 IADD3.X R11, R0, R9, RZ, P0, !PT ;  /* 0x00000009000bc210 */ /* 0x000fe200007fe4ff */
[C---:B-1----:R-:W-:Y:S01]  /*a1b0*/  @!P4 IMAD.X R13, R4.reuse, 0x1, R9, P1 ;  /* 0x00000001040dc824 */ /* 0x042fe200008e0609 */
[----:B------:R0:W5:Y:S01]  /*a1c0*/  @!P5 LD.E.64 R24, desc[UR52][R20.64] ;  /* 0x000000341418d980 */ /* 0x000162000c101b00 */
[----:B------:R-:W-:-:S03]  /*a1d0*/  @!P5 IMAD.X R15, R4, 0x1, R15, P3 ;  /* 0x00000001040fd824 */ /* 0x000fc600018e060f */
[----:B------:R0:W5:Y:S04]  /*a1e0*/  @!P4 LD.E.64 R34, desc[UR52][R10.64] ;  /* 0x000000340a22c980 */ /* 0x000168000c101b00 */
[----:B------:R0:W5:Y:S04]  /*a1f0*/  @!P5 LD.E.64 R26, desc[UR52][R14.64] ;  /* 0x000000340e1ad980 */ /* 0x000168000c101b00 */
[----:B------:R0:W5:Y:S02]  /*a200*/  @!P4 LD.E.64 R32, desc[UR52][R12.64] ;  /* 0x000000340c20c980 */ /* 0x000164000c101b00 */
.L_x_1824:
[----:B------:R-:W-:Y:S05]  /*a210*/  BSYNC B1 ;  /* 0x0000000000017941 */ /* 0x000fea0003800000 */
.L_x_1823:
[----:B--2--5:R-:W-:Y:S01]  /*a220*/  IMAD.MOV.U32 R0, RZ, RZ, R32 ;  /* 0x000000ffff007224 */ /* 0x024fe200078e0020 */
[----:B------:R-:W-:Y:S01]  /*a230*/  UMOV UR4, 0xffffffff ;  /* 0xffffffff00047882 */ /* 0x000fe20000000000 */
[----:B---3--:R-:W-:Y:S01]  /*a240*/  IMAD.MOV.U32 R3, RZ, RZ, R33 ;  /* 0x000000ffff037224 */ /* 0x008fe200078e0021 */
[----:B0-----:R-:W-:Y:S01]  /*a250*/  CS2R R20, SRZ ;  /* 0x0000000000147805 */ /* 0x001fe2000001ff00 */
[----:B-1----:R-:W-:Y:S02]  /*a260*/  IMAD.MOV.U32 R4, RZ, RZ, R26 ;  /* 0x000000ffff047224 */ /* 0x002fe400078e001a */
        /* <DEDUP_REMOVED lines=9> */
[----:B------:R-:W-:Y:S06]  /*a300*/  BRA.DIV UR4, `(.L_x_1825) ;  /* 0x000001d204d87947 */ /* 0x000fec000b800000 */
[----:B------:R0:W1:Y:S04]  /*a310*/  SHFL.IDX PT, R0, R6, 0x3, 0x181f ;  /* 0x00781f0006007f89 */ /* 0x00006800000e0000 */
[----:B------:R0:W2:Y:S04]  /*a320*/  SHFL.IDX PT, R3, R5, 0x3, 0x181f ;  /* 0x00781f0005037f89 */ /* 0x0000a800000e0000 */
[----:B------:R0:W3:Y:S04]  /*a330*/  SHFL.IDX PT, R4, R8, 0x3, 0x181f ;  /* 0x00781f0008047f89 */ /* 0x0000e800000e0000 */
[----:B------:R0:W0:Y:S02]  /*a340*/  SHFL.IDX PT, R14, R7, 0x3, 0x181f ;  /* 0x00781f00070e7f89 */ /* 0x00002400000e0000 */
.L_x_2191:
[----:B------:R-:W-:Y:S01]  /*a350*/  VIADD R54, R54, 0x60 ;  /* 0x0000006036367836 */ /* 0x000fe20000000000 */
[----:B------:R-:W-:Y:S01]  /*a360*/  BSSY B1, `(.L_x_1826) ;  /* 0x000001d000017945 */ /* 0x000fe20003800000 */
[----:B0-----:R-:W-:Y:S02]  /*a370*/  CS2R R8, SRZ ;  /* 0x0000000000087805 */ /* 0x001fe4000001ff00 */
[----:B------:R-:W-:Y:S02]  /*a380*/  CS2R R12, SRZ ;  /* 0x00000000000c7805 */ /* 0x000fe4000001ff00 */
[----:B------:R-:W-:Y:S02]  /*a390*/  CS2R R10, SRZ ;  /* 0x00000000000a7805 */ /* 0x000fe4000001ff00 */
[----:B------:R-:W-:-:S13]  /*a3a0*/  ISETP.GE.AND P0, PT, R54, R65, PT ;  /* 0x000000413600720c */ /* 0x000fda0003f06270 */
[----:B------:R-:W-:Y:S05]  /*a3b0*/  @P0 BRA `(.L_x_1827) ;  /* 0x00000000005c0947 */ /* 0x000fea0003800000 */
[----:B------:R-:W-:Y:S01]  /*a3c0*/  ULDC UR4, c[0x0][0x3f4] ;  /* 0x0000fd0000047ab9 */ /* 0x000fe20000000800 */
[----:B------:R-:W-:Y:S02]  /*a3d0*/  CS2R R10, SRZ ;  /* 0x00000000000a7805 */ /* 0x000fe4000001ff00 */
[----:B------:R-:W-:Y:S02]  /*a3e0*/  ISETP.GE.AND P4, PT, R22, UR4, PT ;  /* 0x0000000416007c0c */ /* 0x000fe4000bf86270 */
[----:B------:R-:W-:-:S11]  /*a3f0*/  ISETP.GE.AND P5, PT, R186, UR4, PT ;  /* 0x00000004ba007c0c */ /* 0x000fd6000bfa6270 */
[C---:B------:R-:W-:Y:S01]  /*a400*/  @!P4 IMAD.SHL.U32 R60, R22.reuse, 0x2, RZ ;  /* 0x00000002163cc824 */ /* 0x040fe200078e00ff */
[----:B------:R-:W-:Y:S01]  /*a410*/  @!P4 SHF.L.U64.HI R5, R22, 0x1, R23 ;  /* 0x000000011605c819 */ /* 0x000fe20000010217 */
[C---:B------:R-:W-:Y:S01]  /*a420*/  @!P5 IMAD.SHL.U32 R15, R186.reuse, 0x2, RZ ;  /* 0x00000002ba0fd824 */ /* 0x040fe200078e00ff */
[----:B------:R-:W-:Y:S02]  /*a430*/  @!P5 SHF.L.U64.HI R9, R186, 0x1, R61 ;  /* 0x00000001ba09d819 */ /* 0x000fe4000001023d */
[CC--:B--2---:R-:W-:Y:S02]  /*a440*/  @!P4 IADD3 R6, P0, R3.reuse, R60.reuse, RZ ;  /* 0x0000003c0306c210 */ /* 0x0c4fe40007f1e0ff */
[----:B------:R-:W-:Y:S02]  /*a450*/  @!P4 IADD3 R60, P1, R14, R60, RZ ;  /* 0x0000003c0e3cc210 */ /* 0x000fe40007f3e0ff */
[----:B------:R-:W-:Y:S02]  /*a460*/  @!P5 IADD3 R62, P2, R3, R15, RZ ;  /* 0x0000000f033ed210 */ /* 0x000fe40007f5e0ff */
[----:B------:R-:W-:-:S02]  /*a470*/  CS2R R12, SRZ ;  /* 0x00000000000c7805 */ /* 0x000fc4000001ff00 */
[----:B------:R-:W-:Y:S02]  /*a480*/  @!P5 IADD3 R14, P3, R14, R15, RZ ;  /* 0x0000000f0e0ed210 */ /* 0x000fe40007f7e0ff */
[----:B------:R-:W-:Y:S01]  /*a490*/  CS2R R20, SRZ ;  /* 0x0000000000147805 */ /* 0x000fe2000001ff00 */
[C---:B-1----:R-:W-:Y:S02]  /*a4a0*/  @!P4 IMAD.X R7, R0.reuse, 0x1, R5, P0 ;  /* 0x000000010007c824 */ /* 0x042fe400000e0605 */
[--C-:B------:R-:W-:Y:S02]  /*a4b0*/  @!P5 IMAD.X R63, R0, 0x1, R9.reuse, P2 ;  /* 0x00000001003fd824 */ /* 0x100fe400010e0609 */
[C---:B---3--:R-:W-:Y:S01]  /*a4c0*/  @!P5 IMAD.X R15, R4.reuse, 0x1, R9, P3 ;  /* 0x00000001040fd824 */ /* 0x048fe200018e0609 */
[----:B------:R-:W-:Y:S01]  /*a4d0*/  CS2R R8, SRZ ;  /* 0x0000000000087805 */ /* 0x000fe2000001ff00 */
[----:B------:R-:W-:Y:S01]  /*a4e0*/  @!P4 IMAD.X R61, R4, 0x1, R5, P1 ;  /* 0x00000001043dc824 */ /* 0x000fe200008e0605 */
[----:B------:R0:W5:Y:S04]  /*a4f0*/  @!P5 LD.E.64 R10, desc[UR52][R62.64] ;  /* 0x000000343e0ad980 */ /* 0x000168000c101b00 */
[----:B------:R0:W5:Y:S04]  /*a500*/  @!P5 LD.E.64 R8, desc[UR52][R14.64] ;  /* 0x000000340e08d980 */ /* 0x000168000c101b00 */
[----:B------:R0:W5:Y:S04]  /*a510*/  @!P4 LD.E.64 R12, desc[UR52][R6.64] ;  /* 0x00000034060cc980 */ /* 0x000168000c101b00 */
[----:B------:R0:W5:Y:S02]  /*a520*/  @!P4 LD.E.64 R20, desc[UR52][R60.64] ;  /* 0x000000343c14c980 */ /* 0x000164000c101b00 */
.L_x_1827:
[----:B------:R-:W-:Y:S05]  /*a530*/  BSYNC B1 ;  /* 0x0000000000017941 */ /* 0x000fea0003800000 */
.L_x_1826:
[----:B------:R-:W-:Y:S01]  /*a540*/  ULEA.HI UR4, UR37, UR37, URZ, 0x1 ;  /* 0x0000002525047291 */ /* 0x000fe2000f8f083f */
[----:B-1---5:R-:W-:Y:S01]  /*a550*/  IMAD.MOV.U32 R0, RZ, RZ, R20 ;  /* 0x000000ffff007224 */ /* 0x022fe200078e0014 */
[----:B---3--:R-:W-:Y:S01]  /*a560*/  MOV R4, R21 ;  /* 0x0000001500047202 */ /* 0x008fe20000000f00 */
[----:B0-----:R-:W-:Y:S01]  /*a570*/  IMAD.MOV.U32 R6, RZ, RZ, R12 ;  /* 0x000000ffff067224 */ /* 0x001fe200078e000c */
[----:B------:R-:W-:Y:S01]  /*a580*/  ULOP3.LUT UR4, UR4, 0xfffffffe, URZ, 0xc0, !UPT ;  /* 0xfffffffe04047892 */ /* 0x000fe2000f8ec03f */
[----:B------:R-:W-:Y:S01]  /*a590*/  IMAD.MOV.U32 R7, RZ, RZ, R13 ;  /* 0x000000ffff077224 */ /* 0x000fe200078e000d */
[----:B------:R-:W-:Y:S01]  /*a5a0*/  PRMT R15, R0, 0x5410, R4 ;  /* 0x00005410000f7816 */ /* 0x000fe20000000004 */
[----:B------:R-:W-:Y:S01]  /*a5b0*/  IMAD.MOV.U32 R0, RZ, RZ, R8 ;  /* 0x000000ffff007224 */ /* 0x000fe200078e0008 */
[----:B------:R-:W-:Y:S01]  /*a5c0*/  UIADD3 UR4, UR37, -UR4, URZ ;  /* 0x8000000425047290 */ /* 0x000fe2000fffe03f */
[----:B------:R-:W-:Y:S01]  /*a5d0*/  IMAD.MOV.U32 R4, RZ, RZ, R9 ;  /* 0x000000ffff047224 */ /* 0x000fe200078e0009 */
[----:B--2---:R-:W-:Y:S01]  /*a5e0*/  VIADDMNMX R3, R65, -R200, 0x80, PT ;  /* 0x0000008041037446 */ /* 0x004fe200038009c8 */
[----:B------:R-:W-:Y:S01]  /*a5f0*/  BSSY B1, `(.L_x_1828) ;  /* 0x000000a000017945 */ /* 0x000fe20003800000 */
[----:B------:R-:W-:Y:S01]  /*a600*/  PRMT R54, R6, 0x5410, R7 ;  /* 0x0000541006367816 */ /* 0x000fe20000000007 */
[----:B------:R-:W-:Y:S01]  /*a610*/  IMAD.MOV.U32 R6, RZ, RZ, R11 ;  /* 0x000000ffff067224 */ /* 0x000fe200078e000b */
[----:B------:R-:W-:Y:S01]  /*a620*/  PRMT R0, R0, 0x5410, R4 ;  /* 0x0000541000007816 */ /* 0x000fe20000000004 */
[----:B------:R-:W-:Y:S01]  /*a630*/  IMAD.U32 R5, RZ, RZ, UR4 ;  /* 0x00000004ff057e24 */ /* 0x000fe2000f8e00ff */
[----:B------:R-:W-:Y:S01]  /*a640*/  ISETP.GE.AND P1, PT, R188, R3, PT ;  /* 0x00000003bc00720c */ /* 0x000fe20003f26270 */
[----:B------:R-:W-:-:S03]  /*a650*/  IMAD.MOV.U32 R4, RZ, RZ, R10 ;  /* 0x000000ffff047224 */ /* 0x000fc600078e000a */
[----:B------:R-:W-:-:S04]  /*a660*/  SHF.L.U32 R5, R5, 0x1f, RZ ;  /* 0x0000001f05057819 */ /* 0x000fc800000006ff */
[----:B------:R-:W0:Y:S02]  /*a670*/  SYNCS.PHASECHK.TRANS64.TRYWAIT P0, [R18+URZ+0x28800], R5 ;  /* 0x02880005120075a7 */ /* 0x000e24000800017f */
[----:B0-----:R-:W-:Y:S05]  /*a680*/  @!P0 BRA `(.L_x_1829) ;  /* 0x000001d000688947 */ /* 0x001fea0003800000 */
.L_x_2192:
[----:B------:R-:W-:Y:S05]  /*a690*/  BSYNC B1 ;  /* 0x0000000000017941 */ /* 0x000fea0003800000 */
.L_x_1828:
        /* <DEDUP_REMOVED lines=9> */
[----:B------:R-:W-:Y:S01]  /*a730*/  SHF.R.U32.HI R61, RZ, 0x10, R47 ;  /* 0x00000010ff3d7819 */ /* 0x000fe2000001162f */
[--C-:B------:R-:W-:Y:S01]  /*a740*/  HADD2.F32 R60, -RZ, R66.reuse.H1_H1 ;  /* 0x30000042ff3c7230 */ /* 0x100fe20000004100 */
[--C-:B------:R-:W-:Y:S01]  /*a750*/  SHF.R.U32.HI R63, RZ, 0x10, R49.reuse ;  /* 0x00000010ff3f7819 */ /* 0x100fe20000011631 */
[----:B------:R-:W-:Y:S01]  /*a760*/  HADD2.F32 R62, -RZ, R66.H0_H0 ;  /* 0x20000042ff3e7230 */ /* 0x000fe20000004100 */
[----:B------:R-:W-:Y:S01]  /*a770*/  SHF.R.U64 R67, R48, 0x10, R49 ;  /* 0x0000001030437819 */ /* 0x000fe20000001231 */
[----:B------:R-:W-:Y:S01]  /*a780*/  HADD2.F32 R61, -RZ, R61.H0_H0 ;  /* 0x2000003dff3d7230 */ /* 0x000fe20000004100 */
[----:B------:R-:W-:Y:S01]  /*a790*/  SHF.R.U64 R69, R46, 0x10, R47 ;  /* 0x000000102e457819 */ /* 0x000fe2000000122f */
[----:B------:R-:W-:Y:S02]  /*a7a0*/  HADD2.F32 R63, -RZ, R63.H0_H0 ;  /* 0x2000003fff3f7230 */ /* 0x000fe40000004100 */
[----:B0-----:R-:W-:-:S02]  /*a7b0*/  HADD2.F32 R49, -RZ, R7.H1_H1 ;  /* 0x30000007ff317230 */ /* 0x001fc40000004100 */
[----:B------:R-:W-:Y:S02]  /*a7c0*/  HADD2.F32 R48, -RZ, R7.H0_H0 ;  /* 0x20000007ff307230 */ /* 0x000fe40000004100 */
[--C-:B------:R-:W-:Y:S02]  /*a7d0*/  HADD2.F32 R7, -RZ, R4.reuse.H0_H0 ;  /* 0x20000004ff077230 */ /* 0x100fe40000004100 */
[C---:B------:R-:W-:Y:S01]  /*a7e0*/  FMUL.FTZ R68, R49.reuse, R61 ;  /* 0x0000003d31447220 */ /* 0x040fe20000410000 */
[----:B------:R-:W-:Y:S02]  /*a7f0*/  HADD2.F32 R4, -RZ, R4.H1_H1 ;  /* 0x30000004ff047230 */ /* 0x000fe40000004100 */
[-C--:B------:R-:W-:Y:S01]  /*a800*/  FMUL.FTZ R65, R49, R63.reuse ;  /* 0x0000003f31417220 */ /* 0x080fe20000410000 */
[--C-:B------:R-:W-:Y:S02]  /*a810*/  HADD2.F32 R46, -RZ, R6.reuse.H0_H0 ;  /* 0x20000006ff2e7230 */ /* 0x100fe40000004100 */
[----:B------:R-:W-:Y:S01]  /*a820*/  FFMA.FTZ R70, R48, R63, R68 ;  /* 0x0000003f30467223 */ /* 0x000fe20000010044 */
[----:B------:R-:W-:-:S02]  /*a830*/  HADD2.F32 R47, -RZ, R6.H1_H1 ;  /* 0x30000006ff2f7230 */ /* 0x000fc40000004100 */
[----:B------:R-:W-:Y:S01]  /*a840*/  FMUL.FTZ R66, R4, R62 ;  /* 0x0000003e04427220 */ /* 0x000fe20000410000 */
[--C-:B------:R-:W-:Y:S02]  /*a850*/  HADD2.F32 R49, -RZ, R64.reuse.H0_H0 ;  /* 0x20000040ff317230 */ /* 0x100fe40000004100 */
[----:B------:R-:W-:Y:S01]  /*a860*/  FFMA.FTZ R65, R48, R61, -R65 ;  /* 0x0000003d30417223 */ /* 0x000fe20000010841 */
[--C-:B------:R-:W-:Y:S02]  /*a870*/  HADD2.F32 R6, -RZ, R5.reuse.H0_H0 ;  /* 0x20000005ff067230 */ /* 0x100fe40000004100 */
[-C--:B------:R-:W-:Y:S01]  /*a880*/  FMUL.FTZ R68, R4, R60.reuse ;  /* 0x0000003c04447220 */ /* 0x080fe20000410000 */
[----:B------:R-:W-:Y:S02]  /*a890*/  HADD2.F32 R64, -RZ, R64.H1_H1 ;  /* 0x30000040ff407230 */ /* 0x000fe40000004100 */
[----:B------:R-:W-:Y:S01]  /*a8a0*/  FFMA.FTZ R66, R7, R60, -R66 ;  /* 0x0000003c07427223 */ /* 0x000fe20000010842 */
[----:B------:R-:W-:-:S02]  /*a8b0*/  HADD2.F32 R5, -RZ, R5.H1_H1 ;  /* 0x30000005ff057230 */ /* 0x000fc40000004100 */
[----:B------:R-:W-:Y:S01]  /*a8c0*/  FFMA.FTZ R61, R7, R62, R68 ;  /* 0x0000003e073d7223 */ /* 0x000fe20000010044 */
[----:B------:R-:W-:Y:S02]  /*a8d0*/  HADD2.F32 R48, -RZ, R67.H0_H0 ;  /* 0x20000043ff307230 */ /* 0x000fe40000004100 */
[CC--:B------:R-:W-:Y:S01]  /*a8e0*/  FMUL.FTZ R63, R47.reuse, R49.reuse ;  /* 0x000000312f3f7220 */ /* 0x0c0fe20000410000 */
[----:B------:R-:W-:Y:S02]  /*a8f0*/  HADD2.F32 R4, -RZ, R69.H0_H0 ;  /* 0x20000045ff047230 */ /* 0x000fe40000004100 */
[----:B------:R-:W-:Y:S01]  /*a900*/  FMUL.FTZ R60, R47, R64 ;  /* 0x000000402f3c7220 */ /* 0x000fe20000410000 */
[C---:B------:R-:W-:Y:S01]  /*a910*/  FMUL.FTZ R7, R5.reuse, R48 ;  /* 0x0000003005077220 */ /* 0x040fe20000410000 */
[C---:B------:R-:W-:Y:S01]  /*a920*/  FFMA.FTZ R63, R46.reuse, R64, -R63 ;  /* 0x000000402e3f7223 */ /* 0x040fe2000001083f */
[-C--:B------:R-:W-:Y:S01]  /*a930*/  FMUL.FTZ R47, R5, R4.reuse ;  /* 0x00000004052f7220 */ /* 0x080fe20000410000 */
[----:B------:R-:W-:Y:S01]  /*a940*/  FFMA.FTZ R60, R46, R49, R60 ;  /* 0x000000312e3c7223 */ /* 0x000fe2000001003c */
[----:B------:R-:W-:Y:S01]  /*a950*/  FFMA.FTZ R5, R6, R4, -R7 ;  /* 0x0000000406057223 */ /* 0x000fe20000010807 */
[----:B------:R-:W-:Y:S01]  /*a960*/  F2FP.F16.F32.PACK_AB R7, R70, R65 ;  /* 0x000000414607723e */ /* 0x000fe200000000ff */
[----:B------:R-:W-:Y:S01]  /*a970*/  FFMA.FTZ R48, R6, R48, R47 ;  /* 0x0000003006307223 */ /* 0x000fe2000001002f */
[----:B------:R-:W-:-:S02]  /*a980*/  F2FP.F16.F32.PACK_AB R4, R61, R66 ;  /* 0x000000423d04723e */ /* 0x000fc400000000ff */
[----:B------:R-:W-:Y:S02]  /*a990*/  F2FP.F16.F32.PACK_AB R6, R60, R63 ;  /* 0x0000003f3c06723e */ /* 0x000fe400000000ff */
[----:B------:R-:W-:-:S05]  /*a9a0*/  F2FP.F16.F32.PACK_AB R5, R48, R5 ;  /* 0x000000053005723e */ /* 0x000fca00000000ff */
[----:B------:R0:W-:Y:S02]  /*a9b0*/  STS.128 [R214], R4 ;  /* 0x00000004d6007388 */ /* 0x0001e40000000c00 */
.L_x_1833:
[----:B------:R-:W-:Y:S05]  /*a9c0*/  BSYNC B2 ;  /* 0x0000000000027941 */ /* 0x000fea0003800000 */
.L_x_1832:
[----:B------:R-:W-:Y:S05]  /*a9d0*/  @P1 BRA `(.L_x_1831) ;  /* 0x0000000000a81947 */ /* 0x000fea0003800000 */
[----:B0-----:R-:W0:Y:S01]  /*a9e0*/  LDS.128 R4, [R214+0x4000] ;  /* 0x00400000d6047984 */ /* 0x001e220000000c00 */
        /* <DEDUP_REMOVED lines=11> */
[CC--:B------:R-:W-:Y:S01]  /*aaa0*/  FMUL.FTZ R49, R41.reuse, R48.reuse ;  /* 0x0000003029317220 */ /* 0x0c0fe20000410000 */
[----:B------:R-:W-:Y:S01]  /*aab0*/  FMUL.FTZ R41, R41, R47 ;  /* 0x0000002f29297220 */ /* 0x000fe20000410000 */
[----:B------:R-:W-:Y:S02]  /*aac0*/  HADD2.F32 R4, -RZ, R4.H1_H1 ;  /* 0x30000004ff047230 */ /* 0x000fe40000004100 */
[--C-:B------:R-:W-:Y:S02]  /*aad0*/  HADD2.F32 R38, -RZ, R6.reuse.H0_H0 ;  /* 0x20000006ff267230 */ /* 0x100fe40000004100 */
[----:B------:R-:W-:Y:S01]  /*aae0*/  FFMA.FTZ R62, R40, R48, R41 ;  /* 0x00000030283e7223 */ /* 0x000fe20000010029 */
[----:B------:R-:W-:-:S02]  /*aaf0*/  HADD2.F32 R39, -RZ, R6.H1_H1 ;  /* 0x30000006ff277230 */ /* 0x000fc40000004100 */
[----:B------:R-:W-:Y:S01]  /*ab00*/  FMUL.FTZ R60, R4, R59 ;  /* 0x0000003b043c7220 */ /* 0x000fe20000410000 */
[--C-:B------:R-:W-:Y:S02]  /*ab10*/  HADD2.F32 R41, -RZ, R58.reuse.H1_H1 ;  /* 0x3000003aff297230 */ /* 0x100fe40000004100 */
[----:B------:R-:W-:Y:S01]  /*ab20*/  FFMA.FTZ R49, R40, R47, -R49 ;  /* 0x0000002f28317223 */ /* 0x000fe20000010831 */
[--C-:B------:R-:W-:Y:S02]  /*ab30*/  HADD2.F32 R6, -RZ, R5.reuse.H0_H0 ;  /* 0x20000005ff067230 */ /* 0x100fe40000004100 */
[-C--:B------:R-:W-:Y:S01]  /*ab40*/  FMUL.FTZ R48, R4, R46.reuse ;  /* 0x0000002e04307220 */ /* 0x080fe20000410000 */
[----:B------:R-:W-:Y:S02]  /*ab50*/  HADD2.F32 R58, -RZ, R58.H0_H0 ;  /* 0x2000003aff3a7230 */ /* 0x000fe40000004100 */
        /* <DEDUP_REMOVED lines=17> */
[----:B------:R1:W-:Y:S02]  /*ac70*/  STS.128 [R214+0x4000], R4 ;  /* 0x00400004d6007388 */ /* 0x0003e40000000c00 */
.L_x_1831:
[----:B------:R-:W-:Y:S05]  /*ac80*/  BSYNC B1 ;  /* 0x0000000000017941 */ /* 0x000fea0003800000 */
.L_x_1830:
        /* <DEDUP_REMOVED lines=10> */
[----:B------:R-:W-:Y:S02]  /*ad30*/  SHF.R.U64 R49, R44, 0x10, R45 ;  /* 0x000000102c317819 */ /* 0x000fe4000000122d */
[----:B------:R-:W-:Y:S02]  /*ad40*/  SHF.R.U32.HI R44, RZ, 0x10, R43 ;  /* 0x00000010ff2c7819 */ /* 0x000fe4000001162b */
[----:B------:R-:W-:Y:S02]  /*ad50*/  SHF.R.U32.HI R45, RZ, 0x10, R45 ;  /* 0x00000010ff2d7819 */ /* 0x000fe4000001162d */
[----:B------:R-:W-:Y:S01]  /*ad60*/  SHF.R.U64 R47, R42, 0x10, R43 ;  /* 0x000000102a2f7819 */ /* 0x000fe2000000122b */
[----:B------:R-:W-:Y:S02]  /*ad70*/  HADD2.F32 R44, -RZ, R44.H0_H0 ;  /* 0x2000002cff2c7230 */ /* 0x000fe40000004100 */
[----:B------:R-:W-:-:S02]  /*ad80*/  HADD2.F32 R43, -RZ, R45.H0_H0 ;  /* 0x2000002dff2b7230 */ /* 0x000fc40000004100 */
[--C-:B------:R-:W-:Y:S02]  /*ad90*/  HADD2.F32 R42, -RZ, R57.reuse.H1_H1 ;  /* 0x30000039ff2a7230 */ /* 0x100fe40000004100 */
[----:B------:R-:W-:Y:S02]  /*ada0*/  HADD2.F32 R57, -RZ, R57.H0_H0 ;  /* 0x20000039ff397230 */ /* 0x000fe40000004100 */
[--C-:B0-----:R-:W-:Y:S02]  /*adb0*/  HADD2.F32 R41, -RZ, R7.reuse.H1_H1 ;  /* 0x30000007ff297230 */ /* 0x101fe40000004100 */
[----:B------:R-:W-:Y:S02]  /*adc0*/  HADD2.F32 R40, -RZ, R7.H0_H0 ;  /* 0x20000007ff287230 */ /* 0x000fe40000004100 */
[--C-:B------:R-:W-:Y:S02]  /*add0*/  HADD2.F32 R7, -RZ, R4.reuse.H0_H0 ;  /* 0x20000004ff077230 */ /* 0x100fe40000004100 */
[C---:B------:R-:W-:Y:S01]  /*ade0*/  FMUL.FTZ R45, R41.reuse, R44 ;  /* 0x0000002c292d7220 */ /* 0x040fe20000410000 */
[----:B------:R-:W-:Y:S01]  /*adf0*/  FMUL.FTZ R41, R41, R43 ;  /* 0x0000002b29297220 */ /* 0x000fe20000410000 */
[----:B------:R-:W-:-:S02]  /*ae00*/  HADD2.F32 R4, -RZ, R4.H1_H1 ;  /* 0x30000004ff047230 */ /* 0x000fc40000004100 */
[--C-:B------:R-:W-:Y:S02]  /*ae10*/  HADD2.F32 R38, -RZ, R6.reuse.H0_H0 ;  /* 0x20000006ff267230 */ /* 0x100fe40000004100 */
[----:B------:R-:W-:Y:S01]  /*ae20*/  FFMA.FTZ R48, R40, R44, R41 ;  /* 0x0000002c28307223 */ /* 0x000fe20000010029 */
[----:B------:R-:W-:Y:S02]  /*ae30*/  HADD2.F32 R39, -RZ, R6.H1_H1 ;  /* 0x30000006ff277230 */ /* 0x000fe40000004100 */
[----:B------:R-:W-:Y:S01]  /*ae40*/  FMUL.FTZ R46, R4, R57 ;  /* 0x00000039042e7220 */ /* 0x000fe20000410000 */
[--C-:B------:R-:W-:Y:S02]  /*ae50*/  HADD2.F32 R41, -RZ, R56.reuse.H1_H1 ;  /* 0x30000038ff297230 */ /* 0x100fe40000004100 */
[----:B------:R-:W-:Y:S01]  /*ae60*/  FFMA.FTZ R45, R40, R43, -R45 ;  /* 0x0000002b282d7223 */ /* 0x000fe2000001082d */
[----:B------:R-:W-:Y:S02]  /*ae70*/  HADD2.F32 R6, -RZ, R5.H0_H0 ;  /* 0x20000005ff067230 */ /* 0x000fe40000004100 */
[----:B------:R-:W-:Y:S01]  /*ae80*/  FMUL.FTZ R44, R4, R42 ;  /* 0x0000002a042c7220 */ /* 0x000fe20000410000 */
[----:B------:R-:W-:-:S02]  /*ae90*/  HADD2.F32 R56, -RZ, R56.H0_H0 ;  /* 0x20000038ff387230 */ /* 0x000fc40000004100 */
[C---:B------:R-:W-:Y:S01]  /*aea0*/  FFMA.FTZ R46, R7.reuse, R42, -R46 ;  /* 0x0000002a072e7223 */ /* 0x040fe2000001082e */
[----:B------:R-:W-:Y:S02]  /*aeb0*/  HADD2.F32 R5, -RZ, R5.H1_H1 ;  /* 0x30000005ff057230 */ /* 0x000fe40000004100 */
        /* <DEDUP_REMOVED lines=16> */
.L_x_1837:
[----:B------:R-:W-:Y:S05]  /*afc0*/  BSYNC B2 ;  /* 0x0000000000027941 */ /* 0x000fea0003800000 */
.L_x_1836:
[----:B------:R-:W-:Y:S05]  /*afd0*/  @P1 BRA `(.L_x_1835) ;  /* 0x0000000000a81947 */ /* 0x000fea0003800000 */
[----:B0-----:R-:W0:Y:S01]  /*afe0*/  LDS.128 R4, [R214+0x5000] ;  /* 0x00500000d6047984 */ /* 0x001e220000000c00 */
[----:B------:R-:W-:Y:S01]  /*aff0*/  SHF.R.U32.HI R39, RZ, 0x10, R31 ;  /* 0x00000010ff277819 */ /* 0x000fe2000001161f */
[----:B------:R-:W-:Y:S01]  /*b000*/  HADD2.F32 R38, -RZ, R52.H0_H0 ;  /* 0x20000034ff267230 */ /* 0x000fe20000004100 */
[----:B------:R-:W-:Y:S01]  /*b010*/  SHF.R.U32.HI R41, RZ, 0x10, R29 ;  /* 0x00000010ff297819 */ /* 0x000fe2000001161d */
[----:B------:R-:W-:Y:S01]  /*b020*/  HADD2.F32 R40, -RZ, R51.H0_H0 ;  /* 0x20000033ff287230 */ /* 0x000fe20000004100 */
[----:B------:R-:W-:Y:S01]  /*b030*/  SHF.R.U64 R47, R30, 0x10, R31 ;  /* 0x000000101e2f7819 */ /* 0x000fe2000000121f */
[----:B------:R-:W-:Y:S01]  /*b040*/  HADD2.F32 R39, -RZ, R39.H0_H0 ;  /* 0x20000027ff277230 */ /* 0x000fe20000004100 */
[----:B------:R-:W-:Y:S01]  /*b050*/  SHF.R.U64 R45, R28, 0x10, R29 ;  /* 0x000000101c2d7819 */ /* 0x000fe2000000121d */
[----:B------:R-:W-:Y:S02]  /*b060*/  HADD2.F32 R41, -RZ, R41.H0_H0 ;  /* 0x20000029ff297230 */ /* 0x000fe40000004100 */
[----:B------:R-:W-:-:S02]  /*b070*/  HADD2.F32 R51, -RZ, R51.H1_H1 ;  /* 0x30000033ff337230 */ /* 0x000fc40000004100 */
[----:B------:R-:W-:Y:S02]  /*b080*/  HADD2.F32 R52, -RZ, R52.H1_H1 ;  /* 0x30000034ff347230 */ /* 0x000fe40000004100 */
[--C-:B0-----:R-:W-:Y:S02]  /*b090*/  HADD2.F32 R31, -RZ, R7.reuse.H1_H1 ;  /* 0x30000007ff1f7230 */ /* 0x101fe40000004100 */
[----:B------:R-:W-:Y:S02]  /*b0a0*/  HADD2.F32 R30, -RZ, R7.H0_H0 ;  /* 0x20000007ff1e7230 */ /* 0x000fe40000004100 */
[--C-:B------:R-:W-:Y:S02]  /*b0b0*/  HADD2.F32 R7, -RZ, R4.reuse.H0_H0 ;  /* 0x20000004ff077230 */ /* 0x100fe40000004100 */
[C---:B------:R-:W-:Y:S01]  /*b0c0*/  FMUL.FTZ R44, R31.reuse, R39 ;  /* 0x000000271f2c7220 */ /* 0x040fe20000410000 */
[----:B------:R-:W-:Y:S02]  /*b0d0*/  HADD2.F32 R4, -RZ, R4.H1_H1 ;  /* 0x30000004ff047230 */ /* 0x000fe40000004100 */
[----:B------:R-:W-:Y:S01]  /*b0e0*/  FMUL.FTZ R43, R31, R41 ;  /* 0x000000291f2b7220 */ /* 0x000fe20000410000 */
[----:B------:R-:W-:-:S02]  /*b0f0*/  HADD2.F32 R28, -RZ, R6.H0_H0 ;  /* 0x20000006ff1c7230 */ /* 0x000fc40000004100 */
[----:B------:R-:W-:Y:S01]  /*b100*/  FFMA.FTZ R46, R30, R41, R44 ;  /* 0x000000291e2e7223 */ /* 0x000fe2000001002c */
[----:B------:R-:W-:Y:S02]  /*b110*/  HADD2.F32 R29, -RZ, R6.H1_H1 ;  /* 0x30000006ff1d7230 */ /* 0x000fe40000004100 */
[----:B------:R-:W-:Y:S01]  /*b120*/  FMUL.FTZ R42, R4, R40 ;  /* 0x00000028042a7220 */ /* 0x000fe20000410000 */
[--C-:B------:R-:W-:Y:S02]  /*b130*/  HADD2.F32 R6, -RZ, R5.reuse.H0_H0 ;  /* 0x20000005ff067230 */ /* 0x100fe40000004100 */
[----:B------:R-:W-:Y:S01]  /*b140*/  FFMA.FTZ R43, R30, R39, -R43 ;  /* 0x000000271e2b7223 */ /* 0x000fe2000001082b */
[-C--:B------:R-:W-:Y:S01]  /*b150*/  FMUL.FTZ R44, R4, R38.reuse ;  /* 0x00000026042c7220 */ /* 0x080fe20000410000 */
[----:B------:R-:W-:Y:S02]  /*b160*/  HADD2.F32 R5, -RZ, R5.H1_H1 ;  /* 0x30000005ff057230 */ /* 0x000fe40000004100 */
[----:B------:R-:W-:Y:S01]  /*b170*/  FFMA.FTZ R42, R7, R38, -R42 ;  /* 0x00000026072a7223 */ /* 0x000fe2000001082a */
[----:B------:R-:W-:-:S02]  /*b180*/  HADD2.F32 R30, -RZ, R45.H0_H0 ;  /* 0x2000002dff1e7230 */ /* 0x000fc40000004100 */
[----:B------:R-:W-:Y:S01]  /*b190*/  FFMA.FTZ R31, R7, R40, R44 ;  /* 0x00000028071f7223 */ /* 0x000fe2000001002c */
[----:B------:R-:W-:Y:S02]  /*b1a0*/  HADD2.F32 R4, -RZ, R47.H0_H0 ;  /* 0x2000002fff047230 */ /* 0x000fe40000004100 */
[CC--:B------:R-:W-:Y:S01]  /*b1b0*/  FMUL.FTZ R39, R29.reuse, R51.reuse ;  /* 0x000000331d277220 */ /* 0x0c0fe20000410000 */
[----:B------:R-:W-:Y:S01]  /*b1c0*/  FMUL.FTZ R38, R29, R52 ;  /* 0x000000341d267220 */ /* 0x000fe20000410000 */
[C---:B------:R-:W-:Y:S01]  /*b1d0*/  FMUL.FTZ R7, R5.reuse, R30 ;  /* 0x0000001e05077220 */ /* 0x040fe20000410000 */
[----:B------:R-:W-:Y:S01]  /*b1e0*/  FMUL.FTZ R29, R5, R4 ;  /* 0x00000004051d7220 */ /* 0x000fe20000410000 */
[C---:B------:R-:W-:Y:S01]  /*b1f0*/  FFMA.FTZ R39, R28.reuse, R52, -R39 ;  /* 0x000000341c277223 */ /* 0x040fe20000010827 */
[----:B------:R-:W-:Y:S01]  /*b200*/  FFMA.FTZ R38, R28, R51, R38 ;  /* 0x000000331c267223 */ /* 0x000fe20000010026 */
[C---:B------:R-:W-:Y:S01]  /*b210*/  FFMA.FTZ R5, R6.reuse, R4, -R7 ;  /* 0x0000000406057223 */ /* 0x040fe20000010807 */
[----:B------:R-:W-:Y:S01]  /*b220*/  FFMA.FTZ R30, R6, R30, R29 ;  /* 0x0000001e061e7223 */ /* 0x000fe2000001001d */
[----:B------:R-:W-:-:S02]  /*b230*/  F2FP.F16.F32.PACK_AB R7, R46, R43 ;  /* 0x0000002b2e07723e */ /* 0x000fc400000000ff */
[----:B------:R-:W-:Y:S02]  /*b240*/  F2FP.F16.F32.PACK_AB R6, R38, R39 ;  /* 0x000000272606723e */ /* 0x000fe400000000ff */
[----:B------:R-:W-:Y:S02]  /*b250*/  F2FP.F16.F32.PACK_AB R4, R31, R42 ;  /* 0x0000002a1f04723e */ /* 0x000fe400000000ff */
[----:B------:R-:W-:-:S05]  /*b260*/  F2FP.F16.F32.PACK_AB R5, R30, R5 ;  /* 0x000000051e05723e */ /* 0x000fca00000000ff */
[----:B------:R1:W-:Y:S02]  /*b270*/  STS.128 [R214+0x5000], R4 ;  /* 0x00500004d6007388 */ /* 0x0003e40000000c00 */
.L_x_1835:
[----:B------:R-:W-:Y:S05]  /*b280*/  BSYNC B1 ;  /* 0x0000000000017941 */ /* 0x000fea0003800000 */
.L_x_1834:
        /* <DEDUP_REMOVED lines=10> */
[--C-:B------:R-:W-:Y:S01]  /*b330*/  SHF.R.U64 R43, R34, 0x10, R35.reuse ;  /* 0x00000010222b7819 */ /* 0x100fe20000001223 */
[--C-:B------:R-:W-:Y:S01]  /*b340*/  HADD2.F32 R34, -RZ, R53.reuse.H0_H0 ;  /* 0x20000035ff227230 */ /* 0x100fe20000004100 */
[----:B------:R-:W-:Y:S01]  /*b350*/  SHF.R.U32.HI R28, RZ, 0x10, R35 ;  /* 0x00000010ff1c7819 */ /* 0x000fe20000011623 */
[----:B------:R-:W-:Y:S01]  /*b360*/  HADD2.F32 R53, -RZ, R53.H1_H1 ;  /* 0x30000035ff357230 */ /* 0x000fe20000004100 */
[--C-:B------:R-:W-:Y:S02]  /*b370*/  SHF.R.U32.HI R35, RZ, 0x10, R33.reuse ;  /* 0x00000010ff237819 */ /* 0x100fe40000011621 */
[----:B------:R-:W-:Y:S01]  /*b380*/  SHF.R.U64 R41, R32, 0x10, R33 ;  /* 0x0000001020297819 */ /* 0x000fe20000001221 */
[----:B------:R-:W-:Y:S02]  /*b390*/  HADD2.F32 R33, -RZ, R28.H0_H0 ;  /* 0x2000001cff217230 */ /* 0x000fe40000004100 */
[----:B------:R-:W-:-:S02]  /*b3a0*/  HADD2.F32 R35, -RZ, R35.H0_H0 ;  /* 0x20000023ff237230 */ /* 0x000fc40000004100 */
[--C-:B------:R-:W-:Y:S02]  /*b3b0*/  HADD2.F32 R32, -RZ, R55.reuse.H0_H0 ;  /* 0x20000037ff207230 */ /* 0x100fe40000004100 */
[----:B------:R-:W-:Y:S02]  /*b3c0*/  HADD2.F32 R55, -RZ, R55.H1_H1 ;  /* 0x30000037ff377230 */ /* 0x000fe40000004100 */
[--C-:B0-----:R-:W-:Y:S02]  /*b3d0*/  HADD2.F32 R31, -RZ, R7.reuse.H1_H1 ;  /* 0x30000007ff1f7230 */ /* 0x101fe40000004100 */
[----:B------:R-:W-:Y:S02]  /*b3e0*/  HADD2.F32 R30, -RZ, R7.H0_H0 ;  /* 0x20000007ff1e7230 */ /* 0x000fe40000004100 */
[--C-:B------:R-:W-:Y:S02]  /*b3f0*/  HADD2.F32 R7, -RZ, R4.reuse.H0_H0 ;  /* 0x20000004ff077230 */ /* 0x100fe40000004100 */
[----:B------:R-:W-:Y:S01]  /*b400*/  FMUL.FTZ R40, R31, R33 ;  /* 0x000000211f287220 */ /* 0x000fe20000410000 */
[----:B------:R-:W-:-:S02]  /*b410*/  HADD2.F32 R4, -RZ, R4.H1_H1 ;  /* 0x30000004ff047230 */ /* 0x000fc40000004100 */
[-C--:B------:R-:W-:Y:S01]  /*b420*/  FMUL.FTZ R39, R31, R35.reuse ;  /* 0x000000231f277220 */ /* 0x080fe20000410000 */
[--C-:B------:R-:W-:Y:S02]  /*b430*/  HADD2.F32 R28, -RZ, R6.reuse.H0_H0 ;  /* 0x20000006ff1c7230 */ /* 0x100fe40000004100 */
[----:B------:R-:W-:Y:S01]  /*b440*/  FFMA.FTZ R42, R30, R35, R40 ;  /* 0x000000231e2a7223 */ /* 0x000fe20000010028 */
[----:B------:R-:W-:Y:S02]  /*b450*/  HADD2.F32 R29, -RZ, R6.H1_H1 ;  /* 0x30000006ff1d7230 */ /* 0x000fe40000004100 */
[----:B------:R-:W-:Y:S01]  /*b460*/  FMUL.FTZ R38, R4, R34 ;  /* 0x0000002204267220 */ /* 0x000fe20000410000 */
[--C-:B------:R-:W-:Y:S02]  /*b470*/  HADD2.F32 R6, -RZ, R5.reuse.H0_H0 ;  /* 0x20000005ff067230 */ /* 0x100fe40000004100 */
[----:B------:R-:W-:Y:S01]  /*b480*/  FFMA.FTZ R39, R30, R33, -R39 ;  /* 0x000000211e277223 */ /* 0x000fe20000010827 */
[----:B------:R-:W-:Y:S01]  /*b490*/  FMUL.FTZ R40, R4, R32 ;  /* 0x0000002004287220 */ /* 0x000fe20000410000 */
[----:B------:R-:W-:-:S02]  /*b4a0*/  HADD2.F32 R5, -RZ, R5.H1_H1 ;  /* 0x30000005ff057230 */ /* 0x000fc40000004100 */
[C---:B------:R-:W-:Y:S01]  /*b4b0*/  FFMA.FTZ R38, R7.reuse, R32, -R38 ;  /* 0x0000002007267223 */ /* 0x040fe20000010826 */
[----:B------:R-:W-:Y:S02]  /*b4c0*/  HADD2.F32 R30, -RZ, R41.H0_H0 ;  /* 0x20000029ff1e7230 */ /* 0x000fe40000004100 */
[----:B------:R-:W-:Y:S01]  /*b4d0*/  FFMA.FTZ R31, R7, R34, R40 ;  /* 0x00000022071f7223 */ /* 0x000fe20000010028 */
[----:B------:R-:W-:Y:S02]  /*b4e0*/  HADD2.F32 R4, -RZ, R43.H0_H0 ;  /* 0x2000002bff047230 */ /* 0x000fe40000004100 */
[C---:B------:R-:W-:Y:S01]  /*b4f0*/  FMUL.FTZ R33, R29.reuse, R53 ;  /* 0x000000351d217220 */ /* 0x040fe20000410000 */
[-C--:B------:R-:W-:Y:S01]  /*b500*/  FMUL.FTZ R32, R29, R55.reuse ;  /* 0x000000371d207220 */ /* 0x080fe20000410000 */
[C---:B------:R-:W-:Y:S01]  /*b510*/  FMUL.FTZ R7, R5.reuse, R30 ;  /* 0x0000001e05077220 */ /* 0x040fe20000410000 */
[-C--:B------:R-:W-:Y:S01]  /*b520*/  FMUL.FTZ R29, R5, R4.reuse ;  /* 0x00000004051d7220 */ /* 0x080fe20000410000 */
        /* <DEDUP_REMOVED lines=9> */
.L_x_1841:
[----:B------:R-:W-:Y:S05]  /*b5c0*/  BSYNC B2 ;  /* 0x0000000000027941 */ /* 0x000fea0003800000 */
.L_x_1840:
[----:B------:R-:W-:Y:S05]  /*b5d0*/  @P1 BRA `(.L_x_1839) ;  /* 0x0000000000a81947 */ /* 0x000fea0003800000 */
[----:B0-----:R-:W0:Y:S01]  /*b5e0*/  LDS.128 R4, [R214+0x6000] ;  /* 0x00600000d6047984 */ /* 0x001e220000000c00 */
[----:B------:R-:W-:Y:S01]  /*b5f0*/  SHF.R.U32.HI R29, RZ, 0x10, R25 ;  /* 0x00000010ff1d7819 */ /* 0x000fe20000011619 */
[----:B------:R-:W-:Y:S01]  /*b600*/  HADD2.F32 R28, -RZ, R50.H0_H0 ;  /* 0x20000032ff1c7230 */ /* 0x000fe20000004100 */
[--C-:B------:R-:W-:Y:S01]  /*b610*/  SHF.R.U32.HI R31, RZ, 0x10, R27.reuse ;  /* 0x00000010ff1f7819 */ /* 0x100fe2000001161b */
        /* <DEDUP_REMOVED lines=38> */
.L_x_1839:
[----:B------:R-:W-:Y:S05]  /*b880*/  BSYNC B1 ;  /* 0x0000000000017941 */ /* 0x000fea0003800000 */
.L_x_1838:
        /* <DEDUP_REMOVED lines=9> */
[----:B------:R-:W-:Y:S01]  /*b920*/  SHF.R.U32.HI R26, RZ, 0x10, R21 ;  /* 0x00000010ff1a7819 */ /* 0x000fe20000011615 */
[--C-:B------:R-:W-:Y:S01]  /*b930*/  HADD2.F32 R25, -RZ, R15.reuse.H0_H0 ;  /* 0x2000000fff197230 */ /* 0x100fe20000004100 */
[----:B------:R-:W-:Y:S01]  /*b940*/  SHF.R.U32.HI R24, RZ, 0x10, R13 ;  /* 0x00000010ff187819 */ /* 0x000fe2000001160d */
[----:B------:R-:W-:Y:S01]  /*b950*/  HADD2.F32 R15, -RZ, R15.H1_H1 ;  /* 0x3000000fff0f7230 */ /* 0x000fe20000004100 */
[----:B------:R-:W-:Y:S01]  /*b960*/  SHF.R.U64 R29, R20, 0x10, R21 ;  /* 0x00000010141d7819 */ /* 0x000fe20000001215 */
[----:B------:R-:W-:Y:S01]  /*b970*/  HADD2.F32 R26, -RZ, R26.H0_H0 ;  /* 0x2000001aff1a7230 */ /* 0x000fe20000004100 */
[----:B------:R-:W-:Y:S01]  /*b980*/  SHF.R.U64 R30, R12, 0x10, R13 ;  /* 0x000000100c1e7819 */ /* 0x000fe2000000120d */
[----:B------:R-:W-:Y:S02]  /*b990*/  HADD2.F32 R24, -RZ, R24.H0_H0 ;  /* 0x20000018ff187230 */ /* 0x000fe40000004100 */
[----:B------:R-:W-:-:S02]  /*b9a0*/  HADD2.F32 R21, -RZ, R54.H0_H0 ;  /* 0x20000036ff157230 */ /* 0x000fc40000004100 */
[----:B------:R-:W-:Y:S02]  /*b9b0*/  HADD2.F32 R54, -RZ, R54.H1_H1 ;  /* 0x30000036ff367230 */ /* 0x000fe40000004100 */
[--C-:B0-----:R-:W-:Y:S02]  /*b9c0*/  HADD2.F32 R20, -RZ, R7.reuse.H1_H1 ;  /* 0x30000007ff147230 */ /* 0x101fe40000004100 */
[--C-:B------:R-:W-:Y:S02]  /*b9d0*/  HADD2.F32 R3, -RZ, R4.reuse.H0_H0 ;  /* 0x20000004ff037230 */ /* 0x100fe40000004100 */
[----:B------:R-:W-:Y:S02]  /*b9e0*/  HADD2.F32 R13, -RZ, R7.H0_H0 ;  /* 0x20000007ff0d7230 */ /* 0x000fe40000004100 */
[C---:B------:R-:W-:Y:S01]  /*b9f0*/  FMUL.FTZ R28, R20.reuse, R26 ;  /* 0x0000001a141c7220 */ /* 0x040fe20000410000 */
[----:B------:R-:W-:Y:S02]  /*ba00*/  HADD2.F32 R4, -RZ, R4.H1_H1 ;  /* 0x30000004ff047230 */ /* 0x000fe40000004100 */
[----:B------:R-:W-:Y:S01]  /*ba10*/  FMUL.FTZ R27, R20, R24 ;  /* 0x00000018141b7220 */ /* 0x000fe20000410000 */
[----:B------:R-:W-:-:S02]  /*ba20*/  HADD2.F32 R7, -RZ, R6.H0_H0 ;  /* 0x20000006ff077230 */ /* 0x000fc40000004100 */
[C---:B------:R-:W-:Y:S01]  /*ba30*/  FFMA.FTZ R28, R13.reuse, R24, -R28 ;  /* 0x000000180d1c7223 */ /* 0x040fe2000001081c */
[----:B------:R-:W-:Y:S02]  /*ba40*/  HADD2.F32 R12, -RZ, R6.H1_H1 ;  /* 0x30000006ff0c7230 */ /* 0x000fe40000004100 */
[C---:B------:R-:W-:Y:S01]  /*ba50*/  FMUL.FTZ R20, R4.reuse, R25 ;  /* 0x0000001904147220 */ /* 0x040fe20000410000 */
[--C-:B------:R-:W-:Y:S02]  /*ba60*/  HADD2.F32 R6, -RZ, R5.reuse.H0_H0 ;  /* 0x20000005ff067230 */ /* 0x100fe40000004100 */
[----:B------:R-:W-:Y:S01]  /*ba70*/  FFMA.FTZ R27, R13, R26, R27 ;  /* 0x0000001a0d1b7223 */ /* 0x000fe2000001001b */
[-C--:B------:R-:W-:Y:S01]  /*ba80*/  FMUL.FTZ R24, R4, R21.reuse ;  /* 0x0000001504187220 */ /* 0x080fe20000410000 */
[----:B------:R-:W-:Y:S02]  /*ba90*/  HADD2.F32 R5, -RZ, R5.H1_H1 ;  /* 0x30000005ff057230 */ /* 0x000fe40000004100 */
[----:B------:R-:W-:Y:S01]  /*baa0*/  FFMA.FTZ R20, R3, R21, -R20 ;  /* 0x0000001503147223 */ /* 0x000fe20000010814 */
[----:B------:R-:W-:-:S02]  /*bab0*/  HADD2.F32 R13, -RZ, R29.H0_H0 ;  /* 0x2000001dff0d7230 */ /* 0x000fc40000004100 */
[----:B------:R-:W-:Y:S01]  /*bac0*/  FFMA.FTZ R3, R3, R25, R24 ;  /* 0x0000001903037223 */ /* 0x000fe20000010018 */
[----:B------:R-:W-:Y:S02]  /*bad0*/  HADD2.F32 R4, -RZ, R30.H0_H0 ;  /* 0x2000001eff047230 */ /* 0x000fe40000004100 */
[C---:B------:R-:W-:Y:S01]  /*bae0*/  FMUL.FTZ R24, R12.reuse, R15 ;  /* 0x0000000f0c187220 */ /* 0x040fe20000410000 */
        /* <DEDUP_REMOVED lines=12> */
.L_x_1844:
[----:B------:R-:W-:Y:S05]  /*bbb0*/  BSYNC B1 ;  /* 0x0000000000017941 */ /* 0x000fea0003800000 */
.L_x_1843:
[----:B------:R-:W-:Y:S05]  /*bbc0*/  @P1 BRA `(.L_x_1842) ;  /* 0x0000002800001947 */ /* 0x000fea0003800000 */
[----:B0-----:R-:W0:Y:S01]  /*bbd0*/  LDS.128 R4, [R214+0x7000] ;  /* 0x00700000d6047984 */ /* 0x001e220000000c00 */
[----:B------:R-:W-:Y:S01]  /*bbe0*/  SHF.R.U32.HI R15, RZ, 0x10, R9 ;  /* 0x00000010ff0f7819 */ /* 0x000fe20000011609 */
[----:B------:R-:W-:Y:S01]  /*bbf0*/  HADD2.F32 R13, -RZ, R0.H0_H0 ;  /* 0x20000000ff0d7230 */ /* 0x000fe20000004100 */
[--C-:B------:R-:W-:Y:S02]  /*bc00*/  SHF.R.U32.HI R12, RZ, 0x10, R11.reuse ;  /* 0x00000010ff0c7819 */ /* 0x100fe4000001160b */
[----:B------:R-:W-:Y:S01]  /*bc10*/  SHF.R.U64 R25, R10, 0x10, R11 ;  /* 0x000000100a197819 */ /* 0x000fe2000000120b */
[----:B------:R-:W-:Y:S01]  /*bc20*/  HADD2.F32 R15, -RZ, R15.H0_H0 ;  /* 0x2000000fff0f7230 */ /* 0x000fe20000004100 */
[----:B------:R-:W-:Y:S01]  /*bc30*/  SHF.R.U64 R21, R8, 0x10, R9 ;  /* 0x0000001008157819 */ /* 0x000fe20000001209 */
[----:B------:R-:W-:Y:S02]  /*bc40*/  HADD2.F32 R12, -RZ, R12.H0_H0 ;  /* 0x2000000cff0c7230 */ /* 0x000fe40000004100 */
[----:B------:R-:W-:-:S02]  /*bc50*/  HADD2.F32 R11, -RZ, R14.H0_H0 ;  /* 0x2000000eff0b7230 */ /* 0x000fc40000004100 */
        /* <DEDUP_REMOVED lines=16> */
[----:B------:R-:W-:-:S02]  /*bd60*/  HADD2.F32 R9, -RZ, R0.H1_H1 ;  /* 0x30000000ff097230 */ /* 0x000fc40000004100 */
[----:B------:R-:W-:Y:S01]  /*bd70*/  FFMA.FTZ R3, R3, R13, R12 ;  /* 0x0000000d03037223 */ /* 0x000fe2000001000c */
[----:B------:R-:W-:Y:S02]  /*bd80*/  HADD2.F32 R4, -RZ, R21.H0_H0 ;  /* 0x20000015ff047230 */ /* 0x000fe40000004100 */
[----:B------:R-:W-:Y:S02]  /*bd90*/  HADD2.F32 R0, -RZ, R25.H0_H0 ;  /* 0x20000019ff007230 */ /* 0x000fe40000004100 */
[CC--:B------:R-:W-:Y:S01]  /*bda0*/  FMUL.FTZ R12, R8.reuse, R9.reuse ;  /* 0x00000009080c7220 */ /* 0x0c0fe20000410000 */
[----:B------:R-:W-:Y:S01]  /*bdb0*/  FMUL.FTZ R8, R8, R14 ;  /* 0x0000000e08087220 */ /* 0x000fe20000410000 */
[C---:B------:R-:W-:Y:S01]  /*bdc0*/  FMUL.FTZ R11, R5.reuse, R4 ;  /* 0x00000004050b7220 */ /* 0x040fe20000410000 */
[----:B------:R-:W-:Y:S01]  /*bdd0*/  FMUL.FTZ R13, R5, R0 ;  /* 0x00000000050d7220 */ /* 0x000fe20000410000 */
[C---:B------:R-:W-:Y:S02]  /*bde0*/  FFMA.FTZ R12, R7.reuse, R14, -R12 ;  /* 0x0000000e070c7223 */ /* 0x040fe4000001080c */
[C---:B------:R-:W-:Y:S01]  /*bdf0*/  FFMA.FTZ R5, R6.reuse, R0, -R11 ;  /* 0x0000000006057223 */ /* 0x040fe2000001080b */
[----:B------:R-:W-:Y:S01]  /*be00*/  FFMA.FTZ R9, R7, R9, R8 ;  /* 0x0000000907097223 */ /* 0x000fe20000010008 */
[----:B------:R-:W-:Y:S01]  /*be10*/  FFMA.FTZ R0, R6, R4, R13 ;  /* 0x0000000406007223 */ /* 0x000fe2000001000d */
[----:B------:R-:W-:-:S02]  /*be20*/  F2FP.F16.F32.PACK_AB R7, R15, R20 ;  /* 0x000000140f07723e */ /* 0x000fc400000000ff */
[----:B------:R-:W-:Y:S02]  /*be30*/  F2FP.F16.F32.PACK_AB R4, R3, R10 ;  /* 0x0000000a0304723e */ /* 0x000fe400000000ff */
[----:B------:R-:W-:Y:S02]  /*be40*/  F2FP.F16.F32.PACK_AB R6, R9, R12 ;  /* 0x0000000c0906723e */ /* 0x000fe400000000ff */
[----:B------:R-:W-:-:S05]  /*be50*/  F2FP.F16.F32.PACK_AB R5, R0, R5 ;  /* 0x000000050005723e */ /* 0x000fca00000000ff */
[----:B------:R0:W-:Y:S01]  /*be60*/  STS.128 [R214+0x7000], R4 ;  /* 0x00700004d6007388 */ /* 0x0001e20000000c00 */
[----:B------:R-:W-:Y:S05]  /*be70*/  BRA `(.L_x_1842) ;  /* 0x0000002400547947 */ /* 0x000fea0003800000 */
.L_x_1815:
[----:B------:R-:W0:Y:S01]  /*be80*/  LDC R5, c[0x0][0x448] ;  /* 0x00011200ff057b82 */ /* 0x000e220000000800 */
[----:B------:R-:W-:Y:S01]  /*be90*/  ULDC.64 UR4, c[0x0][0x3f8] ;  /* 0x0000fe0000047ab9 */ /* 0x000fe20000000a00 */
[----:B------:R-:W-:Y:S01]  /*bea0*/  MOV R27, R29 ;  /* 0x0000001d001b7202 */ /* 0x000fe20000000f00 */
[----:B------:R-:W-:Y:S01]  /*beb0*/  ULDC.64 UR6, c[0x0][0x408] ;  /* 0x0001020000067ab9 */ /* 0x000fe20000000a00 */
        /* <DEDUP_REMOVED lines=10> */
[C---:B------:R-:W-:Y:S01]  /*bf60*/  IMAD R7, R3.reuse, UR5, R4 ;  /* 0x0000000503077c24 */ /* 0x040fe2000f8e0204 */
        /* <DEDUP_REMOVED lines=12> */
[----:B------:R-:W0:Y:S01]  /*c030*/  LDC R53, c[0x0][0x3f4] ;  /* 0x0000fd00ff357b82 */ /* 0x000e220000000800 */
[----:B------:R-:W3:Y:S01]  /*c040*/  SHFL.IDX PT, R4, R32, RZ, 0x181f ;  /* 0x00181fff20047589 */ /* 0x000ee200000e0000 */
[----:B------:R-:W-:-:S03]  /*c050*/  IMAD R3, R196, R5, RZ ;  /* 0x00000005c4037224 */ /* 0x000fc600078e02ff */
[----:B------:R-:W5:Y:S04]  /*c060*/  SHFL.IDX PT, R0, R35, RZ, 0x181f ;  /* 0x00181fff23007589 */ /* 0x000f6800000e0000 */
[----:B------:R-:W1:Y:S04]  /*c070*/  SHFL.IDX PT, R14, R34, RZ, 0x181f ;  /* 0x00181fff220e7589 */ /* 0x000e6800000e0000 */
[----:B------:R-:W2:Y:S01]  /*c080*/  SHFL.IDX PT, R5, R33, RZ, 0x181f ;  /* 0x00181fff21057589 */ /* 0x000ea200000e0000 */
[----:B0-----:R-:W-:-:S04]  /*c090*/  ISETP.GE.AND P0, PT, R16, R53, PT ;  /* 0x000000351000720c */ /* 0x001fc80003f06270 */
[----:B------:R-:W-:-:S13]  /*c0a0*/  ISETP.GE.OR P1, PT, R54, R3, P0 ;  /* 0x000000033600720c */ /* 0x000fda0000726670 */
[C---:B------:R-:W-:Y:S01]  /*c0b0*/  @!P1 IMAD.SHL.U32 R21, R16.reuse, 0x2, RZ ;  /* 0x0000000210159824 */ /* 0x040fe200078e00ff */
[----:B------:R-:W-:-:S04]  /*c0c0*/  @!P1 SHF.L.U64.HI R6, R16, 0x1, R17 ;  /* 0x0000000110069819 */ /* 0x000fc80000010211 */
[----:B---3--:R-:W-:-:S05]  /*c0d0*/  @!P1 IADD3 R4, P2, R4, R21, RZ ;  /* 0x0000001504049210 */ /* 0x008fca0007f5e0ff */
[----:B-----5:R-:W-:Y:S02]  /*c0e0*/  @!P1 IMAD.X R7, R0, 0x1, R6, P2 ;  /* 0x0000000100079824 */ /* 0x020fe400010e0606 */
[----:B------:R-:W-:Y:S02]  /*c0f0*/  @!P1 IMAD.MOV.U32 R8, RZ, RZ, R4 ;  /* 0x000000ffff089224 */ /* 0x000fe400078e0004 */
[----:B------:R-:W-:-:S06]  /*c100*/  @!P1 IMAD.MOV.U32 R9, RZ, RZ, R7 ;  /* 0x000000ffff099224 */ /* 0x000fcc00078e0007 */
[----:B------:R-:W3:Y:S01]  /*c110*/  @!P1 LD.E.128 R8, desc[UR52][R8.64] ;  /* 0x0000003408089980 */ /* 0x000ee2000c101d00 */
[----:B-1----:R-:W-:-:S05]  /*c120*/  @!P1 IADD3 R14, P2, R14, R21, RZ ;  /* 0x000000150e0e9210 */ /* 0x002fca0007f5e0ff */
[----:B--2---:R-:W-:Y:S02]  /*c130*/  @!P1 IMAD.X R5, R5, 0x1, R6, P2 ;  /* 0x0000000105059824 */ /* 0x004fe400010e0606 */
[----:B------:R-:W-:-:S06]  /*c140*/  @!P1 IMAD.MOV.U32 R4, RZ, RZ, R14 ;  /* 0x000000ffff049224 */ /* 0x000fcc00078e000e */
[----:B------:R-:W2:Y:S01]  /*c150*/  @!P1 LD.E.128 R4, desc[UR52][R4.64] ;  /* 0x0000003404049980 */ /* 0x000ea2000c101d00 */
[----:B------:R-:W-:Y:S02]  /*c160*/  CS2R R48, SRZ ;  /* 0x0000000000307805 */ /* 0x000fe4000001ff00 */
[----:B------:R-:W-:Y:S02]  /*c170*/  CS2R R20, SRZ ;  /* 0x0000000000147805 */ /* 0x000fe4000001ff00 */
[----:B------:R-:W-:Y:S01]  /*c180*/  CS2R R50, SRZ ;  /* 0x0000000000327805 */ /* 0x000fe2000001ff00 */
[----:B------:R0:W1:Y:S01]  /*c190*/  SHFL.IDX PT, R14, R34, 0x1, 0x181f ;  /* 0x00381f00220e7f89 */ /* 0x00006200000e0000 */
[----:B------:R-:W-:Y:S02]  /*c1a0*/  CS2R R38, SRZ ;  /* 0x0000000000267805 */ /* 0x000fe4000001ff00 */
[----:B------:R-:W-:Y:S02]  /*c1b0*/  CS2R R24, SRZ ;  /* 0x0000000000187805 */ /* 0x000fe4000001ff00 */
[----:B---3--:R-:W-:Y:S01]  /*c1c0*/  @!P1 MOV R48, R8 ;  /* 0x0000000800309202 */ /* 0x008fe20000000f00 */
[----:B------:R-:W-:Y:S01]  /*c1d0*/  @!P1 IMAD.MOV.U32 R49, RZ, RZ, R9 ;  /* 0x000000ffff319224 */ /* 0x000fe200078e0009 */
[----:B------:R0:W3:Y:S01]  /*c1e0*/  SHFL.IDX PT, R8, R32, 0x1, 0x181f ;  /* 0x00381f0020087f89 */ /* 0x0000e200000e0000 */
[----:B------:R-:W-:-:S02]  /*c1f0*/  @!P1 IMAD.MOV.U32 R50, RZ, RZ, R10 ;  /* 0x000000ffff329224 */ /* 0x000fc400078e000a */
[----:B------:R-:W-:Y:S01]  /*c200*/  IMAD.MOV.U32 R0, RZ, RZ, R48 ;  /* 0x000000ffff007224 */ /* 0x000fe200078e0030 */
[----:B------:R0:W0:Y:S01]  /*c210*/  SHFL.IDX PT, R9, R33, 0x1, 0x181f ;  /* 0x00381f0021097f89 */ /* 0x00002200000e0000 */
[----:B------:R-:W-:Y:S02]  /*c220*/  IMAD.MOV.U32 R12, RZ, RZ, R49 ;  /* 0x000000ffff0c7224 */ /* 0x000fe400078e0031 */
[----:B------:R-:W-:Y:S01]  /*c230*/  @!P1 IMAD.MOV.U32 R51, RZ, RZ, R11 ;  /* 0x000000ffff339224 */ /* 0x000fe200078e000b */
[----:B------:R-:W-:Y:S01]  /*c240*/  PRMT R64, R64, 0x5410, R0 ;  /* 0x0000541040407816 */ /* 0x000fe20000000000 */
[----:B------:R-:W-:Y:S01]  /*c250*/  IMAD.MOV.U32 R10, RZ, RZ, R50 ;  /* 0x000000ffff0a7224 */ /* 0x000fe200078e0032 */
[----:B------:R0:W0:Y:S01]  /*c260*/  SHFL.IDX PT, R0, R35, 0x1, 0x181f ;  /* 0x00381f0023007f89 */ /* 0x00002200000e0000 */
[----:B------:R-:W-:Y:S01]  /*c270*/  IMAD.MOV.U32 R11, RZ, RZ, R51 ;  /* 0x000000ffff0b7224 */ /* 0x000fe200078e0033 */
[----:B--2---:R-:W-:Y:S01]  /*c280*/  @!P1 MOV R20, R6 ;  /* 0x0000000600149202 */ /* 0x004fe20000000f00 */
[----:B------:R-:W-:Y:S01]  /*c290*/  @!P1 IMAD.MOV.U32 R38, RZ, RZ, R4 ;  /* 0x000000ffff269224 */ /* 0x000fe200078e0004 */
[----:B------:R-:W-:Y:S01]  /*c2a0*/  PRMT R66, R12, 0x7610, R66 ;  /* 0x000076100c427816 */ /* 0x000fe20000000042 */
[----:B------:R-:W-:Y:S01]  /*c2b0*/  @!P1 IMAD.MOV.U32 R39, RZ, RZ, R5 ;  /* 0x000000ffff279224 */ /* 0x000fe200078e0005 */
[----:B------:R-:W-:Y:S01]  /*c2c0*/  PRMT R37, R10, 0x5410, R11 ;  /* 0x000054100a257816 */ /* 0x000fe2000000000b */
[----:B------:R-:W-:-:S02]  /*c2d0*/  @!P1 IMAD.MOV.U32 R21, RZ, RZ, R7 ;  /* 0x000000ffff159224 */ /* 0x000fc400078e0007 */
[----:B------:R-:W-:Y:S02]  /*c2e0*/  IMAD.MOV.U32 R4, RZ, RZ, R38 ;  /* 0x000000ffff047224 */ /* 0x000fe400078e0026 */
[----:B------:R-:W-:Y:S02]  /*c2f0*/  IMAD.MOV.U32 R5, RZ, RZ, R39 ;  /* 0x000000ffff057224 */ /* 0x000fe400078e0027 */
[----:B------:R-:W-:Y:S02]  /*c300*/  IMAD.MOV.U32 R6, RZ, RZ, R20 ;  /* 0x000000ffff067224 */ /* 0x000fe400078e0014 */
[----:B------:R-:W-:Y:S01]  /*c310*/  IMAD.MOV.U32 R7, RZ, RZ, R21 ;  /* 0x000000ffff077224 */ /* 0x000fe200078e0015 */
[----:B------:R-:W-:Y:S02]  /*c320*/  PRMT R66, R66, 0x5410, R5 ;  /* 0x0000541042427816 */ /* 0x000fe40000000005 */
[----:B------:R-:W-:Y:S02]  /*c330*/  PRMT R65, R6, 0x5410, R4 ;  /* 0x0000541006417816 */ /* 0x000fe40000000004 */
[----:B-1-3--:R-:W-:-:S07]  /*c340*/  PRMT R64, R7, 0x7610, R64 ;  /* 0x0000761007407816 */ /* 0x00afce0000000040 */
.L_x_2202:
[----:B------:R-:W-:Y:S01]  /*c350*/  VIADD R4, R54, 0x20 ;  /* 0x0000002036047836 */ /* 0x000fe20000000000 */
[----:B------:R-:W-:Y:S01]  /*c360*/  BSSY B1, `(.L_x_1846) ;  /* 0x0000012000017945 */ /* 0x000fe20003800000 */
[----:B------:R-:W-:Y:S02]  /*c370*/  CS2R R26, SRZ ;  /* 0x00000000001a7805 */ /* 0x000fe4000001ff00 */
[----:B------:R-:W-:Y:S02]  /*c380*/  CS2R R6, SRZ ;  /* 0x0000000000067805 */ /* 0x000fe4000001ff00 */
[----:B------:R-:W-:Y:S02]  /*c390*/  ISETP.GE.AND P1, PT, R4, R3, PT ;  /* 0x000000030400720c */ /* 0x000fe40003f26270 */
[----:B------:R-:W-:-:S11]  /*c3a0*/  CS2R R4, SRZ ;  /* 0x0000000000047805 */ /* 0x000fd6000001ff00 */
[----:B------:R-:W-:Y:S05]  /*c3b0*/  @P1 BRA `(.L_x_1847) ;  /* 0x0000000000301947 */ /* 0x000fea0003800000 */
[----:B------:R-:W-:Y:S02]  /*c3c0*/  CS2R R26, SRZ ;  /* 0x00000000001a7805 */ /* 0x000fe4000001ff00 */
[----:B------:R-:W-:Y:S02]  /*c3d0*/  CS2R R4, SRZ ;  /* 0x0000000000047805 */ /* 0x000fe4000001ff00 */
[----:B------:R-:W-:Y:S01]  /*c3e0*/  CS2R R6, SRZ ;  /* 0x0000000000067805 */ /* 0x000fe2000001ff00 */
[----:B------:R-:W-:Y:S06]  /*c3f0*/  @P0 BRA `(.L_x_1847) ;  /* 0x0000000000200947 */ /* 0x000fec0003800000 */
[C---:B------:R-:W-:Y:S01]  /*c400*/  IMAD.SHL.U32 R15, R16.reuse, 0x2, RZ ;  /* 0x00000002100f7824 */ /* 0x040fe200078e00ff */
[----:B------:R-:W-:-:S04]  /*c410*/  SHF.L.U64.HI R6, R16, 0x1, R17 ;  /* 0x0000000110067819 */ /* 0x000fc80000010211 */
[-C--:B------:R-:W-:Y:S02]  /*c420*/  IADD3 R4, P1, R8, R15.reuse, RZ ;  /* 0x0000000f08047210 */ /* 0x080fe40007f3e0ff */
[----:B------:R-:W-:-:S03]  /*c430*/  IADD3 R14, P2, R14, R15, RZ ;  /* 0x0000000f0e0e7210 */ /* 0x000fc60007f5e0ff */
[--C-:B0-----:R-:W-:Y:S02]  /*c440*/  IMAD.X R5, R0, 0x1, R6.reuse, P1 ;  /* 0x0000000100057824 */ /* 0x101fe400008e0606 */
[----:B------:R-:W-:-:S04]  /*c450*/  IMAD.X R15, R9, 0x1, R6, P2 ;  /* 0x00000001090f7824 */ /* 0x000fc800010e0606 */
[----:B------:R-:W5:Y:S04]  /*c460*/  LD.E.128 R4, desc[UR52][R4.64] ;  /* 0x0000003404047980 */ /* 0x000f68000c101d00 */
[----:B------:R1:W5:Y:S02]  /*c470*/  LD.E.128 R24, desc[UR52][R14.64] ;  /* 0x000000340e187980 */ /* 0x000364000c101d00 */
.L_x_1847:
[----:B------:R-:W-:Y:S05]  /*c480*/  BSYNC B1 ;  /* 0x0000000000017941 */ /* 0x000fea0003800000 */
.L_x_1846:
[----:B-----5:R-:W-:Y:S01]  /*c490*/  IMAD.MOV.U32 R8, RZ, RZ, R25 ;  /* 0x000000ffff087224 */ /* 0x020fe200078e0019 */
[----:B0-----:R-:W-:Y:S01]  /*c4a0*/  MOV R0, R24 ;  /* 0x0000001800007202 */ /* 0x001fe20000000f00 */
[----:B------:R-:W-:Y:S01]  /*c4b0*/  IMAD.MOV.U32 R9, RZ, RZ, R26 ;  /* 0x000000ffff097224 */ /* 0x000fe200078e001a */
[----:B------:R-:W-:Y:S01]  /*c4c0*/  UMOV UR4, 0xffffffff ;  /* 0xffffffff00047882 */ /* 0x000fe20000000000 */
[----:B------:R-:W-:Y:S01]  /*c4d0*/  IMAD.MOV.U32 R10, RZ, RZ, R27 ;  /* 0x000000ffff0a7224 */ /* 0x000fe200078e001b */
[----:B------:R-:W-:Y:S01]  /*c4e0*/  PRMT R55, R0, 0x5410, R8 ;  /* 0x0000541000377816 */ /* 0x000fe20000000008 */
[----:B------:R-:W-:Y:S02]  /*c4f0*/  IMAD.MOV.U32 R0, RZ, RZ, R4 ;  /* 0x000000ffff007224 */ /* 0x000fe400078e0004 */
[----:B------:R-:W-:Y:S01]  /*c500*/  IMAD.MOV.U32 R8, RZ, RZ, R5 ;  /* 0x000000ffff087224 */ /* 0x000fe200078e0005 */
[----:B------:R-:W-:Y:S01]  /*c510*/  PRMT R56, R9, 0x5410, R10 ;  /* 0x0000541009387816 */ /* 0x000fe2000000000a */
[----:B------:R-:W-:-:S02]  /*c520*/  IMAD.MOV.U32 R9, RZ, RZ, R6 ;  /* 0x000000ffff097224 */ /* 0x000fc400078e0006 */
[----:B------:R-:W-:Y:S01]  /*c530*/  IMAD.MOV.U32 R10, RZ, RZ, R7 ;  /* 0x000000ffff0a7224 */ /* 0x000fe200078e0007 */
[----:B------:R-:W-:-:S04]  /*c540*/  PRMT R57, R0, 0x5410, R8 ;  /* 0x0000541000397816 */ /* 0x000fc80000000008 */
[----:B------:R-:W-:Y:S01]  /*c550*/  PRMT R58, R9, 0x5410, R10 ;  /* 0x00005410093a7816 */ /* 0x000fe2000000000a */
[----:B------:R-:W-:Y:S06]  /*c560*/  BRA.DIV UR4, `(.L_x_1848) ;  /* 0x000001ba04307947 */ /* 0x000fec000b800000 */
[----:B------:R-:W0:Y:S01]  /*c570*/  SHFL.IDX PT, R8, R32, 0x2, 0x181f ;  /* 0x00581f0020087f89 */ /* 0x000e2200000e0000 */
[----:B------:R-:W-:-:S03]  /*c580*/  VIADD R10, R54, 0x40 ;  /* 0x00000040360a7836 */ /* 0x000fc60000000000 */
[----:B------:R-:W2:Y:S02]  /*c590*/  SHFL.IDX PT, R0, R35, 0x2, 0x181f ;  /* 0x00581f0023007f89 */ /* 0x000ea400000e0000 */
[----:B------:R-:W-:Y:S02]  /*c5a0*/  ISETP.GE.OR P1, PT, R10, R3, P0 ;  /* 0x000000030a00720c */ /* 0x000fe40000726670 */
[----:B-1----:R-:W1:Y:S04]  /*c5b0*/  SHFL.IDX PT, R14, R34, 0x2, 0x181f ;  /* 0x00581f00220e7f89 */ /* 0x002e6800000e0000 */
[----:B------:R-:W3:Y:S07]  /*c5c0*/  SHFL.IDX PT, R28, R33, 0x2, 0x181f ;  /* 0x00581f00211c7f89 */ /* 0x000eee00000e0000 */
[C---:B------:R-:W-:Y:S01]  /*c5d0*/  @!P1 IMAD.SHL.U32 R31, R16.reuse, 0x2, RZ ;  /* 0x00000002101f9824 */ /* 0x040fe200078e00ff */
[----:B------:R-:W-:-:S04]  /*c5e0*/  @!P1 SHF.L.U64.HI R29, R16, 0x1, R17 ;  /* 0x00000001101d9819 */ /* 0x000fc80000010211 */
[----:B0-----:R-:W-:-:S04]  /*c5f0*/  @!P1 IADD3 R8, P2, R8, R31, RZ ;  /* 0x0000001f08089210 */ /* 0x001fc80007f5e0ff */
[----:B--2---:R-:W-:-:S06]  /*c600*/  @!P1 IADD3.X R9, R0, R29, RZ, P2, !PT ;  /* 0x0000001d00099210 */ /* 0x004fcc00017fe4ff */
[----:B------:R-:W2:Y:S01]  /*c610*/  @!P1 LD.E.128 R8, desc[UR52][R8.64] ;  /* 0x0000003408089980 */ /* 0x000ea2000c101d00 */
[----:B-1----:R-:W-:-:S05]  /*c620*/  @!P1 IADD3 R14, P2, R14, R31, RZ ;  /* 0x0000001f0e0e9210 */ /* 0x002fca0007f5e0ff */
[----:B---3--:R-:W-:-:S04]  /*c630*/  @!P1 IMAD.X R29, R28, 0x1, R29, P2 ;  /* 0x000000011c1d9824 */ /* 0x008fc800010e061d */
[----:B------:R-:W-:-:S05]  /*c640*/  @!P1 IMAD.MOV.U32 R15, RZ, RZ, R29 ;  /* 0x000000ffff0f9224 */ /* 0x000fca00078e001d */
[----:B------:R-:W3:Y:S01]  /*c650*/  @!P1 LD.E.128 R28, desc[UR52][R14.64] ;  /* 0x000000340e1c9980 */ /* 0x000ee2000c101d00 */
[----:B------:R-:W-:Y:S02]  /*c660*/  CS2R R44, SRZ ;  /* 0x00000000002c7805 */ /* 0x000fe4000001ff00 */
[----:B------:R-:W-:Y:S02]  /*c670*/  CS2R R46, SRZ ;  /* 0x00000000002e7805 */ /* 0x000fe4000001ff00 */
[----:B------:R-:W-:Y:S01]  /*c680*/  CS2R R40, SRZ ;  /* 0x0000000000287805 */ /* 0x000fe2000001ff00 */
[----:B------:R-:W0:Y:S01]  /*c690*/  SHFL.IDX PT, R32, R32, 0x3, 0x181f ;  /* 0x00781f0020207f89 */ /* 0x000e2200000e0000 */
[----:B------:R-:W-:-:S03]  /*c6a0*/  CS2R R42, SRZ ;  /* 0x00000000002a7805 */ /* 0x000fc6000001ff00 */
[----:B------:R-:W1:Y:S04]  /*c6b0*/  SHFL.IDX PT, R34, R34, 0x3, 0x181f ;  /* 0x00781f0022227f89 */ /* 0x000e6800000e0000 */
[----:B------:R-:W0:Y:S01]  /*c6c0*/  SHFL.IDX PT, R33, R33, 0x3, 0x181f ;  /* 0x00781f0021217f89 */ /* 0x000e2200000e0000 */
[----:B--2---:R-:W-:Y:S02]  /*c6d0*/  @!P1 IMAD.MOV.U32 R44, RZ, RZ, R8 ;  /* 0x000000ffff2c9224 */ /* 0x004fe400078e0008 */
[----:B------:R-:W-:Y:S02]  /*c6e0*/  @!P1 IMAD.MOV.U32 R45, RZ, RZ, R9 ;  /* 0x000000ffff2d9224 */ /* 0x000fe400078e0009 */
[----:B------:R-:W-:Y:S02]  /*c6f0*/  IMAD.MOV.U32 R0, RZ, RZ, R44 ;  /* 0x000000ffff007224 */ /* 0x000fe400078e002c */
[----:B------:R-:W-:-:S02]  /*c700*/  IMAD.MOV.U32 R12, RZ, RZ, R45 ;  /* 0x000000ffff0c7224 */ /* 0x000fc400078e002d */
[----:B------:R-:W-:Y:S02]  /*c710*/  @!P1 IMAD.MOV.U32 R46, RZ, RZ, R10 ;  /* 0x000000ffff2e9224 */ /* 0x000fe400078e000a */
[----:B------:R-:W-:Y:S01]  /*c720*/  @!P1 IMAD.MOV.U32 R47, RZ, RZ, R11 ;  /* 0x000000ffff2f9224 */ /* 0x000fe200078e000b */
[----:B------:R-:W-:Y:S01]  /*c730*/  PRMT R59, R0, 0x5410, R12 ;  /* 0x00005410003b7816 */ /* 0x000fe2000000000c */
[----:B------:R-:W-:Y:S01]  /*c740*/  IMAD.MOV.U32 R8, RZ, RZ, R46 ;  /* 0x000000ffff087224 */ /* 0x000fe200078e002e */
[----:B------:R2:W0:Y:S02]  /*c750*/  SHFL.IDX PT, R0, R35, 0x3, 0x181f ;  /* 0x00781f0023007f89 */ /* 0x00042400000e0000 */
[----:B------:R-:W-:Y:S01]  /*c760*/  MOV R9, R47 ;  /* 0x0000002f00097202 */ /* 0x000fe20000000f00 */
[----:B---3--:R-:W-:Y:S02]  /*c770*/  @!P1 IMAD.MOV.U32 R40, RZ, RZ, R28 ;  /* 0x000000ffff289224 */ /* 0x008fe400078e001c */
[----:B------:R-:W-:Y:S01]  /*c780*/  @!P1 IMAD.MOV.U32 R41, RZ, RZ, R29 ;  /* 0x000000ffff299224 */ /* 0x000fe200078e001d */
[----:B------:R-:W-:Y:S01]  /*c790*/  PRMT R52, R8, 0x5410, R9 ;  /* 0x0000541008347816 */ /* 0x000fe20000000009 */
[----:B------:R-:W-:-:S02]  /*c7a0*/  @!P1 IMAD.MOV.U32 R42, RZ, RZ, R30 ;  /* 0x000000ffff2a9224 */ /* 0x000fc400078e001e */
[----:B------:R-:W-:Y:S02]  /*c7b0*/  @!P1 IMAD.MOV.U32 R43, RZ, RZ, R31 ;  /* 0x000000ffff2b9224 */ /* 0x000fe400078e001f */
[----:B------:R-:W-:Y:S02]  /*c7c0*/  IMAD.MOV.U32 R8, RZ, RZ, R40 ;  /* 0x000000ffff087224 */ /* 0x000fe400078e0028 */
[----:B------:R-:W-:Y:S02]  /*c7d0*/  IMAD.MOV.U32 R9, RZ, RZ, R41 ;  /* 0x000000ffff097224 */ /* 0x000fe400078e0029 */
[----:B------:R-:W-:Y:S02]  /*c7e0*/  IMAD.MOV.U32 R10, RZ, RZ, R42 ;  /* 0x000000ffff0a7224 */ /* 0x000fe400078e002a */
[----:B------:R-:W-:Y:S01]  /*c7f0*/  IMAD.MOV.U32 R11, RZ, RZ, R43 ;  /* 0x000000ffff0b7224 */ /* 0x000fe200078e002b */
[----:B------:R-:W-:Y:S02]  /*c800*/  PRMT R62, R8, 0x5410, R9 ;  /* 0x00005410083e7816 */ /* 0x000fe40000000009 */
[----:B------:R-:W-:-:S02]  /*c810*/  CS2R R8, SRZ ;  /* 0x0000000000087805 */ /* 0x000fc4000001ff00 */
[----:B-12---:R-:W-:-:S07]  /*c820*/  PRMT R63, R10, 0x5410, R11 ;  /* 0x000054100a3f7816 */ /* 0x006fce000000000b */
.L_x_2212:
[----:B------:R-:W-:Y:S01]  /*c830*/  VIADD R54, R54, 0x60 ;  /* 0x0000006036367836 */ /* 0x000fe20000000000 */
[----:B------:R-:W-:Y:S01]  /*c840*/  BSSY B1, `(.L_x_1849) ;  /* 0x0000012000017945 */ /* 0x000fe20003800000 */
[----:B------:R-:W-:Y:S02]  /*c850*/  CS2R R10, SRZ ;  /* 0x00000000000a7805 */ /* 0x000fe4000001ff00 */
[----:B------:R-:W-:Y:S02]  /*c860*/  CS2R R12, SRZ ;  /* 0x00000000000c7805 */ /* 0x000fe4000001ff00 */
[----:B------:R-:W-:Y:S02]  /*c870*/  CS2R R14, SRZ ;  /* 0x00000000000e7805 */ /* 0x000fe4000001ff00 */
[----:B------:R-:W-:-:S13]  /*c880*/  ISETP.GE.AND P1, PT, R54, R3, PT ;  /* 0x000000033600720c */ /* 0x000fda0003f26270 */
[----:B------:R-:W-:Y:S05]  /*c890*/  @P1 BRA `(.L_x_1850) ;  /* 0x0000000000301947 */ /* 0x000fea0003800000 */
[----:B------:R-:W-:Y:S02]  /*c8a0*/  CS2R R10, SRZ ;  /* 0x00000000000a7805 */ /* 0x000fe4000001ff00 */
[----:B------:R-:W-:Y:S02]  /*c8b0*/  CS2R R12, SRZ ;  /* 0x00000000000c7805 */ /* 0x000fe4000001ff00 */
[----:B------:R-:W-:Y:S01]  /*c8c0*/  CS2R R14, SRZ ;  /* 0x00000000000e7805 */ /* 0x000fe2000001ff00 */
[----:B------:R-:W-:Y:S06]  /*c8d0*/  @P0 BRA `(.L_x_1850) ;  /* 0x0000000000200947 */ /* 0x000fec0003800000 */
[C---:B------:R-:W-:Y:S02]  /*c8e0*/  SHF.L.U32 R11, R16.reuse, 0x1, RZ ;  /* 0x00000001100b7819 */ /* 0x040fe400000006ff */
[----:B------:R-:W-:Y:S02]  /*c8f0*/  SHF.L.U64.HI R9, R16, 0x1, R17 ;  /* 0x0000000110097819 */ /* 0x000fe40000010211 */
[-C--:B0-----:R-:W-:Y:S02]  /*c900*/  IADD3 R12, P1, R32, R11.reuse, RZ ;  /* 0x0000000b200c7210 */ /* 0x081fe40007f3e0ff */
[----:B------:R-:W-:-:S03]  /*c910*/  IADD3 R8, P2, R34, R11, RZ ;  /* 0x0000000b22087210 */ /* 0x000fc60007f5e0ff */
[--C-:B------:R-:W-:Y:S02]  /*c920*/  IMAD.X R13, R0, 0x1, R9.reuse, P1 ;  /* 0x00000001000d7824 */ /* 0x100fe400008e0609 */
[----:B------:R-:W-:-:S04]  /*c930*/  IMAD.X R9, R33, 0x1, R9, P2 ;  /* 0x0000000121097824 */ /* 0x000fc800010e0609 */
[----:B------:R-:W5:Y:S04]  /*c940*/  LD.E.128 R12, desc[UR52][R12.64] ;  /* 0x000000340c0c7980 */ /* 0x000f68000c101d00 */
[----:B------:R-:W5:Y:S02]  /*c950*/  LD.E.128 R8, desc[UR52][R8.64] ;  /* 0x0000003408087980 */ /* 0x000f64000c101d00 */
.L_x_1850:
[----:B------:R-:W-:Y:S05]  /*c960*/  BSYNC B1 ;  /* 0x0000000000017941 */ /* 0x000fea0003800000 */
.L_x_1849:
[----:B------:R-:W-:Y:S01]  /*c970*/  ULEA.HI UR4, UR37, UR37, URZ, 0x1 ;  /* 0x0000002525047291 */ /* 0x000fe2000f8f083f */
[C---:B0-----:R-:W-:Y:S01]  /*c980*/  VIADD R0, R188.reuse, 0x20 ;  /* 0x00000020bc007836 */ /* 0x041fe20000000000 */
[----:B------:R-:W-:Y:S01]  /*c990*/  VIADDMNMX R3, R3, -R200, 0x80, PT ;  /* 0x0000008003037446 */ /* 0x000fe200038009c8 */
[----:B------:R-:W-:Y:S01]  /*c9a0*/  VIADD R31, R188, 0x40 ;  /* 0x00000040bc1f7836 */ /* 0x000fe20000000000 */
[----:B------:R-:W-:Y:S01]  /*c9b0*/  ULOP3.LUT UR4, UR4, 0xfffffffe, URZ, 0xc0, !UPT ;  /* 0xfffffffe04047892 */ /* 0x000fe2000f8ec03f */
[----:B-----5:R-:W-:Y:S01]  /*c9c0*/  IMAD.MOV.U32 R28, RZ, RZ, R9 ;  /* 0x000000ffff1c7224 */ /* 0x020fe200078e0009 */
[-C--:B------:R-:W-:Y:S01]  /*c9d0*/  ISETP.GE.OR P2, PT, R0, R3.reuse, P0 ;  /* 0x000000030000720c */ /* 0x080fe20000746670 */
[----:B------:R-:W-:Y:S01]  /*c9e0*/  IMAD.MOV.U32 R0, RZ, RZ, R8 ;  /* 0x000000ffff007224 */ /* 0x000fe200078e0008 */
[----:B------:R-:W-:Y:S01]  /*c9f0*/  UIADD3 UR4, UR37, -UR4, URZ ;  /* 0x8000000425047290 */ /* 0x000fe2000fffe03f */
[C---:B------:R-:W-:Y:S01]  /*ca00*/  VIADD R30, R188.reuse, 0x60 ;  /* 0x00000060bc1e7836 */ /* 0x040fe20000000000 */
[-C--:B------:R-:W-:Y:S01]  /*ca10*/  ISETP.GE.OR P3, PT, R188, R3.reuse, P0 ;  /* 0x00000003bc00720c */ /* 0x080fe20000766670 */
[----:B------:R-:W-:Y:S01]  /*ca20*/  BSSY B1, `(.L_x_1851) ;  /* 0x0000010000017945 */ /* 0x000fe20003800000 */
[----:B------:R-:W-:-:S02]  /*ca30*/  ISETP.GE.OR P1, PT, R31, R3, P0 ;  /* 0x000000031f00720c */ /* 0x000fc40000726670 */
[----:B------:R-:W-:Y:S01]  /*ca40*/  IMAD.U32 R29, RZ, RZ, UR4 ;  /* 0x00000004ff1d7e24 */ /* 0x000fe2000f8e00ff */
[----:B------:R-:W-:Y:S01]  /*ca50*/  PRMT R54, R0, 0x5410, R28 ;  /* 0x0000541000367816 */ /* 0x000fe2000000001c */
[----:B------:R-:W-:Y:S01]  /*ca60*/  IMAD.MOV.U32 R0, RZ, RZ, R10 ;  /* 0x000000ffff007224 */ /* 0x000fe200078e000a */
[----:B------:R-:W-:Y:S01]  /*ca70*/  ISETP.GE.OR P0, PT, R30, R3, P0 ;  /* 0x000000031e00720c */ /* 0x000fe20000706670 */
[----:B------:R-:W-:Y:S01]  /*ca80*/  IMAD.MOV.U32 R28, RZ, RZ, R12 ;  /* 0x000000ffff1c7224 */ /* 0x000fe200078e000c */
[----:B------:R-:W-:Y:S01]  /*ca90*/  SHF.L.U32 R29, R29, 0x1f, RZ ;  /* 0x0000001f1d1d7819 */ /* 0x000fe200000006ff */
[----:B------:R-:W-:Y:S01]  /*caa0*/  IMAD.MOV.U32 R30, RZ, RZ, R13 ;  /* 0x000000ffff1e7224 */ /* 0x000fe200078e000d */
[----:B------:R-:W-:Y:S02]  /*cab0*/  MOV R3, R11 ;  /* 0x0000000b00037202 */ /* 0x000fe40000000f00 */
[----:B------:R-:W0:Y:S02]  /*cac0*/  SYNCS.PHASECHK.TRANS64.TRYWAIT P4, [R18+URZ+0x28800], R29 ;  /* 0x0288001d120075a7 */ /* 0x000e24000808017f */
[----:B------:R-:W-:Y:S01]  /*cad0*/  PRMT R60, R0, 0x5410, R3 ;  /* 0x00005410003c7816 */ /* 0x000fe20000000003 */
[----:B------:R-:W-:Y:S01]  /*cae0*/  IMAD.MOV.U32 R0, RZ, RZ, R14 ;  /* 0x000000ffff007224 */ /* 0x000fe200078e000e */
[----:B------:R-:W-:Y:S01]  /*caf0*/  PRMT R61, R28, 0x5410, R30 ;  /* 0x000054101c3d7816 */ /* 0x000fe2000000001e */
[----:B------:R-:W-:Y:S01]  /*cb00*/  IMAD.MOV.U32 R3, RZ, RZ, R15 ;  /* 0x000000ffff037224 */ /* 0x000fe200078e000f */
[----:B0-----:R-:W-:Y:S06]  /*cb10*/  @!P4 BRA `(.L_x_1852) ;  /* 0x000001b80020c947 */ /* 0x001fec0003800000 */
.L_x_2213:
[----:B------:R-:W-:Y:S05]  /*cb20*/  BSYNC B1 ;  /* 0x0000000000017941 */ /* 0x000fea0003800000 */
.L_x_1851:
[----:B------:R-:W-:Y:S04]  /*cb30*/  BSSY B1, `(.L_x_1853) ;  /* 0x0000061000017945 */ /* 0x000fe80003800000 */
[----:B------:R-:W-:Y:S05]  /*cb40*/  @P3 BRA `(.L_x_1854) ;  /* 0x00000004007c3947 */ /* 0x000fea0003800000 */
[----:B------:R-:W-:Y:S01]  /*cb50*/  LEA.HI R28, R53, R220, RZ, 0x1d ;  /* 0x000000dc351c7211 */ /* 0x000fe200078fe8ff */
[--C-:B------:R-:W-:Y:S01]  /*cb60*/  HADD2.F32 R69, -RZ, R66.reuse.H1_H1 ;  /* 0x30000042ff457230 */ /* 0x100fe20000004100 */
[----:B------:R-:W-:Y:S01]  /*cb70*/  SHF.R.U32.HI R31, RZ, 0x3, R209 ;  /* 0x00000003ff1f7819 */ /* 0x000fe200000116d1 */
[----:B------:R-:W-:Y:S01]  /*cb80*/  HADD2.F32 R68, -RZ, R66.H0_H0 ;  /* 0x20000042ff447230 */ /* 0x000fe20000004100 */
[----:B0-----:R-:W-:Y:S01]  /*cb90*/  SHF.R.S32.HI R29, RZ, 0x1f, R28 ;  /* 0x0000001fff1d7819 */ /* 0x001fe2000001141c */
[----:B------:R-:W-:Y:S01]  /*cba0*/  IMAD.SHL.U32 R30, R28, 0x8, RZ ;  /* 0x000000081c1e7824 */ /* 0x000fe200078e00ff */
[----:B------:R-:W-:Y:S02]  /*cbb0*/  SHF.R.U64 R80, R48, 0x10, R49 ;  /* 0x0000001030507819 */ /* 0x000fe40000001231 */
[----:B------:R-:W-:Y:S02]  /*cbc0*/  LEA.HI R29, R29, R28, RZ, 0x3 ;  /* 0x0000001c1d1d7211 */ /* 0x000fe400078f18ff */
[----:B------:R-:W-:-:S02]  /*cbd0*/  LOP3.LUT R30, R209, 0x38, R30, 0xf8, !PT ;  /* 0x00000038d11e7812 */ /* 0x000fc400078ef81e */
[--C-:B------:R-:W-:Y:S01]  /*cbe0*/  SHF.R.U64 R75, R20, 0x10, R21.reuse ;  /* 0x00000010144b7819 */ /* 0x100fe20000001215 */
[----:B------:R-:W-:Y:S01]  /*cbf0*/  IMAD.SHL.U32 R29, R29, 0x400, RZ ;  /* 0x000004001d1d7824 */ /* 0x000fe200078e00ff */
[----:B------:R-:W-:Y:S02]  /*cc00*/  LOP3.LUT R33, R30, R31, RZ, 0x3c, !PT ;  /* 0x0000001f1e217212 */ /* 0x000fe400078e3cff */
[----:B------:R-:W-:Y:S02]  /*cc10*/  SHF.R.U32.HI R73, RZ, 0x10, R21 ;  /* 0x00000010ff497819 */ /* 0x000fe40000011615 */
[----:B------:R-:W-:Y:S02]  /*cc20*/  LOP3.LUT R32, R29, 0x7fffe000, RZ, 0xc0, !PT ;  /* 0x7fffe0001d207812 */ /* 0x000fe400078ec0ff */
[----:B------:R-:W0:Y:S01]  /*cc30*/  LDS.128 R28, [R214] ;  /* 0x00000000d61c7984 */ /* 0x000e220000000c00 */
[----:B------:R-:W-:Y:S02]  /*cc40*/  SHF.R.U32.HI R71, RZ, 0x10, R49 ;  /* 0x00000010ff477819 */ /* 0x000fe40000011631 */
[----:B------:R-:W-:-:S02]  /*cc50*/  IADD3 R33, R33, R32, R213 ;  /* 0x0000002021217210 */ /* 0x000fc40007ffe0d5 */
[----:B------:R-:W-:Y:S02]  /*cc60*/  SHF.R.U32.HI R70, RZ, 0x10, R39 ;  /* 0x00000010ff467819 */ /* 0x000fe40000011627 */
[--C-:B------:R-:W-:Y:S01]  /*cc70*/  SHF.R.U64 R79, R50, 0x10, R51.reuse ;  /* 0x00000010324f7819 */ /* 0x100fe20000001233 */
[----:B------:R-:W-:Y:S01]  /*cc80*/  IMAD R67, R33, 0x2, R18 ;  /* 0x0000000221437824 */ /* 0x000fe200078e0212 */
[----:B------:R-:W-:Y:S01]  /*cc90*/  SHF.R.U32.HI R78, RZ, 0x10, R51 ;  /* 0x00000010ff4e7819 */ /* 0x000fe20000011633 */
[----:B------:R-:W-:Y:S01]  /*cca0*/  HADD2.F32 R70, -RZ, R70.H0_H0 ;  /* 0x20000046ff467230 */ /* 0x000fe20000004100 */
[----:B------:R-:W-:Y:S02]  /*ccb0*/  SHF.R.U64 R77, R38, 0x10, R39 ;  /* 0x00000010264d7819 */ /* 0x000fe40000001227 */
[----:B------:R-:W1:Y:S01]  /*ccc0*/  LDS.128 R32, [R67+0x10400] ;  /* 0x0104000043207984 */ /* 0x000e620000000c00 */
[----:B0-----:R-:W-:Y:S02]  /*ccd0*/  HADD2.F32 R21, -RZ, R29.H0_H0 ;  /* 0x2000001dff157230 */ /* 0x001fe40000004100 */
[----:B------:R-:W-:-:S02]  /*cce0*/  HADD2.F32 R20, -RZ, R28.H0_H0 ;  /* 0x2000001cff147230 */ /* 0x000fc40000004100 */
[----:B------:R-:W-:Y:S02]  /*ccf0*/  HADD2.F32 R29, -RZ, R29.H1_H1 ;  /* 0x3000001dff1d7230 */ /* 0x000fe40000004100 */
[----:B------:R-:W-:Y:S02]  /*cd00*/  HADD2.F32 R38, -RZ, R30.H0_H0 ;  /* 0x2000001eff267230 */ /* 0x000fe40000004100 */
[--C-:B------:R-:W-:Y:S02]  /*cd10*/  HADD2.F32 R39, -RZ, R31.reuse.H0_H0 ;  /* 0x2000001fff277230 */ /* 0x100fe40000004100 */
[----:B------:R-:W-:Y:S02]  /*cd20*/  HADD2.F32 R31, -RZ, R31.H1_H1 ;  /* 0x3000001fff1f7230 */ /* 0x000fe40000004100 */
[----:B------:R-:W-:Y:S02]  /*cd30*/  HADD2.F32 R28, -RZ, R28.H1_H1 ;  /* 0x3000001cff1c7230 */ /* 0x000fe40000004100 */
[----:B-1----:R-:W-:-:S02]  /*cd40*/  HADD2.F32 R48, -RZ, R33.H0_H0 ;  /* 0x20000021ff307230 */ /* 0x002fc40000004100 */
[----:B------:R-:W-:Y:S02]  /*cd50*/  HADD2.F32 R49, -RZ, R33.H1_H1 ;  /* 0x30000021ff317230 */ /* 0x000fe40000004100 */
[----:B------:R-:W-:Y:S02]  /*cd60*/  HADD2.F32 R33, -RZ, R32.H0_H0 ;  /* 0x20000020ff217230 */ /* 0x000fe40000004100 */
[C---:B------:R-:W-:Y:S01]  /*cd70*/  FMUL.FTZ R66, R48.reuse, R69 ;  /* 0x0000004530427220 */ /* 0x040fe20000410000 */
[----:B------:R-:W-:Y:S01]  /*cd80*/  FMUL.FTZ R72, R48, R68 ;  /* 0x0000004430487220 */ /* 0x000fe20000410000 */
[----:B------:R-:W-:Y:S02]  /*cd90*/  HADD2.F32 R48, -RZ, R71.H0_H0 ;  /* 0x20000047ff307230 */ /* 0x000fe40000004100 */
[----:B------:R-:W-:Y:S01]  /*cda0*/  FMUL.FTZ R74, R49, R70 ;  /* 0x00000046314a7220 */ /* 0x000fe20000410000 */
[----:B------:R-:W-:Y:S01]  /*cdb0*/  FFMA.FTZ R68, R21, R68, -R66 ;  /* 0x0000004415447223 */ /* 0x000fe20000010842 */
[----:B------:R-:W-:-:S02]  /*cdc0*/  HADD2.F32 R66, -RZ, R65.H1_H1 ;  /* 0x30000041ff427230 */ /* 0x000fc40000004100 */
[----:B------:R-:W-:Y:S01]  /*cdd0*/  FFMA.FTZ R72, R21, R69, R72 ;  /* 0x0000004515487223 */ /* 0x000fe20000010048 */
[----:B------:R-:W-:Y:S02]  /*cde0*/  HADD2.F32 R21, -RZ, R64.H1_H1 ;  /* 0x30000040ff157230 */ /* 0x000fe40000004100 */
[----:B------:R-:W-:Y:S01]  /*cdf0*/  FMUL.FTZ R76, R49, R48 ;  /* 0x00000030314c7220 */ /* 0x000fe20000410000 */
[----:B------:R-:W-:Y:S02]  /*ce00*/  HADD2.F32 R50, -RZ, R34.H0_H0 ;  /* 0x20000022ff327230 */ /* 0x000fe40000004100 */
[C---:B------:R-:W-:Y:S01]  /*ce10*/  FMUL.FTZ R49, R33.reuse, R66 ;  /* 0x0000004221317220 */ /* 0x040fe20000410000 */
[----:B------:R-:W-:Y:S02]  /*ce20*/  HADD2.F32 R65, -RZ, R65.H0_H0 ;  /* 0x20000041ff417230 */ /* 0x000fe40000004100 */
[----:B------:R-:W-:Y:S01]  /*ce30*/  FMUL.FTZ R33, R33, R21 ;  /* 0x0000001521217220 */ /* 0x000fe20000410000 */
[----:B------:R-:W-:-:S02]  /*ce40*/  HADD2.F32 R51, -RZ, R35.H0_H0 ;  /* 0x20000023ff337230 */ /* 0x000fc40000004100 */
[C---:B------:R-:W-:Y:S01]  /*ce50*/  FFMA.FTZ R49, R20.reuse, R21, -R49 ;  /* 0x0000001514317223 */ /* 0x040fe20000010831 */
[--C-:B------:R-:W-:Y:S02]  /*ce60*/  HADD2.F32 R21, -RZ, R37.reuse.H0_H0 ;  /* 0x20000025ff157230 */ /* 0x100fe40000004100 */
[C---:B------:R-:W-:Y:S01]  /*ce70*/  FFMA.FTZ R69, R29.reuse, R48, -R74 ;  /* 0x000000301d457223 */ /* 0x040fe2000001084a */
[----:B------:R-:W-:Y:S02]  /*ce80*/  HADD2.F32 R64, -RZ, R64.H0_H0 ;  /* 0x20000040ff407230 */ /* 0x000fe40000004100 */
[----:B------:R-:W-:Y:S01]  /*ce90*/  FFMA.FTZ R71, R29, R70, R76 ;  /* 0x000000461d477223 */ /* 0x000fe2000001004c */
[----:B------:R-:W-:Y:S01]  /*cea0*/  FFMA.FTZ R66, R20, R66, R33 ;  /* 0x0000004214427223 */ /* 0x000fe20000010021 */
[C---:B------:R-:W-:Y:S01]  /*ceb0*/  FMUL.FTZ R29, R50.reuse, R65 ;  /* 0x00000041321d7220 */ /* 0x040fe20000410000 */
[----:B------:R-:W-:Y:S02]  /*cec0*/  HADD2.F32 R20, -RZ, R37.H1_H1 ;  /* 0x30000025ff147230 */ /* 0x000fe40000004100 */
[----:B------:R-:W-:Y:S01]  /*ced0*/  FMUL.FTZ R33, R50, R21 ;  /* 0x0000001532217220 */ /* 0x000fe20000410000 */
[----:B------:R-:W-:-:S02]  /*cee0*/  HADD2.F32 R35, -RZ, R35.H1_H1 ;  /* 0x30000023ff237230 */ /* 0x000fc40000004100 */
[C---:B------:R-:W-:Y:S01]  /*cef0*/  FMUL.FTZ R70, R51.reuse, R64 ;  /* 0x0000004033467220 */ /* 0x040fe20000410000 */
[----:B------:R-:W-:Y:S02]  /*cf00*/  HADD2.F32 R50, -RZ, R73.H0_H0 ;  /* 0x20000049ff327230 */ /* 0x000fe40000004100 */
[C---:B------:R-:W-:Y:S01]  /*cf10*/  FFMA.FTZ R37, R38.reuse, R21, -R29 ;  /* 0x0000001526257223 */ /* 0x040fe2000001081d */
[----:B------:R-:W-:Y:S02]  /*cf20*/  HADD2.F32 R48, -RZ, R78.H0_H0 ;  /* 0x2000004eff307230 */ /* 0x000fe40000004100 */
[-C--:B------:R-:W-:Y:S01]  /*cf30*/  FMUL.FTZ R51, R51, R20.reuse ;  /* 0x0000001433337220 */ /* 0x080fe20000410000 */
[----:B------:R-:W-:Y:S01]  /*cf40*/  FFMA.FTZ R70, R39, R20, -R70 ;  /* 0x0000001427467223 */ /* 0x000fe20000010846 */
[----:B------:R-:W-:Y:S01]  /*cf50*/  FFMA.FTZ R38, R38, R65, R33 ;  /* 0x0000004126267223 */ /* 0x000fe20000010021 */
[C---:B------:R-:W-:Y:S01]  /*cf60*/  FMUL.FTZ R74, R35.reuse, R50 ;  /* 0x00000032234a7220 */ /* 0x040fe20000410000 */
[----:B------:R-:W-:Y:S01]  /*cf70*/  FMUL.FTZ R20, R35, R48 ;  /* 0x0000003023147220 */ /* 0x000fe20000410000 */
[----:B------:R-:W-:-:S02]  /*cf80*/  HADD2.F32 R32, -RZ, R32.H1_H1 ;  /* 0x30000020ff207230 */ /* 0x000fc40000004100 */
[----:B------:R-:W-:Y:S01]  /*cf90*/  FFMA.FTZ R51, R39, R64, R51 ;  /* 0x0000004027337223 */ /* 0x000fe20000010033 */
[----:B------:R-:W-:Y:S02]  /*cfa0*/  HADD2.F32 R34, -RZ, R34.H1_H1 ;  /* 0x30000022ff227230 */ /* 0x000fe40000004100 */
[C---:B------:R-:W-:Y:S01]  /*cfb0*/  FFMA.FTZ R65, R31.reuse, R48, -R74 ;  /* 0x000000301f417223 */ /* 0x040fe2000001084a */
[----:B------:R-:W-:Y:S02]  /*cfc0*/  HADD2.F32 R33, -RZ, R77.H0_H0 ;  /* 0x2000004dff217230 */ /* 0x000fe40000004100 */
[----:B------:R-:W-:Y:S01]  /*cfd0*/  FFMA.FTZ R50, R31, R50, R20 ;  /* 0x000000321f327223 */ /* 0x000fe20000010014 */
[----:B------:R-:W-:Y:S02]  /*cfe0*/  HADD2.F32 R35, -RZ, R75.H0_H0 ;  /* 0x2000004bff237230 */ /* 0x000fe40000004100 */
[----:B------:R-:W-:Y:S02]  /*cff0*/  HADD2.F32 R21, -RZ, R80.H0_H0 ;  /* 0x20000050ff157230 */ /* 0x000fe40000004100 */
[----:B------:R-:W-:Y:S01]  /*d000*/  FMUL.FTZ R31, R32, R33 ;  /* 0x00000021201f7220 */ /* 0x000fe20000410000 */
[----:B------:R-:W-:-:S02]  /*d010*/  HADD2.F32 R29, -RZ, R79.H0_H0 ;  /* 0x2000004fff1d7230 */ /* 0x000fc40000004100 */
[----:B------:R-:W-:Y:S01]  /*d020*/  FMUL.FTZ R39, R34, R35 ;  /* 0x0000002322277220 */ /* 0x000fe20000410000 */
[----:B------:R-:W-:Y:S02]  /*d030*/  HADD2.F32 R30, -RZ, R30.H1_H1 ;  /* 0x3000001eff1e7230 */ /* 0x000fe40000004100 */
[-C--:B------:R-:W-:Y:S01]  /*d040*/  FMUL.FTZ R32, R32, R21.reuse ;  /* 0x0000001520207220 */ /* 0x080fe20000410000 */
[----:B------:R-:W-:Y:S01]  /*d050*/  FFMA.FTZ R20, R28, R21, -R31 ;  /* 0x000000151c147223 */ /* 0x000fe2000001081f */
[-C--:B------:R-:W-:Y:S01]  /*d060*/  FMUL.FTZ R48, R34, R29.reuse ;  /* 0x0000001d22307220 */ /* 0x080fe20000410000 */
[----:B------:R-:W-:Y:S01]  /*d070*/  F2FP.F16.F32.PACK_AB R31, R65, R70 ;  /* 0x00000046411f723e */ /* 0x000fe200000000ff */
[----:B------:R-:W-:Y:S01]  /*d080*/  FFMA.FTZ R34, R30, R29, -R39 ;  /* 0x0000001d1e227223 */ /* 0x000fe20000010827 */
[----:B------:R-:W-:Y:S01]  /*d090*/  FFMA.FTZ R21, R28, R33, R32 ;  /* 0x000000211c157223 */ /* 0x000fe20000010020 */
[----:B------:R-:W-:Y:S01]  /*d0a0*/  FFMA.FTZ R39, R30, R35, R48 ;  /* 0x000000231e277223 */ /* 0x000fe20000010030 */
        /* <DEDUP_REMOVED lines=9> */
.L_x_1854:
[----:B------:R-:W-:Y:S05]  /*d140*/  BSYNC B1 ;  /* 0x0000000000017941 */ /* 0x000fea0003800000 */
.L_x_1853:
[----:B------:R-:W-:Y:S04]  /*d150*/  BSSY B1, `(.L_x_1855) ;  /* 0x0000062000017945 */ /* 0x000fe80003800000 */
[----:B------:R-:W-:Y:S05]  /*d160*/  @P2 BRA `(.L_x_1856) ;  /* 0x0000000400802947 */ /* 0x000fea0003800000 */
[----:B------:R-:W2:Y:S01]  /*d170*/  LDL R69, [R1+0x30] ;  /* 0x0000300001457983 */ /* 0x000ea20000100800 */
[----:B------:R-:W-:Y:S01]  /*d180*/  LEA.HI R20, R53, R220, RZ, 0x1d ;  /* 0x000000dc35147211 */ /* 0x000fe200078fe8ff */
[--C-:B------:R-:W-:Y:S01]  /*d190*/  HADD2.F32 R37, -RZ, R55.reuse.H1_H1 ;  /* 0x30000037ff257230 */ /* 0x100fe20000004100 */
[----:B01----:R-:W-:Y:S01]  /*d1a0*/  SHF.R.U32.HI R29, RZ, 0x3, R205 ;  /* 0x00000003ff1d7819 */ /* 0x003fe200000116cd */
[----:B------:R-:W-:Y:S01]  /*d1b0*/  HADD2.F32 R55, -RZ, R55.H0_H0 ;  /* 0x20000037ff377230 */ /* 0x000fe20000004100 */
[----:B------:R-:W-:Y:S01]  /*d1c0*/  SHF.R.S32.HI R21, RZ, 0x1f, R20 ;  /* 0x0000001fff157819 */ /* 0x000fe20000011414 */
[----:B------:R-:W-:Y:S01]  /*d1d0*/  IMAD.SHL.U32 R28, R20, 0x8, RZ ;  /* 0x00000008141c7824 */ /* 0x000fe200078e00ff */
[--C-:B------:R-:W-:Y:S02]  /*d1e0*/  SHF.R.U32.HI R38, RZ, 0x10, R25.reuse ;  /* 0x00000010ff267819 */ /* 0x100fe40000011619 */
[----:B------:R-:W-:Y:S02]  /*d1f0*/  LEA.HI R21, R21, R20, RZ, 0x3 ;  /* 0x0000001415157211 */ /* 0x000fe400078f18ff */
[----:B------:R-:W-:Y:S01]  /*d200*/  LOP3.LUT R20, R205, 0x38, R28, 0xf8, !PT ;  /* 0x00000038cd147812 */ /* 0x000fe200078ef81c */
[----:B------:R-:W-:Y:S01]  /*d210*/  HADD2.F32 R38, -RZ, R38.H0_H0 ;  /* 0x20000026ff267230 */ /* 0x000fe20000004100 */
[----:B------:R-:W-:Y:S01]  /*d220*/  SHF.R.U64 R51, R24, 0x10, R25 ;  /* 0x0000001018337819 */ /* 0x000fe20000001219 */
[----:B------:R-:W-:Y:S01]  /*d230*/  IMAD.SHL.U32 R28, R21, 0x400, RZ ;  /* 0x00000400151c7824 */ /* 0x000fe200078e00ff */
[----:B------:R-:W-:-:S02]  /*d240*/  LOP3.LUT R21, R20, R29, RZ, 0x3c, !PT ;  /* 0x0000001d14157212 */ /* 0x000fc400078e3cff */
[--C-:B------:R-:W-:Y:S02]  /*d250*/  SHF.R.U64 R49, R26, 0x10, R27.reuse ;  /* 0x000000101a317819 */ /* 0x100fe4000000121b */
[----:B------:R-:W-:Y:S02]  /*d260*/  LOP3.LUT R20, R28, 0x7fffe000, RZ, 0xc0, !PT ;  /* 0x7fffe0001c147812 */ /* 0x000fe400078ec0ff */
[----:B------:R-:W-:Y:S01]  /*d270*/  SHF.R.U32.HI R39, RZ, 0x10, R27 ;  /* 0x00000010ff277819 */ /* 0x000fe2000001161b */
[--C-:B------:R-:W-:Y:S01]  /*d280*/  HADD2.F32 R27, -RZ, R57.reuse.H1_H1 ;  /* 0x30000039ff1b7230 */ /* 0x100fe20000004100 */
[----:B------:R-:W-:Y:S01]  /*d290*/  IADD3 R21, R21, R20, R212 ;  /* 0x0000001415157210 */ /* 0x000fe20007ffe0d4 */
[----:B------:R-:W-:Y:S01]  /*d2a0*/  HADD2.F32 R57, -RZ, R57.H0_H0 ;  /* 0x20000039ff397230 */ /* 0x000fe20000004100 */
[----:B------:R-:W-:Y:S02]  /*d2b0*/  SHF.R.U32.HI R64, RZ, 0x10, R5 ;  /* 0x00000010ff407819 */ /* 0x000fe40000011605 */
[----:B------:R-:W-:-:S02]  /*d2c0*/  LEA R21, R21, R18, 0x1 ;  /* 0x0000001215157211 */ /* 0x000fc400078e08ff */
[----:B------:R-:W-:Y:S02]  /*d2d0*/  SHF.R.U64 R68, R4, 0x10, R5 ;  /* 0x0000001004447819 */ /* 0x000fe40000001205 */
[--C-:B------:R-:W-:Y:S01]  /*d2e0*/  SHF.R.U64 R67, R6, 0x10, R7.reuse ;  /* 0x0000001006437819 */ /* 0x100fe20000001207 */
[----:B------:R-:W0:Y:S01]  /*d2f0*/  LDS.128 R32, [R21+0x10400] ;  /* 0x0104000015207984 */ /* 0x000e220000000c00 */
[----:B------:R-:W-:Y:S01]  /*d300*/  SHF.R.U32.HI R65, RZ, 0x10, R7 ;  /* 0x00000010ff417819 */ /* 0x000fe20000011607 */
[--C-:B0-----:R-:W-:Y:S02]  /*d310*/  HADD2.F32 R24, -RZ, R33.reuse.H0_H0 ;  /* 0x20000021ff187230 */ /* 0x101fe40000004100 */
[----:B------:R-:W-:Y:S02]  /*d320*/  HADD2.F32 R33, -RZ, R33.H1_H1 ;  /* 0x30000021ff217230 */ /* 0x000fe40000004100 */
[----:B------:R-:W-:Y:S02]  /*d330*/  HADD2.F32 R20, -RZ, R32.H0_H0 ;  /* 0x20000020ff147230 */ /* 0x000fe40000004100 */
[C---:B------:R-:W-:Y:S01]  /*d340*/  FMUL.FTZ R48, R24.reuse, R37 ;  /* 0x0000002518307220 */ /* 0x040fe20000410000 */
[----:B------:R-:W-:Y:S01]  /*d350*/  FMUL.FTZ R50, R24, R27 ;  /* 0x0000001b18327220 */ /* 0x000fe20000410000 */
[----:B------:R-:W-:-:S02]  /*d360*/  HADD2.F32 R24, -RZ, R64.H0_H0 ;  /* 0x20000040ff187230 */ /* 0x000fc40000004100 */
[C---:B------:R-:W-:Y:S01]  /*d370*/  FMUL.FTZ R64, R33.reuse, R38 ;  /* 0x0000002621407220 */ /* 0x040fe20000410000 */
[----:B------:R-:W-:Y:S02]  /*d380*/  HADD2.F32 R25, -RZ, R34.H0_H0 ;  /* 0x20000022ff197230 */ /* 0x000fe40000004100 */
[--C-:B------:R-:W-:Y:S02]  /*d390*/  HADD2.F32 R26, -RZ, R35.reuse.H0_H0 ;  /* 0x20000023ff1a7230 */ /* 0x100fe40000004100 */
[----:B------:R-:W-:Y:S01]  /*d3a0*/  FMUL.FTZ R66, R33, R24 ;  /* 0x0000001821427220 */ /* 0x000fe20000410000 */
[----:B------:R-:W-:Y:S02]  /*d3b0*/  HADD2.F32 R35, -RZ, R35.H1_H1 ;  /* 0x30000023ff237230 */ /* 0x000fe40000004100 */
[----:B------:R-:W-:Y:S02]  /*d3c0*/  HADD2.F32 R32, -RZ, R32.H1_H1 ;  /* 0x30000020ff207230 */ /* 0x000fe40000004100 */
[----:B------:R-:W-:Y:S01]  /*d3d0*/  HADD2.F32 R34, -RZ, R34.H1_H1 ;  /* 0x30000022ff227230 */ /* 0x000fe20000004100 */
[----:B--2---:R-:W0:Y:S02]  /*d3e0*/  LDS.128 R28, [R69] ;  /* 0x00000000451c7984 */ /* 0x004e240000000c00 */
[----:B0-----:R-:W-:-:S02]  /*d3f0*/  HADD2.F32 R5, -RZ, R29.H0_H0 ;  /* 0x2000001dff057230 */ /* 0x001fc40000004100 */
[----:B------:R-:W-:Y:S02]  /*d400*/  HADD2.F32 R29, -RZ, R29.H1_H1 ;  /* 0x3000001dff1d7230 */ /* 0x000fe40000004100 */
[----:B------:R-:W-:Y:S02]  /*d410*/  HADD2.F32 R4, -RZ, R28.H0_H0 ;  /* 0x2000001cff047230 */ /* 0x000fe40000004100 */
[C---:B------:R-:W-:Y:S01]  /*d420*/  FFMA.FTZ R48, R5.reuse, R27, -R48 ;  /* 0x0000001b05307223 */ /* 0x040fe20000010830 */
[----:B------:R-:W-:Y:S01]  /*d430*/  FFMA.FTZ R50, R5, R37, R50 ;  /* 0x0000002505327223 */ /* 0x000fe20000010032 */
[----:B------:R-:W-:Y:S01]  /*d440*/  FFMA.FTZ R33, R29, R24, -R64 ;  /* 0x000000181d217223 */ /* 0x000fe20000010840 */
[C---:B------:R-:W-:Y:S01]  /*d450*/  FMUL.FTZ R5, R20.reuse, R55 ;  /* 0x0000003714057220 */ /* 0x040fe20000410000 */
[----:B------:R-:W-:Y:S02]  /*d460*/  HADD2.F32 R24, -RZ, R56.H0_H0 ;  /* 0x20000038ff187230 */ /* 0x000fe40000004100 */
[----:B------:R-:W-:Y:S01]  /*d470*/  FMUL.FTZ R20, R20, R57 ;  /* 0x0000003914147220 */ /* 0x000fe20000410000 */
[----:B------:R-:W-:-:S02]  /*d480*/  HADD2.F32 R6, -RZ, R30.H0_H0 ;  /* 0x2000001eff067230 */ /* 0x000fc40000004100 */
[C---:B------:R-:W-:Y:S01]  /*d490*/  FFMA.FTZ R57, R4.reuse, R57, -R5 ;  /* 0x0000003904397223 */ /* 0x040fe20000010805 */
[--C-:B------:R-:W-:Y:S02]  /*d4a0*/  HADD2.F32 R5, -RZ, R58.reuse.H0_H0 ;  /* 0x2000003aff057230 */ /* 0x100fe40000004100 */
[----:B------:R-:W-:Y:S01]  /*d4b0*/  FMUL.FTZ R27, R25, R24 ;  /* 0x00000018191b7220 */ /* 0x000fe20000410000 */
[----:B------:R-:W-:Y:S02]  /*d4c0*/  HADD2.F32 R58, -RZ, R58.H1_H1 ;  /* 0x3000003aff3a7230 */ /* 0x000fe40000004100 */
[----:B------:R-:W-:Y:S01]  /*d4d0*/  FFMA.FTZ R37, R29, R38, R66 ;  /* 0x000000261d257223 */ /* 0x000fe20000010042 */
[----:B------:R-:W-:Y:S02]  /*d4e0*/  HADD2.F32 R56, -RZ, R56.H1_H1 ;  /* 0x30000038ff387230 */ /* 0x000fe40000004100 */
[----:B------:R-:W-:Y:S01]  /*d4f0*/  FFMA.FTZ R55, R4, R55, R20 ;  /* 0x0000003704377223 */ /* 0x000fe20000010014 */
[----:B------:R-:W-:-:S02]  /*d500*/  HADD2.F32 R7, -RZ, R31.H0_H0 ;  /* 0x2000001fff077230 */ /* 0x000fc40000004100 */
[-C--:B------:R-:W-:Y:S01]  /*d510*/  FMUL.FTZ R25, R25, R5.reuse ;  /* 0x0000000519197220 */ /* 0x080fe20000410000 */
[----:B------:R-:W-:Y:S01]  /*d520*/  FFMA.FTZ R38, R6, R5, -R27 ;  /* 0x0000000506267223 */ /* 0x000fe2000001081b */
[----:B------:R-:W-:Y:S02]  /*d530*/  HADD2.F32 R20, -RZ, R39.H0_H0 ;  /* 0x20000027ff147230 */ /* 0x000fe40000004100 */
[C---:B------:R-:W-:Y:S01]  /*d540*/  FMUL.FTZ R64, R26.reuse, R56 ;  /* 0x000000381a407220 */ /* 0x040fe20000410000 */
[----:B------:R-:W-:Y:S02]  /*d550*/  HADD2.F32 R4, -RZ, R65.H0_H0 ;  /* 0x20000041ff047230 */ /* 0x000fe40000004100 */
[----:B------:R-:W-:Y:S01]  /*d560*/  FMUL.FTZ R5, R26, R58 ;  /* 0x0000003a1a057220 */ /* 0x000fe20000410000 */
[----:B------:R-:W-:Y:S02]  /*d570*/  HADD2.F32 R31, -RZ, R31.H1_H1 ;  /* 0x3000001fff1f7230 */ /* 0x000fe40000004100 */
[----:B------:R-:W-:Y:S01]  /*d580*/  FFMA.FTZ R26, R6, R24, R25 ;  /* 0x00000018061a7223 */ /* 0x000fe20000010019 */
[----:B------:R-:W-:Y:S01]  /*d590*/  FMUL.FTZ R6, R35, R20 ;  /* 0x0000001423067220 */ /* 0x000fe20000410000 */
[C---:B------:R-:W-:Y:S01]  /*d5a0*/  FFMA.FTZ R64, R7.reuse, R58, -R64 ;  /* 0x0000003a07407223 */ /* 0x040fe20000010840 */
[----:B------:R-:W-:Y:S01]  /*d5b0*/  FFMA.FTZ R56, R7, R56, R5 ;  /* 0x0000003807387223 */ /* 0x000fe20000010005 */
[----:B------:R-:W-:Y:S01]  /*d5c0*/  FMUL.FTZ R24, R35, R4 ;  /* 0x0000000423187220 */ /* 0x000fe20000410000 */
[----:B------:R-:W-:-:S02]  /*d5d0*/  HADD2.F32 R25, -RZ, R51.H0_H0 ;  /* 0x20000033ff197230 */ /* 0x000fc40000004100 */
[C---:B------:R-:W-:Y:S01]  /*d5e0*/  FFMA.FTZ R35, R31.reuse, R4, -R6 ;  /* 0x000000041f237223 */ /* 0x040fe20000010806 */
[----:B------:R-:W-:Y:S02]  /*d5f0*/  HADD2.F32 R27, -RZ, R49.H0_H0 ;  /* 0x20000031ff1b7230 */ /* 0x000fe40000004100 */
[----:B------:R-:W-:Y:S01]  /*d600*/  FFMA.FTZ R39, R31, R20, R24 ;  /* 0x000000141f277223 */ /* 0x000fe20000010018 */
[----:B------:R-:W-:Y:S02]  /*d610*/  HADD2.F32 R5, -RZ, R68.H0_H0 ;  /* 0x20000044ff057230 */ /* 0x000fe40000004100 */
[----:B------:R-:W-:Y:S01]  /*d620*/  FMUL.FTZ R29, R32, R25 ;  /* 0x00000019201d7220 */ /* 0x000fe20000410000 */
[----:B------:R-:W-:Y:S02]  /*d630*/  HADD2.F32 R7, -RZ, R67.H0_H0 ;  /* 0x20000043ff077230 */ /* 0x000fe40000004100 */
[----:B------:R-:W-:Y:S01]  /*d640*/  FMUL.FTZ R31, R34, R27 ;  /* 0x0000001b221f7220 */ /* 0x000fe20000410000 */
[----:B------:R-:W-:-:S02]  /*d650*/  HADD2.F32 R28, -RZ, R28.H1_H1 ;  /* 0x3000001cff1c7230 */ /* 0x000fc40000004100 */
[----:B------:R-:W-:Y:S01]  /*d660*/  FMUL.FTZ R32, R32, R5 ;  /* 0x0000000520207220 */ /* 0x000fe20000410000 */
[----:B------:R-:W-:Y:S02]  /*d670*/  HADD2.F32 R30, -RZ, R30.H1_H1 ;  /* 0x3000001eff1e7230 */ /* 0x000fe40000004100 */
[----:B------:R-:W-:Y:S01]  /*d680*/  FMUL.FTZ R34, R34, R7 ;  /* 0x0000000722227220 */ /* 0x000fe20000410000 */
[C---:B------:R-:W-:Y:S01]  /*d690*/  FFMA.FTZ R4, R28.reuse, R5, -R29 ;  /* 0x000000051c047223 */ /* 0x040fe2000001081d */
[----:B------:R-:W-:Y:S01]  /*d6a0*/  FFMA.FTZ R24, R28, R25, R32 ;  /* 0x000000191c187223 */ /* 0x000fe20000010020 */
[C---:B------:R-:W-:Y:S01]  /*d6b0*/  FFMA.FTZ R31, R30.reuse, R7, -R31 ;  /* 0x000000071e1f7223 */ /* 0x040fe2000001081f */
        /* <DEDUP_REMOVED lines=11> */
.L_x_1856:
[----:B------:R-:W-:Y:S05]  /*d770*/  BSYNC B1 ;  /* 0x0000000000017941 */ /* 0x000fea0003800000 */
.L_x_1855:
[----:B------:R-:W-:Y:S04]  /*d780*/  BSSY B1, `(.L_x_1857) ;  /* 0x0000062000017945 */ /* 0x000fe80003800000 */
[----:B------:R-:W-:Y:S05]  /*d790*/  @P1 BRA `(.L_x_1858) ;  /* 0x0000000400801947 */ /* 0x000fea0003800000 */
[----:B------:R-:W3:Y:S01]  /*d7a0*/  LDL R51, [R1+0x2c] ;  /* 0x00002c0001337983 */ /* 0x000ee20000100800 */
[----:B--2---:R-:W-:Y:S01]  /*d7b0*/  LEA.HI R4, R53, R220, RZ, 0x1d ;  /* 0x000000dc35047211 */ /* 0x004fe200078fe8ff */
[----:B-1----:R-:W-:Y:S01]  /*d7c0*/  HADD2.F32 R35, -RZ, R59.H1_H1 ;  /* 0x3000003bff237230 */ /* 0x002fe20000004100 */
[----:B------:R-:W-:Y:S01]  /*d7d0*/  SHF.R.U32.HI R6, RZ, 0x3, R204 ;  /* 0x00000003ff067819 */ /* 0x000fe200000116cc */
[--C-:B------:R-:W-:Y:S01]  /*d7e0*/  HADD2.F32 R37, -RZ, R62.reuse.H1_H1 ;  /* 0x3000003eff257230 */ /* 0x100fe20000004100 */
[----:B------:R-:W-:Y:S01]  /*d7f0*/  SHF.R.S32.HI R7, RZ, 0x1f, R4 ;  /* 0x0000001fff077819 */ /* 0x000fe20000011404 */
[----:B------:R-:W-:Y:S01]  /*d800*/  IMAD.SHL.U32 R5, R4, 0x8, RZ ;  /* 0x0000000804057824 */ /* 0x000fe200078e00ff */
[----:B------:R-:W-:Y:S01]  /*d810*/  SHF.R.U64 R50, R44, 0x10, R45 ;  /* 0x000000102c327819 */ /* 0x000fe2000000122d */
[----:B------:R-:W-:Y:S01]  /*d820*/  HADD2.F32 R62, -RZ, R62.H0_H0 ;  /* 0x2000003eff3e7230 */ /* 0x000fe20000004100 */
[----:B------:R-:W-:Y:S02]  /*d830*/  LEA.HI R7, R7, R4, RZ, 0x3 ;  /* 0x0000000407077211 */ /* 0x000fe400078f18ff */
[----:B------:R-:W-:-:S02]  /*d840*/  LOP3.LUT R4, R204, 0x38, R5, 0xf8, !PT ;  /* 0x00000038cc047812 */ /* 0x000fc400078ef805 */
[----:B------:R-:W-:Y:S01]  /*d850*/  SHF.R.U64 R49, R46, 0x10, R47 ;  /* 0x000000102e317819 */ /* 0x000fe2000000122f */
[----:B------:R-:W-:Y:S01]  /*d860*/  IMAD.SHL.U32 R7, R7, 0x400, RZ ;  /* 0x0000040007077824 */ /* 0x000fe200078e00ff */
[----:B------:R-:W-:Y:S02]  /*d870*/  LOP3.LUT R20, R4, R6, RZ, 0x3c, !PT ;  /* 0x0000000604147212 */ /* 0x000fe400078e3cff */
[----:B------:R-:W-:Y:S02]  /*d880*/  SHF.R.U32.HI R44, RZ, 0x10, R45 ;  /* 0x00000010ff2c7819 */ /* 0x000fe4000001162d */
[----:B------:R-:W-:Y:S02]  /*d890*/  LOP3.LUT R21, R7, 0x7fffe000, RZ, 0xc0, !PT ;  /* 0x7fffe00007157812 */ /* 0x000fe400078ec0ff */
[----:B------:R-:W-:Y:S02]  /*d8a0*/  SHF.R.U32.HI R46, RZ, 0x10, R47 ;  /* 0x00000010ff2e7819 */ /* 0x000fe4000001162f */
[----:B------:R-:W-:-:S02]  /*d8b0*/  IADD3 R21, R20, R21, R211 ;  /* 0x0000001514157210 */ /* 0x000fc40007ffe0d3 */
[--C-:B------:R-:W-:Y:S02]  /*d8c0*/  SHF.R.U64 R48, R40, 0x10, R41.reuse ;  /* 0x0000001028307819 */ /* 0x100fe40000001229 */
[----:B------:R-:W-:Y:S01]  /*d8d0*/  SHF.R.U32.HI R39, RZ, 0x10, R41 ;  /* 0x00000010ff277819 */ /* 0x000fe20000011629 */
[----:B------:R-:W-:Y:S01]  /*d8e0*/  IMAD R21, R21, 0x2, R18 ;  /* 0x0000000215157824 */ /* 0x000fe200078e0212 */
[--C-:B------:R-:W-:Y:S02]  /*d8f0*/  SHF.R.U64 R47, R42, 0x10, R43.reuse ;  /* 0x000000102a2f7819 */ /* 0x100fe4000000122b */
[----:B------:R-:W-:Y:S01]  /*d900*/  SHF.R.U32.HI R45, RZ, 0x10, R43 ;  /* 0x00000010ff2d7819 */ /* 0x000fe2000001162b */
[----:B------:R-:W-:Y:S01]  /*d910*/  HADD2.F32 R39, -RZ, R39.H0_H0 ;  /* 0x20000027ff277230 */ /* 0x000fe20000004100 */
[----:B------:R-:W1:Y:S02]  /*d920*/  LDS.128 R24, [R21+0x10400] ;  /* 0x0104000015187984 */ /* 0x000e640000000c00 */
[----:B-1----:R-:W-:-:S02]  /*d930*/  HADD2.F32 R31, -RZ, R25.H0_H0 ;  /* 0x20000019ff1f7230 */ /* 0x002fc40000004100 */
[----:B------:R-:W-:Y:S02]  /*d940*/  HADD2.F32 R32, -RZ, R25.H1_H1 ;  /* 0x30000019ff207230 */ /* 0x000fe40000004100 */
[----:B------:R-:W-:Y:S02]  /*d950*/  HADD2.F32 R25, -RZ, R24.H0_H0 ;  /* 0x20000018ff197230 */ /* 0x000fe40000004100 */
[C---:B------:R-:W-:Y:S01]  /*d960*/  FMUL.FTZ R41, R31.reuse, R37 ;  /* 0x000000251f297220 */ /* 0x040fe20000410000 */
[----:B------:R-:W-:Y:S01]  /*d970*/  FMUL.FTZ R43, R31, R35 ;  /* 0x000000231f2b7220 */ /* 0x000fe20000410000 */
[----:B------:R-:W-:Y:S02]  /*d980*/  HADD2.F32 R31, -RZ, R44.H0_H0 ;  /* 0x2000002cff1f7230 */ /* 0x000fe40000004100 */
[----:B------:R-:W-:Y:S01]  /*d990*/  FMUL.FTZ R38, R25, R62 ;  /* 0x0000003e19267220 */ /* 0x000fe20000410000 */
[----:B------:R-:W-:Y:S02]  /*d9a0*/  HADD2.F32 R33, -RZ, R26.H0_H0 ;  /* 0x2000001aff217230 */ /* 0x000fe40000004100 */
[----:B------:R-:W-:-:S02]  /*d9b0*/  HADD2.F32 R34, -RZ, R27.H0_H0 ;  /* 0x2000001bff227230 */ /* 0x000fc40000004100 */
[----:B------:R-:W-:Y:S02]  /*d9c0*/  HADD2.F32 R27, -RZ, R27.H1_H1 ;  /* 0x3000001bff1b7230 */ /* 0x000fe40000004100 */
[----:B------:R-:W-:Y:S02]  /*d9d0*/  HADD2.F32 R24, -RZ, R24.H1_H1 ;  /* 0x30000018ff187230 */ /* 0x000fe40000004100 */
[----:B------:R-:W-:Y:S01]  /*d9e0*/  HADD2.F32 R26, -RZ, R26.H1_H1 ;  /* 0x3000001aff1a7230 */ /* 0x000fe20000004100 */
[----:B---3--:R-:W1:Y:S02]  /*d9f0*/  LDS.128 R4, [R51] ;  /* 0x0000000033047984 */ /* 0x008e640000000c00 */
[--C-:B-1----:R-:W-:Y:S02]  /*da00*/  HADD2.F32 R20, -RZ, R5.reuse.H0_H0 ;  /* 0x20000005ff147230 */ /* 0x102fe40000004100 */
[----:B------:R-:W-:Y:S02]  /*da10*/  HADD2.F32 R28, -RZ, R5.H1_H1 ;  /* 0x30000005ff1c7230 */ /* 0x000fe40000004100 */
[----:B------:R-:W-:-:S02]  /*da20*/  HADD2.F32 R5, -RZ, R4.H0_H0 ;  /* 0x20000004ff057230 */ /* 0x000fc40000004100 */
[C---:B------:R-:W-:Y:S01]  /*da30*/  FFMA.FTZ R41, R20.reuse, R35, -R41 ;  /* 0x0000002314297223 */ /* 0x040fe20000010829 */
[----:B------:R-:W-:Y:S01]  /*da40*/  FFMA.FTZ R43, R20, R37, R43 ;  /* 0x00000025142b7223 */ /* 0x000fe2000001002b */
[----:B------:R-:W-:Y:S02]  /*da50*/  HADD2.F32 R20, -RZ, R59.H0_H0 ;  /* 0x2000003bff147230 */ /* 0x000fe40000004100 */
[C---:B------:R-:W-:Y:S01]  /*da60*/  FMUL.FTZ R35, R32.reuse, R39 ;  /* 0x0000002720237220 */ /* 0x040fe20000410000 */
[----:B------:R-:W-:Y:S01]  /*da70*/  FMUL.FTZ R37, R32, R31 ;  /* 0x0000001f20257220 */ /* 0x000fe20000410000 */
[----:B------:R-:W-:Y:S02]  /*da80*/  HADD2.F32 R32, -RZ, R63.H0_H0 ;  /* 0x2000003fff207230 */ /* 0x000fe40000004100 */
[-C--:B------:R-:W-:Y:S01]  /*da90*/  FMUL.FTZ R25, R25, R20.reuse ;  /* 0x0000001419197220 */ /* 0x080fe20000410000 */
[----:B------:R-:W-:Y:S01]  /*daa0*/  FFMA.FTZ R38, R5, R20, -R38 ;  /* 0x0000001405267223 */ /* 0x000fe20000010826 */
[----:B0-----:R-:W-:-:S02]  /*dab0*/  HADD2.F32 R29, -RZ, R6.H0_H0 ;  /* 0x20000006ff1d7230 */ /* 0x001fc40000004100 */
[C---:B------:R-:W-:Y:S01]  /*dac0*/  FFMA.FTZ R40, R28.reuse, R31, -R35 ;  /* 0x0000001f1c287223 */ /* 0x040fe20000010823 */
[----:B------:R-:W-:Y:S01]  /*dad0*/  FFMA.FTZ R42, R28, R39, R37 ;  /* 0x000000271c2a7223 */ /* 0x000fe20000010025 */
[--C-:B------:R-:W-:Y:S02]  /*dae0*/  HADD2.F32 R20, -RZ, R52.reuse.H0_H0 ;  /* 0x20000034ff147230 */ /* 0x100fe40000004100 */
[----:B------:R-:W-:Y:S01]  /*daf0*/  FFMA.FTZ R62, R5, R62, R25 ;  /* 0x0000003e053e7223 */ /* 0x000fe20000010019 */
[----:B------:R-:W-:Y:S02]  /*db00*/  HADD2.F32 R63, -RZ, R63.H1_H1 ;  /* 0x3000003fff3f7230 */ /* 0x000fe40000004100 */
[C---:B------:R-:W-:Y:S01]  /*db10*/  FMUL.FTZ R28, R33.reuse, R32 ;  /* 0x00000020211c7220 */ /* 0x040fe20000410000 */
[----:B------:R-:W-:Y:S02]  /*db20*/  HADD2.F32 R5, -RZ, R52.H1_H1 ;  /* 0x30000034ff057230 */ /* 0x000fe40000004100 */
[----:B------:R-:W-:Y:S01]  /*db30*/  FMUL.FTZ R44, R33, R20 ;  /* 0x00000014212c7220 */ /* 0x000fe20000410000 */
[----:B------:R-:W-:-:S02]  /*db40*/  HADD2.F32 R30, -RZ, R7.H0_H0 ;  /* 0x20000007ff1e7230 */ /* 0x000fc40000004100 */
[C---:B------:R-:W-:Y:S01]  /*db50*/  FFMA.FTZ R35, R29.reuse, R20, -R28 ;  /* 0x000000141d237223 */ /* 0x040fe2000001081c */
[C---:B------:R-:W-:Y:S01]  /*db60*/  FMUL.FTZ R25, R34.reuse, R63 ;  /* 0x0000003f22197220 */ /* 0x040fe20000410000 */
[----:B------:R-:W-:Y:S02]  /*db70*/  HADD2.F32 R28, -RZ, R45.H0_H0 ;  /* 0x2000002dff1c7230 */ /* 0x000fe40000004100 */
[-C--:B------:R-:W-:Y:S01]  /*db80*/  FMUL.FTZ R34, R34, R5.reuse ;  /* 0x0000000522227220 */ /* 0x080fe20000410000 */
[----:B------:R-:W-:Y:S02]  /*db90*/  HADD2.F32 R20, -RZ, R46.H0_H0 ;  /* 0x2000002eff147230 */ /* 0x000fe40000004100 */
[----:B------:R-:W-:Y:S01]  /*dba0*/  FFMA.FTZ R44, R29, R32, R44 ;  /* 0x000000201d2c7223 */ /* 0x000fe2000001002c */
[C---:B------:R-:W-:Y:S01]  /*dbb0*/  FFMA.FTZ R32, R30.reuse, R5, -R25 ;  /* 0x000000051e207223 */ /* 0x040fe20000010819 */
[----:B------:R-:W-:Y:S01]  /*dbc0*/  FFMA.FTZ R34, R30, R63, R34 ;  /* 0x0000003f1e227223 */ /* 0x000fe20000010022 */
[----:B------:R-:W-:-:S02]  /*dbd0*/  HADD2.F32 R7, -RZ, R7.H1_H1 ;  /* 0x30000007ff077230 */ /* 0x000fc40000004100 */
[C---:B------:R-:W-:Y:S01]  /*dbe0*/  FMUL.FTZ R46, R27.reuse, R28 ;  /* 0x0000001c1b2e7220 */ /* 0x040fe20000410000 */
[-C--:B------:R-:W-:Y:S01]  /*dbf0*/  FMUL.FTZ R30, R27, R20.reuse ;  /* 0x000000141b1e7220 */ /* 0x080fe20000410000 */
[----:B------:R-:W-:Y:S02]  /*dc00*/  HADD2.F32 R27, -RZ, R48.H0_H0 ;  /* 0x20000030ff1b7230 */ /* 0x000fe40000004100 */
[----:B------:R-:W-:Y:S02]  /*dc10*/  HADD2.F32 R29, -RZ, R47.H0_H0 ;  /* 0x2000002fff1d7230 */ /* 0x000fe40000004100 */
[C---:B------:R-:W-:Y:S01]  /*dc20*/  FFMA.FTZ R39, R7.reuse, R20, -R46 ;  /* 0x0000001407277223 */ /* 0x040fe2000001082e */
[----:B------:R-:W-:Y:S02]  /*dc30*/  HADD2.F32 R5, -RZ, R50.H0_H0 ;  /* 0x20000032ff057230 */ /* 0x000fe40000004100 */
[----:B------:R-:W-:Y:S01]  /*dc40*/  FFMA.FTZ R45, R7, R28, R30 ;  /* 0x0000001c072d7223 */ /* 0x000fe2000001001e */
[----:B------:R-:W-:-:S02]  /*dc50*/  HADD2.F32 R25, -RZ, R49.H0_H0 ;  /* 0x20000031ff197230 */ /* 0x000fc40000004100 */
[----:B------:R-:W-:Y:S01]  /*dc60*/  FMUL.FTZ R7, R24, R27 ;  /* 0x0000001b18077220 */ /* 0x000fe20000410000 */
[----:B------:R-:W-:Y:S02]  /*dc70*/  HADD2.F32 R4, -RZ, R4.H1_H1 ;  /* 0x30000004ff047230 */ /* 0x000fe40000004100 */
[----:B------:R-:W-:Y:S01]  /*dc80*/  FMUL.FTZ R37, R26, R29 ;  /* 0x0000001d1a257220 */ /* 0x000fe20000410000 */
[----:B------:R-:W-:Y:S02]  /*dc90*/  HADD2.F32 R6, -RZ, R6.H1_H1 ;  /* 0x30000006ff067230 */ /* 0x000fe40000004100 */
[----:B------:R-:W-:Y:S01]  /*dca0*/  FMUL.FTZ R24, R24, R5 ;  /* 0x0000000518187220 */ /* 0x000fe20000410000 */
[----:B------:R-:W-:Y:S01]  /*dcb0*/  FMUL.FTZ R26, R26, R25 ;  /* 0x000000191a1a7220 */ /* 0x000fe20000410000 */
[----:B------:R-:W-:Y:S01]  /*dcc0*/  FFMA.FTZ R31, R4, R5, -R7 ;  /* 0x00000005041f7223 */ /* 0x000fe20000010807 */
        /* <DEDUP_REMOVED lines=13> */
.L_x_1858:
[----:B------:R-:W-:Y:S05]  /*dda0*/  BSYNC B1 ;  /* 0x0000000000017941 */ /* 0x000fea0003800000 */
.L_x_1857:
[----:B-1----:R-:W-:Y:S01]  /*ddb0*/  PRMT R30, R0, 0x5410, R3 ;  /* 0x00005410001e7816 */ /* 0x002fe20000000003 */
[----:B------:R-:W-:Y:S06]  /*ddc0*/  @P0 BRA `(.L_x_1842) ;  /* 0x0000000400800947 */ /* 0x000fec0003800000 */
[----:B------:R-:W5:Y:S01]  /*ddd0*/  LDL R39, [R1+0x28] ;  /* 0x0000280001277983 */ /* 0x000f620000100800 */
[----:B------:R-:W-:Y:S01]  /*dde0*/  LEA.HI R53, R53, R220, RZ, 0x1d ;  /* 0x000000dc35357211 */ /* 0x000fe200078fe8ff */
[--C-:B--23--:R-:W-:Y:S01]  /*ddf0*/  HADD2.F32 R21, -RZ, R54.reuse.H1_H1 ;  /* 0x30000036ff157230 */ /* 0x10cfe20000004100 */
[----:B------:R-:W-:Y:S01]  /*de00*/  SHF.R.U32.HI R5, RZ, 0x3, R203 ;  /* 0x00000003ff057819 */ /* 0x000fe200000116cb */
[----:B------:R-:W-:Y:S01]  /*de10*/  HADD2.F32 R54, -RZ, R54.H0_H0 ;  /* 0x20000036ff367230 */ /* 0x000fe20000004100 */
[----:B------:R-:W-:Y:S01]  /*de20*/  SHF.R.S32.HI R4, RZ, 0x1f, R53 ;  /* 0x0000001fff047819 */ /* 0x000fe20000011435 */
[----:B------:R-:W-:Y:S01]  /*de30*/  IMAD.SHL.U32 R0, R53, 0x8, RZ ;  /* 0x0000000835007824 */ /* 0x000fe200078e00ff */
[----:B------:R-:W-:Y:S02]  /*de40*/  SHF.R.U32.HI R20, RZ, 0x10, R9 ;  /* 0x00000010ff147819 */ /* 0x000fe40000011609 */
        /* <DEDUP_REMOVED lines=13> */
[----:B------:R-:W-:Y:S01]  /*df20*/  SHF.R.U64 R35, R8, 0x10, R9 ;  /* 0x0000001008237819 */ /* 0x000fe20000001209 */
[----:B------:R-:W-:Y:S01]  /*df30*/  IMAD R3, R3, 0x2, R18 ;  /* 0x0000000203037824 */ /* 0x000fe200078e0212 */
[----:B------:R-:W-:-:S02]  /*df40*/  SHF.R.U64 R34, R10, 0x10, R11 ;  /* 0x000000100a227819 */ /* 0x000fc4000000120b */
[----:B------:R-:W-:Y:S02]  /*df50*/  SHF.R.U32.HI R32, RZ, 0x10, R11 ;  /* 0x00000010ff207819 */ /* 0x000fe4000001160b */
[----:B------:R-:W1:Y:S02]  /*df60*/  LDS.128 R24, [R3+0x10400] ;  /* 0x0104000003187984 */ /* 0x000e640000000c00 */
[--C-:B-1----:R-:W-:Y:S02]  /*df70*/  HADD2.F32 R12, -RZ, R25.reuse.H0_H0 ;  /* 0x20000019ff0c7230 */ /* 0x102fe40000004100 */
[----:B------:R-:W-:Y:S02]  /*df80*/  HADD2.F32 R25, -RZ, R25.H1_H1 ;  /* 0x30000019ff197230 */ /* 0x000fe40000004100 */
[----:B------:R-:W-:Y:S02]  /*df90*/  HADD2.F32 R11, -RZ, R24.H0_H0 ;  /* 0x20000018ff0b7230 */ /* 0x000fe40000004100 */
[C---:B0-----:R-:W-:Y:S01]  /*dfa0*/  FMUL.FTZ R29, R12.reuse, R21 ;  /* 0x000000150c1d7220 */ /* 0x041fe20000410000 */
[----:B------:R-:W-:Y:S01]  /*dfb0*/  FMUL.FTZ R31, R12, R15 ;  /* 0x0000000f0c1f7220 */ /* 0x000fe20000410000 */
[----:B------:R-:W-:-:S02]  /*dfc0*/  HADD2.F32 R12, -RZ, R28.H0_H0 ;  /* 0x2000001cff0c7230 */ /* 0x000fc40000004100 */
[----:B------:R-:W-:Y:S01]  /*dfd0*/  FMUL.FTZ R28, R25, R20 ;  /* 0x00000014191c7220 */ /* 0x000fe20000410000 */
[----:B------:R-:W-:Y:S02]  /*dfe0*/  HADD2.F32 R13, -RZ, R26.H0_H0 ;  /* 0x2000001aff0d7230 */ /* 0x000fe40000004100 */
[--C-:B------:R-:W-:Y:S02]  /*dff0*/  HADD2.F32 R14, -RZ, R27.reuse.H0_H0 ;  /* 0x2000001bff0e7230 */ /* 0x100fe40000004100 */
[----:B------:R-:W-:Y:S02]  /*e000*/  HADD2.F32 R27, -RZ, R27.H1_H1 ;  /* 0x3000001bff1b7230 */ /* 0x000fe40000004100 */
[----:B------:R-:W-:Y:S02]  /*e010*/  HADD2.F32 R24, -RZ, R24.H1_H1 ;  /* 0x30000018ff187230 */ /* 0x000fe40000004100 */
[----:B------:R-:W-:Y:S01]  /*e020*/  HADD2.F32 R26, -RZ, R26.H1_H1 ;  /* 0x3000001aff1a7230 */ /* 0x000fe20000004100 */
[----:B-----5:R-:W0:Y:S02]  /*e030*/  LDS.128 R4, [R39] ;  /* 0x0000000027047984 */ /* 0x020e240000000c00 */
[----:B0-----:R-:W-:-:S02]  /*e040*/  HADD2.F32 R8, -RZ, R5.H0_H0 ;  /* 0x20000005ff087230 */ /* 0x001fc40000004100 */
[----:B------:R-:W-:Y:S02]  /*e050*/  HADD2.F32 R5, -RZ, R5.H1_H1 ;  /* 0x30000005ff057230 */ /* 0x000fe40000004100 */
[----:B------:R-:W-:Y:S02]  /*e060*/  HADD2.F32 R0, -RZ, R4.H0_H0 ;  /* 0x20000004ff007230 */ /* 0x000fe40000004100 */
[C---:B------:R-:W-:Y:S01]  /*e070*/  FFMA.FTZ R29, R8.reuse, R15, -R29 ;  /* 0x0000000f081d7223 */ /* 0x040fe2000001081d */
[----:B------:R-:W-:Y:S01]  /*e080*/  FFMA.FTZ R31, R8, R21, R31 ;  /* 0x00000015081f7223 */ /* 0x000fe2000001001f */
[----:B------:R-:W-:Y:S01]  /*e090*/  FMUL.FTZ R8, R25, R12 ;  /* 0x0000000c19087220 */ /* 0x000fe20000410000 */
[----:B------:R-:W-:Y:S01]  /*e0a0*/  FMUL.FTZ R15, R11, R54 ;  /* 0x000000360b0f7220 */ /* 0x000fe20000410000 */
[----:B------:R-:W-:Y:S01]  /*e0b0*/  FFMA.FTZ R28, R5, R12, -R28 ;  /* 0x0000000c051c7223 */ /* 0x000fe2000001081c */
[----:B------:R-:W-:Y:S01]  /*e0c0*/  FMUL.FTZ R11, R11, R61 ;  /* 0x0000003d0b0b7220 */ /* 0x000fe20000410000 */
[----:B------:R-:W-:-:S02]  /*e0d0*/  HADD2.F32 R12, -RZ, R60.H0_H0 ;  /* 0x2000003cff0c7230 */ /* 0x000fc40000004100 */
[----:B------:R-:W-:Y:S01]  /*e0e0*/  FFMA.FTZ R20, R5, R20, R8 ;  /* 0x0000001405147223 */ /* 0x000fe20000010008 */
[----:B------:R-:W-:Y:S02]  /*e0f0*/  HADD2.F32 R8, -RZ, R30.H0_H0 ;  /* 0x2000001eff087230 */ /* 0x000fe40000004100 */
[C---:B------:R-:W-:Y:S01]  /*e100*/  FFMA.FTZ R54, R0.reuse, R54, R11 ;  /* 0x0000003600367223 */ /* 0x040fe2000001000b */
[----:B------:R-:W-:Y:S02]  /*e110*/  HADD2.F32 R9, -RZ, R6.H0_H0 ;  /* 0x20000006ff097230 */ /* 0x000fe40000004100 */
[----:B------:R-:W-:Y:S01]  /*e120*/  FFMA.FTZ R15, R0, R61, -R15 ;  /* 0x0000003d000f7223 */ /* 0x000fe2000001080f */
[----:B------:R-:W-:Y:S02]  /*e130*/  HADD2.F32 R11, -RZ, R60.H1_H1 ;  /* 0x3000003cff0b7230 */ /* 0x000fe40000004100 */
[----:B------:R-:W-:Y:S01]  /*e140*/  FMUL.FTZ R0, R13, R12 ;  /* 0x0000000c0d007220 */ /* 0x000fe20000410000 */
[----:B------:R-:W-:-:S02]  /*e150*/  HADD2.F32 R5, -RZ, R30.H1_H1 ;  /* 0x3000001eff057230 */ /* 0x000fc40000004100 */
[-C--:B------:R-:W-:Y:S01]  /*e160*/  FMUL.FTZ R30, R13, R8.reuse ;  /* 0x000000080d1e7220 */ /* 0x080fe20000410000 */
[----:B------:R-:W-:Y:S02]  /*e170*/  HADD2.F32 R10, -RZ, R7.H0_H0 ;  /* 0x20000007ff0a7230 */ /* 0x000fe40000004100 */
[C---:B------:R-:W-:Y:S01]  /*e180*/  FFMA.FTZ R25, R9.reuse, R8, -R0 ;  /* 0x0000000809197223 */ /* 0x040fe20000010800 */
[C---:B------:R-:W-:Y:S01]  /*e190*/  FMUL.FTZ R13, R14.reuse, R11 ;  /* 0x0000000b0e0d7220 */ /* 0x040fe20000410000 */
[----:B------:R-:W-:Y:S02]  /*e1a0*/  HADD2.F32 R8, -RZ, R32.H0_H0 ;  /* 0x20000020ff087230 */ /* 0x000fe40000004100 */
[----:B------:R-:W-:Y:S01]  /*e1b0*/  FMUL.FTZ R14, R14, R5 ;  /* 0x000000050e0e7220 */ /* 0x000fe20000410000 */
[----:B------:R-:W-:Y:S02]  /*e1c0*/  HADD2.F32 R0, -RZ, R33.H0_H0 ;  /* 0x20000021ff007230 */ /* 0x000fe40000004100 */
[----:B------:R-:W-:Y:S01]  /*e1d0*/  FFMA.FTZ R30, R9, R12, R30 ;  /* 0x0000000c091e7223 */ /* 0x000fe2000001001e */
[----:B------:R-:W-:-:S02]  /*e1e0*/  HADD2.F32 R7, -RZ, R7.H1_H1 ;  /* 0x30000007ff077230 */ /* 0x000fc40000004100 */
[C---:B------:R-:W-:Y:S01]  /*e1f0*/  FFMA.FTZ R12, R10.reuse, R5, -R13 ;  /* 0x000000050a0c7223 */ /* 0x040fe2000001080d */
[----:B------:R-:W-:Y:S01]  /*e200*/  FFMA.FTZ R14, R10, R11, R14 ;  /* 0x0000000b0a0e7223 */ /* 0x000fe2000001000e */
        /* <DEDUP_REMOVED lines=28> */
.L_x_1842:
[----:B------:R-:W-:Y:S05]  /*e3d0*/  BSYNC B0 ;  /* 0x0000000000007941 */ /* 0x000fea0003800000 */
.L_x_1814:
        /* <DEDUP_REMOVED lines=8> */
.L_x_1811:
[----:B------:R-:W-:-:S05]  /*e460*/  IMAD.U32 R0, RZ, RZ, UR39 ;  /* 0x00000027ff007e24 */ /* 0x000fca000f8e00ff */
[----:B------:R-:W-:-:S13]  /*e470*/  ISETP.NE.AND P0, PT, R0, 0x3, PT ;  /* 0x000000030000780c */ /* 0x000fda0003f05270 */
[----:B------:R-:W-:Y:S05]  /*e480*/  @!P0 BRA `(.L_x_1859) ;  /* 0x0000000000048947 */ /* 0x000fea0003800000 */
[----:B------:R-:W-:Y:S01]  /*e490*/  BPT.TRAP 0x1 ;  /* 0x000000040000795c */ /* 0x000fe20000300000 */
.L_x_1859:
[----:B-1----:R-:W-:Y:S01]  /*e4a0*/  IMAD R8, R184, 0x8, R18 ;  /* 0x00000008b8087824 */ /* 0x002fe200078e0212 */
[----:B0--3--:R-:W-:-:S04]  /*e4b0*/  SHF.L.U32 R3, R187, 0x1f, RZ ;  /* 0x0000001fbb037819 */ /* 0x009fc800000006ff */
[----:B------:R0:W1:Y:S01]  /*e4c0*/  SYNCS.PHASECHK.TRANS64.TRYWAIT P1, [R8+URZ+0x28830], R3 ;  /* 0x02883003080075a7 */ /* 0x000062000802017f */
[----:B------:R-:W-:Y:S05]  /*e4d0*/  @!P0 BRA `(.L_x_1860) ;  /* 0x0000000000048947 */ /* 0x000fea0003800000 */
[----:B------:R-:W-:Y:S01]  /*e4e0*/  BPT.TRAP 0x1 ;  /* 0x000000040000795c */ /* 0x000fe20000300000 */
.L_x_1860:
[----:B------:R-:W-:Y:S01]  /*e4f0*/  VIADD R0, R18, 0x18400 ;  /* 0x0001840012007836 */ /* 0x000fe20000000000 */
[----:B--2---:R-:W-:Y:S02]  /*e500*/  LOP3.LUT R6, R36, 0x10000, RZ, 0xfc, !PT ;  /* 0x0001000024067812 */ /* 0x004fe400078efcff */
[----:B------:R-:W-:Y:S02]  /*e510*/  MOV R7, 0x40000040 ;  /* 0x4000004000077802 */ /* 0x000fe40000000f00 */
[----:B------:R-:W-:-:S04]  /*e520*/  SHF.R.U32.HI R0, RZ, 0x4, R0 ;  /* 0x00000004ff007819 */ /* 0x000fc80000011600 */
[----:B------:R-:W-:-:S04]  /*e530*/  LOP3.LUT R0, R0, 0x3fff, RZ, 0xc0, !PT ;  /* 0x00003fff00007812 */ /* 0x000fc800078ec0ff */
[----:B------:R-:W-:Y:S01]  /*e540*/  LOP3.LUT R9, R0, 0x10000, RZ, 0xfc, !PT ;  /* 0x0001000000097812 */ /* 0x000fe200078efcff */
[----:B-1----:R-:W-:Y:S06]  /*e550*/  @P1 BRA `(.L_x_1861) ;  /* 0x0000000000081947 */ /* 0x002fec0003800000 */
[----:B------:R-:W1:Y:S02]  /*e560*/  SYNCS.PHASECHK.TRANS64.TRYWAIT P1, [R8+URZ+0x28830], R3 ;  /* 0x02883003080075a7 */ /* 0x000e64000802017f */
[----:B-1----:R-:W-:Y:S05]  /*e570*/  @!P1 BRA `(.L_x_1862) ;  /* 0x0000019c009c9947 */ /* 0x002fea0003800000 */
.L_x_1861:
[----:B------:R-:W-:Y:S01]  /*e580*/  IMAD R4, R184, 0x800, R9 ;  /* 0x00000800b8047824 */ /* 0x000fe200078e0209 */
[----:B------:R-:W-:Y:S05]  /*e590*/  WARPSYNC.ALL ;  /* 0x0000000000007948 */ /* 0x000fea0003800000 */
[----:B------:R-:W-:Y:S01]  /*e5a0*/  IMAD.MOV.U32 R5, RZ, RZ, 0x40000040 ;  /* 0x40000040ff057424 */ /* 0x000fe200078e00ff */
[C---:B------:R-:W-:Y:S01]  /*e5b0*/  R2UR UR4, R6.reuse ;  /* 0x00000000060472ca */ /* 0x040fe200000e0000 */
[----:B-----5:R-:W-:Y:S01]  /*e5c0*/  WARPGROUP.ARRIVE ;  /* 0x00000000000079c5 */ /* 0x020fe20000000000 */
[----:B------:R-:W-:Y:S01]  /*e5d0*/  R2UR UR5, R7 ;  /* 0x00000000070572ca */ /* 0x000fe200000e0000 */
[----:B------:R-:W-:Y:S01]  /*e5e0*/  VIADD R194, R6, 0x2 ;  /* 0x0000000206c27836 */ /* 0x000fe20000000000 */
[C---:B------:R-:W-:Y:S01]  /*e5f0*/  R2UR UR6, R4.reuse ;  /* 0x00000000040672ca */ /* 0x040fe200000e0000 */
[----:B------:R-:W-:Y:S01]  /*e600*/  VIADD R10, R4, 0x2 ;  /* 0x00000002040a7836 */ /* 0x000fe20000000000 */
[----:B------:R-:W-:Y:S01]  /*e610*/  R2UR UR7, R5 ;  /* 0x00000000050772ca */ /* 0x000fe200000e0000 */
[----:B------:R-:W-:Y:S01]  /*e620*/  IMAD.MOV.U32 R195, RZ, RZ, 0x40000040 ;  /* 0x40000040ffc37424 */ /* 0x000fe200078e00ff */
[----:B------:R-:W-:Y:S01]  /*e630*/  MOV R5, 0x40000040 ;  /* 0x4000004000057802 */ /* 0x000fe20000000f00 */
[----:B------:R-:W-:-:S02]  /*e640*/  IMAD.MOV.U32 R11, RZ, RZ, 0x40000040 ;  /* 0x40000040ff0b7424 */ /* 0x000fc400078e00ff */
[C---:B------:R-:W-:Y:S02]  /*e650*/  VIADD R192, R6.reuse, 0x4 ;  /* 0x0000000406c07836 */ /* 0x040fe40000000000 */
[----:B------:R-:W-:Y:S02]  /*e660*/  IMAD.MOV.U32 R193, RZ, RZ, 0x40000040 ;  /* 0x40000040ffc17424 */ /* 0x000fe400078e00ff */
[----:B------:R-:W-:Y:S02]  /*e670*/  VIADD R190, R6, 0x6 ;  /* 0x0000000606be7836 */ /* 0x000fe40000000000 */
[----:B------:R-:W-:Y:S02]  /*e680*/  IMAD.MOV.U32 R191, RZ, RZ, 0x40000040 ;  /* 0x40000040ffbf7424 */ /* 0x000fe400078e00ff */
[----:B------:R-:W-:Y:S01]  /*e690*/  HGMMA.64x128x16.F32 R24, gdesc[UR4], RZ, !UPT, gsb0 ;  /* 0x01e00000041879f0 */ /* 0x000fe2000c0008ff */
[----:B------:R-:W-:Y:S01]  /*e6a0*/  R2UR UR4, R194 ;  /* 0x00000000c20472ca */ /* 0x000fe200000e0000 */
[----:B------:R-:W-:Y:S01]  /*e6b0*/  VIADD R20, R6, 0x400 ;  /* 0x0000040006147836 */ /* 0x000fe20000000000 */
[----:B------:R-:W-:Y:S01]  /*e6c0*/  R2UR UR5, R195 ;  /* 0x00000000c30572ca */ /* 0x000fe200000e0000 */
[----:B------:R-:W-:Y:S01]  /*e6d0*/  IMAD.MOV.U32 R21, RZ, RZ, 0x40000040 ;  /* 0x40000040ff157424 */ /* 0x000fe200078e00ff */
[----:B------:R-:W-:Y:S01]  /*e6e0*/  R2UR UR6, R10 ;  /* 0x000000000a0672ca */ /* 0x000fe200000e0000 */
[----:B------:R-:W-:Y:S01]  /*e6f0*/  VIADD R10, R4, 0x4 ;  /* 0x00000004040a7836 */ /* 0x000fe20000000000 */
[----:B------:R-:W-:Y:S01]  /*e700*/  R2UR UR7, R11 ;  /* 0x000000000b0772ca */ /* 0x000fe200000e0000 */
[----:B------:R-:W-:Y:S01]  /*e710*/  VIADD R14, R6, 0x402 ;  /* 0x00000402060e7836 */ /* 0x000fe20000000000 */
[----:B------:R-:W-:Y:S01]  /*e720*/  MOV R11, 0x40000040 ;  /* 0x40000040000b7802 */ /* 0x000fe20000000f00 */
[----:B------:R-:W-:-:S02]  /*e730*/  IMAD.MOV.U32 R15, RZ, RZ, 0x40000040 ;  /* 0x40000040ff0f7424 */ /* 0x000fc400078e00ff */
[----:B------:R-:W-:Y:S02]  /*e740*/  VIADD R12, R6, 0x404 ;  /* 0x00000404060c7836 */ /* 0x000fe40000000000 */
[----:B------:R-:W-:Y:S01]  /*e750*/  IMAD.MOV.U32 R13, RZ, RZ, 0x40000040 ;  /* 0x40000040ff0d7424 */ /* 0x000fe200078e00ff */
[----:B------:R-:W-:Y:S02]  /*e760*/  WARPGROUP.DEPBAR.LE gsb0, 0x0 ;  /* 0x00008000000079c5 */ /* 0x000fe40000010000 */
[----:B------:R-:W-:-:S06]  /*e770*/  WARPGROUP.ARRIVE ;  /* 0x00000000000079c5 */ /* 0x000fcc0000000000 */
[----:B------:R-:W-:Y:S01]  /*e780*/  HGMMA.64x128x16.F32 R24, gdesc[UR4], R24, gsb0 ;  /* 0x01e00000041879f0 */ /* 0x000fe20008000818 */
[----:B------:R-:W-:Y:S02]  /*e790*/  R2UR UR4, R192 ;  /* 0x00000000c00472ca */ /* 0x000fe400000e0000 */
[----:B------:R-:W-:Y:S02]  /*e7a0*/  R2UR UR5, R193 ;  /* 0x00000000c10572ca */ /* 0x000fe400000e0000 */
[----:B------:R-:W-:Y:S01]  /*e7b0*/  R2UR UR6, R10 ;  /* 0x000000000a0672ca */ /* 0x000fe200000e0000 */
[----:B------:R-:W-:Y:S01]  /*e7c0*/  VIADD R10, R4, 0x6 ;  /* 0x00000006040a7836 */ /* 0x000fe20000000000 */
[----:B------:R-:W-:Y:S01]  /*e7d0*/  R2UR UR7, R11 ;  /* 0x000000000b0772ca */ /* 0x000fe200000e0000 */
[----:B------:R-:W-:Y:S01]  /*e7e0*/  IMAD.MOV.U32 R11, RZ, RZ, 0x40000040 ;  /* 0x40000040ff0b7424 */ /* 0x000fe200078e00ff */
[----:B------:R-:W-:Y:S02]  /*e7f0*/  WARPGROUP.DEPBAR.LE gsb0, 0x0 ;  /* 0x00008000000079c5 */ /* 0x000fe40000010000 */
[----:B------:R-:W-:-:S09]  /*e800*/  WARPGROUP.ARRIVE ;  /* 0x00000000000079c5 */ /* 0x000fd20000000000 */
        /* <DEDUP_REMOVED lines=12> */
[----:B------:R-:W-:Y:S02]  /*e8d0*/  R2UR UR6, R10 ;  /* 0x000000000a0672ca */ /* 0x000fe400000e0000 */
[----:B------:R-:W-:Y:S01]  /*e8e0*/  R2UR UR7, R11 ;  /* 0x000000000b0772ca */ /* 0x000fe200000e0000 */
[----:B------:R-:W-:Y:S01]  /*e8f0*/  IMAD.MOV.U32 R11, RZ, RZ, 0x40000040 ;  /* 0x40000040ff0b7424 */ /* 0x000fe200078e00ff */
[----:B------:R-:W-:Y:S01]  /*e900*/  IADD3 R10, R4, 0x402, RZ ;  /* 0x00000402040a7810 */ /* 0x000fe20007ffe0ff */
[----:B------:R-:W-:-:S02]  /*e910*/  WARPGROUP.DEPBAR.LE gsb0, 0x0 ;  /* 0x00008000000079c5 */ /* 0x000fc40000010000 */
[----:B------:R-:W-:-:S08]  /*e920*/  WARPGROUP.ARRIVE ;  /* 0x00000000000079c5 */ /* 0x000fd00000000000 */
[----:B------:R-:W-:Y:S01]  /*e930*/  HGMMA.64x128x16.F32 R24, gdesc[UR4], R24, gsb0 ;  /* 0x01e00000041879f0 */ /* 0x000fe20008000818 */
[----:B------:R-:W-:Y:S02]  /*e940*/  R2UR UR4, R14 ;  /* 0x000000000e0472ca */ /* 0x000fe400000e0000 */
[----:B------:R-:W-:Y:S02]  /*e950*/  R2UR UR5, R15 ;  /* 0x000000000f0572ca */ /* 0x000fe400000e0000 */
[----:B------:R-:W-:Y:S01]  /*e960*/  R2UR UR6, R10 ;  /* 0x000000000a0672ca */ /* 0x000fe200000e0000 */
[C---:B------:R-:W-:Y:S01]  /*e970*/  VIADD R10, R4.reuse, 0x404 ;  /* 0x00000404040a7836 */ /* 0x040fe20000000000 */
[----:B------:R-:W-:Y:S01]  /*e980*/  R2UR UR7, R11 ;  /* 0x000000000b0772ca */ /* 0x000fe200000e0000 */
[----:B------:R-:W-:Y:S02]  /*e990*/  IMAD.MOV.U32 R11, RZ, RZ, 0x40000040 ;  /* 0x40000040ff0b7424 */ /* 0x000fe400078e00ff */
[----:B------:R-:W-:Y:S01]  /*e9a0*/  VIADD R4, R4, 0x406 ;  /* 0x0000040604047836 */ /* 0x000fe20000000000 */
[----:B------:R-:W-:-:S02]  /*e9b0*/  WARPGROUP.DEPBAR.LE gsb0, 0x0 ;  /* 0x00008000000079c5 */ /* 0x000fc40000010000 */
[----:B------:R-:W-:-:S07]  /*e9c0*/  WARPGROUP.ARRIVE ;  /* 0x00000000000079c5 */ /* 0x000fce0000000000 */
        /* <DEDUP_REMOVED lines=14> */
[----:B------:R-:W-:Y:S02]  /*eab0*/  WARPGROUP.DEPBAR.LE gsb0, 0x0 ;  /* 0x00008000000079c5 */ /* 0x000fe40000010000 */
[----:B------:R-:W-:-:S10]  /*eac0*/  WARPGROUP.ARRIVE ;  /* 0x00000000000079c5 */ /* 0x000fd40000000000 */
[----:B------:R-:W-:Y:S03]  /*ead0*/  HGMMA.64x128x16.F32 R24, gdesc[UR4], R24, gsb0 ;  /* 0x01e00000041879f0 */ /* 0x000fe60008000818 */
[----:B------:R-:W-:Y:S02]  /*eae0*/  WARPGROUP.DEPBAR.LE gsb0, 0x0 ;  /* 0x00008000000079c5 */ /* 0x000fe40000010000 */
[----:B------:R-:W-:Y:S05]  /*eaf0*/  @!P0 BRA `(.L_x_1863) ;  /* 0x0000000000048947 */ /* 0x000fea0003800000 */
[----:B------:R-:W-:Y:S01]  /*eb00*/  BPT.TRAP 0x1 ;  /* 0x000000040000795c */ /* 0x000fe20000300000 */
.L_x_1863:
[----:B------:R-:W2:Y:S01]  /*eb10*/  LDC R0, c[0x0][0x448] ;  /* 0x00011200ff007b82 */ /* 0x000ea20000000800 */
[----:B01----:R-:W-:Y:S01]  /*eb20*/  IMAD.IADD R3, R202, 0x1, R200 ;  /* 0x00000001ca037824 */ /* 0x003fe200078e02c8 */
[----:B------:R-:W-:Y:S01]  /*eb30*/  ULDC UR50, c[0x0][0x9dc] ;  /* 0x0002770000327ab9 */ /* 0x000fe20000000800 */
[----:B----4-:R-:W-:Y:S01]  /*eb40*/  IMAD.U32 R89, RZ, RZ, UR38 ;  /* 0x00000026ff597e24 */ /* 0x010fe2000f8e00ff */
[----:B------:R-:W-:Y:S01]  /*eb50*/  ULOP3.LUT UR4, URZ, UR50, URZ, 0x33, !UPT ;  /* 0x000000323f047292 */ /* 0x000fe2000f8e333f */
[----:B------:R-:W-:-:S03]  /*eb60*/  LEA R92, R88, 0xffffff80, 0x7 ;  /* 0xffffff80585c7811 */ /* 0x000fc600078e38ff */
[----:B------:R-:W0:Y:S01]  /*eb70*/  LDC.64 R90, c[0x0][0x9e0] ;  /* 0x00027800ff5a7b82 */ /* 0x000e220000000a00 */
[----:B--2---:R-:W-:Y:S02]  /*eb80*/  ISETP.NE.AND P1, PT, R0, 0x1, PT ;  /* 0x000000010000780c */ /* 0x004fe40003f25270 */
[----:B0-----:R-:W-:-:S11]  /*eb90*/  ISETP.GE.AND P2, PT, R91, 0x1, PT ;  /* 0x000000015b00780c */ /* 0x001fd60003f46270 */
[----:B------:R-:W0:Y:S08]  /*eba0*/  @P1 LDC R0, c[0x0][0x44c] ;  /* 0x00011300ff001b82 */ /* 0x000e300000000800 */
[----:B------:R-:W1:Y:S01]  /*ebb0*/  @P1 LDC R5, c[0x0][0x450] ;  /* 0x00011400ff051b82 */ /* 0x000e620000000800 */
[----:B0-----:R-:W-:-:S05]  /*ebc0*/  @P1 IMAD.HI.U32 R0, R3, R0, RZ ;  /* 0x0000000003001227 */ /* 0x001fca00078e00ff */
[----:B-1----:R-:W-:Y:S01]  /*ebd0*/  @P1 SHF.R.U32.HI R3, RZ, R5, R0 ;  /* 0x00000005ff031219 */ /* 0x002fe20000011600 */
[----:B------:R-:W-:Y:S02]  /*ebe0*/  IMAD.MOV.U32 R5, RZ, RZ, -0x80 ;  /* 0xffffff80ff057424 */ /* 0x000fe400078e00ff */
[----:B------:R-:W-:Y:S02]  /*ebf0*/  VIADD R0, R8, 0x28840 ;  /* 0x0002884008007836 */ /* 0x000fe40000000000 */
[----:B------:R-:W0:Y:S01]  /*ec00*/  SHFL.IDX PT, R97, R3, RZ, 0x1c1f ;  /* 0x001c1fff03617589 */ /* 0x000e2200000e0000 */
[----:B------:R-:W-:Y:S02]  /*ec10*/  IMAD R94, R88, R5, 0x80 ;  /* 0x00000080585e7424 */ /* 0x000fe400078e0205 */
[----:B------:R-:W-:-:S03]  /*ec20*/  PRMT R0, R89, 0x654, R0 ;  /* 0x0000065459007816 */ /* 0x000fc60000000000 */
[----:B------:R-:W-:Y:S01]  /*ec30*/  IADD3 R5, -R189, 0x1, R94 ;  /* 0x00000001bd057810 */ /* 0x000fe20007ffe15e */
[----:B------:R1:W-:Y:S03]  /*ec40*/  SYNCS.ARRIVE.TRANS64.RED.A1T0 RZ, [R0+URZ], RZ ;  /* 0x000000ff00ff79a7 */ /* 0x0003e6000810043f */
[----:B------:R-:W-:-:S05]  /*ec50*/  IADD3 R5, -R196, R5, R198 ;  /* 0x00000005c4057210 */ /* 0x000fca0007ffe1c6 */
[----:B------:R-:W-:Y:S01]  /*ec60*/  IMAD.IADD R89, R5, 0x1, R90 ;  /* 0x0000000105597824 */ /* 0x000fe200078e025a */
[----:B-1----:R-:W-:Y:S01]  /*ec70*/  IADD3 R0, -R189, R198, R94 ;  /* 0x000000c6bd007210 */ /* 0x002fe20007ffe15e */
[----:B------:R-:W-:-:S04]  /*ec80*/  VIADD R8, R5, UR4 ;  /* 0x0000000405087c36 */ /* 0x000fc80008000000 */
[----:B0-----:R-:W-:Y:S01]  /*ec90*/  IMAD.IADD R95, R8, 0x1, R97 ;  /* 0x00000001085f7824 */ /* 0x001fe200078e0261 */
[----:B------:R-:W-:Y:S01]  /*eca0*/  VIADDMNMX R96, R97, R89, R0, PT ;  /* 0x0000005961607246 */ /* 0x000fe20003800100 */
[----:B------:R-:W-:Y:S06]  /*ecb0*/  @!P2 BRA `(.L_x_1864) ;  /* 0x000000000050a947 */ /* 0x000fec0003800000 */
[----:B------:R-:W-:Y:S01]  /*ecc0*/  IADD3 R97, -R196, R198, R97 ;  /* 0x000000c6c4617210 */ /* 0x000fe20007ffe161 */
[----:B------:R-:W-:Y:S03]  /*ecd0*/  BSSY B0, `(.L_x_1865) ;  /* 0x000000e000007945 */ /* 0x000fe60003800000 */
        /* <DEDUP_REMOVED lines=9> */
.L_x_1866:
[----:B------:R-:W-:-:S13]  /*ed70*/  ISETP.NE.AND P3, PT, R91, 0x1, PT ;  /* 0x000000015b00780c */ /* 0x000fda0003f65270 */
[----:B------:R-:W0:Y:S02]  /*ed80*/  @P3 LDC.64 R4, c[0x0][0x9e8] ;  /* 0x00027a00ff043b82 */ /* 0x000e240000000a00 */
[----:B0-----:R-:W-:-:S05]  /*ed90*/  @P3 IMAD.HI.U32 R4, R97, R4, RZ ;  /* 0x0000000461043227 */ /* 0x001fca00078e00ff */
[----:B------:R-:W-:-:S07]  /*eda0*/  @P3 SHF.R.U32.HI R97, RZ, R5, R4 ;  /* 0x00000005ff613219 */ /* 0x000fce0000011604 */
.L_x_1867:
[----:B------:R-:W-:Y:S05]  /*edb0*/  BSYNC B0 ;  /* 0x0000000000007941 */ /* 0x000fea0003800000 */
.L_x_1865:
[----:B------:R-:W-:-:S04]  /*edc0*/  IMAD R4, R97, R91, -R92 ;  /* 0x0000005b61047224 */ /* 0x000fc800078e0a5c */
[----:B------:R-:W-:-:S05]  /*edd0*/  IMAD.IADD R4, R4, 0x1, -R189 ;  /* 0x0000000104047824 */ /* 0x000fca00078e0abd */
[----:B------:R-:W-:Y:S02]  /*ede0*/  VIMNMX R95, R95, R4, !PT ;  /* 0x000000045f5f7248 */ /* 0x000fe40007fe0100 */
[----:B------:R-:W-:-:S07]  /*edf0*/  VIADDMNMX R96, R4, R91, R96, PT ;  /* 0x0000005b04607246 */ /* 0x000fce0003800160 */
.L_x_1864:
[C---:B------:R-:W-:Y:S01]  /*ee00*/  ISETP.GE.AND P3, PT, R94.reuse, 0x2, PT ;  /* 0x000000025e00780c */ /* 0x040fe20003f66270 */
[----:B------:R-:W0:Y:S01]  /*ee10*/  SHFL.IDX PT, R3, R3, 0x1, 0x1c1f ;  /* 0x003c1f0003037f89 */ /* 0x000e2200000e0000 */
[----:B------:R-:W-:Y:S02]  /*ee20*/  ISETP.GE.AND P5, PT, R94, 0x9, PT ;  /* 0x000000095e00780c */ /* 0x000fe40003fa6270 */
[----:B------:R-:W-:Y:S02]  /*ee30*/  ISETP.GT.AND P4, PT, R95, 0x1, !P3 ;  /* 0x000000015f00780c */ /* 0x000fe40005f84270 */
[----:B------:R-:W-:Y:S02]  /*ee40*/  P2R R120, PR, RZ, 0x20 ;  /* 0x00000020ff787803 */ /* 0x000fe40000000000 */
[----:B------:R-:W-:-:S04]  /*ee50*/  ISETP.LT.OR P4, PT, R96, 0x2, P4 ;  /* 0x000000026000780c */ /* 0x000fc80002781670 */
[----:B------:R-:W-:Y:S02]  /*ee60*/  FSEL R25, R25, -INF , !P4 ;  /* 0xff80000019197808 */ /* 0x000fe40006000000 */
[----:B------:R-:W-:Y:S02]  /*ee70*/  ISETP.GT.AND P4, PT, R95, 0x8, !P5 ;  /* 0x000000085f00780c */ /* 0x000fe40006f84270 */
[----:B------:R-:W-:Y:S02]  /*ee80*/  ISETP.GE.AND P5, PT, R94, 0xa, PT ;  /* 0x0000000a5e00780c */ /* 0x000fe40003fa6270 */
[----:B------:R-:W-:Y:S02]  /*ee90*/  ISETP.LT.OR P4, PT, R96, 0x9, P4 ;  /* 0x000000096000780c */ /* 0x000fe40002781670 */
[----:B------:R-:W-:Y:S02]  /*eea0*/  P2R R119, PR, RZ, 0x20 ;  /* 0x00000020ff777803 */ /* 0x000fe40000000000 */
[----:B------:R-:W-:-:S02]  /*eeb0*/  FSEL R28, R28, -INF , !P4 ;  /* 0xff8000001c1c7808 */ /* 0x000fc40006000000 */
[----:B------:R-:W-:Y:S01]  /*eec0*/  ISETP.GT.AND P4, PT, R95, 0x9, !P5 ;  /* 0x000000095f00780c */ /* 0x000fe20006f84270 */
[----:B0-----:R-:W-:Y:S01]  /*eed0*/  IMAD.IADD R8, R8, 0x1, R3 ;  /* 0x0000000108087824 */ /* 0x001fe200078e0203 */
[----:B------:R-:W-:Y:S02]  /*eee0*/  ISETP.GE.AND P5, PT, R94, 0x11, PT ;  /* 0x000000115e00780c */ /* 0x000fe40003fa6270 */
[----:B------:R-:W-:Y:S02]  /*eef0*/  ISETP.LT.OR P4, PT, R96, 0xa, P4 ;  /* 0x0000000a6000780c */ /* 0x000fe40002781670 */
[----:B------:R-:W-:Y:S02]  /*ef00*/  P2R R118, PR, RZ, 0x20 ;  /* 0x00000020ff767803 */ /* 0x000fe40000000000 */
[----:B------:R-:W-:Y:S02]  /*ef10*/  FSEL R29, R29, -INF , !P4 ;  /* 0xff8000001d1d7808 */ /* 0x000fe40006000000 */
[----:B------:R-:W-:-:S02]  /*ef20*/  ISETP.GT.AND P4, PT, R95, 0x10, !P5 ;  /* 0x000000105f00780c */ /* 0x000fc40006f84270 */
[----:B------:R-:W-:Y:S02]  /*ef30*/  ISETP.GE.AND P5, PT, R94, 0x12, PT ;  /* 0x000000125e00780c */ /* 0x000fe40003fa6270 */
[----:B------:R-:W-:Y:S02]  /*ef40*/  ISETP.LT.OR P4, PT, R96, 0x11, P4 ;  /* 0x000000116000780c */ /* 0x000fe40002781670 */
[----:B------:R-:W-:Y:S02]  /*ef50*/  P2R R117, PR, RZ, 0x20 ;  /* 0x00000020ff757803 */ /* 0x000fe40000000000 */
[----:B------:R-:W-:Y:S02]  /*ef60*/  FSEL R32, R32, -INF , !P4 ;  /* 0xff80000020207808 */ /* 0x000fe40006000000 */
[----:B------:R-:W-:Y:S02]  /*ef70*/  ISETP.GT.AND P4, PT, R95, 0x11, !P5 ;  /* 0x000000115f00780c */ /* 0x000fe40006f84270 */
[----:B------:R-:W-:-:S02]  /*ef80*/  ISETP.GE.AND P5, PT, R94, 0x19, PT ;  /* 0x000000195e00780c */ /* 0x000fc40003fa6270 */
[----:B------:R-:W-:Y:S02]  /*ef90*/  ISETP.LT.OR P4, PT, R96, 0x12, P4 ;  /* 0x000000126000780c */ /* 0x000fe40002781670 */
[----:B------:R-:W-:Y:S02]  /*efa0*/  P2R R122, PR, RZ, 0x20 ;  /* 0x00000020ff7a7803 */ /* 0x000fe40000000000 */
[----:B------:R-:W-:Y:S02]  /*efb0*/  FSEL R33, R33, -INF , !P4 ;  /* 0xff80000021217808 */ /* 0x000fe40006000000 */
[----:B------:R-:W-:Y:S02]  /*efc0*/  ISETP.GT.AND P4, PT, R95, 0x18, !P5 ;  /* 0x000000185f00780c */ /* 0x000fe40006f84270 */
[----:B------:R-:W-:Y:S02]  /*efd0*/  ISETP.GE.AND P5, PT, R94, 0x1a, PT ;  /* 0x0000001a5e00780c */ /* 0x000fe40003fa6270 */
[----:B------:R-:W-:-:S02]  /*efe0*/  ISETP.LT.OR P4, PT, R96, 0x19, P4 ;  /* 0x000000196000780c */ /* 0x000fc40002781670 */
[----:B------:R-:W-:Y:S02]  /*eff0*/  P2R R116, PR, RZ, 0x20 ;  /* 0x00000020ff747803 */ /* 0x000fe40000000000 */
[----:B------:R-:W-:Y:S02]  /*f000*/  FSEL R36, R36, -INF , !P4 ;  /* 0xff80000024247808 */ /* 0x000fe40006000000 */
[----:B------:R-:W-:Y:S02]  /*f010*/  ISETP.GT.AND P4, PT, R95, 0x19, !P5 ;  /* 0x000000195f00780c */ /* 0x000fe40006f84270 */
[----:B------:R-:W-:Y:S02]  /*f020*/  ISETP.GE.AND P5, PT, R94, 0x21, PT ;  /* 0x000000215e00780c */ /* 0x000fe40003fa6270 */
[----:B------:R-:W-:Y:S02]  /*f030*/  ISETP.LT.OR P4, PT, R96, 0x1a, P4 ;  /* 0x0000001a6000780c */ /* 0x000fe40002781670 */
[----:B------:R-:W-:-:S02]  /*f040*/  P2R R115, PR, RZ, 0x20 ;  /* 0x00000020ff737803 */ /* 0x000fc40000000000 */
[----:B------:R-:W-:Y:S02]  /*f050*/  FSEL R37, R37, -INF , !P4 ;  /* 0xff80000025257808 */ /* 0x000fe40006000000 */
[----:B------:R-:W-:Y:S02]  /*f060*/  ISETP.GT.AND P4, PT, R95, 0x20, !P5 ;  /* 0x000000205f00780c */ /* 0x000fe40006f84270 */
[----:B------:R-:W-:Y:S02]  /*f070*/  ISETP.GE.AND P5, PT, R94, 0x22, PT ;  /* 0x000000225e00780c */ /* 0x000fe40003fa6270 */
[----:B------:R-:W-:Y:S02]  /*f080*/  ISETP.LT.OR P4, PT, R96, 0x21, P4 ;  /* 0x000000216000780c */ /* 0x000fe40002781670 */
[----:B------:R-:W-:Y:S02]  /*f090*/  P2R R114, PR, RZ, 0x20 ;  /* 0x00000020ff727803 */ /* 0x000fe40000000000 */
[----:B------:R-:W-:-:S02]  /*f0a0*/  FSEL R40, R40, -INF , !P4 ;  /* 0xff80000028287808 */ /* 0x000fc40006000000 */
[----:B------:R-:W-:Y:S02]  /*f0b0*/  ISETP.GT.AND P4, PT, R95, 0x21, !P5 ;  /* 0x000000215f00780c */ /* 0x000fe40006f84270 */
        /* <DEDUP_REMOVED lines=95> */
[----:B------:R-:W-:Y:S02]  /*f6b0*/  VIADDMNMX R0, R3, R89, R0, PT ;  /* 0x0000005903007246 */ /* 0x000fe40003800100 */
        /* <DEDUP_REMOVED lines=17> */
[----:B------:R-:W-:-:S04]  /*f7d0*/  ISETP.GT.AND P6, PT, R95, 0x79, !P6 ;  /* 0x000000795f00780c */ /* 0x000fc800077c4270 */
[----:B------:R-:W-:-:S04]  /*f7e0*/  ISETP.LT.OR P6, PT, R96, 0x7a, P6 ;  /* 0x0000007a6000780c */ /* 0x000fc800037c1670 */
[----:B------:R-:W-:Y:S01]  /*f7f0*/  FSEL R85, R85, -INF , !P6 ;  /* 0xff80000055557808 */ /* 0x000fe20007000000 */
[----:B------:R-:W-:Y:S08]  /*f800*/  @!P2 BRA `(.L_x_1868) ;  /* 0x000000000050a947 */ /* 0x000ff00003800000 */
        /* <DEDUP_REMOVED lines=11> */
.L_x_1870:
[----:B------:R-:W-:-:S13]  /*f8c0*/  ISETP.NE.AND P6, PT, R91, 0x1, PT ;  /* 0x000000015b00780c */ /* 0x000fda0003fc5270 */
[----:B------:R-:W0:Y:S02]  /*f8d0*/  @P6 LDC.64 R4, c[0x0][0x9e8] ;  /* 0x00027a00ff046b82 */ /* 0x000e240000000a00 */
[----:B0-----:R-:W-:-:S05]  /*f8e0*/  @P6 IMAD.HI.U32 R4, R3, R4, RZ ;  /* 0x0000000403046227 */ /* 0x001fca00078e00ff */
[----:B------:R-:W-:-:S07]  /*f8f0*/  @P6 SHF.R.U32.HI R3, RZ, R5, R4 ;  /* 0x00000005ff036219 */ /* 0x000fce0000011604 */
.L_x_1871:
[----:B------:R-:W-:Y:S05]  /*f900*/  BSYNC B0 ;  /* 0x0000000000007941 */ /* 0x000fea0003800000 */
.L_x_1869:
[----:B------:R-:W-:-:S05]  /*f910*/  IMAD R92, R3, R91, -R92 ;  /* 0x0000005b035c7224 */ /* 0x000fca00078e0a5c */
[----:B------:R-:W-:-:S04]  /*f920*/  IADD3 R3, -R189, R92, RZ ;  /* 0x0000005cbd037210 */ /* 0x000fc80007ffe1ff */
[----:B------:R-:W-:Y:S02]  /*f930*/  VIMNMX R8, R8, R3, !PT ;  /* 0x0000000308087248 */ /* 0x000fe40007fe0100 */
[----:B------:R-:W-:-:S07]  /*f940*/  VIADDMNMX R0, R3, R91, R0, PT ;  /* 0x0000005b03007246 */ /* 0x000fce0003800100 */
.L_x_1868:
[----:B------:R-:W-:Y:S01]  /*f950*/  ISETP.GT.AND P3, PT, R8, 0x1, !P3 ;  /* 0x000000010800780c */ /* 0x000fe20005f64270 */
[----:B------:R-:W-:Y:S01]  /*f960*/  ULDC UR51, c[0x0][0x988] ;  /* 0x0002620000337ab9 */ /* 0x000fe20000000800 */
[----:B------:R-:W-:Y:S02]  /*f970*/  ISETP.NE.AND P6, PT, R122, RZ, PT ;  /* 0x000000ff7a00720c */ /* 0x000fe40003fc5270 */
        /* <DEDUP_REMOVED lines=17> */
[----:B------:R-:W-:Y:S02]  /*fa90*/  ISETP.NE.AND P3, PT, R118, RZ, PT ;  /* 0x000000ff7600720c */ /* 0x000fe40003f65270 */
[----:B------:R-:W-:Y:S02]  /*faa0*/  FMNMX.FTZ R4, R40, R3, !PT ;  /* 0x0000000328047209 */ /* 0x000fe40007810000 */
[----:B------:R-:W-:Y:S02]  /*fab0*/  ISETP.GT.AND P3, PT, R8, 0x10, !P3 ;  /* 0x000000100800780c */ /* 0x000fe40005f64270 */
[----:B------:R-:W-:Y:S02]  /*fac0*/  FMNMX.FTZ R3, R41, R4, !PT ;  /* 0x0000000429037209 */ /* 0x000fe40007810000 */
        /* <DEDUP_REMOVED lines=55> */
[----:B------:R-:W-:Y:S01]  /*fe40*/  ISETP.GT.AND P4, PT, R8, 0x71, !P4 ;  /* 0x000000710800780c */ /* 0x000fe20006784270 */
[----:B------:R-:W0:Y:S01]  /*fe50*/  SHFL.BFLY PT, R4, R5, 0x2, 0x1f ;  /* 0x0c401f0005047f89 */ /* 0x000e2200000e0000 */
[----:B------:R-:W-:Y:S02]  /*fe60*/  FSEL R50, R50, -INF , !P3 ;  /* 0xff80000032327808 */ /* 0x000fe40005800000 */
[----:B------:R-:W-:Y:S02]  /*fe70*/  ISETP.NE.AND P3, PT, R110, RZ, PT ;  /* 0x000000ff6e00720c */ /* 0x000fe40003f65270 */
[C---:B------:R-:W-:Y:S02]  /*fe80*/  ISETP.GT.AND P5, PT, R8.reuse, 0x78, !P5 ;  /* 0x000000780800780c */ /* 0x040fe40006fa4270 */
[----:B------:R-:W-:Y:S02]  /*fe90*/  ISETP.GT.AND P3, PT, R8, 0x31, !P3 ;  /* 0x000000310800780c */ /* 0x000fe40005f64270 */
[----:B------:R-:W-:-:S02]  /*fea0*/  ISETP.LT.OR P4, PT, R0, 0x72, P4 ;  /* 0x000000720000780c */ /* 0x000fc40002781670 */
        /* <DEDUP_REMOVED lines=11> */
[----:B------:R-:W0:Y:S03]  /*ff60*/  SHFL.BFLY PT, R4, R89, 0x1, 0x1f ;  /* 0x0c201f0059047f89 */ /* 0x000e2600000e0000 */
[----:B------:R-:W-:-:S04]  /*ff70*/  ISETP.GT.AND P3, PT, R8, 0x39, !P3 ;  /* 0x000000390800780c */ /* 0x000fc80005f64270 */
[----:B------:R-:W-:-:S04]  /*ff80*/  ISETP.LT.OR P3, PT, R0, 0x3a, P3 ;  /* 0x0000003a0000780c */ /* 0x000fc80001f61670 */
[----:B------:R-:W-:Y:S02]  /*ff90*/  FSEL R55, R55, -INF , !P3 ;  /* 0xff80000037377808 */ /* 0x000fe40005800000 */
[----:B------:R-:W-:-:S04]  /*ffa0*/  ISETP.NE.AND P3, PT, R107, RZ, PT ;  /* 0x000000ff6b00720c */ /* 0x000fc80003f65270 */
[----:B------:R-:W-:-:S04]  /*ffb0*/  ISETP.GT.AND P3, PT, R8, 0x40, !P3 ;  /* 0x000000400800780c */ /* 0x000fc80005f64270 */
[----:B------:R-:W-:Y:S02]  /*ffc0*/  ISETP.LT.OR P3, PT, R0, 0x41, P3 ;  /* 0x000000410000780c */ /* 0x000fe40001f61670 */
[----:B0-----:R-:W-:Y:S02]  /*ffd0*/  FMNMX.FTZ R3, R89, R4, !PT ;  /* 0x0000000459037209 */ /* 0x001fe40007810000 */
[----:B------:R-:W-:Y:S02]  /*ffe0*/  FSEL R58, R58, -INF , !P3 ;  /* 0xff8000003a3a7808 */ /* 0x000fe40005800000 */
[----:B------:R-:W-:Y:S01]  /*fff0*/  ISETP.GT.AND P3, PT, R8, 0x41, !P6 ;  /* 0x000000410800780c */ /* 0x000fe20007764270 */
[----:B------:R-:W-:Y:S01]  /*10000*/  FMUL.FTZ R4, R3, UR51 ;  /* 0x0000003303047c20 */ /* 0x000fe20008410000 */
[----:B------:R-:W-:Y:S02]  /*10010*/  ISETP.NE.AND P6, PT, R124, RZ, PT ;  /* 0x000000ff7c00720c */ /* 0x000fe40003fc5270 */
        /* <DEDUP_REMOVED lines=44> */
[----:B------:R-:W-:-:S04]  /*102e0*/  ISETP.LT.OR P3, PT, R0, 0x71, P3 ;  /* 0x000000710000780c */ /* 0x000fc80001f61670 */
[----:B------:R-:W-:Y:S02]  /*102f0*/  FSEL R82, R82, -INF , !P3 ;  /* 0xff80000052527808 */ /* 0x000fe40005800000 */
[----:B------:R-:W-:-:S04]  /*10300*/  FSETP.NEU.FTZ.AND P3, PT, R3, -INF , PT ;  /* 0xff8000000300780b */ /* 0x000fc80003f7d000 */
[----:B------:R-:W-:Y:S02]  /*10310*/  FSEL R4, R4, RZ, P3 ;  /* 0x000000ff04047208 */ /* 0x000fe40001800000 */
[----:B------:R-:W-:Y:S02]  /*10320*/  ISETP.GT.AND P3, PT, R8, RZ, !P6 ;  /* 0x000000ff0800720c */ /* 0x000fe40007764270 */
[----:B------:R-:W-:Y:S01]  /*10330*/  ISETP.NE.AND P6, PT, R94, RZ, PT ;  /* 0x000000ff5e00720c */ /* 0x000fe20003fc5270 */
[--C-:B------:R-:W-:Y:S01]  /*10340*/  FFMA.FTZ R5, R25, UR51, -R4.reuse ;  /* 0x0000003319057c23 */ /* 0x100fe20008010804 */
[----:B------:R-:W-:Y:S01]  /*10350*/  ISETP.LT.OR P3, PT, R0, 0x1, P3 ;  /* 0x000000010000780c */ /* 0x000fe20001f61670 */
[--C-:B------:R-:W-:Y:S01]  /*10360*/  FFMA.FTZ R25, R29, UR51, -R4.reuse ;  /* 0x000000331d197c23 */ /* 0x100fe20008010804 */
[--C-:B------:R-:W-:Y:S01]  /*10370*/  FFMA.FTZ R180, R24, UR51, -R4.reuse ;  /* 0x0000003318b47c23 */ /* 0x100fe20008010804 */
[--C-:B------:R-:W-:Y:S01]  /*10380*/  FFMA.FTZ R182, R28, UR51, -R4.reuse ;  /* 0x000000331cb67c23 */ /* 0x100fe20008010804 */
[----:B------:R-:W-:Y:S01]  /*10390*/  FSEL R26, R26, -INF , !P3 ;  /* 0xff8000001a1a7808 */ /* 0x000fe20005800000 */
[--C-:B------:R-:W-:Y:S01]  /*103a0*/  FFMA.FTZ R28, R33, UR51, -R4.reuse ;  /* 0x00000033211c7c23 */ /* 0x100fe20008010804 */
[--C-:B------:R-:W-:Y:S01]  /*103b0*/  FFMA.FTZ R176, R32, UR51, -R4.reuse ;  /* 0x0000003320b07c23 */ /* 0x100fe20008010804 */
        /* <DEDUP_REMOVED lines=15> */
[--C-:B------:R-:W-:Y:S01]  /*104b0*/  FFMA.FTZ R164, R56, UR51, -R4.reuse ;  /* 0x0000003338a47c23 */ /* 0x100fe20008010804 */
[--C-:B------:R-:W-:Y:S01]  /*104c0*/  FFMA.FTZ R166, R60, UR51, -R4.reuse ;  /* 0x000000333ca67c23 */ /* 0x100fe20008010804 */
[----:B------:R-:W-:Y:S01]  /*104d0*/  FMNMX.FTZ R33, R35, R24, !PT ;  /* 0x0000001823217209 */ /* 0x000fe20007810000 */
[----:B------:R1:W-:Y:S01]  /*104e0*/  MUFU.EX2 R29, R28 ;  /* 0x0000001c001d7308 */ /* 0x0003e20000000800 */
[--C-:B------:R-:W-:Y:S01]  /*104f0*/  FFMA.FTZ R160, R64, UR51, -R4.reuse ;  /* 0x0000003340a07c23 */ /* 0x100fe20008010804 */
[--C-:B------:R-:W-:Y:S01]  /*10500*/  FFMA.FTZ R162, R68, UR51, -R4.reuse ;  /* 0x0000003344a27c23 */ /* 0x100fe20008010804 */
[----:B------:R-:W-:Y:S01]  /*10510*/  FMNMX.FTZ R24, R38, R33, !PT ;  /* 0x0000002126187209 */ /* 0x000fe20007810000 */
[--C-:B------:R-:W-:Y:S01]  /*10520*/  FFMA.FTZ R156, R72, UR51, -R4.reuse ;  /* 0x00000033489c7c23 */ /* 0x100fe20008010804 */
[--C-:B------:R-:W-:Y:S01]  /*10530*/  FFMA.FTZ R158, R76, UR51, -R4.reuse ;  /* 0x000000334c9e7c23 */ /* 0x100fe20008010804 */
[--C-:B------:R-:W-:Y:S01]  /*10540*/  FFMA.FTZ R152, R80, UR51, -R4.reuse ;  /* 0x0000003350987c23 */ /* 0x100fe20008010804 */
[----:B------:R-:W-:Y:S01]  /*10550*/  FMNMX.FTZ R33, R39, R24, !PT ;  /* 0x0000001827217209 */ /* 0x000fe20007810000 */
[----:B------:R-:W2:Y:S01]  /*10560*/  MUFU.EX2 R182, R182 ;  /* 0x000000b600b67308 */ /* 0x000ea20000000800 */
[--C-:B-1----:R-:W-:Y:S01]  /*10570*/  FFMA.FTZ R28, R41, UR51, -R4.reuse ;  /* 0x00000033291c7c23 */ /* 0x102fe20008010804 */
[----:B------:R-:W-:Y:S01]  /*10580*/  FFMA.FTZ R154, R84, UR51, -R4 ;  /* 0x00000033549a7c23 */ /* 0x000fe20008010804 */
[----:B------:R-:W-:Y:S01]  /*10590*/  FMNMX.FTZ R24, R42, R33, !PT ;  /* 0x000000212a187209 */ /* 0x000fe20007810000 */
[----:B------:R-:W1:Y:S03]  /*105a0*/  @P1 LDC R48, c[0x0][0x450] ;  /* 0x00011400ff301b82 */ /* 0x000e660000000800 */
[----:B------:R-:W-:Y:S01]  /*105b0*/  FMNMX.FTZ R37, R43, R24, !PT ;  /* 0x000000182b257209 */ /* 0x000fe20007810000 */
[----:B------:R3:W-:Y:S03]  /*105c0*/  MUFU.EX2 R33, R32 ;  /* 0x0000002000217308 */ /* 0x0007e60000000800 */
[----:B------:R-:W-:-:S04]  /*105d0*/  FMNMX.FTZ R24, R46, R37, !PT ;  /* 0x000000252e187209 */ /* 0x000fc80007810000 */
[----:B------:R-:W-:Y:S01]  /*105e0*/  FMNMX.FTZ R37, R47, R24, !PT ;  /* 0x000000182f257209 */ /* 0x000fe20007810000 */
[----:B------:R-:W4:Y:S01]  /*105f0*/  MUFU.EX2 R25, R25 ;  /* 0x0000001900197308 */ /* 0x000f220000000800 */
[----:B---3--:R-:W-:Y:S02]  /*10600*/  FFMA.FTZ R32, R45, UR51, -R4 ;  /* 0x000000332d207c23 */ /* 0x008fe40008010804 */
[----:B------:R-:W-:-:S04]  /*10610*/  FMNMX.FTZ R24, R50, R37, !PT ;  /* 0x0000002532187209 */ /* 0x000fc80007810000 */
[----:B------:R-:W-:Y:S01]  /*10620*/  FMNMX.FTZ R41, R51, R24, !PT ;  /* 0x0000001833297209 */ /* 0x000fe20007810000 */
[----:B------:R3:W-:Y:S03]  /*10630*/  MUFU.EX2 R37, R28 ;  /* 0x0000001c00257308 */ /* 0x0007e60000000800 */
[----:B------:R-:W-:-:S04]  /*10640*/  FMNMX.FTZ R24, R54, R41, !PT ;  /* 0x0000002936187209 */ /* 0x000fc80007810000 */
[----:B------:R-:W-:Y:S01]  /*10650*/  FMNMX.FTZ R41, R55, R24, !PT ;  /* 0x0000001837297209 */ /* 0x000fe20007810000 */
[----:B------:R-:W5:Y:S01]  /*10660*/  MUFU.EX2 R176, R176 ;  /* 0x000000b000b07308 */ /* 0x000f620000000800 */
[----:B---3--:R-:W-:Y:S02]  /*10670*/  FFMA.FTZ R28, R49, UR51, -R4 ;  /* 0x00000033311c7c23 */ /* 0x008fe40008010804 */
[----:B------:R-:W-:-:S04]  /*10680*/  FMNMX.FTZ R24, R58, R41, !PT ;  /* 0x000000293a187209 */ /* 0x000fc80007810000 */
[----:B------:R-:W-:Y:S01]  /*10690*/  FMNMX.FTZ R45, R59, R24, !PT ;  /* 0x000000183b2d7209 */ /* 0x000fe20007810000 */
[----:B------:R3:W-:Y:S03]  /*106a0*/  MUFU.EX2 R41, R32 ;  /* 0x0000002000297308 */ /* 0x0007e60000000800 */
[----:B------:R-:W-:-:S04]  /*106b0*/  FMNMX.FTZ R24, R62, R45, !PT ;  /* 0x0000002d3e187209 */ /* 0x000fc80007810000 */
[----:B------:R-:W-:Y:S01]  /*106c0*/  FMNMX.FTZ R45, R63, R24, !PT ;  /* 0x000000183f2d7209 */ /* 0x000fe20007810000 */
[----:B------:R-:W1:Y:S01]  /*106d0*/  MUFU.EX2 R178, R178 ;  /* 0x000000b200b27308 */ /* 0x000e620000000800 */
[----:B---3--:R-:W-:Y:S02]  /*106e0*/  FFMA.FTZ R32, R53, UR51, -R4 ;  /* 0x0000003335207c23 */ /* 0x008fe40008010804 */
[----:B------:R-:W-:-:S04]  /*106f0*/  FMNMX.FTZ R24, R66, R45, !PT ;  /* 0x0000002d42187209 */ /* 0x000fc80007810000 */
[----:B------:R-:W-:Y:S01]  /*10700*/  FMNMX.FTZ R49, R67, R24, !PT ;  /* 0x0000001843317209 */ /* 0x000fe20007810000 */
[----:B------:R-:W3:Y:S03]  /*10710*/  MUFU.EX2 R172, R172 ;  /* 0x000000ac00ac7308 */ /* 0x000ee60000000800 */
        /* <DEDUP_REMOVED lines=8> */
[----:B------:R-:W-:Y:S01]  /*107a0*/  FFMA.FTZ R24, R57, UR51, -R4 ;  /* 0x0000003339187c23 */ /* 0x000fe20008010804 */
[----:B------:R-:W-:Y:S02]  /*107b0*/  MUFU.EX2 R168, R168 ;  /* 0x000000a800a87308 */ /* 0x000fe40000000800 */
[----:B------:R-:W-:-:S04]  /*107c0*/  FMNMX.FTZ R8, R82, R53, !PT ;  /* 0x0000003552087209 */ /* 0x000fc80007810000 */
[----:B------:R-:W-:Y:S02]  /*107d0*/  FMNMX.FTZ R57, R83, R8, !PT ;  /* 0x0000000853397209 */ /* 0x000fe40007810000 */
[----:B------:R2:W-:Y:S02]  /*107e0*/  MUFU.EX2 R53, R24 ;  /* 0x0000001800357308 */ /* 0x0005e40000000800 */
[----:B------:R-:W-:Y:S01]  /*107f0*/  FMNMX.FTZ R0, R86, R57, !PT ;  /* 0x0000003956007209 */ /* 0x000fe20007810000 */
[--C-:B------:R-:W-:Y:S01]  /*10800*/  FFMA.FTZ R57, R61, UR51, -R4.reuse ;  /* 0x000000333d397c23 */ /* 0x100fe20008010804 */
[--C-:B------:R-:W-:Y:S01]  /*10810*/  FFMA.FTZ R61, R65, UR51, -R4.reuse ;  /* 0x00000033413d7c23 */ /* 0x100fe20008010804 */
[--C-:B------:R-:W-:Y:S01]  /*10820*/  FFMA.FTZ R65, R69, UR51, -R4.reuse ;  /* 0x0000003345417c23 */ /* 0x100fe20008010804 */
[----:B------:R-:W-:Y:S01]  /*10830*/  FMNMX.FTZ R0, R87, R0, !PT ;  /* 0x0000000057007209 */ /* 0x000fe20007810000 */
[--C-:B------:R-:W-:Y:S01]  /*10840*/  FFMA.FTZ R69, R73, UR51, -R4.reuse ;  /* 0x0000003349457c23 */ /* 0x100fe20008010804 */
[--C-:B------:R-:W-:Y:S01]  /*10850*/  FFMA.FTZ R73, R77, UR51, -R4.reuse ;  /* 0x000000334d497c23 */ /* 0x100fe20008010804 */
[--C-:B------:R-:W-:Y:S01]  /*10860*/  FFMA.FTZ R77, R81, UR51, -R4.reuse ;  /* 0x00000033514d7c23 */ /* 0x100fe20008010804 */
[----:B------:R-:W-:Y:S01]  /*10870*/  FFMA.FTZ R81, R85, UR51, -R4 ;  /* 0x0000003355517c23 */ /* 0x000fe20008010804 */
[----:B------:R-:W0:Y:S01]  /*10880*/  SHFL.BFLY PT, R89, R0, 0x2, 0x1f ;  /* 0x0c401f0000597f89 */ /* 0x000e2200000e0000 */
[----:B------:R-:W-:Y:S08]  /*10890*/  MUFU.EX2 R170, R170 ;  /* 0x000000aa00aa7308 */ /* 0x000ff00000000800 */
[----:B------:R1:W-:Y:S08]  /*108a0*/  MUFU.EX2 R49, R32 ;  /* 0x0000002000317308 */ /* 0x0003f00000000800 */
        /* <DEDUP_REMOVED lines=18> */
[--C-:B--2---:R-:W-:Y:S01]  /*109d0*/  FFMA.FTZ R24, R31, UR51, -R8.reuse ;  /* 0x000000331f187c23 */ /* 0x104fe20008010808 */
[----:B------:R-:W-:Y:S01]  /*109e0*/  FADD.FTZ R38, R182, R27 ;  /* 0x0000001bb6267221 */ /* 0x000fe20000010000 */
[----:B------:R-:W-:Y:S01]  /*109f0*/  MUFU.EX2 R181, R181 ;  /* 0x000000b500b57308 */ /* 0x000fe20000000800 */
[--C-:B------:R-:W-:Y:S01]  /*10a00*/  FFMA.FTZ R177, R34, UR51, -R8.reuse ;  /* 0x0000003322b17c23 */ /* 0x100fe20008010808 */
[----:B------:R-:W-:Y:S01]  /*10a10*/  FFMA.FTZ R26, R35, UR51, -R8 ;  /* 0x00000033231a7c23 */ /* 0x000fe20008010808 */
[----:B----4-:R-:W-:Y:S01]  /*10a20*/  FADD.FTZ R27, R25, R38 ;  /* 0x00000026191b7221 */ /* 0x010fe20000010000 */
[--C-:B------:R-:W-:Y:S01]  /*10a30*/  FFMA.FTZ R173, R42, UR51, -R8.reuse ;  /* 0x000000332aad7c23 */ /* 0x100fe20008010808 */
[--C-:B------:R-:W-:Y:S01]  /*10a40*/  FFMA.FTZ R28, R39, UR51, -R8.reuse ;  /* 0x00000033271c7c23 */ /* 0x100fe20008010808 */
[----:B------:R-:W0:Y:S01]  /*10a50*/  @P1 LDC R35, c[0x0][0x44c] ;  /* 0x00011300ff231b82 */ /* 0x000e220000000800 */
[----:B-----5:R-:W-:Y:S01]  /*10a60*/  FADD.FTZ R40, R176, R27 ;  /* 0x0000001bb0287221 */ /* 0x020fe20000010000 */
[----:B------:R-:W2:Y:S01]  /*10a70*/  MUFU.EX2 R4, R4 ;  /* 0x0000000400047308 */ /* 0x000ea20000000800 */
[--C-:B------:R-:W-:Y:S01]  /*10a80*/  FFMA.FTZ R30, R43, UR51, -R8.reuse ;  /* 0x000000332b1e7c23 */ /* 0x100fe20008010808 */
[----:B------:R-:W-:Y:S01]  /*10a90*/  FFMA.FTZ R175, R46, UR51, -R8 ;  /* 0x000000332eaf7c23 */ /* 0x000fe20008010808 */
[----:B------:R-:W-:Y:S01]  /*10aa0*/  FADD.FTZ R27, R29, R40 ;  /* 0x000000281d1b7221 */ /* 0x000fe20000010000 */
[--C-:B-1----:R-:W-:Y:S01]  /*10ab0*/  FFMA.FTZ R32, R47, UR51, -R8.reuse ;  /* 0x000000332f207c23 */ /* 0x102fe20008010808 */
[--C-:B------:R-:W-:Y:S01]  /*10ac0*/  FFMA.FTZ R169, R50, UR51, -R8.reuse ;  /* 0x0000003332a97c23 */ /* 0x100fe20008010808 */
[--C-:B------:R-:W-:Y:S01]  /*10ad0*/  FFMA.FTZ R34, R51, UR51, -R8.reuse ;  /* 0x0000003333227c23 */ /* 0x100fe20008010808 */
[----:B------:R-:W-:Y:S01]  /*10ae0*/  FADD.FTZ R40, R178, R27 ;  /* 0x0000001bb2287221 */ /* 0x000fe20000010000 */
[----:B------:R-:W1:Y:S01]  /*10af0*/  MUFU.EX2 R183, R183 ;  /* 0x000000b700b77308 */ /* 0x000e620000000800 */
[----:B------:R-:W-:Y:S01]  /*10b00*/  FFMA.FTZ R171, R54, UR51, -R8 ;  /* 0x0000003336ab7c23 */ /* 0x000fe20008010808 */
[----:B------:R-:W-:-:S02]  /*10b10*/  IMAD.MOV.U32 R50, RZ, RZ, R200 ;  /* 0x000000ffff327224 */ /* 0x000fc400078e00c8 */
[----:B------:R-:W-:Y:S01]  /*10b20*/  FADD.FTZ R31, R33, R40 ;  /* 0x00000028211f7221 */ /* 0x000fe20000010000 */
[--C-:B------:R-:W-:Y:S01]  /*10b30*/  FFMA.FTZ R36, R55, UR51, -R8.reuse ;  /* 0x0000003337247c23 */ /* 0x100fe20008010808 */
[--C-:B------:R-:W-:Y:S01]  /*10b40*/  FFMA.FTZ R165, R58, UR51, -R8.reuse ;  /* 0x000000333aa57c23 */ /* 0x100fe20008010808 */
[----:B------:R-:W-:Y:S01]  /*10b50*/  FFMA.FTZ R38, R59, UR51, -R8 ;  /* 0x000000333b267c23 */ /* 0x000fe20008010808 */
[----:B---3--:R-:W-:Y:S01]  /*10b60*/  FADD.FTZ R44, R172, R31 ;  /* 0x0000001fac2c7221 */ /* 0x008fe20000010000 */
[----:B------:R-:W3:Y:S01]  /*10b70*/  MUFU.EX2 R24, R24 ;  /* 0x0000001800187308 */ /* 0x000ee20000000800 */
[----:B--2---:R-:W-:Y:S01]  /*10b80*/  FADD.FTZ R42, R181, R4 ;  /* 0x00000004b52a7221 */ /* 0x004fe20000010000 */
[----:B------:R-:W-:Y:S01]  /*10b90*/  FFMA.FTZ R167, R62, UR51, -R8 ;  /* 0x000000333ea77c23 */ /* 0x000fe20008010808 */
[----:B------:R-:W-:Y:S01]  /*10ba0*/  FADD.FTZ R31, R37, R44 ;  /* 0x0000002c251f7221 */ /* 0x000fe20000010000 */
[--C-:B------:R-:W-:Y:S01]  /*10bb0*/  FFMA.FTZ R40, R63, UR51, -R8.reuse ;  /* 0x000000333f287c23 */ /* 0x100fe20008010808 */
[----:B------:R-:W-:Y:S01]  /*10bc0*/  FFMA.FTZ R161, R66, UR51, -R8 ;  /* 0x0000003342a17c23 */ /* 0x000fe20008010808 */
[----:B0-----:R-:W-:-:S04]  /*10bd0*/  @P1 IMAD.HI.U32 R35, R200, R35, RZ ;  /* 0x00000023c8231227 */ /* 0x001fc800078e00ff */
[----:B------:R-:W-:Y:S01]  /*10be0*/  FFMA.FTZ R163, R70, UR51, -R8 ;  /* 0x0000003346a37c23 */ /* 0x000fe20008010808 */
[----:B------:R-:W0:Y:S01]  /*10bf0*/  MUFU.EX2 R177, R177 ;  /* 0x000000b100b17308 */ /* 0x000e220000000800 */
[----:B-1----:R-:W-:Y:S01]  /*10c00*/  FADD.FTZ R27, R183, R42 ;  /* 0x0000002ab71b7221 */ /* 0x002fe20000010000 */
[--C-:B------:R-:W-:Y:S01]  /*10c10*/  FFMA.FTZ R74, R74, UR51, -R8.reuse ;  /* 0x000000334a4a7c23 */ /* 0x100fe20008010808 */
[----:B------:R-:W-:Y:S01]  /*10c20*/  @P1 SHF.R.U32.HI R50, RZ, R48, R35 ;  /* 0x00000030ff321219 */ /* 0x000fe20000011623 */
[--C-:B------:R-:W-:Y:S01]  /*10c30*/  FFMA.FTZ R75, R75, UR51, -R8.reuse ;  /* 0x000000334b4b7c23 */ /* 0x100fe20008010808 */
[--C-:B------:R-:W-:Y:S01]  /*10c40*/  FFMA.FTZ R78, R78, UR51, -R8.reuse ;  /* 0x000000334e4e7c23 */ /* 0x100fe20008010808 */
[--C-:B------:R-:W-:Y:S01]  /*10c50*/  FFMA.FTZ R79, R79, UR51, -R8.reuse ;  /* 0x000000334f4f7c23 */ /* 0x100fe20008010808 */
[--C-:B------:R-:W-:Y:S01]  /*10c60*/  FFMA.FTZ R82, R82, UR51, -R8.reuse ;  /* 0x0000003352527c23 */ /* 0x100fe20008010808 */
[----:B------:R-:W1:Y:S01]  /*10c70*/  MUFU.EX2 R26, R26 ;  /* 0x0000001a001a7308 */ /* 0x000e620000000800 */
[----:B---3--:R-:W-:Y:S01]  /*10c80*/  FADD.FTZ R42, R24, R27 ;  /* 0x0000001b182a7221 */ /* 0x008fe20000010000 */
[--C-:B------:R-:W-:Y:S01]  /*10c90*/  FFMA.FTZ R83, R83, UR51, -R8.reuse ;  /* 0x0000003353537c23 */ /* 0x100fe20008010808 */
[--C-:B------:R-:W-:Y:S01]  /*10ca0*/  FFMA.FTZ R86, R86, UR51, -R8.reuse ;  /* 0x0000003356567c23 */ /* 0x100fe20008010808 */
[----:B------:R-:W-:Y:S01]  /*10cb0*/  FFMA.FTZ R87, R87, UR51, -R8 ;  /* 0x0000003357577c23 */ /* 0x000fe20008010808 */
[----:B------:R-:W-:Y:S01]  /*10cc0*/  F2FP.F16.F32.PACK_AB R180, R5, R180 ;  /* 0x000000b405b4723e */ /* 0x000fe200000000ff */
[----:B------:R-:W-:Y:S01]  /*10cd0*/  IMAD.IADD R93, R93, 0x1, R50 ;  /* 0x000000015d5d7824 */ /* 0x000fe200078e0232 */
[----:B------:R-:W-:Y:S01]  /*10ce0*/  F2FP.F16.F32.PACK_AB R182, R25, R182 ;  /* 0x000000b619b6723e */ /* 0x000fe200000000ff */
[----:B------:R-:W2:Y:S01]  /*10cf0*/  MUFU.EX2 R179, R179 ;  /* 0x000000b300b37308 */ /* 0x000ea20000000800 */
[----:B0-----:R-:W-:Y:S01]  /*10d00*/  FADD.FTZ R27, R177, R42 ;  /* 0x0000002ab11b7221 */ /* 0x001fe20000010000 */
[----:B------:R-:W-:Y:S01]  /*10d10*/  FADD.FTZ R42, R174, R31 ;  /* 0x0000001fae2a7221 */ /* 0x000fe20000010000 */
[----:B------:R-:W-:Y:S01]  /*10d20*/  F2FP.F16.F32.PACK_AB R181, R4, R181 ;  /* 0x000000b504b5723e */ /* 0x000fe200000000ff */
[----:B------:R-:W-:Y:S01]  /*10d30*/  IMAD.IADD R90, R93, 0x1, R90 ;  /* 0x000000015d5a7824 */ /* 0x000fe200078e025a */
[----:B------:R-:W-:Y:S01]  /*10d40*/  F2FP.F16.F32.PACK_AB R176, R29, R176 ;  /* 0x000000b01db0723e */ /* 0x000fe200000000ff */
[----:B------:R-:W-:Y:S01]  /*10d50*/  FADD.FTZ R31, R41, R42 ;  /* 0x0000002a291f7221 */ /* 0x000fe20000010000 */
[----:B------:R-:W-:Y:S01]  /*10d60*/  FFMA.FTZ R42, R67, UR51, -R8 ;  /* 0x00000033432a7c23 */ /* 0x000fe20008010808 */
[----:B------:R-:W0:Y:S01]  /*10d70*/  MUFU.EX2 R28, R28 ;  /* 0x0000001c001c7308 */ /* 0x000e220000000800 */
[----:B-1----:R-:W-:Y:S01]  /*10d80*/  FADD.FTZ R44, R26, R27 ;  /* 0x0000001b1a2c7221 */ /* 0x002fe20000010000 */
[----:B------:R-:W-:Y:S01]  /*10d90*/  FADD.FTZ R46, R168, R31 ;  /* 0x0000001fa82e7221 */ /* 0x000fe20000010000 */
[----:B------:R-:W-:-:S02]  /*10da0*/  F2FP.F16.F32.PACK_AB R178, R33, R178 ;  /* 0x000000b221b2723e */ /* 0x000fc400000000ff */
[----:B------:R-:W-:Y:S01]  /*10db0*/  F2FP.F16.F32.PACK_AB R172, R37, R172 ;  /* 0x000000ac25ac723e */ /* 0x000fe200000000ff */
[----:B------:R-:W-:Y:S01]  /*10dc0*/  FADD.FTZ R31, R45, R46 ;  /* 0x0000002e2d1f7221 */ /* 0x000fe20000010000 */
[----:B------:R-:W-:Y:S01]  /*10dd0*/  F2FP.F16.F32.PACK_AB R174, R41, R174 ;  /* 0x000000ae29ae723e */ /* 0x000fe200000000ff */
[----:B------:R-:W1:Y:S01]  /*10de0*/  MUFU.EX2 R173, R173 ;  /* 0x000000ad00ad7308 */ /* 0x000e620000000800 */
[----:B--2---:R-:W-:Y:S01]  /*10df0*/  FADD.FTZ R27, R179, R44 ;  /* 0x0000002cb31b7221 */ /* 0x004fe20000010000 */
[----:B------:R-:W-:Y:S01]  /*10e00*/  FADD.FTZ R48, R170, R31 ;  /* 0x0000001faa307221 */ /* 0x000fe20000010000 */
[----:B------:R-:W-:Y:S02]  /*10e10*/  F2FP.F16.F32.PACK_AB R168, R45, R168 ;  /* 0x000000a82da8723e */ /* 0x000fe400000000ff */
[C---:B------:R-:W-:Y:S01]  /*10e20*/  F2FP.F16.F32.PACK_AB R170, R49.reuse, R170 ;  /* 0x000000aa31aa723e */ /* 0x040fe200000000ff */
[----:B------:R-:W-:Y:S01]  /*10e30*/  FADD.FTZ R31, R49, R48 ;  /* 0x00000030311f7221 */ /* 0x000fe20000010000 */
[----:B------:R-:W-:Y:S01]  /*10e40*/  F2FP.F16.F32.PACK_AB R183, R24, R183 ;  /* 0x000000b718b7723e */ /* 0x000fe200000000ff */
        /* <DEDUP_REMOVED lines=10> */
[----:B------:R-:W-:Y:S01]  /*10ef0*/  FFMA.FTZ R44, R71, UR51, -R8 ;  /* 0x00000033472c7c23 */ /* 0x000fe20008010808 */
[C---:B------:R-:W-:Y:S02]  /*10f00*/  F2FP.F16.F32.PACK_AB R166, R57.reuse, R166 ;  /* 0x000000a639a6723e */ /* 0x040fe400000000ff */
[----:B------:R-:W-:Y:S02]  /*10f10*/  FADD.FTZ R31, R57, R48 ;  /* 0x00000030391f7221 */ /* 0x000fe40000010000 */
        /* <DEDUP_REMOVED lines=14> */
[----:B-1----:R-:W-:Y:S01]  /*11000*/  FADD.FTZ R27, R171, R46 ;  /* 0x0000002eab1b7221 */ /* 0x002fe20000010000 */
[----:B------:R-:W-:Y:S01]  /*11010*/  FADD.FTZ R46, R160, R31 ;  /* 0x0000001fa02e7221 */ /* 0x000fe20000010000 */
[----:B------:R-:W-:-:S05]  /*11020*/  F2FP.F16.F32.PACK_AB R160, R61, R160 ;  /* 0x000000a03da0723e */ /* 0x000fca00000000ff */
        /* <DEDUP_REMOVED lines=8> */
[----:B------:R-:W-:-:S06]  /*110b0*/  FADD.FTZ R25, R65, R46 ;  /* 0x0000002e41197221 */ /* 0x000fcc0000010000 */
        /* <DEDUP_REMOVED lines=51> */
[----:B0-----:R-:W-:Y:S01]  /*113f0*/  FADD.FTZ R46, R154, R25 ;  /* 0x000000199a2e7221 */ /* 0x001fe20000010000 */
[C---:B-1----:R-:W-:Y:S01]  /*11400*/  FADD.FTZ R5, R87.reuse, R4 ;  /* 0x0000000457057221 */ /* 0x042fe20000010000 */
[----:B------:R-:W-:Y:S01]  /*11410*/  F2FP.F16.F32.PACK_AB R155, R87, R86 ;  /* 0x00000056579b723e */ /* 0x000fe200000000ff */
[----:B------:R-:W-:Y:S02]  /*11420*/  VIADD R4, R88, 0xfffffffe ;  /* 0xfffffffe58047836 */ /* 0x000fe40000000000 */
[C---:B--2---:R-:W-:Y:S01]  /*11430*/  FADD.FTZ R8, R81.reuse, R46 ;  /* 0x0000002e51087221 */ /* 0x044fe20000010000 */
[----:B------:R-:W-:Y:S01]  /*11440*/  F2FP.F16.F32.PACK_AB R154, R81, R154 ;  /* 0x0000009a519a723e */ /* 0x000fe200000000ff */
        /* <DEDUP_REMOVED lines=12> */
.L_x_1874:
[----:B------:R-:W-:-:S13]  /*11510*/  ISETP.NE.AND P3, PT, R91, 0x1, PT ;  /* 0x000000015b00780c */ /* 0x000fda0003f65270 */
[----:B------:R-:W0:Y:S02]  /*11520*/  @P3 LDC.64 R26, c[0x0][0x9e8] ;  /* 0x00027a00ff1a3b82 */ /* 0x000e240000000a00 */
[----:B0-----:R-:W-:-:S05]  /*11530*/  @P3 IMAD.HI.U32 R26, R24, R26, RZ ;  /* 0x0000001a181a3227 */ /* 0x001fca00078e00ff */
[----:B------:R-:W-:-:S07]  /*11540*/  @P3 SHF.R.U32.HI R24, RZ, R27, R26 ;  /* 0x0000001bff183219 */ /* 0x000fce000001161a */
.L_x_1875:
[----:B------:R-:W-:Y:S05]  /*11550*/  BSYNC B0 ;  /* 0x0000000000007941 */ /* 0x000fea0003800000 */
.L_x_1873:
[----:B------:R-:W-:-:S05]  /*11560*/  IMAD R91, R24, R91, R91 ;  /* 0x0000005b185b7224 */ /* 0x000fca00078e025b */
[----:B------:R-:W-:-:S07]  /*11570*/  VIMNMX R90, R90, R91, PT ;  /* 0x0000005b5a5a7248 */ /* 0x000fce0003fe0100 */
.L_x_1872:
[----:B------:R-:W-:Y:S01]  /*11580*/  SHF.R.S32.HI R25, RZ, 0x1f, R90 ;  /* 0x0000001fff197819 */ /* 0x000fe2000001145a */
[----:B------:R-:W-:Y:S01]  /*11590*/  ULDC UR41, c[0x0][0x9e4] ;  /* 0x0002790000297ab9 */ /* 0x000fe20000000800 */
[----:B------:R-:W-:Y:S01]  /*115a0*/  ULDC UR5, c[0x0][0x9e4] ;  /* 0x0002790000057ab9 */ /* 0x000fe20000000800 */
[----:B------:R-:W-:Y:S01]  /*115b0*/  ULDC UR42, c[0x0][0x9dc] ;  /* 0x00027700002a7ab9 */ /* 0x000fe20000000800 */
[----:B------:R-:W-:Y:S01]  /*115c0*/  LEA.HI R25, R25, R90, RZ, 0x7 ;  /* 0x0000005a19197211 */ /* 0x000fe200078f38ff */
[----:B------:R-:W-:Y:S01]  /*115d0*/  ULDC UR48, c[0x0][0x9dc] ;  /* 0x0002770000307ab9 */ /* 0x000fe20000000800 */
[----:B------:R-:W-:Y:S01]  /*115e0*/  ULDC UR4, c[0x0][0x988] ;  /* 0x0002620000047ab9 */ /* 0x000fe20000000800 */
[----:B------:R-:W-:Y:S01]  /*115f0*/  ULDC UR7, c[0x0][0x988] ;  /* 0x0002620000077ab9 */ /* 0x000fe20000000800 */
[----:B------:R-:W-:Y:S01]  /*11600*/  SHF.R.S32.HI R25, RZ, 0x7, R25 ;  /* 0x00000007ff197819 */ /* 0x000fe20000011419 */
[----:B------:R-:W-:Y:S01]  /*11610*/  ULDC UR6, c[0x0][0x988] ;  /* 0x0002620000067ab9 */ /* 0x000fe20000000800 */
[----:B------:R-:W-:Y:S01]  /*11620*/  ULDC UR49, c[0x0][0x9e0] ;  /* 0x0002780000317ab9 */ /* 0x000fe20000000800 */
[----:B------:R-:W-:Y:S01]  /*11630*/  ULDC UR43, c[0x0][0x9e0] ;  /* 0x00027800002b7ab9 */ /* 0x000fe20000000800 */
[----:B------:R-:W-:-:S02]  /*11640*/  VIMNMX R215, R208, R25, !PT ;  /* 0x00000019d0d77248 */ /* 0x000fc40007fe0100 */
[----:B------:R-:W-:Y:S02]  /*11650*/  CS2R R150, SRZ ;  /* 0x0000000000967805 */ /* 0x000fe4000001ff00 */
[----:B------:R-:W-:Y:S02]  /*11660*/  CS2R R148, SRZ ;  /* 0x0000000000947805 */ /* 0x000fe4000001ff00 */
[----:B------:R-:W-:Y:S02]  /*11670*/  CS2R R146, SRZ ;  /* 0x0000000000927805 */ /* 0x000fe4000001ff00 */
[----:B------:R-:W-:Y:S02]  /*11680*/  ISETP.GE.AND P3, PT, R4, R215, PT ;  /* 0x000000d70400720c */ /* 0x000fe40003f66270 */
        /* <DEDUP_REMOVED lines=29> */
[----:B------:R-:W-:Y:S06]  /*11860*/  @!P3 BRA `(.L_x_1876) ;  /* 0x0000003000ecb947 */ /* 0x000fec0003800000 */
[----:B------:R-:W-:-:S07]  /*11870*/  IMAD.MOV.U32 R151, RZ, RZ, RZ ;  /* 0x000000ffff977224 */ /* 0x000fce00078e00ff */
.L_x_1896:
[----:B------:R-:W-:Y:S01]  /*11880*/  ISETP.NE.AND P3, PT, R201, RZ, PT ;  /* 0x000000ffc900720c */ /* 0x000fe20003f65270 */
[----:B------:R-:W-:Y:S01]  /*11890*/  VIADD R216, R184, 0x1 ;  /* 0x00000001b8d87836 */ /* 0x000fe20000000000 */
[----:B------:R-:W-:Y:S05]  /*118a0*/  YIELD ;  /* 0x0000000000007946 */ /* 0x000fea0003800000 */
[----:B------:R-:W-:-:S04]  /*118b0*/  ISETP.NE.AND P4, PT, R216, 0x2, PT ;  /* 0x00000002d800780c */ /* 0x000fc80003f85270 */
[----:B------:R-:W-:Y:S02]  /*118c0*/  SEL R24, RZ, 0x1, P4 ;  /* 0x00000001ff187807 */ /* 0x000fe40002000000 */
[----:B------:R-:W-:Y:S02]  /*118d0*/  SEL R216, R216, RZ, P4 ;  /* 0x000000ffd8d87207 */ /* 0x000fe40002000000 */
[----:B------:R-:W-:Y:S01]  /*118e0*/  LOP3.LUT R217, R187, R24, RZ, 0x3c, !PT ;  /* 0x00000018bbd97212 */ /* 0x000fe200078e3cff */
[----:B------:R-:W-:Y:S06]  /*118f0*/  @P3 BRA `(.L_x_1877) ;  /* 0x0000000000303947 */ /* 0x000fec0003800000 */
[----:B------:R-:W-:Y:S05]  /*11900*/  @!P0 BRA `(.L_x_1878) ;  /* 0x0000000000048947 */ /* 0x000fea0003800000 */
[----:B------:R-:W-:Y:S01]  /*11910*/  BPT.TRAP 0x1 ;  /* 0x000000040000795c */ /* 0x000fe20000300000 */
.L_x_1878:
[----:B------:R-:W-:Y:S01]  /*11920*/  IMAD R25, R216, 0x8, R18 ;  /* 0x00000008d8197824 */ /* 0x000fe200078e0212 */
[----:B------:R-:W-:-:S04]  /*11930*/  SHF.L.U32 R24, R217, 0x1f, RZ ;  /* 0x0000001fd9187819 */ /* 0x000fc800000006ff */
[----:B------:R0:W1:Y:S01]  /*11940*/  SYNCS.PHASECHK.TRANS64.TRYWAIT P4, [R25+URZ+0x28830], R24 ;  /* 0x02883018190075a7 */ /* 0x000062000808017f */
[----:B------:R-:W-:Y:S05]  /*11950*/  @!P0 BRA `(.L_x_1879) ;  /* 0x0000000000048947 */ /* 0x000fea0003800000 */
[----:B------:R-:W-:Y:S01]  /*11960*/  BPT.TRAP 0x1 ;  /* 0x000000040000795c */ /* 0x000fe20000300000 */
.L_x_1879:
[----:B------:R-:W-:Y:S04]  /*11970*/  BSSY B0, `(.L_x_1877) ;  /* 0x0000004000007945 */ /* 0x000fe80003800000 */
[----:B-1----:R-:W-:Y:S05]  /*11980*/  @P4 BRA `(.L_x_1880) ;  /* 0x0000000000084947 */ /* 0x002fea0003800000 */
[----:B------:R-:W1:Y:S02]  /*11990*/  SYNCS.PHASECHK.TRANS64.TRYWAIT P4, [R25+URZ+0x28830], R24 ;  /* 0x02883018190075a7 */ /* 0x000e64000808017f */
[----:B-1----:R-:W-:Y:S05]  /*119a0*/  @!P4 BRA `(.L_x_1881) ;  /* 0x0000016800a4c947 */ /* 0x002fea0003800000 */
.L_x_1880:
[----:B------:R-:W-:Y:S05]  /*119b0*/  BSYNC B0 ;  /* 0x0000000000007941 */ /* 0x000fea0003800000 */
.L_x_1877:
[----:B------:R-:W2:Y:S01]  /*119c0*/  S2R R26, SR_TID.X ;  /* 0x00000000001a7919 */ /* 0x000ea20000002100 */
[----:B------:R-:W-:Y:S05]  /*119d0*/  WARPSYNC.ALL ;  /* 0x0000000000007948 */ /* 0x000fea0003800000 */
[----:B01----:R-:W-:Y:S01]  /*119e0*/  LEA R24, R216, R9, 0xb ;  /* 0x00000009d8187211 */ /* 0x003fe200078e58ff */
[----:B------:R-:W-:Y:S01]  /*119f0*/  IMAD.MOV.U32 R25, RZ, RZ, 0x40000040 ;  /* 0x40000040ff197424 */ /* 0x000fe200078e00ff */
[----:B------:R-:W-:Y:S01]  /*11a00*/  R2UR UR8, R6 ;  /* 0x00000000060872ca */ /* 0x000fe200000e0000 */
[----:B------:R-:W-:Y:S01]  /*11a10*/  IMAD.MOV.U32 R29, RZ, RZ, 0x40000040 ;  /* 0x40000040ff1d7424 */ /* 0x000fe200078e00ff */
[C---:B------:R-:W-:Y:S01]  /*11a20*/  R2UR UR10, R24.reuse ;  /* 0x00000000180a72ca */ /* 0x040fe200000e0000 */
[----:B------:R-:W-:Y:S01]  /*11a30*/  VIADD R28, R24, 0x2 ;  /* 0x00000002181c7836 */ /* 0x000fe20000000000 */
[----:B------:R-:W-:Y:S01]  /*11a40*/  R2UR UR11, R25 ;  /* 0x00000000190b72ca */ /* 0x000fe200000e0000 */
[----:B------:R-:W-:Y:S01]  /*11a50*/  IMAD.MOV.U32 R27, RZ, RZ, 0x40000040 ;  /* 0x40000040ff1b7424 */ /* 0x000fe200078e00ff */
[----:B------:R-:W-:Y:S01]  /*11a60*/  R2UR UR9, R7 ;  /* 0x00000000070972ca */ /* 0x000fe200000e0000 */
[----:B------:R-:W-:Y:S01]  /*11a70*/  IMAD.MOV.U32 R31, RZ, RZ, 0x40000040 ;  /* 0x40000040ff1f7424 */ /* 0x000fe200078e00ff */
[----:B------:R-:W-:Y:S01]  /*11a80*/  R2UR UR14, R28 ;  /* 0x000000001c0e72ca */ /* 0x000fe200000e0000 */
[----:B------:R-:W-:Y:S01]  /*11a90*/  VIADD R28, R24, 0x6 ;  /* 0x00000006181c7836 */ /* 0x000fe20000000000 */
[----:B------:R-:W-:-:S02]  /*11aa0*/  R2UR UR15, R29 ;  /* 0x000000001d0f72ca */ /* 0x000fc400000e0000 */
[----:B------:R-:W-:Y:S02]  /*11ab0*/  R2UR UR19, R27 ;  /* 0x000000001b1372ca */ /* 0x000fe400000e0000 */
[----:B------:R-:W-:Y:S01]  /*11ac0*/  R2UR UR22, R28 ;  /* 0x000000001c1672ca */ /* 0x000fe200000e0000 */
[----:B------:R-:W-:Y:S01]  /*11ad0*/  VIADD R28, R24, 0x402 ;  /* 0x00000402181c7836 */ /* 0x000fe20000000000 */
[----:B------:R-:W-:Y:S02]  /*11ae0*/  R2UR UR23, R29 ;  /* 0x000000001d1772ca */ /* 0x000fe400000e0000 */
[----:B------:R-:W-:Y:S02]  /*11af0*/  R2UR UR27, R27 ;  /* 0x000000001b1b72ca */ /* 0x000fe400000e0000 */
[----:B------:R-:W-:Y:S02]  /*11b00*/  R2UR UR30, R28 ;  /* 0x000000001c1e72ca */ /* 0x000fe400000e0000 */
[----:B------:R-:W-:-:S02]  /*11b10*/  R2UR UR31, R29 ;  /* 0x000000001d1f72ca */ /* 0x000fc400000e0000 */
[----:B--2---:R-:W-:Y:S02]  /*11b20*/  SHF.R.U32.HI R26, RZ, 0x7, R26 ;  /* 0x00000007ff1a7819 */ /* 0x004fe4000001161a */
[----:B------:R-:W-:Y:S02]  /*11b30*/  R2UR UR35, R31 ;  /* 0x000000001f2372ca */ /* 0x000fe400000e0000 */
[----:B------:R-:W-:Y:S01]  /*11b40*/  R2UR UR47, R25 ;  /* 0x00000000192f72ca */ /* 0x000fe200000e0000 */
[----:B------:R-:W-:Y:S01]  /*11b50*/  VIADD R30, R26, 0x8 ;  /* 0x000000081a1e7836 */ /* 0x000fe20000000000 */
[----:B------:R-:W-:Y:S01]  /*11b60*/  R2UR UR12, R194 ;  /* 0x00000000c20c72ca */ /* 0x000fe200000e0000 */
[----:B------:R-:W-:Y:S01]  /*11b70*/  VIADD R26, R24, 0x4 ;  /* 0x00000004181a7836 */ /* 0x000fe20000000000 */
[----:B------:R-:W-:Y:S02]  /*11b80*/  R2UR UR13, R195 ;  /* 0x00000000c30d72ca */ /* 0x000fe400000e0000 */
[----:B------:R0:W-:Y:S01]  /*11b90*/  BAR.SYNC.DEFER_BLOCKING R30, 0x100 ;  /* 0x0004001e0000751d */ /* 0x0001e20000010000 */
[----:B------:R-:W-:-:S02]  /*11ba0*/  R2UR UR16, R192 ;  /* 0x00000000c01072ca */ /* 0x000fc400000e0000 */
[----:B------:R-:W-:Y:S01]  /*11bb0*/  R2UR UR18, R26 ;  /* 0x000000001a1272ca */ /* 0x000fe200000e0000 */
[----:B------:R-:W-:Y:S01]  /*11bc0*/  VIADD R26, R24, 0x400 ;  /* 0x00000400181a7836 */ /* 0x000fe20000000000 */
[----:B------:R-:W-:Y:S02]  /*11bd0*/  R2UR UR17, R193 ;  /* 0x00000000c11172ca */ /* 0x000fe400000e0000 */
[----:B------:R-:W-:Y:S02]  /*11be0*/  R2UR UR20, R190 ;  /* 0x00000000be1472ca */ /* 0x000fe400000e0000 */
[C---:B0-----:R-:W-:Y:S01]  /*11bf0*/  IADD3 R30, R24.reuse, 0x404, RZ ;  /* 0x00000404181e7810 */ /* 0x041fe20007ffe0ff */
[----:B------:R-:W-:Y:S01]  /*11c00*/  VIADD R24, R24, 0x406 ;  /* 0x0000040618187836 */ /* 0x000fe20000000000 */
[----:B------:R-:W-:Y:S02]  /*11c10*/  R2UR UR26, R26 ;  /* 0x000000001a1a72ca */ /* 0x000fe400000e0000 */
[----:B------:R-:W-:-:S02]  /*11c20*/  R2UR UR34, R30 ;  /* 0x000000001e2272ca */ /* 0x000fc400000e0000 */
[----:B------:R-:W-:Y:S02]  /*11c30*/  R2UR UR46, R24 ;  /* 0x00000000182e72ca */ /* 0x000fe400000e0000 */
[----:B------:R-:W-:Y:S02]  /*11c40*/  R2UR UR21, R191 ;  /* 0x00000000bf1572ca */ /* 0x000fe400000e0000 */
[----:B------:R-:W-:Y:S02]  /*11c50*/  R2UR UR24, R20 ;  /* 0x00000000141872ca */ /* 0x000fe400000e0000 */
[----:B------:R-:W-:Y:S02]  /*11c60*/  R2UR UR25, R21 ;  /* 0x00000000151972ca */ /* 0x000fe400000e0000 */
[----:B------:R-:W-:Y:S01]  /*11c70*/  R2UR UR28, R14 ;  /* 0x000000000e1c72ca */ /* 0x000fe200000e0000 */
[----:B------:R-:W-:Y:S01]  /*11c80*/  WARPGROUP.ARRIVE ;  /* 0x00000000000079c5 */ /* 0x000fe20000000000 */
[----:B------:R-:W-:-:S02]  /*11c90*/  R2UR UR29, R15 ;  /* 0x000000000f1d72ca */ /* 0x000fc400000e0000 */
[----:B------:R-:W-:Y:S02]  /*11ca0*/  R2UR UR32, R12 ;  /* 0x000000000c2072ca */ /* 0x000fe400000e0000 */
[----:B------:R-:W-:Y:S01]  /*11cb0*/  R2UR UR33, R13 ;  /* 0x000000000d2172ca */ /* 0x000fe200000e0000 */
[----:B------:R-:W-:Y:S01]  /*11cc0*/  HGMMA.64x128x16.F32 R24, gdesc[UR8], RZ, !UPT, gsb0 ;  /* 0x01e00000081879f0 */ /* 0x000fe2000c0008ff */
        /* <DEDUP_REMOVED lines=27> */
.L_x_1883:
[----:B------:R-:W-:Y:S01]  /*11e80*/  SHF.L.U32 R187, R187, 0x1f, RZ ;  /* 0x0000001fbbbb7819 */ /* 0x000fe200000006ff */
[----:B------:R-:W-:-:S04]  /*11e90*/  IMAD R206, R184, 0x8, R18 ;  /* 0x00000008b8ce7824 */ /* 0x000fc800078e0212 */
[----:B------:R0:W1:Y:S01]  /*11ea0*/  SYNCS.PHASECHK.TRANS64.TRYWAIT P3, [R206+URZ+0x28850], R187 ;  /* 0x028850bbce0075a7 */ /* 0x000062000806017f */
[----:B------:R-:W-:Y:S05]  /*11eb0*/  @!P0 BRA `(.L_x_1884) ;  /* 0x0000000000048947 */ /* 0x000fea0003800000 */
[----:B------:R-:W-:Y:S01]  /*11ec0*/  BPT.TRAP 0x1 ;  /* 0x000000040000795c */ /* 0x000fe20000300000 */
.L_x_1884:
[----:B-1----:R-:W-:Y:S05]  /*11ed0*/  @P3 BRA `(.L_x_1882) ;  /* 0x0000000000083947 */ /* 0x002fea0003800000 */
[----:B------:R-:W1:Y:S02]  /*11ee0*/  SYNCS.PHASECHK.TRANS64.TRYWAIT P3, [R206+URZ+0x28850], R187 ;  /* 0x028850bbce0075a7 */ /* 0x000e64000806017f */
[----:B-1----:R-:W-:Y:S05]  /*11ef0*/  @!P3 BRA `(.L_x_1885) ;  /* 0x000001640064b947 */ /* 0x002fea0003800000 */
.L_x_1882:
[----:B01----:R-:W-:Y:S01]  /*11f00*/  VIADD R187, R18, 0x400 ;  /* 0x0000040012bb7836 */ /* 0x003fe20000000000 */
[----:B------:R-:W-:Y:S05]  /*11f10*/  WARPSYNC.ALL ;  /* 0x0000000000007948 */ /* 0x000fea0003800000 */
[----:B------:R-:W-:Y:S01]  /*11f20*/  SHF.R.U32.HI R187, RZ, 0x4, R187 ;  /* 0x00000004ffbb7819 */ /* 0x000fe200000116bb */
[----:B------:R-:W-:Y:S01]  /*11f30*/  IMAD.MOV.U32 R207, RZ, RZ, 0x40000040 ;  /* 0x40000040ffcf7424 */ /* 0x000fe200078e00ff */
[----:B------:R-:W-:-:S06]  /*11f40*/  WARPGROUP.ARRIVE ;  /* 0x00000000000079c5 */ /* 0x000fcc0000000000 */
[----:B------:R-:W0:Y:S01]  /*11f50*/  S2R R218, SR_TID.X ;  /* 0x0000000000da7919 */ /* 0x000e220000002100 */
[----:B------:R-:W-:Y:S02]  /*11f60*/  LOP3.LUT R187, R187, 0x3fff, RZ, 0xc0, !PT ;  /* 0x00003fffbbbb7812 */ /* 0x000fe400078ec0ff */
[----:B------:R-:W-:Y:S02]  /*11f70*/  R2UR UR11, R207 ;  /* 0x00000000cf0b72ca */ /* 0x000fe400000e0000 */
[----:B------:R-:W-:Y:S02]  /*11f80*/  LOP3.LUT R187, R187, 0x4000000, RZ, 0xfc, !PT ;  /* 0x04000000bbbb7812 */ /* 0x000fe400078efcff */
[----:B------:R-:W-:-:S03]  /*11f90*/  MOV R207, 0x40000040 ;  /* 0x4000004000cf7802 */ /* 0x000fc60000000f00 */
[----:B------:R-:W-:-:S05]  /*11fa0*/  IMAD R206, R184, 0x800, R187 ;  /* 0x00000800b8ce7824 */ /* 0x000fca00078e02bb */
[----:B------:R-:W-:-:S13]  /*11fb0*/  R2UR UR10, R206 ;  /* 0x00000000ce0a72ca */ /* 0x000fda00000e0000 */
[----:B------:R-:W-:Y:S01]  /*11fc0*/  HGMMA.64x128x16.F32 R88, R180, gdesc[UR8].tnspB, R88, gsb0 ;  /* 0x41e00008b4587df0 */ /* 0x000fe20008000858 */
[----:B0-----:R-:W-:Y:S02]  /*11fd0*/  SHF.R.U32.HI R218, RZ, 0x7, R218 ;  /* 0x00000007ffda7819 */ /* 0x001fe400000116da */
[----:B------:R-:W-:Y:S02]  /*11fe0*/  WARPGROUP.DEPBAR.LE gsb0, 0x0 ;  /* 0x00008000000079c5 */ /* 0x000fe40000010000 */
[----:B------:R-:W-:Y:S01]  /*11ff0*/  VIADD R180, R206, 0x80 ;  /* 0x00000080ceb47836 */ /* 0x000fe20000000000 */
[----:B------:R-:W-:Y:S01]  /*12000*/  WARPGROUP.ARRIVE ;  /* 0x00000000000079c5 */ /* 0x000fe20000000000 */
[----:B------:R-:W-:-:S03]  /*12010*/  IMAD.MOV.U32 R181, RZ, RZ, 0x40000040 ;  /* 0x40000040ffb57424 */ /* 0x000fc600078e00ff */
[----:B------:R-:W-:Y:S02]  /*12020*/  R2UR UR10, R180 ;  /* 0x00000000b40a72ca */ /* 0x000fe400000e0000 */
[----:B------:R-:W-:-:S13]  /*12030*/  R2UR UR11, R181 ;  /* 0x00000000b50b72ca */ /* 0x000fda00000e0000 */
[----:B------:R-:W-:Y:S03]  /*12040*/  HGMMA.64x128x16.F32 R88, R176, gdesc[UR8].tnspB, R88, gsb0 ;  /* 0x41e00008b0587df0 */ /* 0x000fe60008000858 */
[----:B------:R-:W-:Y:S02]  /*12050*/  WARPGROUP.DEPBAR.LE gsb0, 0x0 ;  /* 0x00008000000079c5 */ /* 0x000fe40000010000 */
[----:B------:R-:W-:Y:S01]  /*12060*/  VIADD R176, R206, 0x100 ;  /* 0x00000100ceb07836 */ /* 0x000fe20000000000 */
[----:B------:R-:W-:Y:S01]  /*12070*/  MOV R177, 0x40000040 ;  /* 0x4000004000b17802 */ /* 0x000fe20000000f00 */
[----:B------:R-:W-:-:S03]  /*12080*/  WARPGROUP.ARRIVE ;  /* 0x00000000000079c5 */ /* 0x000fc60000000000 */
[----:B------:R-:W-:Y:S02]  /*12090*/  R2UR UR10, R176 ;  /* 0x00000000b00a72ca */ /* 0x000fe400000e0000 */
[----:B------:R-:W-:-:S13]  /*120a0*/  R2UR UR11, R177 ;  /* 0x00000000b10b72ca */ /* 0x000fda00000e0000 */
[----:B------:R-:W-:Y:S03]  /*120b0*/  HGMMA.64x128x16.F32 R88, R172, gdesc[UR8].tnspB, R88, gsb0 ;  /* 0x41e00008ac587df0 */ /* 0x000fe60008000858 */
        /* <DEDUP_REMOVED lines=22> */
[C---:B------:R-:W-:Y:S01]  /*12220*/  VIADD R160, R206.reuse, 0x300 ;  /* 0x00000300cea07836 */ /* 0x040fe20000000000 */
[----:B------:R-:W-:Y:S01]  /*12230*/  WARPGROUP.ARRIVE ;  /* 0x00000000000079c5 */ /* 0x000fe20000000000 */
[----:B------:R-:W-:Y:S02]  /*12240*/  IMAD.MOV.U32 R161, RZ, RZ, 0x40000040 ;  /* 0x40000040ffa17424 */ /* 0x000fe400078e00ff */
[----:B------:R-:W-:Y:S01]  /*12250*/  VIADD R206, R206, 0x380 ;  /* 0x00000380cece7836 */ /* 0x000fe20000000000 */
[----:B------:R-:W-:-:S02]  /*12260*/  R2UR UR10, R160 ;  /* 0x00000000a00a72ca */ /* 0x000fc400000e0000 */
[----:B------:R-:W-:-:S13]  /*12270*/  R2UR UR11, R161 ;  /* 0x00000000a10b72ca */ /* 0x000fda00000e0000 */
[----:B------:R-:W-:Y:S01]  /*12280*/  HGMMA.64x128x16.F32 R88, R156, gdesc[UR8].tnspB, R88, gsb0 ;  /* 0x41e000089c587df0 */ /* 0x000fe20008000858 */
[----:B------:R-:W-:Y:S02]  /*12290*/  R2UR UR10, R206 ;  /* 0x00000000ce0a72ca */ /* 0x000fe400000e0000 */
[----:B------:R-:W-:Y:S01]  /*122a0*/  R2UR UR11, R207 ;  /* 0x00000000cf0b72ca */ /* 0x000fe200000e0000 */
[----:B------:R-:W-:Y:S02]  /*122b0*/  WARPGROUP.DEPBAR.LE gsb0, 0x0 ;  /* 0x00008000000079c5 */ /* 0x000fe40000010000 */
[----:B------:R-:W-:-:S10]  /*122c0*/  WARPGROUP.ARRIVE ;  /* 0x00000000000079c5 */ /* 0x000fd40000000000 */
[----:B------:R-:W-:Y:S03]  /*122d0*/  HGMMA.64x128x16.F32 R88, R152, gdesc[UR8].tnspB, R88, gsb0 ;  /* 0x41e0000898587df0 */ /* 0x000fe60008000858 */
[----:B------:R-:W-:Y:S02]  /*122e0*/  WARPGROUP.DEPBAR.LE gsb0, 0x0 ;  /* 0x00008000000079c5 */ /* 0x000fe40000010000 */
[----:B------:R-:W-:-:S05]  /*122f0*/  IADD3 R152, -R218, 0xb, RZ ;  /* 0x0000000bda987810 */ /* 0x000fca0007ffe1ff */
[----:B------:R0:W-:Y:S06]  /*12300*/  BAR.ARV R152, 0x100 ;  /* 0x000400980000751d */ /* 0x0001ec0000002000 */
[----:B------:R-:W-:Y:S05]  /*12310*/  @!P0 BRA `(.L_x_1886) ;  /* 0x0000000000048947 */ /* 0x000fea0003800000 */
[----:B------:R-:W-:Y:S01]  /*12320*/  BPT.TRAP 0x1 ;  /* 0x000000040000795c */ /* 0x000fe20000300000 */
.L_x_1886:
[----:B0-----:R-:W0:Y:S01]  /*12330*/  @P1 LDC R152, c[0x0][0x44c] ;  /* 0x00011300ff981b82 */ /* 0x001e220000000800 */
[----:B------:R-:W-:Y:S01]  /*12340*/  IMAD.IADD R159, R202, 0x1, R200 ;  /* 0x00000001ca9f7824 */ /* 0x000fe200078e02c8 */
[----:B------:R-:W-:Y:S01]  /*12350*/  UMOV UR50, UR42 ;  /* 0x0000002a00327c82 */ /* 0x000fe20008000000 */
[----:B------:R-:W-:Y:S01]  /*12360*/  IMAD.SHL.U32 R154, R4, 0x80, RZ ;  /* 0x00000080049a7824 */ /* 0x000fe200078e00ff */
[----:B------:R-:W-:-:S04]  /*12370*/  ULOP3.LUT UR8, URZ, UR50, URZ, 0x33, !UPT ;  /* 0x000000323f087292 */ /* 0x000fc8000f8e333f */
[----:B------:R-:W1:Y:S01]  /*12380*/  @P1 LDC R153, c[0x0][0x450] ;  /* 0x00011400ff991b82 */ /* 0x000e620000000800 */
[----:B0-----:R-:W-:-:S05]  /*12390*/  @P1 IMAD.HI.U32 R152, R159, R152, RZ ;  /* 0x000000989f981227 */ /* 0x001fca00078e00ff */
[----:B-1----:R-:W-:Y:S01]  /*123a0*/  @P1 SHF.R.U32.HI R159, RZ, R153, R152 ;  /* 0x00000099ff9f1219 */ /* 0x002fe20000011698 */
[----:B------:R-:W-:Y:S02]  /*123b0*/  IMAD R152, R216, 0x8, R18 ;  /* 0x00000008d8987824 */ /* 0x000fe400078e0212 */
[----:B------:R-:W-:Y:S02]  /*123c0*/  IMAD.U32 R153, RZ, RZ, UR38 ;  /* 0x00000026ff997e24 */ /* 0x000fe4000f8e00ff */
[----:B------:R-:W0:Y:S01]  /*123d0*/  SHFL.IDX PT, R161, R159, RZ, 0x1c1f ;  /* 0x001c1fff9fa17589 */ /* 0x000e2200000e0000 */
[----:B------:R-:W-:-:S05]  /*123e0*/  VIADD R152, R152, 0x28840 ;  /* 0x0002884098987836 */ /* 0x000fca0000000000 */
[----:B------:R-:W-:Y:S02]  /*123f0*/  PRMT R152, R153, 0x654, R152 ;  /* 0x0000065499987816 */ /* 0x000fe40000000098 */
[----:B------:R-:W-:Y:S02]  /*12400*/  IADD3 R153, -R189, 0x1, -R154 ;  /* 0x00000001bd997810 */ /* 0x000fe40007ffe99a */
[----:B------:R1:W-:Y:S02]  /*12410*/  SYNCS.ARRIVE.TRANS64.RED.A1T0 RZ, [R152+URZ], RZ ;  /* 0x000000ff98ff79a7 */ /* 0x0003e4000810043f */
[----:B------:R-:W-:-:S05]  /*12420*/  IADD3 R153, -R196, R153, R198 ;  /* 0x00000099c4997210 */ /* 0x000fca0007ffe1c6 */
[C---:B------:R-:W-:Y:S02]  /*12430*/  VIADD R158, R153.reuse, UR49 ;  /* 0x00000031999e7c36 */ /* 0x040fe40008000000 */
[----:B------:R-:W-:Y:S02]  /*12440*/  VIADD R157, R153, UR8 ;  /* 0x00000008999d7c36 */ /* 0x000fe40008000000 */
[--C-:B0-----:R-:W-:Y:S02]  /*12450*/  IMAD.IADD R156, R158, 0x1, R161.reuse ;  /* 0x000000019e9c7824 */ /* 0x101fe400078e02a1 */
[----:B------:R-:W-:Y:S01]  /*12460*/  IMAD.IADD R155, R157, 0x1, R161 ;  /* 0x000000019d9b7824 */ /* 0x000fe200078e02a1 */
[----:B-1----:R-:W-:Y:S06]  /*12470*/  @!P2 BRA `(.L_x_1887) ;  /* 0x000000000058a947 */ /* 0x002fec0003800000 */
[----:B------:R-:W-:Y:S01]  /*12480*/  IADD3 R160, -R196, R198, R161 ;  /* 0x000000c6c4a07210 */ /* 0x000fe20007ffe1a1 */
[----:B------:R-:W-:Y:S03]  /*12490*/  BSSY B0, `(.L_x_1888) ;  /* 0x0000010000007945 */ /* 0x000fe60003800000 */
[----:B------:R-:W-:-:S13]  /*124a0*/  ISETP.GT.AND P3, PT, R160, -0x1, PT ;  /* 0xffffffffa000780c */ /* 0x000fda0003f64270 */
[----:B------:R-:W-:Y:S05]  /*124b0*/  @P3 BRA `(.L_x_1889) ;  /* 0x0000000000203947 */ /* 0x000fea0003800000 */
[----:B------:R-:W-:Y:S02]  /*124c0*/  MOV R161, UR41 ;  /* 0x0000002900a17c02 */ /* 0x000fe40008000f00 */
[----:B------:R-:W-:Y:S02]  /*124d0*/  LOP3.LUT R163, RZ, R160, RZ, 0x33, !PT ;  /* 0x000000a0ffa37212 */ /* 0x000fe400078e33ff */
[----:B------:R-:W-:-:S13]  /*124e0*/  ISETP.NE.AND P3, PT, R161, 0x1, PT ;  /* 0x00000001a100780c */ /* 0x000fda0003f65270 */
[----:B------:R-:W0:Y:S02]  /*124f0*/  @P3 LDC.64 R152, c[0x0][0x9e8] ;  /* 0x00027a00ff983b82 */ /* 0x000e240000000a00 */
[----:B0-----:R-:W-:-:S05]  /*12500*/  @P3 IMAD.HI.U32 R152, R163, R152, RZ ;  /* 0x00000098a3983227 */ /* 0x001fca00078e00ff */
[----:B------:R-:W-:-:S04]  /*12510*/  @P3 SHF.R.U32.HI R163, RZ, R153, R152 ;  /* 0x00000099ffa33219 */ /* 0x000fc80000011698 */
[----:B------:R-:W-:Y:S01]  /*12520*/  LOP3.LUT R160, RZ, R163, RZ, 0x33, !PT ;  /* 0x000000a3ffa07212 */ /* 0x000fe200078e33ff */
[----:B------:R-:W-:Y:S06]  /*12530*/  BRA `(.L_x_1890) ;  /* 0x0000000000147947 */ /* 0x000fec0003800000 */
.L_x_1889:
[----:B------:R-:W-:-:S05]  /*12540*/  IMAD.U32 R161, RZ, RZ, UR41 ;  /* 0x00000029ffa17e24 */ /* 0x000fca000f8e00ff */
[----:B------:R-:W-:-:S13]  /*12550*/  ISETP.NE.AND P3, PT, R161, 0x1, PT ;  /* 0x00000001a100780c */ /* 0x000fda0003f65270 */
[----:B------:R-:W0:Y:S02]  /*12560*/  @P3 LDC.64 R152, c[0x0][0x9e8] ;  /* 0x00027a00ff983b82 */ /* 0x000e240000000a00 */
[----:B0-----:R-:W-:-:S05]  /*12570*/  @P3 IMAD.HI.U32 R152, R160, R152, RZ ;  /* 0x00000098a0983227 */ /* 0x001fca00078e00ff */
[----:B------:R-:W-:-:S07]  /*12580*/  @P3 SHF.R.U32.HI R160, RZ, R153, R152 ;  /* 0x00000099ffa03219 */ /* 0x000fce0000011698 */
.L_x_1890:
[----:B------:R-:W-:Y:S05]  /*12590*/  BSYNC B0 ;  /* 0x0000000000007941 */ /* 0x000fea0003800000 */
.L_x_1888:
[----:B------:R-:W-:-:S04]  /*125a0*/  IMAD R160, R160, R161, -R154 ;  /* 0x000000a1a0a07224 */ /* 0x000fc800078e0a9a */
[----:B------:R-:W-:-:S05]  /*125b0*/  IMAD.IADD R160, R160, 0x1, -R189 ;  /* 0x00000001a0a07824 */ /* 0x000fca00078e0abd */
[----:B------:R-:W-:Y:S02]  /*125c0*/  VIADDMNMX R156, R160, R161, R156, PT ;  /* 0x000000a1a09c7246 */ /* 0x000fe4000380019c */
[----:B------:R-:W-:-:S07]  /*125d0*/  VIMNMX R155, R155, R160, !PT ;  /* 0x000000a09b9b7248 */ /* 0x000fce0007fe0100 */
.L_x_1887:
[----:B------:R-:W-:Y:S01]  /*125e0*/  ISETP.GT.AND P3, PT, R4, -0x1, PT ;  /* 0xffffffff0400780c */ /* 0x000fe20003f64270 */
[----:B------:R-:W0:Y:S03]  /*125f0*/  SHFL.IDX PT, R159, R159, 0x1, 0x1c1f ;  /* 0x003c1f009f9f7f89 */ /* 0x000e2600000e0000 */
[C---:B------:R-:W-:Y:S02]  /*12600*/  ISETP.GT.AND P5, PT, R155.reuse, RZ, P3 ;  /* 0x000000ff9b00720c */ /* 0x040fe40001fa4270 */
[----:B------:R-:W-:Y:S02]  /*12610*/  ISETP.GT.AND P4, PT, R155, 0x1, P3 ;  /* 0x000000019b00780c */ /* 0x000fe40001f84270 */
[C---:B------:R-:W-:Y:S02]  /*12620*/  ISETP.LT.OR P5, PT, R156.reuse, 0x1, P5 ;  /* 0x000000019c00780c */ /* 0x040fe40002fa1670 */
[----:B------:R-:W-:-:S02]  /*12630*/  ISETP.LT.OR P4, PT, R156, 0x2, P4 ;  /* 0x000000029c00780c */ /* 0x000fc40002781670 */
[----:B------:R-:W-:Y:S02]  /*12640*/  FSEL R24, R24, -INF , !P5 ;  /* 0xff80000018187808 */ /* 0x000fe40006800000 */
[----:B------:R-:W-:Y:S02]  /*12650*/  FSEL R25, R25, -INF , !P4 ;  /* 0xff80000019197808 */ /* 0x000fe40006000000 */
[C---:B------:R-:W-:Y:S02]  /*12660*/  ISETP.GT.AND P5, PT, R155.reuse, 0x8, P3 ;  /* 0x000000089b00780c */ /* 0x040fe40001fa4270 */
[----:B------:R-:W-:Y:S02]  /*12670*/  ISETP.GT.AND P4, PT, R155, 0x9, P3 ;  /* 0x000000099b00780c */ /* 0x000fe40001f84270 */
[C---:B------:R-:W-:Y:S02]  /*12680*/  ISETP.LT.OR P5, PT, R156.reuse, 0x9, P5 ;  /* 0x000000099c00780c */ /* 0x040fe40002fa1670 */
[----:B------:R-:W-:-:S02]  /*12690*/  ISETP.LT.OR P4, PT, R156, 0xa, P4 ;  /* 0x0000000a9c00780c */ /* 0x000fc40002781670 */
[----:B------:R-:W-:Y:S01]  /*126a0*/  FSEL R28, R28, -INF , !P5 ;  /* 0xff8000001c1c7808 */ /* 0x000fe20006800000 */
[--C-:B0-----:R-:W-:Y:S01]  /*126b0*/  IMAD.IADD R158, R158, 0x1, R159.reuse ;  /* 0x000000019e9e7824 */ /* 0x101fe200078e029f */
[----:B------:R-:W-:Y:S01]  /*126c0*/  FSEL R29, R29, -INF , !P4 ;  /* 0xff8000001d1d7808 */ /* 0x000fe20006000000 */
[----:B------:R-:W-:Y:S01]  /*126d0*/  IMAD.IADD R157, R157, 0x1, R159 ;  /* 0x000000019d9d7824 */ /* 0x000fe200078e029f */
[C---:B------:R-:W-:Y:S02]  /*126e0*/  ISETP.GT.AND P5, PT, R155.reuse, 0x10, P3 ;  /* 0x000000109b00780c */ /* 0x040fe40001fa4270 */
        /* <DEDUP_REMOVED lines=82> */
[----:B------:R-:W-:Y:S01]  /*12c10*/  FSEL R85, R85, -INF , !P4 ;  /* 0xff80000055557808 */ /* 0x000fe20006000000 */
[----:B------:R-:W-:Y:S08]  /*12c20*/  @!P2 BRA `(.L_x_1891) ;  /* 0x000000000058a947 */ /* 0x000ff00003800000 */
[----:B------:R-:W-:Y:S01]  /*12c30*/  IADD3 R159, -R196, R198, R159 ;  /* 0x000000c6c49f7210 */ /* 0x000fe20007ffe19f */
[----:B------:R-:W-:Y:S03]  /*12c40*/  BSSY B0, `(.L_x_1892) ;  /* 0x0000010000007945 */ /* 0x000fe60003800000 */
        /* <DEDUP_REMOVED lines=10> */
.L_x_1893:
[----:B------:R-:W-:-:S05]  /*12cf0*/  IMAD.U32 R155, RZ, RZ, UR41 ;  /* 0x00000029ff9b7e24 */ /* 0x000fca000f8e00ff */
[----:B------:R-:W-:-:S13]  /*12d00*/  ISETP.NE.AND P4, PT, R155, 0x1, PT ;  /* 0x000000019b00780c */ /* 0x000fda0003f85270 */
[----:B------:R-:W0:Y:S02]  /*12d10*/  @P4 LDC.64 R32, c[0x0][0x9e8] ;  /* 0x00027a00ff204b82 */ /* 0x000e240000000a00 */
[----:B0-----:R-:W-:-:S05]  /*12d20*/  @P4 IMAD.HI.U32 R32, R159, R32, RZ ;  /* 0x000000209f204227 */ /* 0x001fca00078e00ff */
[----:B------:R-:W-:-:S07]  /*12d30*/  @P4 SHF.R.U32.HI R159, RZ, R33, R32 ;  /* 0x00000021ff9f4219 */ /* 0x000fce0000011620 */
.L_x_1894:
[----:B------:R-:W-:Y:S05]  /*12d40*/  BSYNC B0 ;  /* 0x0000000000007941 */ /* 0x000fea0003800000 */
.L_x_1892:
[----:B------:R-:W-:-:S04]  /*12d50*/  IMAD R154, R159, R155, -R154 ;  /* 0x0000009b9f9a7224 */ /* 0x000fc800078e0a9a */
[----:B------:R-:W-:-:S05]  /*12d60*/  IMAD.IADD R154, R154, 0x1, -R189 ;  /* 0x000000019a9a7824 */ /* 0x000fca00078e0abd */
[----:B------:R-:W-:Y:S02]  /*12d70*/  VIADDMNMX R158, R154, R155, R158, PT ;  /* 0x0000009b9a9e7246 */ /* 0x000fe4000380019e */
[----:B------:R-:W-:-:S07]  /*12d80*/  VIMNMX R157, R157, R154, !PT ;  /* 0x0000009a9d9d7248 */ /* 0x000fce0007fe0100 */
.L_x_1891:
        /* <DEDUP_REMOVED lines=8> */
[C---:B------:R-:W-:Y:S02]  /*12e10*/  ISETP.GT.AND P5, PT, R157.reuse, 0x10, P3 ;  /* 0x000000109d00780c */ /* 0x040fe40001fa4270 */
[----:B------:R-:W-:Y:S02]  /*12e20*/  FMNMX.FTZ R32, R152, R33, !PT ;  /* 0x0000002198207209 */ /* 0x000fe40007810000 */
[----:B------:R-:W-:Y:S02]  /*12e30*/  ISETP.GT.AND P4, PT, R157, 0x1, P3 ;  /* 0x000000019d00780c */ /* 0x000fe40001f84270 */
[----:B------:R-:W-:Y:S02]  /*12e40*/  FMNMX.FTZ R33, R153, R32, !PT ;  /* 0x0000002099217209 */ /* 0x000fe40007810000 */
[----:B------:R-:W-:-:S02]  /*12e50*/  ISETP.LT.OR P5, PT, R158, 0x11, P5 ;  /* 0x000000119e00780c */ /* 0x000fc40002fa1670 */
        /* <DEDUP_REMOVED lines=34> */
[----:B------:R-:W-:Y:S02]  /*13080*/  ISETP.LT.OR P5, PT, R158, 0x29, P5 ;  /* 0x000000299e00780c */ /* 0x000fe40002fa1670 */
[----:B------:R-:W-:-:S02]  /*13090*/  FMNMX.FTZ R33, R69, R32, !PT ;  /* 0x0000002045217209 */ /* 0x000fc40007810000 */
[----:B------:R-:W-:Y:S02]  /*130a0*/  ISETP.LT.OR P4, PT, R158, 0x1a, P4 ;  /* 0x0000001a9e00780c */ /* 0x000fe40002781670 */
[----:B------:R-:W-:Y:S02]  /*130b0*/  FSEL R46, R46, -INF , !P5 ;  /* 0xff8000002e2e7808 */ /* 0x000fe40006800000 */
[----:B------:R-:W-:Y:S02]  /*130c0*/  FMNMX.FTZ R32, R72, R33, !PT ;  /* 0x0000002148207209 */ /* 0x000fe40007810000 */
[----:B------:R-:W-:Y:S02]  /*130d0*/  ISETP.GT.AND P5, PT, R157, 0x30, P3 ;  /* 0x000000309d00780c */ /* 0x000fe40001fa4270 */
[----:B------:R-:W-:Y:S02]  /*130e0*/  FSEL R39, R39, -INF , !P4 ;  /* 0xff80000027277808 */ /* 0x000fe40006000000 */
[----:B------:R-:W-:-:S02]  /*130f0*/  ISETP.GT.AND P4, PT, R157, 0x21, P3 ;  /* 0x000000219d00780c */ /* 0x000fc40001f84270 */
[----:B------:R-:W-:Y:S02]  /*13100*/  FMNMX.FTZ R33, R73, R32, !PT ;  /* 0x0000002049217209 */ /* 0x000fe40007810000 */
[C---:B------:R-:W-:Y:S02]  /*13110*/  ISETP.LT.OR P5, PT, R158.reuse, 0x31, P5 ;  /* 0x000000319e00780c */ /* 0x040fe40002fa1670 */
[----:B------:R-:W-:Y:S02]  /*13120*/  ISETP.LT.OR P4, PT, R158, 0x22, P4 ;  /* 0x000000229e00780c */ /* 0x000fe40002781670 */
[----:B------:R-:W-:Y:S02]  /*13130*/  FMNMX.FTZ R32, R76, R33, !PT ;  /* 0x000000214c207209 */ /* 0x000fe40007810000 */
[----:B------:R-:W-:Y:S02]  /*13140*/  FSEL R50, R50, -INF , !P5 ;  /* 0xff80000032327808 */ /* 0x000fe40006800000 */
[----:B------:R-:W-:-:S02]  /*13150*/  ISETP.GT.AND P5, PT, R157, 0x38, P3 ;  /* 0x000000389d00780c */ /* 0x000fc40001fa4270 */
[----:B------:R-:W-:Y:S02]  /*13160*/  FSEL R43, R43, -INF , !P4 ;  /* 0xff8000002b2b7808 */ /* 0x000fe40006000000 */
[----:B------:R-:W-:Y:S02]  /*13170*/  ISETP.GT.AND P4, PT, R157, 0x29, P3 ;  /* 0x000000299d00780c */ /* 0x000fe40001f84270 */
[----:B------:R-:W-:Y:S02]  /*13180*/  FMNMX.FTZ R33, R77, R32, !PT ;  /* 0x000000204d217209 */ /* 0x000fe40007810000 */
[C---:B------:R-:W-:Y:S02]  /*13190*/  ISETP.LT.OR P5, PT, R158.reuse, 0x39, P5 ;  /* 0x000000399e00780c */ /* 0x040fe40002fa1670 */
[----:B------:R-:W-:Y:S02]  /*131a0*/  ISETP.LT.OR P4, PT, R158, 0x2a, P4 ;  /* 0x0000002a9e00780c */ /* 0x000fe40002781670 */
[----:B------:R-:W-:-:S02]  /*131b0*/  FMNMX.FTZ R32, R80, R33, !PT ;  /* 0x0000002150207209 */ /* 0x000fc40007810000 */
[----:B------:R-:W-:Y:S02]  /*131c0*/  FSEL R54, R54, -INF , !P5 ;  /* 0xff80000036367808 */ /* 0x000fe40006800000 */
[----:B------:R-:W-:Y:S02]  /*131d0*/  ISETP.GT.AND P5, PT, R157, 0x40, P3 ;  /* 0x000000409d00780c */ /* 0x000fe40001fa4270 */
[----:B------:R-:W-:Y:S02]  /*131e0*/  FSEL R47, R47, -INF , !P4 ;  /* 0xff8000002f2f7808 */ /* 0x000fe40006000000 */
[----:B------:R-:W-:Y:S02]  /*131f0*/  FMNMX.FTZ R33, R81, R32, !PT ;  /* 0x0000002051217209 */ /* 0x000fe40007810000 */
[----:B------:R-:W-:Y:S02]  /*13200*/  ISETP.GT.AND P4, PT, R157, 0x31, P3 ;  /* 0x000000319d00780c */ /* 0x000fe40001f84270 */
[----:B------:R-:W-:-:S02]  /*13210*/  ISETP.LT.OR P5, PT, R158, 0x41, P5 ;  /* 0x000000419e00780c */ /* 0x000fc40002fa1670 */
[----:B------:R-:W-:Y:S02]  /*13220*/  FMNMX.FTZ R32, R84, R33, !PT ;  /* 0x0000002154207209 */ /* 0x000fe40007810000 */
[----:B------:R-:W-:Y:S02]  /*13230*/  ISETP.LT.OR P4, PT, R158, 0x32, P4 ;  /* 0x000000329e00780c */ /* 0x000fe40002781670 */
[----:B------:R-:W-:Y:S02]  /*13240*/  FSEL R58, R58, -INF , !P5 ;  /* 0xff8000003a3a7808 */ /* 0x000fe40006800000 */
[----:B------:R-:W-:Y:S02]  /*13250*/  ISETP.GT.AND P5, PT, R157, 0x48, P3 ;  /* 0x000000489d00780c */ /* 0x000fe40001fa4270 */
[----:B------:R-:W-:Y:S02]  /*13260*/  FMNMX.FTZ R33, R85, R32, !PT ;  /* 0x0000002055217209 */ /* 0x000fe40007810000 */
[----:B------:R-:W-:-:S02]  /*13270*/  FSEL R51, R51, -INF , !P4 ;  /* 0xff80000033337808 */ /* 0x000fc40006000000 */
[C---:B------:R-:W-:Y:S01]  /*13280*/  ISETP.GT.AND P4, PT, R157.reuse, 0x39, P3 ;  /* 0x000000399d00780c */ /* 0x040fe20001f84270 */
[----:B------:R-:W0:Y:S01]  /*13290*/  SHFL.BFLY PT, R32, R33, 0x2, 0x1f ;  /* 0x0c401f0021207f89 */ /* 0x000e2200000e0000 */
[C---:B------:R-:W-:Y:S02]  /*132a0*/  ISETP.LT.OR P5, PT, R158.reuse, 0x49, P5 ;  /* 0x000000499e00780c */ /* 0x040fe40002fa1670 */
[----:B------:R-:W-:Y:S02]  /*132b0*/  ISETP.LT.OR P4, PT, R158, 0x3a, P4 ;  /* 0x0000003a9e00780c */ /* 0x000fe40002781670 */
[----:B------:R-:W-:Y:S02]  /*132c0*/  FSEL R62, R62, -INF , !P5 ;  /* 0xff8000003e3e7808 */ /* 0x000fe40006800000 */
[----:B------:R-:W-:Y:S02]  /*132d0*/  ISETP.GT.AND P5, PT, R157, 0x50, P3 ;  /* 0x000000509d00780c */ /* 0x000fe40001fa4270 */
[----:B------:R-:W-:-:S02]  /*132e0*/  FSEL R55, R55, -INF , !P4 ;  /* 0xff80000037377808 */ /* 0x000fc40006000000 */
[C---:B------:R-:W-:Y:S02]  /*132f0*/  ISETP.GT.AND P4, PT, R157.reuse, 0x41, P3 ;  /* 0x000000419d00780c */ /* 0x040fe40001f84270 */
        /* <DEDUP_REMOVED lines=11> */
[----:B------:R-:W-:Y:S02]  /*133b0*/  ISETP.GT.AND P4, PT, R157, 0x51, P3 ;  /* 0x000000519d00780c */ /* 0x000fe40001f84270 */
[----:B0-----:R-:W-:Y:S02]  /*133c0*/  FMNMX.FTZ R154, R33, R32, !PT ;  /* 0x00000020219a7209 */ /* 0x001fe40007810000 */
[C---:B------:R-:W-:Y:S02]  /*133d0*/  ISETP.LT.OR P5, PT, R158.reuse, 0x61, P5 ;  /* 0x000000619e00780c */ /* 0x040fe40002fa1670 */
[----:B------:R-:W-:Y:S01]  /*133e0*/  ISETP.LT.OR P4, PT, R158, 0x52, P4 ;  /* 0x000000529e00780c */ /* 0x000fe20002781670 */
[----:B------:R-:W0:Y:S01]  /*133f0*/  SHFL.BFLY PT, R155, R154, 0x1, 0x1f ;  /* 0x0c201f009a9b7f89 */ /* 0x000e2200000e0000 */
[----:B------:R-:W-:Y:S02]  /*13400*/  FSEL R74, R74, -INF , !P5 ;  /* 0xff8000004a4a7808 */ /* 0x000fe40006800000 */
[----:B------:R-:W-:-:S02]  /*13410*/  ISETP.GT.AND P5, PT, R157, 0x68, P3 ;  /* 0x000000689d00780c */ /* 0x000fc40001fa4270 */
[----:B------:R-:W-:Y:S02]  /*13420*/  FSEL R67, R67, -INF , !P4 ;  /* 0xff80000043437808 */ /* 0x000fe40006000000 */
[C---:B------:R-:W-:Y:S02]  /*13430*/  ISETP.GT.AND P4, PT, R157.reuse, 0x59, P3 ;  /* 0x000000599d00780c */ /* 0x040fe40001f84270 */
[C---:B------:R-:W-:Y:S02]  /*13440*/  ISETP.LT.OR P5, PT, R158.reuse, 0x69, P5 ;  /* 0x000000699e00780c */ /* 0x040fe40002fa1670 */
[----:B------:R-:W-:Y:S02]  /*13450*/  ISETP.LT.OR P4, PT, R158, 0x5a, P4 ;  /* 0x0000005a9e00780c */ /* 0x000fe40002781670 */
        /* <DEDUP_REMOVED lines=9> */
[----:B------:R-:W-:Y:S02]  /*134f0*/  ISETP.GT.AND P4, PT, R157, 0x69, P3 ;  /* 0x000000699d00780c */ /* 0x000fe40001f84270 */
[----:B------:R-:W-:Y:S02]  /*13500*/  ISETP.LT.OR P5, PT, R158, 0x72, P5 ;  /* 0x000000729e00780c */ /* 0x000fe40002fa1670 */
[----:B0-----:R-:W-:Y:S02]  /*13510*/  FMNMX.FTZ R32, R154, R155, !PT ;  /* 0x0000009b9a207209 */ /* 0x001fe40007810000 */
[----:B------:R-:W-:Y:S02]  /*13520*/  ISETP.LT.OR P4, PT, R158, 0x6a, P4 ;  /* 0x0000006a9e00780c */ /* 0x000fe40002781670 */
[----:B------:R-:W-:Y:S01]  /*13530*/  FSEL R83, R83, -INF , !P5 ;  /* 0xff80000053537808 */ /* 0x000fe20006800000 */
[----:B------:R-:W-:Y:S01]  /*13540*/  FMUL.FTZ R33, R32, UR51 ;  /* 0x0000003320217c20 */ /* 0x000fe20008410000 */
[----:B------:R-:W-:-:S02]  /*13550*/  ISETP.GT.AND P5, PT, R157, RZ, P3 ;  /* 0x000000ff9d00720c */ /* 0x000fc40001fa4270 */
[----:B------:R-:W-:Y:S02]  /*13560*/  FSEL R79, R79, -INF , !P4 ;  /* 0xff8000004f4f7808 */ /* 0x000fe40006000000 */
[----:B------:R-:W-:Y:S02]  /*13570*/  FSETP.NEU.FTZ.AND P4, PT, R32, -INF , PT ;  /* 0xff8000002000780b */ /* 0x000fe40003f9d000 */
[----:B------:R-:W-:Y:S02]  /*13580*/  ISETP.LT.OR P5, PT, R158, 0x1, P5 ;  /* 0x000000019e00780c */ /* 0x000fe40002fa1670 */
[----:B------:R-:W-:Y:S02]  /*13590*/  FSEL R33, R33, RZ, P4 ;  /* 0x000000ff21217208 */ /* 0x000fe40002000000 */
[----:B------:R-:W-:Y:S02]  /*135a0*/  FSEL R26, R26, -INF , !P5 ;  /* 0xff8000001a1a7808 */ /* 0x000fe40006800000 */
[----:B------:R-:W-:Y:S01]  /*135b0*/  ISETP.GT.AND P5, PT, R157, 0x78, P3 ;  /* 0x000000789d00780c */ /* 0x000fe20001fa4270 */
        /* <DEDUP_REMOVED lines=43> */
[----:B------:R-:W-:Y:S01]  /*13870*/  FFMA.FTZ R85, R85, UR51, -R33 ;  /* 0x0000003355557c23 */ /* 0x000fe20008010821 */
[----:B------:R-:W-:Y:S01]  /*13880*/  MUFU.EX2 R180, R180 ;  /* 0x000000b400b47308 */ /* 0x000fe20000000800 */
[----:B------:R-:W-:-:S04]  /*13890*/  FMNMX.FTZ R29, R47, R28, !PT ;  /* 0x0000001c2f1d7209 */ /* 0x000fc80007810000 */
[----:B------:R-:W-:-:S03]  /*138a0*/  FMNMX.FTZ R28, R50, R29, !PT ;  /* 0x0000001d321c7209 */ /* 0x000fc60007810000 */
        /* <DEDUP_REMOVED lines=15> */
[----:B------:R0:W-:Y:S01]  /*139a0*/  MUFU.EX2 R29, R53 ;  /* 0x00000035001d7308 */ /* 0x0001e20000000800 */
[----:B------:R-:W-:-:S04]  /*139b0*/  FMNMX.FTZ R41, R71, R28, !PT ;  /* 0x0000001c47297209 */ /* 0x000fc80007810000 */
[----:B------:R-:W-:-:S03]  /*139c0*/  FMNMX.FTZ R28, R74, R41, !PT ;  /* 0x000000294a1c7209 */ /* 0x000fc60007810000 */
[----:B------:R-:W-:Y:S01]  /*139d0*/  MUFU.EX2 R178, R178 ;  /* 0x000000b200b27308 */ /* 0x000fe20000000800 */
[----:B------:R-:W-:Y:S01]  /*139e0*/  FMNMX.FTZ R41, R75, R28, !PT ;  /* 0x0000001c4b297209 */ /* 0x000fe20007810000 */
[--C-:B------:R-:W-:Y:S01]  /*139f0*/  FFMA.FTZ R28, R57, UR51, -R33.reuse ;  /* 0x00000033391c7c23 */ /* 0x100fe20008010821 */
[----:B0-----:R-:W-:Y:S02]  /*13a00*/  FFMA.FTZ R53, R61, UR51, -R33 ;  /* 0x000000333d357c23 */ /* 0x001fe40008010821 */
        /* <DEDUP_REMOVED lines=8> */
[----:B------:R-:W-:-:S05]  /*13a90*/  FMNMX.FTZ R41, R87, R44, !PT ;  /* 0x0000002c57297209 */ /* 0x000fca0007810000 */
[----:B------:R-:W0:Y:S02]  /*13aa0*/  SHFL.BFLY PT, R44, R41, 0x2, 0x1f ;  /* 0x0c401f00292c7f89 */ /* 0x000e2400000e0000 */
[----:B------:R-:W-:Y:S08]  /*13ab0*/  MUFU.EX2 R174, R174 ;  /* 0x000000ae00ae7308 */ /* 0x000ff00000000800 */
[----:B------:R-:W-:Y:S08]  /*13ac0*/  MUFU.EX2 R37, R37 ;  /* 0x0000002500257308 */ /* 0x000ff00000000800 */
[----:B------:R-:W-:Y:S01]  /*13ad0*/  MUFU.EX2 R168, R168 ;  /* 0x000000a800a87308 */ /* 0x000fe20000000800 */
[----:B0-----:R-:W-:Y:S01]  /*13ae0*/  FMNMX.FTZ R56, R41, R44, !PT ;  /* 0x0000002c29387209 */ /* 0x001fe20007810000 */
[--C-:B------:R-:W-:Y:S01]  /*13af0*/  FFMA.FTZ R41, R80, UR51, -R33.reuse ;  /* 0x0000003350297c23 */ /* 0x100fe20008010821 */
[----:B------:R-:W-:-:S05]  /*13b00*/  FFMA.FTZ R44, R81, UR51, -R33 ;  /* 0x00000033512c7c23 */ /* 0x000fca0008010821 */
[----:B------:R-:W-:Y:S01]  /*13b10*/  MUFU.EX2 R36, R36 ;  /* 0x0000002400247308 */ /* 0x000fe20000000800 */
[----:B------:R-:W0:Y:S07]  /*13b20*/  SHFL.BFLY PT, R57, R56, 0x1, 0x1f ;  /* 0x0c201f0038397f89 */ /* 0x000e2e00000e0000 */
[----:B------:R-:W-:Y:S08]  /*13b30*/  MUFU.EX2 R170, R170 ;  /* 0x000000aa00aa7308 */ /* 0x000ff00000000800 */
[----:B------:R-:W-:Y:S08]  /*13b40*/  MUFU.EX2 R164, R164 ;  /* 0x000000a400a47308 */ /* 0x000ff00000000800 */
[----:B------:R-:W-:Y:S01]  /*13b50*/  MUFU.EX2 R28, R28 ;  /* 0x0000001c001c7308 */ /* 0x000fe20000000800 */
[----:B0-----:R-:W-:-:S02]  /*13b60*/  FMNMX.FTZ R33, R56, R57, !PT ;  /* 0x0000003938217209 */ /* 0x001fc40007810000 */
[----:B------:R-:W-:Y:S02]  /*13b70*/  FSEL R56, R32, RZ, P4 ;  /* 0x000000ff20387208 */ /* 0x000fe40002000000 */
[C---:B------:R-:W-:Y:S01]  /*13b80*/  FSETP.NEU.FTZ.AND P3, PT, R33.reuse, -INF , PT ;  /* 0xff8000002100780b */ /* 0x040fe20003f7d000 */
[----:B------:R-:W-:Y:S02]  /*13b90*/  FMUL.FTZ R57, R33, UR51 ;  /* 0x0000003321397c20 */ /* 0x000fe40008410000 */
[----:B------:R-:W-:Y:S01]  /*13ba0*/  MUFU.EX2 R166, R166 ;  /* 0x000000a600a67308 */ /* 0x000fe20000000800 */
[----:B------:R-:W-:Y:S02]  /*13bb0*/  FADD.FTZ R3, -R56, R3 ;  /* 0x0000000338037221 */ /* 0x000fe40000010100 */
[----:B------:R-:W-:Y:S02]  /*13bc0*/  FSEL R57, R57, RZ, P3 ;  /* 0x000000ff39397208 */ /* 0x000fe40001800000 */
[----:B------:R-:W-:-:S03]  /*13bd0*/  FMUL.FTZ R3, R3, UR51 ;  /* 0x0000003303037c20 */ /* 0x000fc60008410000 */
[----:B------:R-:W-:Y:S01]  /*13be0*/  MUFU.EX2 R53, R53 ;  /* 0x0000003500357308 */ /* 0x000fe20000000800 */
[--C-:B------:R-:W-:Y:S01]  /*13bf0*/  FFMA.FTZ R177, R34, UR51, -R57.reuse ;  /* 0x0000003322b17c23 */ /* 0x100fe20008010839 */
[--C-:B------:R-:W-:Y:S01]  /*13c00*/  FFMA.FTZ R34, R35, UR51, -R57.reuse ;  /* 0x0000003323227c23 */ /* 0x100fe20008010839 */
[----:B------:R-:W-:Y:S01]  /*13c10*/  FSEL R35, R33, RZ, P3 ;  /* 0x000000ff21237208 */ /* 0x000fe20001800000 */
[--C-:B------:R-:W-:Y:S01]  /*13c20*/  FFMA.FTZ R181, R26, UR51, -R57.reuse ;  /* 0x000000331ab57c23 */ /* 0x100fe20008010839 */
[--C-:B------:R-:W-:Y:S01]  /*13c30*/  FFMA.FTZ R61, R27, UR51, -R57.reuse ;  /* 0x000000331b3d7c23 */ /* 0x100fe20008010839 */
[--C-:B------:R-:W-:Y:S01]  /*13c40*/  FFMA.FTZ R183, R30, UR51, -R57.reuse ;  /* 0x000000331eb77c23 */ /* 0x100fe20008010839 */
[--C-:B------:R-:W-:Y:S01]  /*13c50*/  FFMA.FTZ R60, R31, UR51, -R57.reuse ;  /* 0x000000331f3c7c23 */ /* 0x100fe20008010839 */
[----:B------:R-:W-:Y:S01]  /*13c60*/  FADD.FTZ R0, -R35, R0 ;  /* 0x0000000023007221 */ /* 0x000fe20000010100 */
[----:B------:R-:W0:Y:S01]  /*13c70*/  MUFU.EX2 R3, R3 ;  /* 0x0000000300037308 */ /* 0x000e220000000800 */
[--C-:B------:R-:W-:Y:S01]  /*13c80*/  FFMA.FTZ R35, R55, UR51, -R57.reuse ;  /* 0x0000003337237c23 */ /* 0x100fe20008010839 */
[--C-:B------:R-:W-:Y:S01]  /*13c90*/  FFMA.FTZ R179, R38, UR51, -R57.reuse ;  /* 0x0000003326b37c23 */ /* 0x100fe20008010839 */
[----:B------:R-:W-:Y:S01]  /*13ca0*/  FMUL.FTZ R0, R0, UR51 ;  /* 0x0000003300007c20 */ /* 0x000fe20008410000 */
        /* <DEDUP_REMOVED lines=16> */
[----:B------:R-:W-:Y:S01]  /*13db0*/  FFMA.FTZ R51, R67, UR51, -R57 ;  /* 0x0000003343337c23 */ /* 0x000fe20008010839 */
[----:B------:R-:W-:Y:S01]  /*13dc0*/  FADD.FTZ R55, R24, R55 ;  /* 0x0000003718377221 */ /* 0x000fe20000010000 */
[--C-:B------:R-:W-:Y:S01]  /*13dd0*/  FFMA.FTZ R163, R70, UR51, -R57.reuse ;  /* 0x0000003346a37c23 */ /* 0x100fe20008010839 */
[----:B------:R-:W-:Y:S01]  /*13de0*/  FFMA.FTZ R47, R71, UR51, -R57 ;  /* 0x00000033472f7c23 */ /* 0x000fe20008010839 */
[----:B------:R-:W0:Y:S01]  /*13df0*/  MUFU.EX2 R61, R61 ;  /* 0x0000003d003d7308 */ /* 0x000e220000000800 */
[----:B------:R-:W-:Y:S01]  /*13e00*/  FADD.FTZ R58, R182, R55 ;  /* 0x00000037b63a7221 */ /* 0x000fe20000010000 */
[--C-:B------:R-:W-:Y:S01]  /*13e10*/  FFMA.FTZ R157, R74, UR51, -R57.reuse ;  /* 0x000000334a9d7c23 */ /* 0x100fe20008010839 */
[--C-:B------:R-:W-:Y:S01]  /*13e20*/  FFMA.FTZ R46, R75, UR51, -R57.reuse ;  /* 0x000000334b2e7c23 */ /* 0x100fe20008010839 */
[--C-:B------:R-:W-:Y:S01]  /*13e30*/  FFMA.FTZ R159, R78, UR51, -R57.reuse ;  /* 0x000000334e9f7c23 */ /* 0x100fe20008010839 */
[----:B------:R-:W-:Y:S01]  /*13e40*/  FADD.FTZ R55, R25, R58 ;  /* 0x0000003a19377221 */ /* 0x000fe20000010000 */
[--C-:B------:R-:W-:Y:S01]  /*13e50*/  FFMA.FTZ R43, R79, UR51, -R57.reuse ;  /* 0x000000334f2b7c23 */ /* 0x100fe20008010839 */
[----:B------:R-:W-:Y:S01]  /*13e60*/  FFMA.FTZ R39, R82, UR51, -R57 ;  /* 0x0000003352277c23 */ /* 0x000fe20008010839 */
[----:B------:R-:W2:Y:S01]  /*13e70*/  MUFU.EX2 R183, R183 ;  /* 0x000000b700b77308 */ /* 0x000ea20000000800 */
[----:B-1----:R-:W-:Y:S01]  /*13e80*/  FFMA.FTZ R8, R0, R5, R181 ;  /* 0x0000000500087223 */ /* 0x002fe200000100b5 */
[----:B------:R-:W-:Y:S01]  /*13e90*/  FADD.FTZ R58, R176, R55 ;  /* 0x00000037b03a7221 */ /* 0x000fe20000010000 */
[--C-:B------:R-:W-:Y:S01]  /*13ea0*/  FFMA.FTZ R42, R83, UR51, -R57.reuse ;  /* 0x00000033532a7c23 */ /* 0x100fe20008010839 */
[--C-:B------:R-:W-:Y:S01]  /*13eb0*/  FFMA.FTZ R155, R86, UR51, -R57.reuse ;  /* 0x00000033569b7c23 */ /* 0x100fe20008010839 */
[----:B------:R-:W-:Y:S01]  /*13ec0*/  FFMA.FTZ R38, R87, UR51, -R57 ;  /* 0x0000003357267c23 */ /* 0x000fe20008010839 */
[----:B------:R-:W-:-:S02]  /*13ed0*/  FADD.FTZ R55, R153, R58 ;  /* 0x0000003a99377221 */ /* 0x000fc40000010000 */
[----:B------:R-:W1:Y:S01]  /*13ee0*/  MUFU.EX2 R60, R60 ;  /* 0x0000003c003c7308 */ /* 0x000e620000000800 */
[----:B0-----:R-:W-:Y:S01]  /*13ef0*/  FADD.FTZ R8, R61, R8 ;  /* 0x000000083d087221 */ /* 0x001fe20000010000 */
[----:B------:R-:W-:-:S04]  /*13f00*/  FADD.FTZ R55, R178, R55 ;  /* 0x00000037b2377221 */ /* 0x000fc80000010000 */
[----:B------:R-:W-:Y:S02]  /*13f10*/  FADD.FTZ R55, R152, R55 ;  /* 0x0000003798377221 */ /* 0x000fe40000010000 */
[----:B------:R-:W0:Y:S01]  /*13f20*/  MUFU.EX2 R177, R177 ;  /* 0x000000b100b17308 */ /* 0x000e220000000800 */
[----:B--2---:R-:W-:Y:S01]  /*13f30*/  FADD.FTZ R5, R183, R8 ;  /* 0x00000008b7057221 */ /* 0x004fe20000010000 */
[----:B------:R-:W-:-:S04]  /*13f40*/  FADD.FTZ R55, R172, R55 ;  /* 0x00000037ac377221 */ /* 0x000fc80000010000 */
[----:B------:R-:W-:Y:S02]  /*13f50*/  FADD.FTZ R55, R40, R55 ;  /* 0x0000003728377221 */ /* 0x000fe40000010000 */
[----:B------:R-:W2:Y:S01]  /*13f60*/  MUFU.EX2 R34, R34 ;  /* 0x0000002200227308 */ /* 0x000ea20000000800 */
[----:B-1----:R-:W-:Y:S01]  /*13f70*/  FADD.FTZ R8, R60, R5 ;  /* 0x000000053c087221 */ /* 0x002fe20000010000 */
[----:B------:R-:W-:-:S06]  /*13f80*/  FADD.FTZ R58, R174, R55 ;  /* 0x00000037ae3a7221 */ /* 0x000fcc0000010000 */
        /* <DEDUP_REMOVED lines=36> */
[----:B------:R-:W-:-:S06]  /*141d0*/  FADD.FTZ R55, R53, R58 ;  /* 0x0000003a35377221 */ /* 0x000fcc0000010000 */
        /* <DEDUP_REMOVED lines=48> */
[----:B-1----:R-:W-:-:S03]  /*144e0*/  FADD.FTZ R8, R56, R5 ;  /* 0x0000000538087221 */ /* 0x002fc60000010000 */
[----:B0-----:R-:W-:Y:S01]  /*144f0*/  FADD.FTZ R5, R38, R55 ;  /* 0x0000003726057221 */ /* 0x001fe20000010000 */
[----:B------:R-:W-:Y:S06]  /*14500*/  @!P0 BRA `(.L_x_1895) ;  /* 0x0000000000048947 */ /* 0x000fec0003800000 */
[----:B------:R-:W-:Y:S01]  /*14510*/  BPT.TRAP 0x1 ;  /* 0x000000040000795c */ /* 0x000fe20000300000 */
.L_x_1895:
        /* <DEDUP_REMOVED lines=11> */
[-C--:B------:R-:W-:Y:S01]  /*145d0*/  FMUL.FTZ R96, R96, R3.reuse ;  /* 0x0000000360607220 */ /* 0x080fe20000410000 */
[-C--:B------:R-:W-:Y:S01]  /*145e0*/  FMUL.FTZ R97, R97, R3.reuse ;  /* 0x0000000361617220 */ /* 0x080fe20000410000 */
[----:B------:R0:W-:Y:S01]  /*145f0*/  SYNCS.ARRIVE.TRANS64.RED.A1T0 RZ, [R55+URZ], RZ ;  /* 0x000000ff37ff79a7 */ /* 0x0001e2000810043f */
        /* <DEDUP_REMOVED lines=92> */
[----:B------:R-:W-:Y:S01]  /*14bc0*/  F2FP.F16.F32.PACK_AB R155, R38, R155 ;  /* 0x0000009b269b723e */ /* 0x000fe200000000ff */
[----:B0-----:R-:W-:Y:S06]  /*14bd0*/  @P3 BRA `(.L_x_1896) ;  /* 0xffffffcc00283947 */ /* 0x001fec000383ffff */
[----:B------:R-:W-:Y:S02]  /*14be0*/  IMAD.MOV.U32 R0, RZ, RZ, R33 ;  /* 0x000000ffff007224 */ /* 0x000fe400078e0021 */
[----:B------:R-:W-:Y:S02]  /*14bf0*/  IMAD.MOV.U32 R3, RZ, RZ, R32 ;  /* 0x000000ffff037224 */ /* 0x000fe400078e0020 */
[----:B------:R-:W-:Y:S02]  /*14c00*/  IMAD.MOV.U32 R184, RZ, RZ, R216 ;  /* 0x000000ffffb87224 */ /* 0x000fe400078e00d8 */
[----:B------:R-:W-:-:S07]  /*14c10*/  IMAD.MOV.U32 R187, RZ, RZ, R217 ;  /* 0x000000ffffbb7224 */ /* 0x000fce00078e00d9 */
.L_x_1876:
[----:B------:R-:W0:Y:S01]  /*14c20*/  LDC R24, c[0x0][0x448] ;  /* 0x00011200ff187b82 */ /* 0x000e220000000800 */
[----:B------:R-:W-:-:S07]  /*14c30*/  IADD3 R27, R198, 0x1, -R196 ;  /* 0x00000001c61b7810 */ /* 0x000fce0007ffe8c4 */
[----:B------:R-:W1:Y:S01]  /*14c40*/  LDC R28, c[0x0][0x9e4] ;  /* 0x00027900ff1c7b82 */ /* 0x000e620000000800 */
[----:B0-----:R-:W-:Y:S02]  /*14c50*/  ISETP.NE.AND P4, PT, R24, 0x1, PT ;  /* 0x000000011800780c */ /* 0x001fe40003f85270 */
[----:B------:R-:W-:Y:S02]  /*14c60*/  IADD3 R24, R200, 0x7f, RZ ;  /* 0x0000007fc8187810 */ /* 0x000fe40007ffe0ff */
[----:B-1----:R-:W-:-:S09]  /*14c70*/  ISETP.GE.AND P5, PT, R28, 0x1, PT ;  /* 0x000000011c00780c */ /* 0x002fd20003fa6270 */
[----:B------:R-:W0:Y:S08]  /*14c80*/  @P4 LDC R25, c[0x0][0x44c] ;  /* 0x00011300ff194b82 */ /* 0x000e300000000800 */
[----:B------:R-:W1:Y:S01]  /*14c90*/  @P4 LDC R26, c[0x0][0x450] ;  /* 0x00011400ff1a4b82 */ /* 0x000e620000000800 */
[----:B0-----:R-:W-:-:S05]  /*14ca0*/  @P4 IMAD.HI.U32 R25, R24, R25, RZ ;  /* 0x0000001918194227 */ /* 0x001fca00078e00ff */
[----:B-1----:R-:W-:-:S05]  /*14cb0*/  @P4 SHF.R.U32.HI R24, RZ, R26, R25 ;  /* 0x0000001aff184219 */ /* 0x002fca0000011619 */
[----:B------:R-:W-:-:S04]  /*14cc0*/  IMAD.IADD R24, R27, 0x1, R24 ;  /* 0x000000011b187824 */ /* 0x000fc800078e0218 */
[----:B------:R-:W-:Y:S01]  /*14cd0*/  VIADD R26, R24, -UR50 ;  /* 0x80000032181a7c36 */ /* 0x000fe20008000000 */
        /* <DEDUP_REMOVED lines=12> */
.L_x_1899:
[----:B------:R-:W-:-:S13]  /*14da0*/  ISETP.NE.AND P1, PT, R28, 0x1, PT ;  /* 0x000000011c00780c */ /* 0x000fda0003f25270 */
[----:B------:R-:W0:Y:S02]  /*14db0*/  @P1 LDC.64 R24, c[0x0][0x9e8] ;  /* 0x00027a00ff181b82 */ /* 0x000e240000000a00 */
[----:B0-----:R-:W-:-:S05]  /*14dc0*/  @P1 IMAD.HI.U32 R24, R27, R24, RZ ;  /* 0x000000181b181227 */ /* 0x001fca00078e00ff */
[----:B------:R-:W-:-:S07]  /*14dd0*/  @P1 SHF.R.U32.HI R27, RZ, R25, R24 ;  /* 0x00000019ff1b1219 */ /* 0x000fce0000011618 */
.L_x_1900:
[----:B------:R-:W-:Y:S05]  /*14de0*/  BSYNC B0 ;  /* 0x0000000000007941 */ /* 0x000fea0003800000 */
.L_x_1898:
[----:B------:R-:W-:-:S05]  /*14df0*/  IMAD R27, R27, R28, RZ ;  /* 0x0000001c1b1b7224 */ /* 0x000fca00078e02ff */
[----:B------:R-:W-:-:S07]  /*14e00*/  VIMNMX R26, R26, R27, !PT ;  /* 0x0000001b1a1a7248 */ /* 0x000fce0007fe0100 */
.L_x_1897:
[----:B------:R-:W-:-:S05]  /*14e10*/  VIADD R26, R26, 0x7f ;  /* 0x0000007f1a1a7836 */ /* 0x000fca0000000000 */
[----:B------:R-:W-:-:S04]  /*14e20*/  SHF.R.S32.HI R25, RZ, 0x1f, R26 ;  /* 0x0000001fff197819 */ /* 0x000fc8000001141a */
[----:B------:R-:W-:-:S04]  /*14e30*/  LEA.HI R25, R25, R26, RZ, 0x7 ;  /* 0x0000001a19197211 */ /* 0x000fc800078f38ff */
[----:B------:R-:W-:-:S04]  /*14e40*/  SHF.R.S32.HI R25, RZ, 0x7, R25 ;  /* 0x00000007ff197819 */ /* 0x000fc80000011419 */
[----:B------:R-:W-:-:S04]  /*14e50*/  VIMNMX R215, R208, R25, !PT ;  /* 0x00000019d0d77248 */ /* 0x000fc80007fe0100 */
[----:B------:R-:W-:-:S13]  /*14e60*/  ISETP.GE.AND P1, PT, R4, R215, PT ;  /* 0x000000d70400720c */ /* 0x000fda0003f26270 */
[----:B------:R-:W-:Y:S05]  /*14e70*/  @!P1 BRA `(.L_x_1901) ;  /* 0x0000002000dc9947 */ /* 0x000fea0003800000 */
[----:B------:R-:W-:Y:S02]  /*14e80*/  IMAD.MOV.U32 R216, RZ, RZ, R0 ;  /* 0x000000ffffd87224 */ /* 0x000fe400078e0000 */
[----:B------:R-:W-:Y:S02]  /*14e90*/  IMAD.MOV.U32 R217, RZ, RZ, R3 ;  /* 0x000000ffffd97224 */ /* 0x000fe400078e0003 */
[----:B------:R-:W-:Y:S02]  /*14ea0*/  IMAD.MOV.U32 R206, RZ, RZ, R187 ;  /* 0x000000ffffce7224 */ /* 0x000fe400078e00bb */
[----:B------:R-:W-:-:S07]  /*14eb0*/  IMAD.MOV.U32 R218, RZ, RZ, R184 ;  /* 0x000000ffffda7224 */ /* 0x000fce00078e00b8 */
.L_x_1913:
        /* <DEDUP_REMOVED lines=8> */
.L_x_1903:
[----:B------:R-:W-:-:S05]  /*14f40*/  VIADD R0, R218, 0x1 ;  /* 0x00000001da007836 */ /* 0x000fca0000000000 */
[----:B------:R-:W-:-:S04]  /*14f50*/  ISETP.NE.AND P2, PT, R0, 0x2, PT ;  /* 0x000000020000780c */ /* 0x000fc80003f45270 */
[----:B------:R-:W-:Y:S02]  /*14f60*/  SEL R3, R0, RZ, P2 ;  /* 0x000000ff00037207 */ /* 0x000fe40001000000 */
[----:B------:R-:W-:Y:S02]  /*14f70*/  SHF.L.U32 R0, R187, 0x1f, RZ ;  /* 0x0000001fbb007819 */ /* 0x000fe400000006ff */
[----:B------:R-:W-:-:S04]  /*14f80*/  LEA R3, R3, R18, 0x3 ;  /* 0x0000001203037211 */ /* 0x000fc800078e18ff */
[----:B------:R0:W1:Y:S01]  /*14f90*/  SYNCS.PHASECHK.TRANS64.TRYWAIT P2, [R3+URZ+0x28830], R0 ;  /* 0x02883000030075a7 */ /* 0x000062000804017f */
[----:B------:R-:W-:Y:S05]  /*14fa0*/  @!P0 BRA `(.L_x_1904) ;  /* 0x0000000000048947 */ /* 0x000fea0003800000 */
[----:B------:R-:W-:Y:S01]  /*14fb0*/  BPT.TRAP 0x1 ;  /* 0x000000040000795c */ /* 0x000fe20000300000 */
.L_x_1904:
[----:B------:R-:W-:Y:S04]  /*14fc0*/  BSSY B0, `(.L_x_1902) ;  /* 0x0000004000007945 */ /* 0x000fe80003800000 */
[----:B-1----:R-:W-:Y:S05]  /*14fd0*/  @P2 BRA `(.L_x_1905) ;  /* 0x0000000000082947 */ /* 0x002fea0003800000 */
[----:B------:R-:W1:Y:S02]  /*14fe0*/  SYNCS.PHASECHK.TRANS64.TRYWAIT P2, [R3+URZ+0x28830], R0 ;  /* 0x02883000030075a7 */ /* 0x000e64000804017f */
[----:B-1----:R-:W-:Y:S05]  /*14ff0*/  @!P2 BRA `(.L_x_1906) ;  /* 0x000001340038a947 */ /* 0x002fea0003800000 */
.L_x_1905:
[----:B------:R-:W-:Y:S05]  /*15000*/  BSYNC B0 ;  /* 0x0000000000007941 */ /* 0x000fea0003800000 */
.L_x_1902:
[----:B01----:R-:W0:Y:S01]  /*15010*/  S2R R0, SR_TID.X ;  /* 0x0000000000007919 */ /* 0x003e220000002100 */
[----:B------:R-:W-:Y:S01]  /*15020*/  VIADD R184, R218, 0x1 ;  /* 0x00000001dab87836 */ /* 0x000fe20000000000 */
[----:B------:R-:W-:Y:S05]  /*15030*/  WARPSYNC.ALL ;  /* 0x0000000000007948 */ /* 0x000fea0003800000 */
[----:B------:R-:W-:Y:S01]  /*15040*/  ISETP.NE.AND P2, PT, R184, 0x2, PT ;  /* 0x00000002b800780c */ /* 0x000fe20003f45270 */
[----:B------:R-:W-:Y:S01]  /*15050*/  IMAD.MOV.U32 R25, RZ, RZ, 0x40000040 ;  /* 0x40000040ff197424 */ /* 0x000fe200078e00ff */
[----:B------:R-:W-:Y:S01]  /*15060*/  R2UR UR8, R6 ;  /* 0x00000000060872ca */ /* 0x000fe200000e0000 */
[----:B------:R-:W-:Y:S01]  /*15070*/  IMAD.MOV.U32 R29, RZ, RZ, 0x40000040 ;  /* 0x40000040ff1d7424 */ /* 0x000fe200078e00ff */
[----:B------:R-:W-:Y:S01]  /*15080*/  SEL R184, R184, RZ, P2 ;  /* 0x000000ffb8b87207 */ /* 0x000fe20001000000 */
[----:B------:R-:W-:Y:S01]  /*15090*/  IMAD.MOV.U32 R27, RZ, RZ, 0x40000040 ;  /* 0x40000040ff1b7424 */ /* 0x000fe200078e00ff */
[----:B------:R-:W-:Y:S01]  /*150a0*/  R2UR UR11, R25 ;  /* 0x00000000190b72ca */ /* 0x000fe200000e0000 */
[----:B------:R-:W-:Y:S01]  /*150b0*/  IMAD.MOV.U32 R31, RZ, RZ, 0x40000040 ;  /* 0x40000040ff1f7424 */ /* 0x000fe200078e00ff */
[----:B------:R-:W-:Y:S01]  /*150c0*/  R2UR UR9, R7 ;  /* 0x00000000070972ca */ /* 0x000fe200000e0000 */
[----:B------:R-:W-:Y:S01]  /*150d0*/  IMAD R24, R184, 0x800, R9 ;  /* 0x00000800b8187824 */ /* 0x000fe200078e0209 */
[----:B------:R-:W-:-:S02]  /*150e0*/  R2UR UR15, R29 ;  /* 0x000000001d0f72ca */ /* 0x000fc400000e0000 */
[----:B------:R-:W-:Y:S01]  /*150f0*/  R2UR UR19, R27 ;  /* 0x000000001b1372ca */ /* 0x000fe200000e0000 */
[C---:B------:R-:W-:Y:S01]  /*15100*/  VIADD R28, R24.reuse, 0x2 ;  /* 0x00000002181c7836 */ /* 0x040fe20000000000 */
[C---:B------:R-:W-:Y:S01]  /*15110*/  R2UR UR10, R24.reuse ;  /* 0x00000000180a72ca */ /* 0x040fe200000e0000 */
[C---:B------:R-:W-:Y:S01]  /*15120*/  VIADD R26, R24.reuse, 0x4 ;  /* 0x00000004181a7836 */ /* 0x040fe20000000000 */
[----:B------:R-:W-:Y:S01]  /*15130*/  R2UR UR23, R29 ;  /* 0x000000001d1772ca */ /* 0x000fe200000e0000 */
[----:B------:R-:W-:Y:S01]  /*15140*/  VIADD R30, R24, 0x404 ;  /* 0x00000404181e7836 */ /* 0x000fe20000000000 */
[----:B------:R-:W-:Y:S01]  /*15150*/  R2UR UR14, R28 ;  /* 0x000000001c0e72ca */ /* 0x000fe200000e0000 */
[----:B------:R-:W-:Y:S01]  /*15160*/  VIADD R28, R24, 0x6 ;  /* 0x00000006181c7836 */ /* 0x000fe20000000000 */
[----:B------:R-:W-:Y:S02]  /*15170*/  R2UR UR18, R26 ;  /* 0x000000001a1272ca */ /* 0x000fe400000e0000 */
[----:B------:R-:W-:-:S02]  /*15180*/  IADD3 R26, R24, 0x400, RZ ;  /* 0x00000400181a7810 */ /* 0x000fc40007ffe0ff */
[----:B------:R-:W-:Y:S01]  /*15190*/  R2UR UR22, R28 ;  /* 0x000000001c1672ca */ /* 0x000fe200000e0000 */
[C---:B------:R-:W-:Y:S01]  /*151a0*/  VIADD R28, R24.reuse, 0x402 ;  /* 0x00000402181c7836 */ /* 0x040fe20000000000 */
[----:B0-----:R-:W-:Y:S01]  /*151b0*/  SHF.R.U32.HI R0, RZ, 0x7, R0 ;  /* 0x00000007ff007819 */ /* 0x001fe20000011600 */
[----:B------:R-:W-:Y:S01]  /*151c0*/  VIADD R24, R24, 0x406 ;  /* 0x0000040618187836 */ /* 0x000fe20000000000 */
[----:B------:R-:W-:Y:S02]  /*151d0*/  R2UR UR26, R26 ;  /* 0x000000001a1a72ca */ /* 0x000fe400000e0000 */
[----:B------:R-:W-:Y:S01]  /*151e0*/  R2UR UR27, R27 ;  /* 0x000000001b1b72ca */ /* 0x000fe200000e0000 */
[----:B------:R-:W-:Y:S01]  /*151f0*/  VIADD R0, R0, 0x8 ;  /* 0x0000000800007836 */ /* 0x000fe20000000000 */
[----:B------:R-:W-:Y:S02]  /*15200*/  R2UR UR30, R28 ;  /* 0x000000001c1e72ca */ /* 0x000fe400000e0000 */
[----:B------:R-:W-:-:S02]  /*15210*/  R2UR UR31, R29 ;  /* 0x000000001d1f72ca */ /* 0x000fc400000e0000 */
[----:B------:R0:W-:Y:S01]  /*15220*/  BAR.SYNC.DEFER_BLOCKING R0, 0x100 ;  /* 0x000400000000751d */ /* 0x0001e20000010000 */
[----:B------:R-:W-:Y:S02]  /*15230*/  R2UR UR34, R30 ;  /* 0x000000001e2272ca */ /* 0x000fe400000e0000 */
[----:B------:R-:W-:Y:S02]  /*15240*/  R2UR UR35, R31 ;  /* 0x000000001f2372ca */ /* 0x000fe400000e0000 */
[----:B------:R-:W-:Y:S02]  /*15250*/  R2UR UR46, R24 ;  /* 0x00000000182e72ca */ /* 0x000fe400000e0000 */
[----:B------:R-:W-:Y:S02]  /*15260*/  R2UR UR47, R25 ;  /* 0x00000000192f72ca */ /* 0x000fe400000e0000 */
[----:B------:R-:W-:Y:S02]  /*15270*/  R2UR UR12, R194 ;  /* 0x00000000c20c72ca */ /* 0x000fe400000e0000 */
[----:B------:R-:W-:-:S02]  /*15280*/  R2UR UR13, R195 ;  /* 0x00000000c30d72ca */ /* 0x000fc400000e0000 */
[----:B------:R-:W-:Y:S02]  /*15290*/  R2UR UR16, R192 ;  /* 0x00000000c01072ca */ /* 0x000fe400000e0000 */
        /* <DEDUP_REMOVED lines=38> */
.L_x_1908:
[----:B------:R-:W-:Y:S01]  /*15500*/  SHF.L.U32 R0, R206, 0x1f, RZ ;  /* 0x0000001fce007819 */ /* 0x000fe200000006ff */
[----:B------:R-:W-:-:S04]  /*15510*/  IMAD R3, R218, 0x8, R18 ;  /* 0x00000008da037824 */ /* 0x000fc800078e0212 */
[----:B------:R0:W1:Y:S01]  /*15520*/  SYNCS.PHASECHK.TRANS64.TRYWAIT P1, [R3+URZ+0x28850], R0 ;  /* 0x02885000030075a7 */ /* 0x000062000802017f */
[----:B------:R-:W-:Y:S05]  /*15530*/  @!P0 BRA `(.L_x_1909) ;  /* 0x0000000000048947 */ /* 0x000fea0003800000 */
[----:B------:R-:W-:Y:S01]  /*15540*/  BPT.TRAP 0x1 ;  /* 0x000000040000795c */ /* 0x000fe20000300000 */
.L_x_1909:
[----:B-1----:R-:W-:Y:S05]  /*15550*/  @P1 BRA `(.L_x_1907) ;  /* 0x0000000000081947 */ /* 0x002fea0003800000 */
[----:B------:R-:W1:Y:S02]  /*15560*/  SYNCS.PHASECHK.TRANS64.TRYWAIT P1, [R3+URZ+0x28850], R0 ;  /* 0x02885000030075a7 */ /* 0x000e64000802017f */
[----:B-1----:R-:W-:Y:S05]  /*15570*/  @!P1 BRA `(.L_x_1910) ;  /* 0x0000012c00ec9947 */ /* 0x002fea0003800000 */
.L_x_1907:
[----:B01----:R-:W-:Y:S01]  /*15580*/  VIADD R0, R18, 0x400 ;  /* 0x0000040012007836 */ /* 0x003fe20000000000 */
[----:B------:R-:W-:Y:S05]  /*15590*/  WARPSYNC.ALL ;  /* 0x0000000000007948 */ /* 0x000fea0003800000 */
[----:B------:R-:W-:Y:S01]  /*155a0*/  SHF.R.U32.HI R0, RZ, 0x4, R0 ;  /* 0x00000004ff007819 */ /* 0x000fe20000011600 */
[----:B------:R-:W-:Y:S01]  /*155b0*/  IMAD.MOV.U32 R207, RZ, RZ, 0x40000040 ;  /* 0x40000040ffcf7424 */ /* 0x000fe200078e00ff */
[----:B------:R-:W-:-:S06]  /*155c0*/  WARPGROUP.ARRIVE ;  /* 0x00000000000079c5 */ /* 0x000fcc0000000000 */
[----:B------:R-:W0:Y:S01]  /*155d0*/  S2R R3, SR_TID.X ;  /* 0x0000000000037919 */ /* 0x000e220000002100 */
[----:B------:R-:W-:Y:S02]  /*155e0*/  LOP3.LUT R0, R0, 0x3fff, RZ, 0xc0, !PT ;  /* 0x00003fff00007812 */ /* 0x000fe400078ec0ff */
[----:B------:R-:W-:Y:S01]  /*155f0*/  R2UR UR11, R207 ;  /* 0x00000000cf0b72ca */ /* 0x000fe200000e0000 */
[----:B------:R-:W-:Y:S01]  /*15600*/  IMAD.MOV.U32 R207, RZ, RZ, 0x40000040 ;  /* 0x40000040ffcf7424 */ /* 0x000fe200078e00ff */
[----:B------:R-:W-:-:S05]  /*15610*/  LOP3.LUT R0, R0, 0x4000000, RZ, 0xfc, !PT ;  /* 0x0400000000007812 */ /* 0x000fca00078efcff */
[----:B------:R-:W-:-:S05]  /*15620*/  IMAD R206, R218, 0x800, R0 ;  /* 0x00000800dace7824 */ /* 0x000fca00078e0200 */
[----:B------:R-:W-:-:S13]  /*15630*/  R2UR UR10, R206 ;  /* 0x00000000ce0a72ca */ /* 0x000fda00000e0000 */
[----:B------:R-:W-:Y:S01]  /*15640*/  HGMMA.64x128x16.F32 R88, R180, gdesc[UR8].tnspB, R88, gsb0 ;  /* 0x41e00008b4587df0 */ /* 0x000fe20008000858 */
[----:B0-----:R-:W-:-:S04]  /*15650*/  SHF.R.U32.HI R3, RZ, 0x7, R3 ;  /* 0x00000007ff037819 */ /* 0x001fc80000011603 */
[----:B------:R-:W-:Y:S01]  /*15660*/  IADD3 R0, -R3, 0xb, RZ ;  /* 0x0000000b03007810 */ /* 0x000fe20007ffe1ff */
        /* <DEDUP_REMOVED lines=36> */
[----:B------:R-:W-:Y:S01]  /*158b0*/  IMAD.MOV.U32 R161, RZ, RZ, 0x40000040 ;  /* 0x40000040ffa17424 */ /* 0x000fe200078e00ff */
[C---:B------:R-:W-:Y:S01]  /*158c0*/  IADD3 R160, R206.reuse, 0x300, RZ ;  /* 0x00000300cea07810 */ /* 0x040fe20007ffe0ff */
[----:B------:R-:W-:Y:S01]  /*158d0*/  WARPGROUP.ARRIVE ;  /* 0x00000000000079c5 */ /* 0x000fe20000000000 */
[----:B------:R-:W-:Y:S02]  /*158e0*/  VIADD R206, R206, 0x380 ;  /* 0x00000380cece7836 */ /* 0x000fe40000000000 */
        /* <DEDUP_REMOVED lines=9> */
[----:B------:R0:W-:Y:S06]  /*15980*/  BAR.ARV R0, 0x100 ;  /* 0x000400000000751d */ /* 0x0001ec0000002000 */
[----:B------:R-:W-:Y:S05]  /*15990*/  @!P0 BRA `(.L_x_1911) ;  /* 0x0000000000048947 */ /* 0x000fea0003800000 */
[----:B------:R-:W-:Y:S01]  /*159a0*/  BPT.TRAP 0x1 ;  /* 0x000000040000795c */ /* 0x000fe20000300000 */
.L_x_1911:
[----:B0-----:R-:W-:Y:S01]  /*159b0*/  FMNMX.FTZ R0, R24, R217, !PT ;  /* 0x000000d918007209 */ /* 0x001fe20007810000 */
[----:B------:R-:W-:-:S03]  /*159c0*/  UMOV UR51, UR6 ;  /* 0x0000000600337c82 */ /* 0x000fc60008000000 */
[----:B------:R-:W-:Y:S02]  /*159d0*/  FMNMX.FTZ R3, R25, R0, !PT ;  /* 0x0000000019037209 */ /* 0x000fe40007810000 */
[----:B------:R-:W-:-:S04]  /*159e0*/  FMNMX.FTZ R0, R26, R216, !PT ;  /* 0x000000d81a007209 */ /* 0x000fc80007810000 */
        /* <DEDUP_REMOVED lines=69> */
[C---:B------:R-:W-:Y:S01]  /*15e40*/  FMUL.FTZ R152, R3.reuse, UR51 ;  /* 0x0000003303987c20 */ /* 0x040fe20008410000 */
[----:B------:R-:W-:Y:S01]  /*15e50*/  FADD.FTZ R156, -R3, R217 ;  /* 0x000000d9039c7221 */ /* 0x000fe20000010100 */
[----:B------:R-:W-:Y:S02]  /*15e60*/  FADD.FTZ R153, -R0, R216 ;  /* 0x000000d800997221 */ /* 0x000fe40000010100 */
[--C-:B------:R-:W-:Y:S01]  /*15e70*/  FFMA.FTZ R170, R52, UR51, -R152.reuse ;  /* 0x0000003334aa7c23 */ /* 0x100fe20008010898 */
[----:B------:R-:W-:Y:S01]  /*15e80*/  FMUL.FTZ R52, R0, UR51 ;  /* 0x0000003300347c20 */ /* 0x000fe20008410000 */
[----:B------:R-:W-:Y:S01]  /*15e90*/  FFMA.FTZ R180, R24, UR51, -R152 ;  /* 0x0000003318b47c23 */ /* 0x000fe20008010898 */
[----:B------:R-:W-:Y:S01]  /*15ea0*/  FMUL.FTZ R153, R153, UR51 ;  /* 0x0000003399997c20 */ /* 0x000fe20008410000 */
[----:B------:R-:W-:Y:S01]  /*15eb0*/  FMUL.FTZ R156, R156, UR51 ;  /* 0x000000339c9c7c20 */ /* 0x000fe20008410000 */
[----:B------:R-:W-:Y:S01]  /*15ec0*/  FFMA.FTZ R181, R26, UR51, -R52 ;  /* 0x000000331ab57c23 */ /* 0x000fe20008010834 */
[----:B------:R-:W-:Y:S01]  /*15ed0*/  FFMA.FTZ R161, R25, UR51, -R152 ;  /* 0x0000003319a17c23 */ /* 0x000fe20008010898 */
[----:B------:R0:W-:Y:S01]  /*15ee0*/  MUFU.EX2 R207, R153 ;  /* 0x0000009900cf7308 */ /* 0x0001e20000000800 */
[----:B------:R-:W-:-:S02]  /*15ef0*/  IMAD R26, R184, 0x8, R18 ;  /* 0x00000008b81a7824 */ /* 0x000fc400078e0212 */
[----:B------:R-:W-:Y:S01]  /*15f00*/  FFMA.FTZ R182, R28, UR51, -R152 ;  /* 0x000000331cb67c23 */ /* 0x000fe20008010898 */
[--C-:B------:R-:W-:Y:S01]  /*15f10*/  FFMA.FTZ R183, R30, UR51, -R52.reuse ;  /* 0x000000331eb77c23 */ /* 0x100fe20008010834 */
[--C-:B------:R-:W-:Y:S01]  /*15f20*/  FFMA.FTZ R177, R34, UR51, -R52.reuse ;  /* 0x0000003322b17c23 */ /* 0x100fe20008010834 */
[----:B------:R-:W-:Y:S01]  /*15f30*/  FFMA.FTZ R34, R39, UR51, -R52 ;  /* 0x0000003327227c23 */ /* 0x000fe20008010834 */
[----:B------:R-:W-:Y:S02]  /*15f40*/  VIADD R26, R26, 0x28840 ;  /* 0x000288401a1a7836 */ /* 0x000fe40000000000 */
[--C-:B------:R-:W-:Y:S01]  /*15f50*/  FFMA.FTZ R159, R29, UR51, -R152.reuse ;  /* 0x000000331d9f7c23 */ /* 0x100fe20008010898 */
[----:B------:R-:W-:Y:S01]  /*15f60*/  MUFU.EX2 R206, R156 ;  /* 0x0000009c00ce7308 */ /* 0x000fe20000000800 */
[--C-:B0-----:R-:W-:Y:S01]  /*15f70*/  FFMA.FTZ R153, R41, UR51, -R152.reuse ;  /* 0x0000003329997c23 */ /* 0x101fe20008010898 */
[----:B------:R-:W-:Y:S01]  /*15f80*/  FFMA.FTZ R41, R49, UR51, -R152 ;  /* 0x0000003331297c23 */ /* 0x000fe20008010898 */
[----:B------:R-:W-:Y:S01]  /*15f90*/  FFMA.FTZ R49, R27, UR51, -R52 ;  /* 0x000000331b317c23 */ /* 0x000fe20008010834 */
[----:B------:R-:W-:-:S02]  /*15fa0*/  IMAD.U32 R39, RZ, RZ, UR38 ;  /* 0x00000026ff277e24 */ /* 0x000fc4000f8e00ff */
[----:B------:R-:W-:Y:S01]  /*15fb0*/  FFMA.FTZ R168, R48, UR51, -R152 ;  /* 0x0000003330a87c23 */ /* 0x000fe20008010898 */
[----:B------:R-:W-:Y:S01]  /*15fc0*/  FFMA.FTZ R48, R31, UR51, -R52 ;  /* 0x000000331f307c23 */ /* 0x000fe20008010834 */
[----:B------:R-:W-:Y:S01]  /*15fd0*/  FFMA.FTZ R176, R32, UR51, -R152 ;  /* 0x0000003320b07c23 */ /* 0x000fe20008010898 */
[----:B------:R-:W0:Y:S01]  /*15fe0*/  MUFU.EX2 R180, R180 ;  /* 0x000000b400b47308 */ /* 0x000e220000000800 */
[----:B------:R-:W-:Y:S01]  /*15ff0*/  PRMT R26, R39, 0x654, R26 ;  /* 0x00000654271a7816 */ /* 0x000fe2000000001a */
[--C-:B------:R-:W-:Y:S01]  /*16000*/  FFMA.FTZ R179, R38, UR51, -R52.reuse ;  /* 0x0000003326b37c23 */ /* 0x100fe20008010834 */
[----:B------:R-:W-:Y:S01]  /*16010*/  FFMA.FTZ R38, R55, UR51, -R52 ;  /* 0x0000003337267c23 */ /* 0x000fe20008010834 */
[--C-:B------:R-:W-:Y:S01]  /*16020*/  FFMA.FTZ R157, R33, UR51, -R152.reuse ;  /* 0x00000033219d7c23 */ /* 0x100fe20008010898 */
[----:B------:R-:W-:Y:S01]  /*16030*/  FFMA.FTZ R172, R40, UR51, -R152 ;  /* 0x0000003328ac7c23 */ /* 0x000fe20008010898 */
[----:B------:R-:W-:Y:S01]  /*16040*/  FFMA.FTZ R35, R35, UR51, -R52 ;  /* 0x0000003323237c23 */ /* 0x000fe20008010834 */
[----:B------:R1:W-:Y:S01]  /*16050*/  SYNCS.ARRIVE.TRANS64.RED.A1T0 RZ, [R26+URZ], RZ ;  /* 0x000000ff1aff79a7 */ /* 0x0003e2000810043f */
[----:B------:R-:W2:Y:S01]  /*16060*/  MUFU.EX2 R181, R181 ;  /* 0x000000b500b57308 */ /* 0x000ea20000000800 */
[--C-:B------:R-:W-:Y:S01]  /*16070*/  FFMA.FTZ R40, R53, UR51, -R152.reuse ;  /* 0x0000003335287c23 */ /* 0x100fe20008010898 */
[----:B------:R-:W-:Y:S01]  /*16080*/  FFMA.FTZ R164, R56, UR51, -R152 ;  /* 0x0000003338a47c23 */ /* 0x000fe20008010898 */
[--C-:B------:R-:W-:Y:S01]  /*16090*/  FFMA.FTZ R173, R42, UR51, -R52.reuse ;  /* 0x000000332aad7c23 */ /* 0x100fe20008010834 */
[--C-:B------:R-:W-:Y:S01]  /*160a0*/  FFMA.FTZ R31, R43, UR51, -R52.reuse ;  /* 0x000000332b1f7c23 */ /* 0x100fe20008010834 */
[--C-:B------:R-:W-:Y:S01]  /*160b0*/  FFMA.FTZ R175, R46, UR51, -R52.reuse ;  /* 0x000000332eaf7c23 */ /* 0x100fe20008010834 */
[--C-:B------:R-:W-:Y:S01]  /*160c0*/  FFMA.FTZ R30, R47, UR51, -R52.reuse ;  /* 0x000000332f1e7c23 */ /* 0x100fe20008010834 */
[--C-:B------:R-:W-:Y:S01]  /*160d0*/  FFMA.FTZ R169, R50, UR51, -R52.reuse ;  /* 0x0000003332a97c23 */ /* 0x100fe20008010834 */
[----:B------:R-:W3:Y:S01]  /*160e0*/  MUFU.EX2 R161, R161 ;  /* 0x000000a100a17308 */ /* 0x000ee20000000800 */
[--C-:B------:R-:W-:Y:S01]  /*160f0*/  FFMA.FTZ R27, R51, UR51, -R52.reuse ;  /* 0x00000033331b7c23 */ /* 0x100fe20008010834 */
[--C-:B------:R-:W-:Y:S01]  /*16100*/  FFMA.FTZ R171, R54, UR51, -R52.reuse ;  /* 0x0000003336ab7c23 */ /* 0x100fe20008010834 */
[--C-:B------:R-:W-:Y:S01]  /*16110*/  FFMA.FTZ R165, R58, UR51, -R52.reuse ;  /* 0x000000333aa57c23 */ /* 0x100fe20008010834 */
[--C-:B------:R-:W-:Y:S01]  /*16120*/  FFMA.FTZ R53, R59, UR51, -R52.reuse ;  /* 0x000000333b357c23 */ /* 0x100fe20008010834 */
[--C-:B------:R-:W-:Y:S01]  /*16130*/  FFMA.FTZ R167, R62, UR51, -R52.reuse ;  /* 0x000000333ea77c23 */ /* 0x100fe20008010834 */
[--C-:B------:R-:W-:Y:S01]  /*16140*/  FFMA.FTZ R56, R63, UR51, -R52.reuse ;  /* 0x000000333f387c23 */ /* 0x100fe20008010834 */
[--C-:B------:R-:W-:Y:S01]  /*16150*/  FFMA.FTZ R54, R66, UR51, -R52.reuse ;  /* 0x0000003342367c23 */ /* 0x100fe20008010834 */
[----:B------:R-:W4:Y:S01]  /*16160*/  MUFU.EX2 R49, R49 ;  /* 0x0000003100317308 */ /* 0x000f220000000800 */
[--C-:B------:R-:W-:Y:S01]  /*16170*/  FFMA.FTZ R55, R67, UR51, -R52.reuse ;  /* 0x0000003343377c23 */ /* 0x100fe20008010834 */
[--C-:B------:R-:W-:Y:S01]  /*16180*/  FFMA.FTZ R163, R70, UR51, -R52.reuse ;  /* 0x0000003346a37c23 */ /* 0x100fe20008010834 */
[--C-:B------:R-:W-:Y:S01]  /*16190*/  FFMA.FTZ R71, R71, UR51, -R52.reuse ;  /* 0x0000003347477c23 */ /* 0x100fe20008010834 */
[--C-:B------:R-:W-:Y:S01]  /*161a0*/  FFMA.FTZ R50, R74, UR51, -R52.reuse ;  /* 0x000000334a327c23 */ /* 0x100fe20008010834 */
[--C-:B------:R-:W-:Y:S01]  /*161b0*/  FFMA.FTZ R51, R75, UR51, -R52.reuse ;  /* 0x000000334b337c23 */ /* 0x100fe20008010834 */
[--C-:B------:R-:W-:Y:S01]  /*161c0*/  FFMA.FTZ R46, R78, UR51, -R52.reuse ;  /* 0x000000334e2e7c23 */ /* 0x100fe20008010834 */
[--C-:B------:R-:W-:Y:S01]  /*161d0*/  FFMA.FTZ R47, R79, UR51, -R52.reuse ;  /* 0x000000334f2f7c23 */ /* 0x100fe20008010834 */
[----:B------:R-:W5:Y:S01]  /*161e0*/  MUFU.EX2 R182, R182 ;  /* 0x000000b600b67308 */ /* 0x000f620000000800 */
[--C-:B------:R-:W-:Y:S01]  /*161f0*/  FFMA.FTZ R42, R82, UR51, -R52.reuse ;  /* 0x00000033522a7c23 */ /* 0x100fe20008010834 */
[--C-:B------:R-:W-:Y:S01]  /*16200*/  FFMA.FTZ R43, R83, UR51, -R52.reuse ;  /* 0x00000033532b7c23 */ /* 0x100fe20008010834 */
[----:B------:R-:W-:Y:S01]  /*16210*/  FFMA.FTZ R39, R87, UR51, -R52 ;  /* 0x0000003357277c23 */ /* 0x000fe20008010834 */
[----:B0-----:R-:W-:Y:S01]  /*16220*/  FFMA.FTZ R8, R206, R8, R180 ;  /* 0x00000008ce087223 */ /* 0x001fe200000100b4 */
[--C-:B------:R-:W-:Y:S01]  /*16230*/  FFMA.FTZ R178, R36, UR51, -R152.reuse ;  /* 0x0000003324b27c23 */ /* 0x100fe20008010898 */
[--C-:B------:R-:W-:Y:S01]  /*16240*/  FFMA.FTZ R155, R37, UR51, -R152.reuse ;  /* 0x00000033259b7c23 */ /* 0x100fe20008010898 */
[--C-:B------:R-:W-:Y:S01]  /*16250*/  FFMA.FTZ R37, R57, UR51, -R152.reuse ;  /* 0x0000003339257c23 */ /* 0x100fe20008010898 */
[----:B------:R-:W0:Y:S01]  /*16260*/  MUFU.EX2 R183, R183 ;  /* 0x000000b700b77308 */ /* 0x000e220000000800 */
[--C-:B------:R-:W-:Y:S01]  /*16270*/  FFMA.FTZ R174, R44, UR51, -R152.reuse ;  /* 0x000000332cae7c23 */ /* 0x100fe20008010898 */
        /* <DEDUP_REMOVED lines=16> */
[----:B------:R-:W-:-:S06]  /*16380*/  FFMA.FTZ R45, R85, UR51, -R152 ;  /* 0x00000033552d7c23 */ /* 0x000fcc0008010898 */
[----:B------:R-:W0:Y:S08]  /*16390*/  MUFU.EX2 R176, R176 ;  /* 0x000000b000b07308 */ /* 0x000e300000000800 */
[----:B-1----:R1:W-:Y:S08]  /*163a0*/  MUFU.EX2 R26, R38 ;  /* 0x00000026001a7308 */ /* 0x0023f00000000800 */
[----:B------:R-:W0:Y:S01]  /*163b0*/  MUFU.EX2 R177, R177 ;  /* 0x000000b100b17308 */ /* 0x000e220000000800 */
[----:B-1----:R-:W-:Y:S01]  /*163c0*/  FFMA.FTZ R38, R86, UR51, -R52 ;  /* 0x0000003356267c23 */ /* 0x002fe20008010834 */
[----:B--2---:R-:W-:Y:S01]  /*163d0*/  FFMA.FTZ R52, R207, R5, R181 ;  /* 0x00000005cf347223 */ /* 0x004fe200000100b5 */
[----:B---3--:R-:W-:-:S03]  /*163e0*/  FADD.FTZ R5, R161, R8 ;  /* 0x00000008a1057221 */ /* 0x008fc60000010000 */
[----:B----4-:R-:W-:Y:S01]  /*163f0*/  FADD.FTZ R52, R49, R52 ;  /* 0x0000003431347221 */ /* 0x010fe20000010000 */
[----:B-----5:R-:W-:Y:S01]  /*16400*/  FADD.FTZ R8, R182, R5 ;  /* 0x00000005b6087221 */ /* 0x020fe20000010000 */
[----:B------:R-:W1:Y:S02]  /*16410*/  MUFU.EX2 R157, R157 ;  /* 0x0000009d009d7308 */ /* 0x000e640000000800 */
[----:B0-----:R-:W-:Y:S01]  /*16420*/  FADD.FTZ R5, R183, R52 ;  /* 0x00000034b7057221 */ /* 0x001fe20000010000 */
[----:B------:R-:W-:-:S03]  /*16430*/  FADD.FTZ R57, R159, R8 ;  /* 0x000000089f397221 */ /* 0x000fc60000010000 */
[----:B------:R-:W-:Y:S01]  /*16440*/  FADD.FTZ R8, R48, R5 ;  /* 0x0000000530087221 */ /* 0x000fe20000010000 */
[----:B------:R-:W-:Y:S01]  /*16450*/  FADD.FTZ R52, R176, R57 ;  /* 0x00000039b0347221 */ /* 0x000fe20000010000 */
[----:B------:R-:W0:Y:S02]  /*16460*/  MUFU.EX2 R35, R35 ;  /* 0x0000002300237308 */ /* 0x000e240000000800 */
        /* <DEDUP_REMOVED lines=40> */
[----:B0-----:R-:W-:-:S04]  /*166f0*/  FADD.FTZ R57, R171, R8 ;  /* 0x00000008ab397221 */ /* 0x001fc80000010000 */
[----:B------:R-:W-:-:S03]  /*16700*/  FADD.FTZ R8, R26, R57 ;  /* 0x000000391a087221 */ /* 0x000fc60000010000 */
        /* <DEDUP_REMOVED lines=66> */
.L_x_1912:
[----:B------:R-:W-:Y:S01]  /*16b30*/  IMAD R57, R218, 0x8, R18 ;  /* 0x00000008da397824 */ /* 0x000fe200078e0212 */
[----:B------:R-:W-:Y:S01]  /*16b40*/  ISETP.GT.AND P1, PT, R4, R215, PT ;  /* 0x000000d70400720c */ /* 0x000fe20003f24270 */
[----:B------:R-:W-:Y:S01]  /*16b50*/  FMUL.FTZ R88, R88, R206 ;  /* 0x000000ce58587220 */ /* 0x000fe20000410000 */
[----:B------:R-:W-:Y:S01]  /*16b60*/  MOV R58, UR38 ;  /* 0x00000026003a7c02 */ /* 0x000fe20008000f00 */
[----:B------:R-:W-:Y:S01]  /*16b70*/  VIADD R57, R57, 0x28860 ;  /* 0x0002886039397836 */ /* 0x000fe20000000000 */
[----:B------:R-:W-:Y:S01]  /*16b80*/  F2FP.F16.F32.PACK_AB R180, R161, R180 ;  /* 0x000000b4a1b4723e */ /* 0x000fe200000000ff */
[----:B------:R-:W-:Y:S01]  /*16b90*/  FMUL.FTZ R89, R89, R206 ;  /* 0x000000ce59597220 */ /* 0x000fe20000410000 */
[----:B------:R-:W-:Y:S01]  /*16ba0*/  F2FP.F16.F32.PACK_AB R182, R159, R182 ;  /* 0x000000b69fb6723e */ /* 0x000fe200000000ff */
[-C--:B------:R-:W-:Y:S01]  /*16bb0*/  FMUL.FTZ R92, R92, R206.reuse ;  /* 0x000000ce5c5c7220 */ /* 0x080fe20000410000 */
[----:B------:R-:W-:Y:S01]  /*16bc0*/  PRMT R57, R58, 0x654, R57 ;  /* 0x000006543a397816 */ /* 0x000fe20000000039 */
[----:B------:R-:W-:Y:S01]  /*16bd0*/  FMUL.FTZ R93, R93, R206 ;  /* 0x000000ce5d5d7220 */ /* 0x000fe20000410000 */
[----:B------:R-:W-:Y:S01]  /*16be0*/  F2FP.F16.F32.PACK_AB R176, R157, R176 ;  /* 0x000000b09db0723e */ /* 0x000fe200000000ff */
[----:B------:R-:W-:Y:S01]  /*16bf0*/  FMUL.FTZ R96, R96, R206 ;  /* 0x000000ce60607220 */ /* 0x000fe20000410000 */
[----:B------:R0:W-:Y:S01]  /*16c00*/  SYNCS.ARRIVE.TRANS64.RED.A1T0 RZ, [R57+URZ], RZ ;  /* 0x000000ff39ff79a7 */ /* 0x0001e2000810043f */
        /* <DEDUP_REMOVED lines=90> */
[----:B------:R-:W-:Y:S02]  /*171b0*/  IMAD.MOV.U32 R217, RZ, RZ, R3 ;  /* 0x000000ffffd97224 */ /* 0x000fe400078e0003 */
[----:B------:R-:W-:Y:S02]  /*171c0*/  IMAD.MOV.U32 R206, RZ, RZ, R187 ;  /* 0x000000ffffce7224 */ /* 0x000fe400078e00bb */
[----:B------:R-:W-:Y:S01]  /*171d0*/  IMAD.MOV.U32 R218, RZ, RZ, R184 ;  /* 0x000000ffffda7224 */ /* 0x000fe200078e00b8 */
[----:B0-----:R-:W-:Y:S06]  /*171e0*/  @P1 BRA `(.L_x_1913) ;  /* 0xffffffdc00341947 */ /* 0x001fec000383ffff */
.L_x_1901:
[----:B------:R-:W-:-:S13]  /*171f0*/  ISETP.GE.AND P1, PT, R4, R208, PT ;  /* 0x000000d00400720c */ /* 0x000fda0003f26270 */
[----:B------:R-:W-:Y:S05]  /*17200*/  @!P1 BRA `(.L_x_1914) ;  /* 0x0000003000f49947 */ /* 0x000fea0003800000 */
[----:B------:R-:W-:Y:S01]  /*17210*/  IMAD.MOV.U32 R215, RZ, RZ, R0 ;  /* 0x000000ffffd77224 */ /* 0x000fe200078e0000 */
[----:B------:R-:W-:Y:S01]  /*17220*/  MOV R217, R184 ;  /* 0x000000b800d97202 */ /* 0x000fe20000000f00 */
[----:B------:R-:W-:Y:S02]  /*17230*/  IMAD.MOV.U32 R216, RZ, RZ, R3 ;  /* 0x000000ffffd87224 */ /* 0x000fe400078e0003 */
[----:B------:R-:W-:-:S07]  /*17240*/  IMAD.MOV.U32 R206, RZ, RZ, R187 ;  /* 0x000000ffffce7224 */ /* 0x000fce00078e00bb */
.L_x_1934:
        /* <DEDUP_REMOVED lines=8> */
.L_x_1916:
        /* <DEDUP_REMOVED lines=8> */
.L_x_1917:
[----:B------:R-:W-:Y:S04]  /*17350*/  BSSY B0, `(.L_x_1915) ;  /* 0x0000004000007945 */ /* 0x000fe80003800000 */
[----:B-1----:R-:W-:Y:S05]  /*17360*/  @P2 BRA `(.L_x_1918) ;  /* 0x0000000000082947 */ /* 0x002fea0003800000 */
[----:B------:R-:W1:Y:S02]  /*17370*/  SYNCS.PHASECHK.TRANS64.TRYWAIT P2, [R3+URZ+0x28830], R0 ;  /* 0x02883000030075a7 */ /* 0x000e64000804017f */
[----:B-1----:R-:W-:Y:S05]  /*17380*/  @!P2 BRA `(.L_x_1919) ;  /* 0x00000110007ca947 */ /* 0x002fea0003800000 */
.L_x_1918:
[----:B------:R-:W-:Y:S05]  /*17390*/  BSYNC B0 ;  /* 0x0000000000007941 */ /* 0x000fea0003800000 */
.L_x_1915:
        /* <DEDUP_REMOVED lines=9> */
[----:B------:R-:W-:-:S02]  /*17430*/  R2UR UR11, R25 ;  /* 0x00000000190b72ca */ /* 0x000fc400000e0000 */
[----:B------:R-:W-:Y:S01]  /*17440*/  R2UR UR9, R7 ;  /* 0x00000000070972ca */ /* 0x000fe200000e0000 */
[----:B------:R-:W-:Y:S01]  /*17450*/  IMAD R24, R184, 0x800, R9 ;  /* 0x00000800b8187824 */ /* 0x000fe200078e0209 */
[----:B------:R-:W-:Y:S02]  /*17460*/  MOV R29, 0x40000040 ;  /* 0x40000040001d7802 */ /* 0x000fe40000000f00 */
[----:B------:R-:W-:Y:S01]  /*17470*/  R2UR UR19, R27 ;  /* 0x000000001b1372ca */ /* 0x000fe200000e0000 */
[C---:B------:R-:W-:Y:S01]  /*17480*/  VIADD R28, R24.reuse, 0x2 ;  /* 0x00000002181c7836 */ /* 0x040fe20000000000 */
[C---:B------:R-:W-:Y:S01]  /*17490*/  R2UR UR10, R24.reuse ;  /* 0x00000000180a72ca */ /* 0x040fe200000e0000 */
[C---:B------:R-:W-:Y:S01]  /*174a0*/  VIADD R26, R24.reuse, 0x4 ;  /* 0x00000004181a7836 */ /* 0x040fe20000000000 */
[C---:B------:R-:W-:Y:S01]  /*174b0*/  R2UR UR15, R29.reuse ;  /* 0x000000001d0f72ca */ /* 0x040fe200000e0000 */
[----:B------:R-:W-:Y:S01]  /*174c0*/  VIADD R30, R24, 0x404 ;  /* 0x00000404181e7836 */ /* 0x000fe20000000000 */
[----:B------:R-:W-:Y:S01]  /*174d0*/  R2UR UR14, R28 ;  /* 0x000000001c0e72ca */ /* 0x000fe200000e0000 */
[----:B------:R-:W-:Y:S01]  /*174e0*/  VIADD R28, R24, 0x6 ;  /* 0x00000006181c7836 */ /* 0x000fe20000000000 */
[----:B------:R-:W-:Y:S01]  /*174f0*/  R2UR UR18, R26 ;  /* 0x000000001a1272ca */ /* 0x000fe200000e0000 */
[----:B------:R-:W-:Y:S01]  /*17500*/  VIADD R26, R24, 0x400 ;  /* 0x00000400181a7836 */ /* 0x000fe20000000000 */
[----:B------:R-:W-:-:S02]  /*17510*/  R2UR UR23, R29 ;  /* 0x000000001d1772ca */ /* 0x000fc400000e0000 */
        /* <DEDUP_REMOVED lines=55> */
.L_x_1921:
[----:B------:R-:W-:Y:S01]  /*17890*/  SHF.L.U32 R0, R206, 0x1f, RZ ;  /* 0x0000001fce007819 */ /* 0x000fe200000006ff */
[----:B------:R-:W-:-:S04]  /*178a0*/  IMAD R3, R217, 0x8, R18 ;  /* 0x00000008d9037824 */ /* 0x000fc800078e0212 */
[----:B------:R0:W1:Y:S01]  /*178b0*/  SYNCS.PHASECHK.TRANS64.TRYWAIT P1, [R3+URZ+0x28850], R0 ;  /* 0x02885000030075a7 */ /* 0x000062000802017f */
[----:B------:R-:W-:Y:S05]  /*178c0*/  @!P0 BRA `(.L_x_1922) ;  /* 0x0000000000048947 */ /* 0x000fea0003800000 */
[----:B------:R-:W-:Y:S01]  /*178d0*/  BPT.TRAP 0x1 ;  /* 0x000000040000795c */ /* 0x000fe20000300000 */
.L_x_1922:
[----:B-1----:R-:W-:Y:S05]  /*178e0*/  @P1 BRA `(.L_x_1920) ;  /* 0x0000000000081947 */ /* 0x002fea0003800000 */
[----:B------:R-:W1:Y:S02]  /*178f0*/  SYNCS.PHASECHK.TRANS64.TRYWAIT P1, [R3+URZ+0x28850], R0 ;  /* 0x02885000030075a7 */ /* 0x000e64000802017f */
[----:B-1----:R-:W-:Y:S05]  /*17900*/  @!P1 BRA `(.L_x_1923) ;  /* 0x0000010c00309947 */ /* 0x002fea0003800000 */
.L_x_1920:
[----:B01----:R-:W-:Y:S01]  /*17910*/  IADD3 R0, R18, 0x400, RZ ;  /* 0x0000040012007810 */ /* 0x003fe20007ffe0ff */
[----:B------:R-:W-:Y:S01]  /*17920*/  IMAD.MOV.U32 R207, RZ, RZ, 0x40000040 ;  /* 0x40000040ffcf7424 */ /* 0x000fe200078e00ff */
[----:B------:R-:W-:Y:S05]  /*17930*/  WARPSYNC.ALL ;  /* 0x0000000000007948 */ /* 0x000fea0003800000 */
[----:B------:R-:W-:Y:S01]  /*17940*/  SHF.R.U32.HI R0, RZ, 0x4, R0 ;  /* 0x00000004ff007819 */ /* 0x000fe20000011600 */
[----:B------:R-:W-:Y:S01]  /*17950*/  WARPGROUP.ARRIVE ;  /* 0x00000000000079c5 */ /* 0x000fe20000000000 */
[----:B------:R-:W-:Y:S01]  /*17960*/  R2UR UR11, R207 ;  /* 0x00000000cf0b72ca */ /* 0x000fe200000e0000 */
[----:B------:R-:W-:Y:S01]  /*17970*/  IMAD.MOV.U32 R207, RZ, RZ, 0x40000040 ;  /* 0x40000040ffcf7424 */ /* 0x000fe200078e00ff */
[----:B------:R-:W-:-:S03]  /*17980*/  LOP3.LUT R0, R0, 0x3fff, RZ, 0xc0, !PT ;  /* 0x00003fff00007812 */ /* 0x000fc600078ec0ff */
[----:B------:R-:W0:Y:S01]  /*17990*/  S2R R218, SR_TID.X ;  /* 0x0000000000da7919 */ /* 0x000e220000002100 */
        /* <DEDUP_REMOVED lines=29> */
[----:B------:R-:W-:Y:S01]  /*17b70*/  IADD3 R168, R206, 0x200, RZ ;  /* 0x00000200cea87810 */ /* 0x000fe20007ffe0ff */
        /* <DEDUP_REMOVED lines=28> */
.L_x_1924:
[----:B0-----:R-:W0:Y:S01]  /*17d40*/  @P4 LDC R0, c[0x0][0x44c] ;  /* 0x00011300ff004b82 */ /* 0x001e220000000800 */
[----:B------:R-:W-:Y:S01]  /*17d50*/  IMAD.IADD R157, R202, 0x1, R200 ;  /* 0x00000001ca9d7824 */ /* 0x000fe200078e02c8 */
[----:B------:R-:W-:-:S06]  /*17d60*/  ULOP3.LUT UR8, URZ, UR48, URZ, 0x33, !UPT ;  /* 0x000000303f087292 */ /* 0x000fcc000f8e333f */
[----:B------:R-:W1:Y:S01]  /*17d70*/  @P4 LDC R3, c[0x0][0x450] ;  /* 0x00011400ff034b82 */ /* 0x000e620000000800 */
[----:B0-----:R-:W-:-:S05]  /*17d80*/  @P4 IMAD.HI.U32 R0, R157, R0, RZ ;  /* 0x000000009d004227 */ /* 0x001fca00078e00ff */
[----:B-1----:R-:W-:Y:S01]  /*17d90*/  @P4 SHF.R.U32.HI R157, RZ, R3, R0 ;  /* 0x00000003ff9d4219 */ /* 0x002fe20000011600 */
[----:B------:R-:W-:Y:S01]  /*17da0*/  IMAD.U32 R3, RZ, RZ, UR38 ;  /* 0x00000026ff037e24 */ /* 0x000fe2000f8e00ff */
[----:B------:R-:W-:-:S03]  /*17db0*/  LEA R0, R184, R18, 0x3 ;  /* 0x00000012b8007211 */ /* 0x000fc600078e18ff */
[----:B------:R-:W0:Y:S02]  /*17dc0*/  SHFL.IDX PT, R159, R157, RZ, 0x1c1f ;  /* 0x001c1fff9d9f7589 */ /* 0x000e2400000e0000 */
[----:B------:R-:W-:-:S05]  /*17dd0*/  VIADD R0, R0, 0x28840 ;  /* 0x0002884000007836 */ /* 0x000fca0000000000 */
[----:B------:R-:W-:-:S04]  /*17de0*/  PRMT R0, R3, 0x654, R0 ;  /* 0x0000065403007816 */ /* 0x000fc80000000000 */
[----:B------:R1:W-:Y:S02]  /*17df0*/  SYNCS.ARRIVE.TRANS64.RED.A1T0 RZ, [R0+URZ], RZ ;  /* 0x000000ff00ff79a7 */ /* 0x0003e4000810043f */
[----:B-1----:R-:W-:-:S05]  /*17e00*/  IMAD.SHL.U32 R0, R4, 0x80, RZ ;  /* 0x0000008004007824 */ /* 0x002fca00078e00ff */
[----:B------:R-:W-:-:S04]  /*17e10*/  IADD3 R3, -R189, 0x1, -R0 ;  /* 0x00000001bd037810 */ /* 0x000fc80007ffe900 */
[----:B------:R-:W-:-:S05]  /*17e20*/  IADD3 R3, -R196, R3, R198 ;  /* 0x00000003c4037210 */ /* 0x000fca0007ffe1c6 */
[C---:B------:R-:W-:Y:S02]  /*17e30*/  VIADD R156, R3.reuse, UR43 ;  /* 0x0000002b039c7c36 */ /* 0x040fe40008000000 */
[----:B------:R-:W-:Y:S02]  /*17e40*/  VIADD R155, R3, UR8 ;  /* 0x00000008039b7c36 */ /* 0x000fe40008000000 */
[--C-:B0-----:R-:W-:Y:S02]  /*17e50*/  IMAD.IADD R154, R156, 0x1, R159.reuse ;  /* 0x000000019c9a7824 */ /* 0x101fe400078e029f */
[----:B------:R-:W-:Y:S01]  /*17e60*/  IMAD.IADD R3, R155, 0x1, R159 ;  /* 0x000000019b037824 */ /* 0x000fe200078e029f */
[----:B------:R-:W-:Y:S06]  /*17e70*/  @!P5 BRA `(.L_x_1925) ;  /* 0x000000000058d947 */ /* 0x000fec0003800000 */
        /* <DEDUP_REMOVED lines=12> */
.L_x_1927:
[----:B------:R-:W-:-:S04]  /*17f40*/  MOV R161, UR5 ;  /* 0x0000000500a17c02 */ /* 0x000fc80008000f00 */
[----:B------:R-:W-:-:S13]  /*17f50*/  ISETP.NE.AND P1, PT, R161, 0x1, PT ;  /* 0x00000001a100780c */ /* 0x000fda0003f25270 */
[----:B------:R-:W0:Y:S02]  /*17f60*/  @P1 LDC.64 R152, c[0x0][0x9e8] ;  /* 0x00027a00ff981b82 */ /* 0x000e240000000a00 */
[----:B0-----:R-:W-:-:S05]  /*17f70*/  @P1 IMAD.HI.U32 R152, R159, R152, RZ ;  /* 0x000000989f981227 */ /* 0x001fca00078e00ff */
[----:B------:R-:W-:-:S07]  /*17f80*/  @P1 SHF.R.U32.HI R159, RZ, R153, R152 ;  /* 0x00000099ff9f1219 */ /* 0x000fce0000011698 */
.L_x_1928:
[----:B------:R-:W-:Y:S05]  /*17f90*/  BSYNC B0 ;  /* 0x0000000000007941 */ /* 0x000fea0003800000 */
.L_x_1926:
[----:B------:R-:W-:-:S04]  /*17fa0*/  IMAD R152, R159, R161, -R0 ;  /* 0x000000a19f987224 */ /* 0x000fc800078e0a00 */
[----:B------:R-:W-:-:S05]  /*17fb0*/  IMAD.IADD R152, R152, 0x1, -R189 ;  /* 0x0000000198987824 */ /* 0x000fca00078e0abd */
[----:B------:R-:W-:Y:S02]  /*17fc0*/  VIADDMNMX R154, R152, R161, R154, PT ;  /* 0x000000a1989a7246 */ /* 0x000fe4000380019a */
[----:B------:R-:W-:-:S07]  /*17fd0*/  VIMNMX R3, R3, R152, !PT ;  /* 0x0000009803037248 */ /* 0x000fce0007fe0100 */
.L_x_1925:
        /* <DEDUP_REMOVED lines=113> */
.L_x_1931:
[----:B------:R-:W-:-:S05]  /*186f0*/  IMAD.U32 R3, RZ, RZ, UR5 ;  /* 0x00000005ff037e24 */ /* 0x000fca000f8e00ff */
[----:B------:R-:W-:-:S13]  /*18700*/  ISETP.NE.AND P2, PT, R3, 0x1, PT ;  /* 0x000000010300780c */ /* 0x000fda0003f45270 */
[----:B------:R-:W0:Y:S02]  /*18710*/  @P2 LDC.64 R32, c[0x0][0x9e8] ;  /* 0x00027a00ff202b82 */ /* 0x000e240000000a00 */
[----:B0-----:R-:W-:-:S05]  /*18720*/  @P2 IMAD.HI.U32 R32, R157, R32, RZ ;  /* 0x000000209d202227 */ /* 0x001fca00078e00ff */
[----:B------:R-:W-:-:S07]  /*18730*/  @P2 SHF.R.U32.HI R157, RZ, R33, R32 ;  /* 0x00000021ff9d2219 */ /* 0x000fce0000011620 */
.L_x_1932:
[----:B------:R-:W-:Y:S05]  /*18740*/  BSYNC B0 ;  /* 0x0000000000007941 */ /* 0x000fea0003800000 */
.L_x_1930:
[----:B------:R-:W-:-:S04]  /*18750*/  IMAD R0, R157, R3, -R0 ;  /* 0x000000039d007224 */ /* 0x000fc800078e0a00 */
[----:B------:R-:W-:-:S05]  /*18760*/  IMAD.IADD R0, R0, 0x1, -R189 ;  /* 0x0000000100007824 */ /* 0x000fca00078e0abd */
[----:B------:R-:W-:Y:S02]  /*18770*/  VIADDMNMX R156, R0, R3, R156, PT ;  /* 0x00000003009c7246 */ /* 0x000fe4000380019c */
[----:B------:R-:W-:-:S07]  /*18780*/  VIMNMX R155, R155, R0, !PT ;  /* 0x000000009b9b7248 */ /* 0x000fce0007fe0100 */
.L_x_1929:
        /* <DEDUP_REMOVED lines=175> */
[----:B------:R-:W-:Y:S01]  /*19280*/  FFMA.FTZ R85, R85, UR51, -R0 ;  /* 0x0000003355557c23 */ /* 0x000fe20008010800 */
[----:B------:R-:W-:Y:S01]  /*19290*/  FMNMX.FTZ R29, R47, R28, !PT ;  /* 0x0000001c2f1d7209 */ /* 0x000fe20007810000 */
[----:B------:R-:W-:Y:S03]  /*192a0*/  MUFU.EX2 R180, R180 ;  /* 0x000000b400b47308 */ /* 0x000fe60000000800 */
        /* <DEDUP_REMOVED lines=20> */
[----:B------:R-:W-:Y:S01]  /*193f0*/  FFMA.FTZ R28, R57, UR51, -R0 ;  /* 0x00000033391c7c23 */ /* 0x000fe20008010800 */
[----:B------:R-:W-:Y:S02]  /*19400*/  MUFU.EX2 R178, R178 ;  /* 0x000000b200b27308 */ /* 0x000fe40000000800 */
[----:B------:R-:W-:-:S04]  /*19410*/  FMNMX.FTZ R40, R78, R41, !PT ;  /* 0x000000294e287209 */ /* 0x000fc80007810000 */
[----:B------:R-:W-:Y:S02]  /*19420*/  FMNMX.FTZ R41, R79, R40, !PT ;  /* 0x000000284f297209 */ /* 0x000fe40007810000 */
[----:B------:R-:W-:Y:S02]  /*19430*/  MUFU.EX2 R37, R37 ;  /* 0x0000002500257308 */ /* 0x000fe40000000800 */
[----:B------:R-:W-:-:S04]  /*19440*/  FMNMX.FTZ R40, R82, R41, !PT ;  /* 0x0000002952287209 */ /* 0x000fc80007810000 */
[----:B------:R-:W-:Y:S02]  /*19450*/  FMNMX.FTZ R41, R83, R40, !PT ;  /* 0x0000002853297209 */ /* 0x000fe40007810000 */
[----:B------:R-:W-:Y:S02]  /*19460*/  MUFU.EX2 R172, R172 ;  /* 0x000000ac00ac7308 */ /* 0x000fe40000000800 */
[----:B------:R-:W-:Y:S01]  /*19470*/  FMNMX.FTZ R40, R86, R41, !PT ;  /* 0x0000002956287209 */ /* 0x000fe20007810000 */
[----:B------:R-:W-:-:S03]  /*19480*/  FFMA.FTZ R41, R81, UR51, -R0 ;  /* 0x0000003351297c23 */ /* 0x000fc60008010800 */
[----:B------:R-:W-:Y:S02]  /*19490*/  FMNMX.FTZ R40, R87, R40, !PT ;  /* 0x0000002857287209 */ /* 0x000fe40007810000 */
[----:B------:R-:W-:Y:S03]  /*194a0*/  MUFU.EX2 R36, R36 ;  /* 0x0000002400247308 */ /* 0x000fe60000000800 */
[----:B0-----:R-:W0:Y:S05]  /*194b0*/  SHFL.BFLY PT, R53, R40, 0x2, 0x1f ;  /* 0x0c401f0028357f89 */ /* 0x001e2a00000e0000 */
[----:B------:R-:W-:Y:S08]  /*194c0*/  MUFU.EX2 R174, R174 ;  /* 0x000000ae00ae7308 */ /* 0x000ff00000000800 */
[----:B------:R-:W-:Y:S08]  /*194d0*/  MUFU.EX2 R33, R33 ;  /* 0x0000002100217308 */ /* 0x000ff00000000800 */
[----:B------:R-:W-:Y:S01]  /*194e0*/  MUFU.EX2 R168, R168 ;  /* 0x000000a800a87308 */ /* 0x000fe20000000800 */
[----:B0-----:R-:W-:Y:S01]  /*194f0*/  FMNMX.FTZ R53, R40, R53, !PT ;  /* 0x0000003528357209 */ /* 0x001fe20007810000 */
[----:B------:R-:W-:-:S04]  /*19500*/  FFMA.FTZ R40, R80, UR51, -R0 ;  /* 0x0000003350287c23 */ /* 0x000fc80008010800 */
[----:B------:R-:W0:Y:S02]  /*19510*/  SHFL.BFLY PT, R56, R53, 0x1, 0x1f ;  /* 0x0c201f0035387f89 */ /* 0x000e2400000e0000 */
[----:B------:R-:W-:Y:S08]  /*19520*/  MUFU.EX2 R32, R32 ;  /* 0x0000002000207308 */ /* 0x000ff00000000800 */
[----:B------:R-:W-:Y:S08]  /*19530*/  MUFU.EX2 R170, R170 ;  /* 0x000000aa00aa7308 */ /* 0x000ff00000000800 */
[----:B------:R-:W-:Y:S01]  /*19540*/  MUFU.EX2 R164, R164 ;  /* 0x000000a400a47308 */ /* 0x000fe20000000800 */
[----:B0-----:R-:W-:-:S07]  /*19550*/  FMNMX.FTZ R0, R53, R56, !PT ;  /* 0x0000003835007209 */ /* 0x001fce0007810000 */
[----:B------:R-:W-:Y:S01]  /*19560*/  MUFU.EX2 R28, R28 ;  /* 0x0000001c001c7308 */ /* 0x000fe20000000800 */
[----:B------:R-:W-:Y:S02]  /*19570*/  FSEL R53, R3, RZ, P2 ;  /* 0x000000ff03357208 */ /* 0x000fe40001000000 */
[C---:B------:R-:W-:Y:S01]  /*19580*/  FSETP.NEU.FTZ.AND P1, PT, R0.reuse, -INF , PT ;  /* 0xff8000000000780b */ /* 0x040fe20003f3d000 */
[----:B------:R-:W-:Y:S02]  /*19590*/  FMUL.FTZ R57, R0, UR51 ;  /* 0x0000003300397c20 */ /* 0x000fe40008410000 */
[----:B------:R-:W-:Y:S02]  /*195a0*/  FADD.FTZ R53, -R53, R216 ;  /* 0x000000d835357221 */ /* 0x000fe40000010100 */
[----:B------:R-:W-:Y:S01]  /*195b0*/  MUFU.EX2 R166, R166 ;  /* 0x000000a600a67308 */ /* 0x000fe20000000800 */
[----:B------:R-:W-:Y:S01]  /*195c0*/  FSEL R57, R57, RZ, P1 ;  /* 0x000000ff39397208 */ /* 0x000fe20000800000 */
[----:B------:R-:W-:-:S04]  /*195d0*/  FMUL.FTZ R53, R53, UR51 ;  /* 0x0000003335357c20 */ /* 0x000fc80008410000 */
[--C-:B------:R-:W-:Y:S01]  /*195e0*/  FFMA.FTZ R181, R26, UR51, -R57.reuse ;  /* 0x000000331ab57c23 */ /* 0x100fe20008010839 */
[----:B------:R-:W-:Y:S01]  /*195f0*/  FSEL R26, R0, RZ, P1 ;  /* 0x000000ff001a7208 */ /* 0x000fe20000800000 */
[--C-:B------:R-:W-:Y:S01]  /*19600*/  FFMA.FTZ R61, R27, UR51, -R57.reuse ;  /* 0x000000331b3d7c23 */ /* 0x100fe20008010839 */
[----:B------:R-:W0:Y:S01]  /*19610*/  MUFU.EX2 R53, R53 ;  /* 0x0000003500357308 */ /* 0x000e220000000800 */
[--C-:B------:R-:W-:Y:S01]  /*19620*/  FFMA.FTZ R183, R30, UR51, -R57.reuse ;  /* 0x000000331eb77c23 */ /* 0x100fe20008010839 */
[----:B------:R-:W-:Y:S01]  /*19630*/  FFMA.FTZ R60, R31, UR51, -R57 ;  /* 0x000000331f3c7c23 */ /* 0x000fe20008010839 */
[----:B------:R-:W-:Y:S01]  /*19640*/  FADD.FTZ R26, -R26, R215 ;  /* 0x000000d71a1a7221 */ /* 0x000fe20000010100 */
[--C-:B------:R-:W-:Y:S01]  /*19650*/  FFMA.FTZ R177, R34, UR51, -R57.reuse ;  /* 0x0000003322b17c23 */ /* 0x100fe20008010839 */
[--C-:B------:R-:W-:Y:S01]  /*19660*/  FFMA.FTZ R35, R35, UR51, -R57.reuse ;  /* 0x0000003323237c23 */ /* 0x100fe20008010839 */
[--C-:B------:R-:W-:Y:S01]  /*19670*/  FFMA.FTZ R179, R38, UR51, -R57.reuse ;  /* 0x0000003326b37c23 */ /* 0x100fe20008010839 */
[----:B------:R-:W-:Y:S01]  /*19680*/  FMUL.FTZ R26, R26, UR51 ;  /* 0x000000331a1a7c20 */ /* 0x000fe20008410000 */
        /* <DEDUP_REMOVED lines=30> */
[----:B------:R-:W-:Y:S01]  /*19870*/  FADD.FTZ R55, R152, R55 ;  /* 0x0000003798377221 */ /* 0x000fe20000010000 */
[----:B------:R-:W-:Y:S01]  /*19880*/  FFMA.FTZ R43, R79, UR51, -R57 ;  /* 0x000000334f2b7c23 */ /* 0x000fe20008010839 */
[----:B------:R-:W1:Y:S01]  /*19890*/  MUFU.EX2 R60, R60 ;  /* 0x0000003c003c7308 */ /* 0x000e620000000800 */
[----:B0-----:R-:W-:Y:S01]  /*198a0*/  FADD.FTZ R8, R61, R8 ;  /* 0x000000083d087221 */ /* 0x001fe20000010000 */
[----:B------:R-:W-:Y:S01]  /*198b0*/  FADD.FTZ R58, R178, R55 ;  /* 0x00000037b23a7221 */ /* 0x000fe20000010000 */
[--C-:B------:R-:W-:Y:S01]  /*198c0*/  FFMA.FTZ R153, R82, UR51, -R57.reuse ;  /* 0x0000003352997c23 */ /* 0x100fe20008010839 */
[--C-:B------:R-:W-:Y:S01]  /*198d0*/  FFMA.FTZ R42, R83, UR51, -R57.reuse ;  /* 0x00000033532a7c23 */ /* 0x100fe20008010839 */
[--C-:B------:R-:W-:Y:S01]  /*198e0*/  FFMA.FTZ R155, R86, UR51, -R57.reuse ;  /* 0x00000033569b7c23 */ /* 0x100fe20008010839 */
[----:B------:R-:W-:Y:S01]  /*198f0*/  FADD.FTZ R55, R37, R58 ;  /* 0x0000003a25377221 */ /* 0x000fe20000010000 */
[----:B------:R-:W-:Y:S01]  /*19900*/  FFMA.FTZ R39, R87, UR51, -R57 ;  /* 0x0000003357277c23 */ /* 0x000fe20008010839 */
        /* <DEDUP_REMOVED lines=97> */
.L_x_1933:
        /* <DEDUP_REMOVED lines=10> */
[----:B------:R-:W-:Y:S01]  /*19fc0*/  FMUL.FTZ R93, R93, R53 ;  /* 0x000000355d5d7220 */ /* 0x000fe20000410000 */
[----:B------:R-:W-:Y:S01]  /*19fd0*/  F2FP.F16.F32.PACK_AB R181, R61, R181 ;  /* 0x000000b53db5723e */ /* 0x000fe200000000ff */
[-C--:B------:R-:W-:Y:S01]  /*19fe0*/  FMUL.FTZ R96, R96, R53.reuse ;  /* 0x0000003560607220 */ /* 0x080fe20000410000 */
[----:B------:R0:W-:Y:S01]  /*19ff0*/  SYNCS.ARRIVE.TRANS64.RED.A1T0 RZ, [R55+URZ], RZ ;  /* 0x000000ff37ff79a7 */ /* 0x0001e2000810043f */
        /* <DEDUP_REMOVED lines=94> */
.L_x_1914:
[----:B------:R-:W-:Y:S05]  /*1a5e0*/  WARPSYNC.ALL ;  /* 0x0000000000007948 */ /* 0x000fea0003800000 */
[----:B------:R-:W-:Y:S06]  /*1a5f0*/  BAR.ARV 0x8, 0x180 ;  /* 0x0206000000007b1d */ /* 0x000fec0000002000 */
[----:B------:R-:W-:Y:S05]  /*1a600*/  @!P0 BRA `(.L_x_1935) ;  /* 0x0000000000048947 */ /* 0x000fea0003800000 */
[----:B------:R-:W-:Y:S01]  /*1a610*/  BPT.TRAP 0x1 ;  /* 0x000000040000795c */ /* 0x000fe20000300000 */
.L_x_1935:
[----:B------:R-:W-:Y:S01]  /*1a620*/  IMAD R11, R184, 0x8, R18 ;  /* 0x00000008b80b7824 */ /* 0x000fe200078e0212 */
[----:B------:R-:W-:-:S04]  /*1a630*/  SHF.L.U32 R4, R187, 0x1f, RZ ;  /* 0x0000001fbb047819 */ /* 0x000fc800000006ff */
[----:B------:R0:W1:Y:S01]  /*1a640*/  SYNCS.PHASECHK.TRANS64.TRYWAIT P1, [R11+URZ+0x28850], R4 ;  /* 0x028850040b0075a7 */ /* 0x000062000802017f */
[----:B------:R-:W-:Y:S05]  /*1a650*/  @!P0 BRA `(.L_x_1936) ;  /* 0x0000000000048947 */ /* 0x000fea0003800000 */
[----:B------:R-:W-:Y:S01]  /*1a660*/  BPT.TRAP 0x1 ;  /* 0x000000040000795c */ /* 0x000fe20000300000 */
.L_x_1936:
[----:B------:R-:W-:-:S05]  /*1a670*/  VIADD R18, R18, 0x400 ;  /* 0x0000040012127836 */ /* 0x000fca0000000000 */
[----:B------:R-:W-:-:S04]  /*1a680*/  SHF.R.U32.HI R18, RZ, 0x4, R18 ;  /* 0x00000004ff127819 */ /* 0x000fc80000011612 */
[----:B------:R-:W-:-:S04]  /*1a690*/  LOP3.LUT R18, R18, 0x3fff, RZ, 0xc0, !PT ;  /* 0x00003fff12127812 */ /* 0x000fc800078ec0ff */
[----:B------:R-:W-:Y:S01]  /*1a6a0*/  LOP3.LUT R7, R18, 0x4000000, RZ, 0xfc, !PT ;  /* 0x0400000012077812 */ /* 0x000fe200078efcff */
[----:B-1----:R-:W-:Y:S06]  /*1a6b0*/  @P1 BRA `(.L_x_1937) ;  /* 0x0000000000081947 */ /* 0x002fec0003800000 */
[----:B------:R-:W1:Y:S02]  /*1a6c0*/  SYNCS.PHASECHK.TRANS64.TRYWAIT P1, [R11+URZ+0x28850], R4 ;  /* 0x028850040b0075a7 */ /* 0x000e64000802017f */
[----:B-1----:R-:W-:Y:S05]  /*1a6d0*/  @!P1 BRA `(.L_x_1938) ;  /* 0x000000dc00d09947 */ /* 0x002fea0003800000 */
.L_x_1937:
[----:B------:R-:W-:Y:S01]  /*1a6e0*/  IMAD R6, R184, 0x800, R7 ;  /* 0x00000800b8067824 */ /* 0x000fe200078e0207 */
[----:B------:R-:W-:Y:S01]  /*1a6f0*/  MOV R7, 0x40000040 ;  /* 0x4000004000077802 */ /* 0x000fe20000000f00 */
[----:B------:R-:W-:Y:S05]  /*1a700*/  WARPSYNC.ALL ;  /* 0x0000000000007948 */ /* 0x000fea0003800000 */
[C---:B------:R-:W-:Y:S01]  /*1a710*/  R2UR UR6, R6.reuse ;  /* 0x00000000060672ca */ /* 0x040fe200000e0000 */
[----:B------:R-:W-:Y:S01]  /*1a720*/  WARPGROUP.ARRIVE ;  /* 0x00000000000079c5 */ /* 0x000fe20000000000 */
[----:B------:R-:W-:Y:S01]  /*1a730*/  R2UR UR7, R7 ;  /* 0x00000000070772ca */ /* 0x000fe200000e0000 */
[----:B------:R-:W-:Y:S01]  /*1a740*/  VIADD R12, R6, 0x80 ;  /* 0x00000080060c7836 */ /* 0x000fe20000000000 */
[----:B01----:R-:W0:Y:S01]  /*1a750*/  SHFL.BFLY PT, R4, R5, 0x2, 0x1f ;  /* 0x0c401f0005047f89 */ /* 0x003e2200000e0000 */
[----:B------:R-:W-:Y:S01]  /*1a760*/  IMAD.MOV.U32 R13, RZ, RZ, 0x40000040 ;  /* 0x40000040ff0d7424 */ /* 0x000fe200078e00ff */
[----:B------:R-:W-:Y:S01]  /*1a770*/  MOV R14, UR51 ;  /* 0x00000033000e7c02 */ /* 0x000fe20008000f00 */
[----:B------:R-:W-:-:S02]  /*1a780*/  IMAD.MOV.U32 R7, RZ, RZ, 0x40000040 ;  /* 0x40000040ff077424 */ /* 0x000fc400078e00ff */
[----:B------:R-:W-:Y:S02]  /*1a790*/  IMAD.MOV.U32 R21, RZ, RZ, -0x800000 ;  /* 0xff800000ff157424 */ /* 0x000fe400078e00ff */
[----:B------:R-:W-:-:S04]  /*1a7a0*/  IMAD.MOV.U32 R20, RZ, RZ, -0x800000 ;  /* 0xff800000ff147424 */ /* 0x000fc800078e00ff */
        /* <DEDUP_REMOVED lines=42> */
[----:B------:R-:W-:Y:S01]  /*1aa50*/  R2UR UR6, R6 ;  /* 0x00000000060672ca */ /* 0x000fe200000e0000 */
[----:B0-----:R-:W-:Y:S01]  /*1aa60*/  FADD.FTZ R6, R4, R5 ;  /* 0x0000000504067221 */ /* 0x001fe20000010000 */
[----:B------:R-:W-:Y:S01]  /*1aa70*/  R2UR UR7, R7 ;  /* 0x00000000070772ca */ /* 0x000fe200000e0000 */
[----:B------:R-:W-:Y:S01]  /*1aa80*/  IMAD.U32 R5, RZ, RZ, UR51 ;  /* 0x00000033ff057e24 */ /* 0x000fe2000f8e00ff */
[----:B------:R-:W0:Y:S04]  /*1aa90*/  SHFL.BFLY PT, R7, R8, 0x2, 0x1f ;  /* 0x0c401f0008077f89 */ /* 0x000e2800000e0000 */
[----:B------:R-:W1:Y:S01]  /*1aaa0*/  SHFL.BFLY PT, R9, R6, 0x1, 0x1f ;  /* 0x0c201f0006097f89 */ /* 0x000e6200000e0000 */
[----:B0-----:R-:W-:Y:S01]  /*1aab0*/  FADD.FTZ R7, R7, R8 ;  /* 0x0000000807077221 */ /* 0x001fe20000010000 */
[----:B-1----:R-:W-:-:S04]  /*1aac0*/  FADD.FTZ R13, R6, R9 ;  /* 0x00000009060d7221 */ /* 0x002fc80000010000 */
[----:B------:R-:W0:Y:S01]  /*1aad0*/  SHFL.BFLY PT, R4, R7, 0x1, 0x1f ;  /* 0x0c201f0007047f89 */ /* 0x000e2200000e0000 */
[----:B------:R-:W-:Y:S01]  /*1aae0*/  IMAD.MOV.U32 R9, RZ, RZ, RZ ;  /* 0x000000ffff097224 */ /* 0x000fe200078e00ff */
[----:B------:R-:W-:-:S13]  /*1aaf0*/  FSETP.NE.FTZ.AND P2, PT, R13, RZ, PT ;  /* 0x000000ff0d00720b */ /* 0x000fda0003f55000 */
[----:B------:R-:W1:Y:S01]  /*1ab00*/  @P2 MUFU.LG2 R10, R13 ;  /* 0x0000000d000a2308 */ /* 0x000e620000000c00 */
[----:B------:R-:W-:Y:S01]  /*1ab10*/  @P2 FMUL.FTZ R14, R14, 0.69314718246459960938 ;  /* 0x3f3172180e0e2820 */ /* 0x000fe20000410000 */
[----:B0-----:R-:W-:Y:S01]  /*1ab20*/  FADD.FTZ R12, R7, R4 ;  /* 0x00000004070c7221 */ /* 0x001fe20000010000 */
[----:B------:R-:W-:-:S05]  /*1ab30*/  IMAD.MOV.U32 R4, RZ, RZ, RZ ;  /* 0x000000ffff047224 */ /* 0x000fca00078e00ff */
[----:B------:R-:W-:Y:S01]  /*1ab40*/  @P2 MUFU.RCP R9, R13 ;  /* 0x0000000d00092308 */ /* 0x000fe20000001000 */
[----:B------:R-:W-:Y:S01]  /*1ab50*/  FSETP.NE.FTZ.AND P1, PT, R12, RZ, PT ;  /* 0x000000ff0c00720b */ /* 0x000fe20003f35000 */
[----:B-1----:R-:W-:-:S04]  /*1ab60*/  @P2 FMUL.FTZ R7, R10, 0.69314718246459960938 ;  /* 0x3f3172180a072820 */ /* 0x002fc80000410000 */
[----:B------:R-:W-:-:S08]  /*1ab70*/  @P2 FFMA.FTZ R20, R14, R0, R7 ;  /* 0x000000000e142223 */ /* 0x000fd00000010007 */
        /* <DEDUP_REMOVED lines=11> */
.L_x_1939:
[----:B------:R-:W-:Y:S02]  /*1ac30*/  VIADD R0, R11, 0x28860 ;  /* 0x000288600b007836 */ /* 0x000fe40000000000 */
[-C--:B------:R-:W-:Y:S01]  /*1ac40*/  FMUL.FTZ R36, R88, R4.reuse ;  /* 0x0000000458247220 */ /* 0x080fe20000410000 */
[----:B------:R-:W-:Y:S02]  /*1ac50*/  IMAD.U32 R3, RZ, RZ, UR38 ;  /* 0x00000026ff037e24 */ /* 0x000fe4000f8e00ff */
[-C--:B------:R-:W-:Y:S01]  /*1ac60*/  FMUL.FTZ R37, R89, R4.reuse ;  /* 0x0000000459257220 */ /* 0x080fe20000410000 */
        /* <DEDUP_REMOVED lines=15> */
[----:B0-----:R-:W-:Y:S01]  /*1ad60*/  SEL R0, RZ, 0x1, P1 ;  /* 0x00000001ff007807 */ /* 0x001fe20000800000 */
        /* <DEDUP_REMOVED lines=54> */
[----:B------:R-:W-:-:S11]  /*1b0d0*/  SEL R184, R184, RZ, P1 ;  /* 0x000000ffb8b87207 */ /* 0x000fd60000800000 */
.L_x_1803:
[----:B------:R-:W-:Y:S05]  /*1b0e0*/  WARPSYNC.ALL ;  /* 0x0000000000007948 */ /* 0x000fea0003800000 */
[----:B------:R-:W0:Y:S08]  /*1b0f0*/  S2UR UR38, SR_CgaCtaId ;  /* 0x00000000002679c3 */ /* 0x000e300000008800 */
[----:B------:R-:W-:Y:S06]  /*1b100*/  BAR.SYNC.DEFER_BLOCKING 0x5, 0x180 ;  /* 0x0146000000007b1d */ /* 0x000fec0000010000 */
[----:B------:R-:W-:Y:S01]  /*1b110*/  UMOV UR4, 0x400 ;  /* 0x0000040000047882 */ /* 0x000fe20000000000 */
[----:B------:R-:W-:Y:S01]  /*1b120*/  BSSY B0, `(.L_x_1940) ;  /* 0x0000306000007945 */ /* 0x000fe20003800000 */
[----:B0-----:R-:W-:-:S06]  /*1b130*/  ULEA UR4, UR38, UR4, 0x18 ;  /* 0x0000000426047291 */ /* 0x001fcc000f8ec03f */
[----:B------:R-:W-:-:S05]  /*1b140*/  IMAD.U32 R18, RZ, RZ, UR4 ;  /* 0x00000004ff127e24 */ /* 0x000fca000f8e00ff */
[----:B------:R0:W3:Y:S01]  /*1b150*/  LDS.128 R28, [R18+0x288d0] ;  /* 0x0288d000121c7984 */ /* 0x0000e20000000c00 */
[----:B------:R-:W-:Y:S06]  /*1b160*/  BAR.ARV 0x4, 0x180 ;  /* 0x0106000000007b1d */ /* 0x000fec0000002000 */
[----:B------:R-:W-:Y:S05]  /*1b170*/  @P0 BRA `(.L_x_1941) ;  /* 0x0000002400000947 */ /* 0x000fea0003800000 */
[----:B------:R-:W2:Y:S01]  /*1b180*/  LDL R0, [R1+0x3c] ;  /* 0x00003c0001007983 */ /* 0x000ea20000100800 */
[----:B------:R-:W-:Y:S01]  /*1b190*/  ULDC UR4, c[0x0][0xad4] ;  /* 0x0002b50000047ab9 */ /* 0x000fe20000000800 */
[----:B------:R-:W-:Y:S01]  /*1b1a0*/  F2FP.F16.F32.PACK_AB R34, R133, R132 ;  /* 0x000000848522723e */ /* 0x000fe200000000ff */
[----:B------:R-:W1:Y:S01]  /*1b1b0*/  S2R R3, SR_SWINHI ;  /* 0x0000000000037919 */ /* 0x000e620000002f00 */
[----:B------:R-:W-:Y:S02]  /*1b1c0*/  MOV R40, R18 ;  /* 0x0000001200287202 */ /* 0x000fe40000000f00 */
[----:B-1----:R-:W-:-:S03]  /*1b1d0*/  MOV R41, R3 ;  /* 0x0000000300297202 */ /* 0x002fc60000000f00 */
[----:B--2---:R-:W-:-:S03]  /*1b1e0*/  IMAD.WIDE R4, R0, 0x2, R40 ;  /* 0x0000000200047825 */ /* 0x004fc600078e0228 */
[C---:B------:R-:W-:Y:S02]  /*1b1f0*/  IADD3 R8, P0, R4.reuse, 0x40, RZ ;  /* 0x0000004004087810 */ /* 0x040fe40007f1e0ff */
[C---:B------:R-:W-:Y:S02]  /*1b200*/  LOP3.LUT R3, R4.reuse, 0x380, RZ, 0xc0, !PT ;  /* 0x0000038004037812 */ /* 0x040fe400078ec0ff */
[C---:B------:R-:W-:Y:S01]  /*1b210*/  IADD3 R7, P5, R4.reuse, 0x20, RZ ;  /* 0x0000002004077810 */ /* 0x040fe20007fbe0ff */
[--C-:B------:R-:W-:Y:S01]  /*1b220*/  IMAD.X R27, RZ, RZ, R5.reuse, P0 ;  /* 0x000000ffff1b7224 */ /* 0x100fe200000e0605 */
[C---:B------:R-:W-:Y:S02]  /*1b230*/  ISETP.NE.AND P0, PT, R221.reuse, RZ, PT ;  /* 0x000000ffdd00720c */ /* 0x040fe40003f05270 */
[----:B------:R-:W-:Y:S01]  /*1b240*/  IADD3 R35, P1, R4, 0x60, RZ ;  /* 0x0000006004237810 */ /* 0x000fe20007f3e0ff */
[----:B------:R-:W-:Y:S01]  /*1b250*/  IMAD.X R25, RZ, RZ, R5, P5 ;  /* 0x000000ffff197224 */ /* 0x000fe200028e0605 */
[----:B------:R-:W-:Y:S01]  /*1b260*/  SEL R221, R221, UR4, P0 ;  /* 0x00000004dddd7c07 */ /* 0x000fe20008000000 */
[----:B------:R-:W-:Y:S05]  /*1b270*/  WARPSYNC.ALL ;  /* 0x0000000000007948 */ /* 0x000fea0003800000 */
[----:B------:R-:W-:Y:S01]  /*1b280*/  SHF.R.U64 R3, R3, 0x3, RZ ;  /* 0x0000000303037819 */ /* 0x000fe200000012ff */
[----:B------:R-:W-:Y:S01]  /*1b290*/  ULDC.64 UR6, c[0x0][0xc08] ;  /* 0x0003020000067ab9 */ /* 0x000fe20000000a00 */
[----:B------:R-:W-:Y:S01]  /*1b2a0*/  LOP3.LUT R0, R7, 0x380, RZ, 0xc0, !PT ;  /* 0x0000038007007812 */ /* 0x000fe200078ec0ff */
[----:B------:R-:W-:Y:S01]  /*1b2b0*/  ULDC.64 UR4, c[0x0][0xc00] ;  /* 0x0003000000047ab9 */ /* 0x000fe20000000a00 */
[----:B------:R-:W-:-:S02]  /*1b2c0*/  LOP3.LUT R6, R8, 0x380, RZ, 0xc0, !PT ;  /* 0x0000038008067812 */ /* 0x000fc400078ec0ff */
[----:B------:R-:W-:Y:S01]  /*1b2d0*/  LOP3.LUT R10, R35, 0x380, RZ, 0xc0, !PT ;  /* 0x00000380230a7812 */ /* 0x000fe200078ec0ff */
[----:B------:R-:W-:Y:S01]  /*1b2e0*/  BAR.SYNC.DEFER_BLOCKING 0x1, 0x100 ;  /* 0x0044000000007b1d */ /* 0x000fe20000010000 */
[C---:B------:R-:W-:Y:S02]  /*1b2f0*/  IADD3 R43, P2, R4.reuse, 0x4000, RZ ;  /* 0x00004000042b7810 */ /* 0x040fe40007f5e0ff */
[C---:B---3--:R-:W-:Y:S02]  /*1b300*/  IADD3 R28, P3, R4.reuse, 0x4020, RZ ;  /* 0x00004020041c7810 */ /* 0x048fe40007f7e0ff */
[C---:B------:R-:W-:Y:S01]  /*1b310*/  IADD3 R45, P4, R4.reuse, 0x4040, RZ ;  /* 0x00004040042d7810 */ /* 0x040fe20007f9e0ff */
[--C-:B------:R-:W-:Y:S01]  /*1b320*/  IMAD.X R13, RZ, RZ, R5.reuse, P2 ;  /* 0x000000ffff0d7224 */ /* 0x100fe200010e0605 */
[----:B------:R-:W-:Y:S01]  /*1b330*/  IADD3 R32, P5, R4, 0x4060, RZ ;  /* 0x0000406004207810 */ /* 0x000fe20007fbe0ff */
[--C-:B------:R-:W-:Y:S01]  /*1b340*/  IMAD.X R11, RZ, RZ, R5.reuse, P3 ;  /* 0x000000ffff0b7224 */ /* 0x100fe200018e0605 */
[----:B------:R-:W-:Y:S01]  /*1b350*/  LOP3.LUT R4, R3, R4, RZ, 0x3c, !PT ;  /* 0x0000000403047212 */ /* 0x000fe200078e3cff */
[--C-:B------:R-:W-:Y:S01]  /*1b360*/  IMAD.X R9, RZ, RZ, R5.reuse, P4 ;  /* 0x000000ffff097224 */ /* 0x100fe200020e0605 */
[----:B------:R-:W-:Y:S01]  /*1b370*/  SHF.R.U64 R0, R0, 0x3, RZ ;  /* 0x0000000300007819 */ /* 0x000fe200000012ff */
[----:B------:R-:W-:Y:S01]  /*1b380*/  IMAD.X R33, RZ, RZ, R5, P5 ;  /* 0x000000ffff217224 */ /* 0x000fe200028e0605 */
[----:B------:R-:W-:-:S02]  /*1b390*/  SHF.R.U64 R3, R6, 0x3, RZ ;  /* 0x0000000306037819 */ /* 0x000fc400000012ff */
[----:B------:R-:W-:Y:S02]  /*1b3a0*/  SHF.R.U64 R6, R10, 0x3, RZ ;  /* 0x000000030a067819 */ /* 0x000fe400000012ff */
[----:B-----5:R-:W-:Y:S02]  /*1b3b0*/  LOP3.LUT R24, R0, R7, RZ, 0x3c, !PT ;  /* 0x0000000700187212 */ /* 0x020fe400078e3cff */
[----:B------:R-:W-:Y:S02]  /*1b3c0*/  LOP3.LUT R14, R6, R35, RZ, 0x3c, !PT ;  /* 0x00000023060e7212 */ /* 0x000fe400078e3cff */
[----:B------:R-:W-:Y:S02]  /*1b3d0*/  LOP3.LUT R0, R43, 0x380, RZ, 0xc0, !PT ;  /* 0x000003802b007812 */ /* 0x000fe400078ec0ff */
[----:B------:R-:W-:Y:S02]  /*1b3e0*/  LOP3.LUT R6, R45, 0x380, RZ, 0xc0, !PT ;  /* 0x000003802d067812 */ /* 0x000fe400078ec0ff */
[----:B------:R-:W-:-:S02]  /*1b3f0*/  LOP3.LUT R7, R32, 0x380, RZ, 0xc0, !PT ;  /* 0x0000038020077812 */ /* 0x000fc400078ec0ff */
[----:B------:R-:W-:Y:S02]  /*1b400*/  LOP3.LUT R26, R3, R8, RZ, 0x3c, !PT ;  /* 0x00000008031a7212 */ /* 0x000fe400078e3cff */
[----:B------:R-:W-:Y:S02]  /*1b410*/  LOP3.LUT R3, R28, 0x380, RZ, 0xc0, !PT ;  /* 0x000003801c037812 */ /* 0x000fe400078ec0ff */
[----:B------:R-:W-:Y:S02]  /*1b420*/  SHF.R.U64 R0, R0, 0x3, RZ ;  /* 0x0000000300007819 */ /* 0x000fe400000012ff */
[----:B------:R-:W-:Y:S02]  /*1b430*/  SHF.R.U64 R6, R6, 0x3, RZ ;  /* 0x0000000306067819 */ /* 0x000fe400000012ff */
[----:B------:R-:W-:Y:S02]  /*1b440*/  SHF.R.U64 R7, R7, 0x3, RZ ;  /* 0x0000000307077819 */ /* 0x000fe400000012ff */
[----:B------:R-:W-:-:S02]  /*1b450*/  SHF.R.U64 R3, R3, 0x3, RZ ;  /* 0x0000000303037819 */ /* 0x000fc400000012ff */
[----:B------:R-:W-:Y:S02]  /*1b460*/  LOP3.LUT R12, R0, R43, RZ, 0x3c, !PT ;  /* 0x0000002b000c7212 */ /* 0x000fe400078e3cff */
[----:B------:R-:W-:Y:S01]  /*1b470*/  ISETP.NE.U32.AND P0, PT, RZ, UR6, PT ;  /* 0x00000006ff007c0c */ /* 0x000fe2000bf05070 */
[----:B------:R-:W1:Y:S01]  /*1b480*/  LDC.64 R42, c[0x0][0xc00] ;  /* 0x00030000ff2a7b82 */ /* 0x000e620000000a00 */
[----:B------:R-:W-:Y:S02]  /*1b490*/  IADD3.X R15, RZ, R5, RZ, P1, !PT ;  /* 0x00000005ff0f7210 */ /* 0x000fe40000ffe4ff */
[----:B------:R-:W-:Y:S02]  /*1b4a0*/  LOP3.LUT R8, R6, R45, RZ, 0x3c, !PT ;  /* 0x0000002d06087212 */ /* 0x000fe400078e3cff */
[----:B------:R-:W-:Y:S02]  /*1b4b0*/  LOP3.LUT R32, R7, R32, RZ, 0x3c, !PT ;  /* 0x0000002007207212 */ /* 0x000fe400078e3cff */
[----:B------:R-:W-:-:S02]  /*1b4c0*/  MOV R0, R4 ;  /* 0x0000000400007202 */ /* 0x000fc40000000f00 */
[----:B------:R-:W-:Y:S02]  /*1b4d0*/  F2FP.F16.F32.PACK_AB R4, R37, R36 ;  /* 0x000000242504723e */ /* 0x000fe400000000ff */
[----:B------:R-:W-:Y:S02]  /*1b4e0*/  F2FP.F16.F32.PACK_AB R5, R91, R90 ;  /* 0x0000005a5b05723e */ /* 0x000fe400000000ff */
[----:B------:R-:W-:Y:S02]  /*1b4f0*/  F2FP.F16.F32.PACK_AB R6, R39, R38 ;  /* 0x000000262706723e */ /* 0x000fe400000000ff */
[----:B------:R-:W-:Y:S02]  /*1b500*/  F2FP.F16.F32.PACK_AB R7, R95, R94 ;  /* 0x0000005e5f07723e */ /* 0x000fe400000000ff */
[----:B------:R-:W-:Y:S02]  /*1b510*/  LOP3.LUT R10, R3, R28, RZ, 0x3c, !PT ;  /* 0x0000001c030a7212 */ /* 0x000fe400078e3cff */
[----:B------:R-:W-:Y:S01]  /*1b520*/  ISETP.NE.AND.EX P0, PT, RZ, UR7, PT, P0 ;  /* 0x00000007ff007c0c */ /* 0x000fe2000bf05300 */
[----:B------:R2:W-:Y:S01]  /*1b530*/  STSM.16.M88.4 [R0], R4 ;  /* 0x0000000400007844 */ /* 0x0005e20000000200 */
[----:B------:R-:W-:-:S02]  /*1b540*/  MOV R47, R24 ;  /* 0x00000018002f7202 */ /* 0x000fc40000000f00 */
[----:B------:R-:W-:Y:S02]  /*1b550*/  MOV R44, R10 ;  /* 0x0000000a002c7202 */ /* 0x000fe40000000f00 */
[----:B------:R-:W-:Y:S02]  /*1b560*/  MOV R46, R26 ;  /* 0x0000001a002e7202 */ /* 0x000fe40000000f00 */
[----:B------:R-:W-:Y:S02]  /*1b570*/  F2FP.F16.F32.PACK_AB R35, R135, R134 ;  /* 0x000000868723723e */ /* 0x000fe400000000ff */
[----:B------:R-:W-:Y:S01]  /*1b580*/  ISETP.NE.U32.AND P3, PT, RZ, UR4, PT ;  /* 0x00000004ff007c0c */ /* 0x000fe2000bf65070 */
[----:B------:R-:W-:Y:S01]  /*1b590*/  ULDC UR6, c[0x0][0xa88] ;  /* 0x0002a20000067ab9 */ /* 0x000fe20000000800 */
[----:B------:R-:W-:Y:S01]  /*1b5a0*/  MOV R28, R8 ;  /* 0x00000008001c7202 */ /* 0x000fe20000000f00 */
[----:B-1----:R-:W-:Y:S01]  /*1b5b0*/  IMAD.WIDE R42, R222, 0x4, R42 ;  /* 0x00000004de2a7825 */ /* 0x002fe200078e022a */
[----:B------:R-:W-:-:S02]  /*1b5c0*/  MOV R45, R14 ;  /* 0x0000000e002d7202 */ /* 0x000fc40000000f00 */
[----:B------:R-:W-:Y:S02]  /*1b5d0*/  MOV R3, R12 ;  /* 0x0000000c00037202 */ /* 0x000fe40000000f00 */
[----:B--2---:R-:W-:Y:S02]  /*1b5e0*/  F2FP.F16.F32.PACK_AB R4, R97, R96 ;  /* 0x000000606104723e */ /* 0x004fe400000000ff */
[----:B------:R-:W-:Y:S02]  /*1b5f0*/  F2FP.F16.F32.PACK_AB R5, R99, R98 ;  /* 0x000000626305723e */ /* 0x000fe400000000ff */
[----:B------:R-:W-:Y:S02]  /*1b600*/  F2FP.F16.F32.PACK_AB R6, R101, R100 ;  /* 0x000000646506723e */ /* 0x000fe400000000ff */
[----:B------:R-:W-:Y:S02]  /*1b610*/  F2FP.F16.F32.PACK_AB R7, R103, R102 ;  /* 0x000000666707723e */ /* 0x000fe400000000ff */
[----:B------:R-:W-:-:S02]  /*1b620*/  F2FP.F16.F32.PACK_AB R8, R105, R104 ;  /* 0x000000686908723e */ /* 0x000fc400000000ff */
        /* <DEDUP_REMOVED lines=11> */
[----:B------:R-:W-:Y:S01]  /*1b6e0*/  STSM.16.M88.4 [R45], R12 ;  /* 0x0000000c2d007844 */ /* 0x000fe20000000200 */
[----:B------:R-:W-:Y:S02]  /*1b6f0*/  F2FP.F16.F32.PACK_AB R26, R125, R124 ;  /* 0x0000007c7d1a723e */ /* 0x000fe400000000ff */
[----:B------:R-:W-:Y:S02]  /*1b700*/  F2FP.F16.F32.PACK_AB R27, R127, R126 ;  /* 0x0000007e7f1b723e */ /* 0x000fe400000000ff */
[----:B------:R-:W-:-:S02]  /*1b710*/  MOV R0, R32 ;  /* 0x0000002000007202 */ /* 0x000fc40000000f00 */
[----:B------:R-:W-:Y:S01]  /*1b720*/  F2FP.F16.F32.PACK_AB R32, R129, R128 ;  /* 0x000000808120723e */ /* 0x000fe200000000ff */
[----:B------:R3:W-:Y:S01]  /*1b730*/  STSM.16.M88.4 [R3], R24 ;  /* 0x0000001803007844 */ /* 0x0007e20000000200 */
[----:B------:R-:W-:Y:S02]  /*1b740*/  F2FP.F16.F32.PACK_AB R33, R131, R130 ;  /* 0x000000828321723e */ /* 0x000fe400000000ff */
[----:B-1----:R-:W-:Y:S02]  /*1b750*/  F2FP.F16.F32.PACK_AB R4, R137, R136 ;  /* 0x000000888904723e */ /* 0x002fe400000000ff */
[----:B------:R-:W-:Y:S01]  /*1b760*/  F2FP.F16.F32.PACK_AB R5, R139, R138 ;  /* 0x0000008a8b05723e */ /* 0x000fe200000000ff */
[----:B------:R-:W-:Y:S01]  /*1b770*/  STSM.16.M88.4 [R44], R32 ;  /* 0x000000202c007844 */ /* 0x000fe20000000200 */
[----:B------:R-:W-:Y:S02]  /*1b780*/  F2FP.F16.F32.PACK_AB R6, R141, R140 ;  /* 0x0000008c8d06723e */ /* 0x000fe400000000ff */
[----:B------:R-:W-:-:S02]  /*1b790*/  F2FP.F16.F32.PACK_AB R7, R143, R142 ;  /* 0x0000008e8f07723e */ /* 0x000fc400000000ff */
[----:B--2---:R-:W-:Y:S02]  /*1b7a0*/  F2FP.F16.F32.PACK_AB R8, R145, R144 ;  /* 0x000000909108723e */ /* 0x004fe400000000ff */
[----:B------:R-:W-:Y:S01]  /*1b7b0*/  F2FP.F16.F32.PACK_AB R9, R147, R146 ;  /* 0x000000929309723e */ /* 0x000fe200000000ff */
[----:B------:R1:W-:Y:S01]  /*1b7c0*/  STSM.16.M88.4 [R28], R4 ;  /* 0x000000041c007844 */ /* 0x0003e20000000200 */
[----:B------:R-:W-:Y:S01]  /*1b7d0*/  F2FP.F16.F32.PACK_AB R10, R149, R148 ;  /* 0x00000094950a723e */ /* 0x000fe200000000ff */
[----:B---3--:R-:W2:Y:S01]  /*1b7e0*/  @P0 LDC.64 R24, c[0x0][0xc08] ;  /* 0x00030200ff180b82 */ /* 0x008ea20000000a00 */
[----:B------:R-:W-:Y:S01]  /*1b7f0*/  F2FP.F16.F32.PACK_AB R11, R151, R150 ;  /* 0x00000096970b723e */ /* 0x000fe200000000ff */
[----:B------:R-:W-:Y:S01]  /*1b800*/  IMAD.MOV.U32 R3, RZ, RZ, RZ ;  /* 0x000000ffff037224 */ /* 0x000fe200078e00ff */
[----:B------:R-:W-:-:S03]  /*1b810*/  ISETP.NE.AND.EX P3, PT, RZ, UR5, PT, P3 ;  /* 0x00000005ff007c0c */ /* 0x000fc6000bf65330 */
[----:B------:R3:W-:Y:S02]  /*1b820*/  STSM.16.M88.4 [R0], R8 ;  /* 0x0000000800007844 */ /* 0x0007e40000000200 */
[----:B------:R-:W-:Y:S01]  /*1b830*/  BAR.SYNC.DEFER_BLOCKING 0x1, 0x100 ;  /* 0x0044000000007b1d */ /* 0x000fe20000010000 */
[----:B------:R-:W-:Y:S01]  /*1b840*/  IMAD.U32 R27, RZ, RZ, UR6 ;  /* 0x00000006ff1b7e24 */ /* 0x000fe2000f8e00ff */
[----:B------:R-:W-:Y:S01]  /*1b850*/  ISETP.GT.AND P1, PT, R221, 0x1, PT ;  /* 0x00000001dd00780c */ /* 0x000fe20003f24270 */
[----:B-1----:R-:W-:-:S05]  /*1b860*/  IMAD.MOV.U32 R4, RZ, RZ, 0x9b8 ;  /* 0x000009b8ff047424 */ /* 0x002fca00078e00ff */
[----:B---3--:R-:W1:Y:S01]  /*1b870*/  LDC R0, c[0x0][0xbe8] ;  /* 0x0002fa00ff007b82 */ /* 0x008e620000000800 */
[----:B--2---:R-:W-:Y:S01]  /*1b880*/  @P0 IMAD.WIDE R24, R222, 0x4, R24 ;  /* 0x00000004de180825 */ /* 0x004fe200078e0218 */
[----:B------:R2:W5:Y:S04]  /*1b890*/  @P3 LDG.E R3, desc[UR52][R42.64] ;  /* 0x000000342a033981 */ /* 0x000568000c1e1900 */
[----:B------:R2:W5:Y:S01]  /*1b8a0*/  @P0 LDG.E R27, desc[UR52][R24.64] ;  /* 0x00000034181b0981 */ /* 0x000562000c1e1900 */
[----:B------:R-:W-:-:S04]  /*1b8b0*/  SEL R4, R4, 0x978, P1 ;  /* 0x0000097804047807 */ /* 0x000fc80000800000 */
[----:B------:R2:W3:Y:S01]  /*1b8c0*/  LDC.64 R10, c[0x0][R4+0x220] ;  /* 0x00008800040a7b82 */ /* 0x0004e20000000a00 */
[----:B-1----:R-:W-:-:S07]  /*1b8d0*/  ISETP.NE.AND P2, PT, R0, 0x1, PT ;  /* 0x000000010000780c */ /* 0x002fce0003f45270 */
[----:B------:R2:W1:Y:S08]  /*1b8e0*/  LDC.64 R14, c[0x0][R4+0x218] ;  /* 0x00008600040e7b82 */ /* 0x0004700000000a00 */
[----:B------:R2:W0:Y:S01]  /*1b8f0*/  LDC.64 R12, c[0x0][R4+0x228] ;  /* 0x00008a00040c7b82 */ /* 0x0004220000000a00 */
[----:B------:R-:W-:Y:S05]  /*1b900*/  @P0 BRA `(.L_x_1942) ;  /* 0x0000000000100947 */ /* 0x000fea0003800000 */
[----:B------:R-:W-:Y:S05]  /*1b910*/  @!P3 BRA `(.L_x_1942) ;  /* 0x00000000000cb947 */ /* 0x000fea0003800000 */
[----:B------:R-:W2:Y:S04]  /*1b920*/  LDG.E R6, desc[UR52][R42.64] ;  /* 0x000000342a067981 */ /* 0x000ea8000c1e1900 */
[----:B-----5:R-:W2:Y:S02]  /*1b930*/  LDG.E R27, desc[UR52][R42.64+0x4] ;  /* 0x000004342a1b7981 */ /* 0x020ea4000c1e1900 */
[----:B--2---:R-:W-:-:S07]  /*1b940*/  IMAD.IADD R27, R27, 0x1, -R6 ;  /* 0x000000011b1b7824 */ /* 0x004fce00078e0a06 */
.L_x_1942:
[----:B------:R-:W4:Y:S04]  /*1b950*/  LDL R28, [R1+0x38] ;  /* 0x00003800011c7983 */ /* 0x000f280000100800 */
[----:B------:R-:W4:Y:S01]  /*1b960*/  LDL R26, [R1+0xc] ;  /* 0x00000c00011a7983 */ /* 0x000f220000100800 */
[----:B--2---:R-:W2:Y:S01]  /*1b970*/  LDC.64 R4, c[0x0][R4+0x210] ;  /* 0x0000840004047b82 */ /* 0x004ea20000000a00 */
[----:B------:R-:W-:Y:S01]  /*1b980*/  ISETP.NE.U32.AND P0, PT, RZ, UR4, PT ;  /* 0x00000004ff007c0c */ /* 0x000fe2000bf05070 */
[-C--:B-1----:R-:W-:Y:S01]  /*1b990*/  IMAD R25, R15, R197.reuse, RZ ;  /* 0x000000c50f197224 */ /* 0x082fe200078e02ff */
[----:B------:R-:W-:Y:S01]  /*1b9a0*/  SHF.R.S32.HI R9, RZ, 0x1f, R222 ;  /* 0x0000001fff097819 */ /* 0x000fe200000114de */
[----:B------:R-:W-:Y:S01]  /*1b9b0*/  IMAD.WIDE.U32 R14, R14, R197, RZ ;  /* 0x000000c50e0e7225 */ /* 0x000fe200078e00ff */
[----:B------:R-:W-:-:S02]  /*1b9c0*/  ISETP.NE.AND.EX P0, PT, RZ, UR5, PT, P0 ;  /* 0x00000005ff007c0c */ /* 0x000fc4000bf05300 */
[----:B------:R-:W-:Y:S01]  /*1b9d0*/  IADD3 R45, R202, R200, RZ ;  /* 0x000000c8ca2d7210 */ /* 0x000fe20007ffe0ff */
[----:B------:R-:W1:Y:S01]  /*1b9e0*/  @P2 LDC R24, c[0x0][0xbec] ;  /* 0x0002fb00ff182b82 */ /* 0x000e620000000800 */
[----:B------:R-:W-:Y:S01]  /*1b9f0*/  SEL R8, R222, RZ, !P0 ;  /* 0x000000ffde087207 */ /* 0x000fe20004000000 */
[----:B------:R-:W-:Y:S01]  /*1ba00*/  IMAD.IADD R43, R15, 0x1, R25 ;  /* 0x000000010f2b7824 */ /* 0x000fe200078e0219 */
[----:B------:R-:W-:-:S03]  /*1ba10*/  SEL R9, R9, RZ, !P0 ;  /* 0x000000ff09097207 */ /* 0x000fc60004000000 */
[-C--:B---3--:R-:W-:Y:S02]  /*1ba20*/  IMAD R11, R11, R8.reuse, RZ ;  /* 0x000000080b0b7224 */ /* 0x088fe400078e02ff */
[----:B------:R-:W3:Y:S02]  /*1ba30*/  @P2 LDC R35, c[0x0][0xbf0] ;  /* 0x0002fc00ff232b82 */ /* 0x000ee40000000800 */
[C---:B------:R-:W-:Y:S01]  /*1ba40*/  IMAD R33, R10.reuse, R9, R11 ;  /* 0x000000090a217224 */ /* 0x040fe200078e020b */
[----:B------:R-:W-:Y:S01]  /*1ba50*/  SEL R9, R223, RZ, P1 ;  /* 0x000000ffdf097207 */ /* 0x000fe20000800000 */
[----:B------:R-:W-:-:S04]  /*1ba60*/  IMAD.WIDE.U32 R10, R10, R8, RZ ;  /* 0x000000080a0a7225 */ /* 0x000fc800078e00ff */
[----:B------:R-:W2:Y:S01]  /*1ba70*/  LDC.64 R6, c[0x0][0xba8] ;  /* 0x0002ea00ff067b82 */ /* 0x000ea20000000a00 */
[----:B-----5:R-:W-:Y:S01]  /*1ba80*/  IADD3 R15, P0, P3, R10, R14, R3 ;  /* 0x0000000e0a0f7210 */ /* 0x020fe20007b1e003 */
[----:B------:R-:W-:Y:S01]  /*1ba90*/  IMAD.IADD R33, R11, 0x1, R33 ;  /* 0x000000010b217824 */ /* 0x000fe200078e0221 */
[----:B------:R-:W-:Y:S01]  /*1baa0*/  SHF.R.S32.HI R10, RZ, 0x1f, R3 ;  /* 0x0000001fff0a7819 */ /* 0x000fe20000011403 */
[----:B------:R-:W-:Y:S02]  /*1bab0*/  IMAD.MOV.U32 R11, RZ, RZ, R45 ;  /* 0x000000ffff0b7224 */ /* 0x000fe400078e002d */
[----:B0-----:R-:W-:Y:S02]  /*1bac0*/  IMAD R25, R13, R9, RZ ;  /* 0x000000090d197224 */ /* 0x001fe400078e02ff */
[----:B-1----:R-:W-:-:S04]  /*1bad0*/  @P2 IMAD.HI.U32 R14, R45, R24, RZ ;  /* 0x000000182d0e2227 */ /* 0x002fc800078e00ff */
[----:B------:R-:W-:Y:S01]  /*1bae0*/  IMAD.WIDE.U32 R12, R12, R9, RZ ;  /* 0x000000090c0c7225 */ /* 0x000fe200078e00ff */
[----:B---3--:R-:W-:-:S03]  /*1baf0*/  @P2 SHF.R.U32.HI R11, RZ, R35, R14 ;  /* 0x00000023ff0b2219 */ /* 0x008fc6000001160e */
[----:B------:R-:W-:Y:S01]  /*1bb00*/  IMAD.IADD R25, R13, 0x1, R25 ;  /* 0x000000010d197824 */ /* 0x000fe200078e0219 */
[----:B------:R-:W-:Y:S02]  /*1bb10*/  IADD3.X R14, R33, R43, R10, P0, P3 ;  /* 0x0000002b210e7210 */ /* 0x000fe400007e640a */
[----:B------:R-:W-:Y:S01]  /*1bb20*/  IADD3 R12, P0, P3, R11, R15, R12 ;  /* 0x0000000f0b0c7210 */ /* 0x000fe20007b1e00c */
[--C-:B------:R-:W-:Y:S01]  /*1bb30*/  IMAD.MOV R9, RZ, RZ, -R11.reuse ;  /* 0x000000ffff097224 */ /* 0x100fe200078e0a0b */
[----:B------:R-:W-:Y:S01]  /*1bb40*/  SHF.R.S32.HI R11, RZ, 0x1f, R11 ;  /* 0x0000001fff0b7819 */ /* 0x000fe2000001140b */
[----:B--2---:R-:W0:Y:S02]  /*1bb50*/  @!P1 LDC R6, c[0x0][0xb50] ;  /* 0x0002d400ff069b82 */ /* 0x004e240000000800 */
[----:B------:R-:W-:Y:S01]  /*1bb60*/  IMAD R9, R0, R9, R45 ;  /* 0x0000000900097224 */ /* 0x000fe200078e022d */
[----:B------:R-:W-:-:S03]  /*1bb70*/  IADD3.X R13, R11, R14, R25, P0, P3 ;  /* 0x0000000e0b0d7210 */ /* 0x000fc600007e6419 */
[----:B------:R-:W-:Y:S01]  /*1bb80*/  IMAD R5, R5, R9, RZ ;  /* 0x0000000905057224 */ /* 0x000fe200078e02ff */
[----:B------:R-:W-:Y:S01]  /*1bb90*/  SHF.R.S32.HI R11, RZ, 0x1f, R9 ;  /* 0x0000001fff0b7819 */ /* 0x000fe20000011409 */
[----:B------:R-:W1:Y:S04]  /*1bba0*/  @!P1 LDC R7, c[0x0][0xb54] ;  /* 0x0002d500ff079b82 */ /* 0x000e680000000800 */
[C---:B------:R-:W-:Y:S02]  /*1bbb0*/  IMAD R11, R4.reuse, R11, R5 ;  /* 0x0000000b040b7224 */ /* 0x040fe400078e0205 */
[----:B------:R-:W-:-:S04]  /*1bbc0*/  IMAD.WIDE.U32 R4, R4, R9, R12 ;  /* 0x0000000904047225 */ /* 0x000fc800078e000c */
[----:B------:R-:W-:Y:S02]  /*1bbd0*/  IMAD.IADD R5, R5, 0x1, R11 ;  /* 0x0000000105057824 */ /* 0x000fe400078e020b */
[----:B------:R-:W-:Y:S01]  /*1bbe0*/  IMAD R9, R27, R0, RZ ;  /* 0x000000001b097224 */ /* 0x000fe200078e02ff */
[----:B0-----:R-:W-:-:S05]  /*1bbf0*/  LEA R11, P0, R4, R6, 0x2 ;  /* 0x00000006040b7211 */ /* 0x001fca00078010ff */
[----:B------:R-:W-:Y:S01]  /*1bc00*/  SHFL.IDX PT, R12, R11, 0x1, 0x1c1f ;  /* 0x003c1f000b0c7f89 */ /* 0x000fe200000e0000 */
[----:B-1----:R-:W-:-:S03]  /*1bc10*/  LEA.HI.X R7, R4, R7, R5, 0x2, P0 ;  /* 0x0000000704077211 */ /* 0x002fc600000f1405 */
[----:B------:R-:W-:Y:S04]  /*1bc20*/  SHFL.IDX PT, R4, R11, RZ, 0x1c1f ;  /* 0x001c1fff0b047589 */ /* 0x000fe800000e0000 */
[----:B------:R-:W0:Y:S04]  /*1bc30*/  SHFL.IDX PT, R5, R7, RZ, 0x1c1f ;  /* 0x001c1fff07057589 */ /* 0x000e2800000e0000 */
[----:B------:R-:W1:Y:S01]  /*1bc40*/  SHFL.IDX PT, R13, R7, 0x1, 0x1c1f ;  /* 0x003c1f00070d7f89 */ /* 0x000e6200000e0000 */
[----:B----4-:R-:W-:Y:S01]  /*1bc50*/  IMAD.IADD R24, R28, 0x1, R200 ;  /* 0x000000011c187824 */ /* 0x010fe200078e02c8 */
[----:B------:R-:W-:-:S03]  /*1bc60*/  LOP3.LUT P0, RZ, R26, 0x3, RZ, 0xc0, !PT ;  /* 0x000000031aff7812 */ /* 0x000fc6000780c0ff */
[C---:B------:R-:W-:Y:S01]  /*1bc70*/  VIADD R6, R24.reuse, 0x8 ;  /* 0x0000000818067836 */ /* 0x040fe20000000000 */
[----:B------:R-:W-:-:S04]  /*1bc80*/  ISETP.GE.OR P3, PT, R24, R9, P0 ;  /* 0x000000091800720c */ /* 0x000fc80000766670 */
[----:B------:R-:W-:-:S09]  /*1bc90*/  ISETP.GE.OR P0, PT, R6, R9, P0 ;  /* 0x000000090600720c */ /* 0x000fd20000706670 */
[----:B0-----:R0:W-:Y:S04]  /*1bca0*/  @!P3 ST.E desc[UR52][R4.64], R21 ;  /* 0x000000150400b985 */ /* 0x0011e8000c101934 */
[----:B-1----:R0:W-:Y:S01]  /*1bcb0*/  @!P0 ST.E desc[UR52][R12.64], R20 ;  /* 0x000000140c008985 */ /* 0x0021e2000c101934 */
[----:B------:R-:W-:Y:S05]  /*1bcc0*/  @P1 BRA `(.L_x_1943) ;  /* 0x0000000800a41947 */ /* 0x000fea0003800000 */
[----:B0-----:R-:W-:Y:S01]  /*1bcd0*/  LEA R5, R188, R220, 0x3 ;  /* 0x000000dcbc057211 */ /* 0x001fe200078e18ff */
[----:B------:R-:W0:Y:S01]  /*1bce0*/  @P2 LDC R21, c[0x0][0xbec] ;  /* 0x0002fb00ff152b82 */ /* 0x000e220000000800 */
[----:B------:R-:W-:-:S03]  /*1bcf0*/  ULDC.64 UR4, c[0x0][0xaa0] ;  /* 0x0002a80000047ab9 */ /* 0x000fc60000000a00 */
[----:B------:R-:W-:-:S04]  /*1bd00*/  IMAD.SHL.U32 R5, R5, 0x8, RZ ;  /* 0x0000000805057824 */ /* 0x000fc800078e00ff */
[----:B------:R-:W-:Y:S01]  /*1bd10*/  IMAD.WIDE R40, R5, 0x2, R40 ;  /* 0x0000000205287825 */ /* 0x000fe200078e0228 */
[----:B------:R-:W1:Y:S02]  /*1bd20*/  @P2 LDC R14, c[0x0][0xbf0] ;  /* 0x0002fc00ff0e2b82 */ /* 0x000e640000000800 */
[C---:B------:R-:W-:Y:S02]  /*1bd30*/  IADD3 R25, P5, R40.reuse, 0x1000, RZ ;  /* 0x0000100028197810 */ /* 0x040fe40007fbe0ff */
[----:B------:R-:W-:Y:S02]  /*1bd40*/  IADD3 R33, P0, R40, 0x2000, RZ ;  /* 0x0000200028217810 */ /* 0x000fe40007f1e0ff */
[----:B------:R-:W-:Y:S02]  /*1bd50*/  LOP3.LUT R24, R25, 0x380, RZ, 0xc0, !PT ;  /* 0x0000038019187812 */ /* 0x000fe400078ec0ff */
[----:B------:R-:W-:Y:S02]  /*1bd60*/  LOP3.LUT R32, R33, 0x380, RZ, 0xc0, !PT ;  /* 0x0000038021207812 */ /* 0x000fe400078ec0ff */
[----:B------:R-:W-:-:S02]  /*1bd70*/  SHF.R.U64 R24, R24, 0x3, RZ ;  /* 0x0000000318187819 */ /* 0x000fc400000012ff */
[----:B------:R-:W-:Y:S01]  /*1bd80*/  SHF.R.U64 R32, R32, 0x3, RZ ;  /* 0x0000000320207819 */ /* 0x000fe200000012ff */
[----:B------:R-:W-:Y:S01]  /*1bd90*/  IMAD R10, R10, UR4, RZ ;  /* 0x000000040a0a7c24 */ /* 0x000fe2000f8e02ff */
[----:B------:R-:W-:Y:S01]  /*1bda0*/  LOP3.LUT R24, R24, R25, RZ, 0x3c, !PT ;  /* 0x0000001918187212 */ /* 0x000fe200078e3cff */
[--C-:B------:R-:W-:Y:S01]  /*1bdb0*/  IMAD.X R25, RZ, RZ, R41.reuse, P5 ;  /* 0x000000ffff197224 */ /* 0x100fe200028e0629 */
[----:B------:R-:W-:Y:S01]  /*1bdc0*/  LOP3.LUT R32, R32, R33, RZ, 0x3c, !PT ;  /* 0x0000002120207212 */ /* 0x000fe200078e3cff */
[--C-:B------:R-:W-:Y:S01]  /*1bdd0*/  IMAD.X R33, RZ, RZ, R41.reuse, P0 ;  /* 0x000000ffff217224 */ /* 0x100fe200000e0629 */
[C---:B------:R-:W-:Y:S02]  /*1bde0*/  IADD3 R37, P1, R40.reuse, 0x3000, RZ ;  /* 0x0000300028257810 */ /* 0x040fe40007f3e0ff */
[C---:B------:R-:W-:Y:S02]  /*1bdf0*/  IADD3 R43, P3, R40.reuse, 0x4000, RZ ;  /* 0x00004000282b7810 */ /* 0x040fe40007f7e0ff */
[C---:B------:R-:W-:Y:S01]  /*1be00*/  IADD3 R45, P4, R40.reuse, 0x5000, RZ ;  /* 0x00005000282d7810 */ /* 0x040fe20007f9e0ff */
[C---:B------:R-:W-:Y:S01]  /*1be10*/  IMAD R13, R3.reuse, UR5, R10 ;  /* 0x00000005030d7c24 */ /* 0x040fe2000f8e020a */
[C---:B------:R-:W-:Y:S01]  /*1be20*/  IADD3 R49, P5, R40.reuse, 0x6000, RZ ;  /* 0x0000600028317810 */ /* 0x040fe20007fbe0ff */
[----:B------:R-:W5:Y:S01]  /*1be30*/  LD.E.128 R24, desc[UR52][R24.64] ;  /* 0x0000003418187980 */ /* 0x000f62000c101d00 */
[----:B------:R-:W-:Y:S01]  /*1be40*/  IADD3 R7, P0, R40, 0x7000, RZ ;  /* 0x0000700028077810 */ /* 0x000fe20007f1e0ff */
[----:B------:R-:W-:Y:S01]  /*1be50*/  IMAD.WIDE.U32 R10, R3, UR4, RZ ;  /* 0x00000004030a7c25 */ /* 0x000fe2000f8e00ff */
[----:B------:R-:W-:Y:S01]  /*1be60*/  LOP3.LUT R36, R37, 0x380, RZ, 0xc0, !PT ;  /* 0x0000038025247812 */ /* 0x000fe200078ec0ff */
[----:B------:R-:W-:Y:S01]  /*1be70*/  ULDC.64 UR4, c[0x0][0xae8] ;  /* 0x0002ba0000047ab9 */ /* 0x000fe20000000a00 */
[----:B------:R-:W-:Y:S01]  /*1be80*/  LOP3.LUT R42, R43, 0x380, RZ, 0xc0, !PT ;  /* 0x000003802b2a7812 */ /* 0x000fe200078ec0ff */
[----:B------:R-:W-:Y:S01]  /*1be90*/  IMAD.X R53, RZ, RZ, R41, P0 ;  /* 0x000000ffff357224 */ /* 0x000fe200000e0629 */
[----:B------:R-:W-:Y:S01]  /*1bea0*/  LOP3.LUT R44, R45, 0x380, RZ, 0xc0, !PT ;  /* 0x000003802d2c7812 */ /* 0x000fe200078ec0ff */
[----:B------:R-:W5:Y:S01]  /*1beb0*/  LD.E.128 R32, desc[UR52][R32.64] ;  /* 0x0000003420207980 */ /* 0x000f62000c101d00 */
[----:B------:R-:W-:-:S02]  /*1bec0*/  LOP3.LUT R48, R49, 0x380, RZ, 0xc0, !PT ;  /* 0x0000038031307812 */ /* 0x000fc400078ec0ff */
[----:B------:R-:W-:Y:S02]  /*1bed0*/  LOP3.LUT R5, R40, 0x380, RZ, 0xc0, !PT ;  /* 0x0000038028057812 */ /* 0x000fe400078ec0ff */
[----:B------:R-:W-:Y:S01]  /*1bee0*/  LOP3.LUT R6, R7, 0x380, RZ, 0xc0, !PT ;  /* 0x0000038007067812 */ /* 0x000fe200078ec0ff */
[----:B------:R-:W-:Y:S01]  /*1bef0*/  IMAD.IADD R11, R11, 0x1, R13 ;  /* 0x000000010b0b7824 */ /* 0x000fe200078e020d */
[----:B------:R-:W-:Y:S01]  /*1bf00*/  SHF.R.U64 R36, R36, 0x3, RZ ;  /* 0x0000000324247819 */ /* 0x000fe200000012ff */
[----:B------:R-:W-:Y:S01]  /*1bf10*/  IMAD R3, R220, 0x20, R188 ;  /* 0x00000020dc037824 */ /* 0x000fe200078e02bc */
[----:B------:R-:W-:Y:S02]  /*1bf20*/  SHF.R.U64 R42, R42, 0x3, RZ ;  /* 0x000000032a2a7819 */ /* 0x000fe400000012ff */
[----:B------:R-:W-:Y:S02]  /*1bf30*/  SHF.R.U64 R44, R44, 0x3, RZ ;  /* 0x000000032c2c7819 */ /* 0x000fe400000012ff */
[----:B------:R-:W-:-:S02]  /*1bf40*/  SHF.R.U64 R48, R48, 0x3, RZ ;  /* 0x0000000330307819 */ /* 0x000fc400000012ff */
[----:B------:R-:W-:Y:S02]  /*1bf50*/  SHF.R.U64 R5, R5, 0x3, RZ ;  /* 0x0000000305057819 */ /* 0x000fe400000012ff */
[----:B------:R-:W-:Y:S01]  /*1bf60*/  SHF.R.U64 R6, R6, 0x3, RZ ;  /* 0x0000000306067819 */ /* 0x000fe200000012ff */
[----:B------:R-:W-:Y:S01]  /*1bf70*/  IMAD.WIDE.U32 R10, R197, UR4, R10 ;  /* 0x00000004c50a7c25 */ /* 0x000fe2000f8e000a */
[----:B------:R-:W-:Y:S02]  /*1bf80*/  LOP3.LUT R36, R36, R37, RZ, 0x3c, !PT ;  /* 0x0000002524247212 */ /* 0x000fe400078e3cff */
[----:B------:R-:W-:Y:S01]  /*1bf90*/  LOP3.LUT R42, R42, R43, RZ, 0x3c, !PT ;  /* 0x0000002b2a2a7212 */ /* 0x000fe200078e3cff */
[--C-:B------:R-:W-:Y:S01]  /*1bfa0*/  IMAD.X R37, RZ, RZ, R41.reuse, P1 ;  /* 0x000000ffff257224 */ /* 0x100fe200008e0629 */
[----:B------:R-:W-:Y:S01]  /*1bfb0*/  LOP3.LUT R44, R44, R45, RZ, 0x3c, !PT ;  /* 0x0000002d2c2c7212 */ /* 0x000fe200078e3cff */
[--C-:B------:R-:W-:Y:S01]  /*1bfc0*/  IMAD.X R43, RZ, RZ, R41.reuse, P3 ;  /* 0x000000ffff2b7224 */ /* 0x100fe200018e0629 */
[----:B------:R-:W-:Y:S01]  /*1bfd0*/  LOP3.LUT R48, R48, R49, RZ, 0x3c, !PT ;  /* 0x0000003130307212 */ /* 0x000fe200078e3cff */
[--C-:B------:R-:W-:Y:S01]  /*1bfe0*/  IMAD.X R45, RZ, RZ, R41.reuse, P4 ;  /* 0x000000ffff2d7224 */ /* 0x100fe200020e0629 */
[----:B------:R-:W-:Y:S01]  /*1bff0*/  LOP3.LUT R4, R5, R40, RZ, 0x3c, !PT ;  /* 0x0000002805047212 */ /* 0x000fe200078e3cff */
[----:B------:R-:W-:Y:S01]  /*1c000*/  IMAD.X R49, RZ, RZ, R41, P5 ;  /* 0x000000ffff317224 */ /* 0x000fe200028e0629 */
[----:B------:R-:W-:Y:S01]  /*1c010*/  MOV R5, R41 ;  /* 0x0000002900057202 */ /* 0x000fe20000000f00 */
[----:B------:R-:W-:Y:S01]  /*1c020*/  IMAD.IADD R12, R200, 0x1, R3 ;  /* 0x00000001c80c7824 */ /* 0x000fe200078e0203 */
[----:B------:R-:W-:-:S02]  /*1c030*/  LOP3.LUT R52, R6, R7, RZ, 0x3c, !PT ;  /* 0x0000000706347212 */ /* 0x000fc400078e3cff */
[----:B------:R-:W-:Y:S01]  /*1c040*/  SHF.R.S32.HI R15, RZ, 0x1f, R8 ;  /* 0x0000001fff0f7819 */ /* 0x000fe20000011408 */
[----:B------:R-:W-:Y:S01]  /*1c050*/  IMAD R11, R197, UR5, R11 ;  /* 0x00000005c50b7c24 */ /* 0x000fe2000f8e020b */
[----:B------:R-:W-:Y:S01]  /*1c060*/  ULDC.64 UR4, c[0x0][0xaf0] ;  /* 0x0002bc0000047ab9 */ /* 0x000fe20000000a00 */
[----:B0-----:R-:W-:Y:S01]  /*1c070*/  @P2 IMAD.HI.U32 R3, R12, R21, RZ ;  /* 0x000000150c032227 */ /* 0x001fe200078e00ff */
[----:B------:R-:W5:Y:S03]  /*1c080*/  LD.E.128 R4, desc[UR52][R4.64] ;  /* 0x0000003404047980 */ /* 0x000f66000c101d00 */
[----:B------:R-:W-:Y:S01]  /*1c090*/  IMAD R15, R15, UR4, RZ ;  /* 0x000000040f0f7c24 */ /* 0x000fe2000f8e02ff */
[----:B------:R-:W5:Y:S01]  /*1c0a0*/  LD.E.128 R36, desc[UR52][R36.64] ;  /* 0x0000003424247980 */ /* 0x000f62000c101d00 */
[----:B------:R-:W-:-:S03]  /*1c0b0*/  IMAD.MOV.U32 R13, RZ, RZ, R12 ;  /* 0x000000ffff0d7224 */ /* 0x000fc600078e000c */
[----:B------:R-:W5:Y:S01]  /*1c0c0*/  LD.E.128 R40, desc[UR52][R42.64] ;  /* 0x000000342a287980 */ /* 0x000f62000c101d00 */
[----:B------:R-:W-:-:S03]  /*1c0d0*/  IMAD R15, R8, UR5, R15 ;  /* 0x00000005080f7c24 */ /* 0x000fc6000f8e020f */
[----:B------:R-:W5:Y:S01]  /*1c0e0*/  LD.E.128 R44, desc[UR52][R44.64] ;  /* 0x000000342c2c7980 */ /* 0x000f62000c101d00 */
[----:B------:R-:W-:-:S03]  /*1c0f0*/  IMAD.WIDE.U32 R10, R8, UR4, R10 ;  /* 0x00000004080a7c25 */ /* 0x000fc6000f8e000a */
[----:B------:R-:W5:Y:S01]  /*1c100*/  LD.E.128 R48, desc[UR52][R48.64] ;  /* 0x0000003430307980 */ /* 0x000f62000c101d00 */
[----:B-1----:R-:W-:-:S03]  /*1c110*/  @P2 SHF.R.U32.HI R13, RZ, R14, R3 ;  /* 0x0000000eff0d2219 */ /* 0x002fc60000011603 */
[----:B------:R-:W5:Y:S01]  /*1c120*/  LD.E.128 R52, desc[UR52][R52.64] ;  /* 0x0000003434347980 */ /* 0x000f62000c101d00 */
[----:B------:R-:W-:Y:S01]  /*1c130*/  ULDC.64 UR4, c[0x0][0xae0] ;  /* 0x0002b80000047ab9 */ /* 0x000fe20000000a00 */
[----:B------:R-:W-:Y:S01]  /*1c140*/  @!PT LDS RZ, [RZ] ;  /* 0x00000000fffff984 */ /* 0x000fe20000000800 */
[----:B------:R-:W-:Y:S01]  /*1c150*/  @!PT LDS RZ, [RZ] ;  /* 0x00000000fffff984 */ /* 0x000fe20000000800 */
[----:B------:R-:W-:Y:S01]  /*1c160*/  @!PT LDS RZ, [RZ] ;  /* 0x00000000fffff984 */ /* 0x000fe20000000800 */
[----:B------:R-:W-:Y:S01]  /*1c170*/  @!PT LDS RZ, [RZ] ;  /* 0x00000000fffff984 */ /* 0x000fe20000000800 */
[----:B------:R0:W-:Y:S06]  /*1c180*/  MEMBAR.ALL.CTA ;  /* 0x0000000000007992 */ /* 0x0001ec0000008000 */
[----:B0-----:R-:W0:Y:S01]  /*1c190*/  FENCE.VIEW.ASYNC.S ;  /* 0x00000000000073c6 */ /* 0x001e220000000000 */
[----:B------:R-:W-:Y:S01]  /*1c1a0*/  IMAD.IADD R11, R11, 0x1, R15 ;  /* 0x000000010b0b7824 */ /* 0x000fe200078e020f */
[--C-:B------:R-:W-:Y:S01]  /*1c1b0*/  SHF.R.S32.HI R8, RZ, 0x1f, R13.reuse ;  /* 0x0000001fff087819 */ /* 0x100fe2000001140d */
[----:B------:R-:W-:-:S04]  /*1c1c0*/  IMAD.MOV R15, RZ, RZ, -R13 ;  /* 0x000000ffff0f7224 */ /* 0x000fc800078e0a0d */
[----:B------:R-:W-:Y:S02]  /*1c1d0*/  IMAD R15, R0, R15, R12 ;  /* 0x0000000f000f7224 */ /* 0x000fe400078e020c */
[----:B------:R-:W-:Y:S02]  /*1c1e0*/  IMAD R8, R8, UR4, RZ ;  /* 0x0000000408087c24 */ /* 0x000fe4000f8e02ff */
[----:B------:R-:W-:Y:S01]  /*1c1f0*/  VIADD R3, R18, 0x28820 ;  /* 0x0002882012037836 */ /* 0x000fe20000000000 */
[----:B------:R-:W-:Y:S01]  /*1c200*/  SHF.R.S32.HI R0, RZ, 0x1f, R15 ;  /* 0x0000001fff007819 */ /* 0x000fe2000001140f */
[C---:B------:R-:W-:Y:S02]  /*1c210*/  IMAD R21, R13.reuse, UR5, R8 ;  /* 0x000000050d157c24 */ /* 0x040fe4000f8e0208 */
[----:B------:R-:W-:Y:S01]  /*1c220*/  IMAD.WIDE.U32 R10, R13, UR4, R10 ;  /* 0x000000040d0a7c25 */ /* 0x000fe2000f8e000a */
[----:B------:R-:W-:Y:S01]  /*1c230*/  ULDC.64 UR4, c[0x0][0xad8] ;  /* 0x0002b60000047ab9 */ /* 0x000fe20000000a00 */
[----:B------:R-:W-:-:S02]  /*1c240*/  PRMT R3, RZ, 0x654, R3 ;  /* 0x00000654ff037816 */ /* 0x000fc40000000003 */
[----:B------:R-:W-:Y:S02]  /*1c250*/  IMAD.IADD R11, R11, 0x1, R21 ;  /* 0x000000010b0b7824 */ /* 0x000fe400078e0215 */
[----:B------:R-:W-:Y:S02]  /*1c260*/  IMAD R0, R0, UR4, RZ ;  /* 0x0000000400007c24 */ /* 0x000fe4000f8e02ff */
[C---:B------:R-:W-:Y:S01]  /*1c270*/  IMAD.WIDE.U32 R10, R15.reuse, UR4, R10 ;  /* 0x000000040f0a7c25 */ /* 0x040fe2000f8e000a */
[----:B0-----:R0:W-:Y:S03]  /*1c280*/  SYNCS.ARRIVE.TRANS64.RED.A1T0 RZ, [R3+URZ], RZ ;  /* 0x000000ff03ff79a7 */ /* 0x0011e6000810043f */
[----:B0-----:R-:W-:Y:S01]  /*1c290*/  IMAD R3, R15, UR5, R0 ;  /* 0x000000050f037c24 */ /* 0x001fe2000f8e0200 */
[----:B------:R-:W-:Y:S02]  /*1c2a0*/  ULDC.64 UR4, c[0x0][0xa80] ;  /* 0x0002a00000047ab9 */ /* 0x000fe40000000a00 */
[----:B------:R-:W-:-:S02]  /*1c2b0*/  LEA R0, P0, R10, UR4, 0x1 ;  /* 0x000000040a007c11 */ /* 0x000fc4000f8008ff */
[----:B------:R-:W-:Y:S01]  /*1c2c0*/  IADD3 R3, R11, R3, RZ ;  /* 0x000000030b037210 */ /* 0x000fe20007ffe0ff */
[----:B------:R-:W-:-:S03]  /*1c2d0*/  UMOV UR4, 0xffffffff ;  /* 0xffffffff00047882 */ /* 0x000fc60000000000 */
[----:B------:R-:W-:Y:S01]  /*1c2e0*/  LEA.HI.X R8, R10, UR5, R3, 0x1, P0 ;  /* 0x000000050a087c11 */ /* 0x000fe200080f0c03 */
[----:B------:R-:W-:Y:S01]  /*1c2f0*/  IMAD.IADD R200, R188, 0x1, R200 ;  /* 0x00000001bcc87824 */ /* 0x000fe200078e02c8 */
[----:B------:R-:W-:Y:S06]  /*1c300*/  BRA.DIV UR4, `(.L_x_1944) ;  /* 0x000000c204d87947 */ /* 0x000fec000b800000 */
[----:B------:R0:W1:Y:S04]  /*1c310*/  SHFL.IDX PT, R3, R8, RZ, 0x181f ;  /* 0x00181fff08037589 */ /* 0x00006800000e0000 */
[----:B------:R0:W2:Y:S02]  /*1c320*/  SHFL.IDX PT, R14, R0, RZ, 0x181f ;  /* 0x00181fff000e7589 */ /* 0x0000a400000e0000 */
.L_x_2216:
[----:B------:R-:W-:Y:S01]  /*1c330*/  ISETP.GE.AND P0, PT, R200, R9, PT ;  /* 0x00000009c800720c */ /* 0x000fe20003f06270 */
[----:B------:R-:W-:-:S12]  /*1c340*/  BSSY B1, `(.L_x_1945) ;  /* 0x000000b000017945 */ /* 0x000fd80003800000 */
        /* <DEDUP_REMOVED lines=10> */
.L_x_1946:
[----:B------:R-:W-:Y:S05]  /*1c3f0*/  BSYNC B1 ;  /* 0x0000000000017941 */ /* 0x000fea0003800000 */
.L_x_1945:
[----:B------:R-:W-:-:S03]  /*1c400*/  UMOV UR4, 0xffffffff ;  /* 0xffffffff00047882 */ /* 0x000fc60000000000 */
[----:B------:R-:W-:Y:S05]  /*1c410*/  BRA.DIV UR4, `(.L_x_1947) ;  /* 0x000000c204c87947 */ /* 0x000fea000b800000 */
[----:B-1----:R1:W4:Y:S04]  /*1c420*/  SHFL.IDX PT, R3, R8, 0x1, 0x181f ;  /* 0x00381f0008037f89 */ /* 0x00232800000e0000 */
[----:B--23--:R1:W2:Y:S02]  /*1c430*/  SHFL.IDX PT, R14, R0, 0x1, 0x181f ;  /* 0x00381f00000e7f89 */ /* 0x00c2a400000e0000 */
.L_x_2220:
[----:B-----5:R-:W-:Y:S01]  /*1c440*/  VIADD R4, R200, 0x20 ;  /* 0x00000020c8047836 */ /* 0x020fe20000000000 */
[----:B------:R-:W-:Y:S04]  /*1c450*/  BSSY B1, `(.L_x_1948) ;  /* 0x000000c000017945 */ /* 0x000fe80003800000 */
[----:B------:R-:W-:-:S13]  /*1c460*/  ISETP.GE.AND P0, PT, R4, R9, PT ;  /* 0x000000090400720c */ /* 0x000fda0003f06270 */
[----:B------:R-:W-:Y:S05]  /*1c470*/  @P0 BRA `(.L_x_1949) ;  /* 0x0000000000240947 */ /* 0x000fea0003800000 */
[----:B------:R-:W-:Y:S02]  /*1c480*/  ULDC UR4, c[0x0][0xac8] ;  /* 0x0002b20000047ab9 */ /* 0x000fe40000000800 */
[----:B------:R-:W-:Y:S02]  /*1c490*/  ISETP.GE.AND P2, PT, R16, UR4, PT ;  /* 0x0000000410007c0c */ /* 0x000fe4000bf46270 */
[----:B------:R-:W-:-:S11]  /*1c4a0*/  ISETP.GE.AND P3, PT, R2, UR4, PT ;  /* 0x0000000402007c0c */ /* 0x000fd6000bf66270 */
[-C--:B--2---:R-:W-:Y:S02]  /*1c4b0*/  @!P2 LEA R4, P0, R16, R14.reuse, 0x1 ;  /* 0x0000000e1004a211 */ /* 0x084fe400078008ff */
[----:B------:R-:W-:Y:S02]  /*1c4c0*/  @!P3 LEA R14, P1, R2, R14, 0x1 ;  /* 0x0000000e020eb211 */ /* 0x000fe400078208ff */
[-C--:B----4-:R-:W-:Y:S02]  /*1c4d0*/  @!P2 LEA.HI.X R5, R16, R3.reuse, R17, 0x1, P0 ;  /* 0x000000031005a211 */ /* 0x090fe400000f0c11 */
[----:B------:R-:W-:-:S03]  /*1c4e0*/  @!P3 LEA.HI.X R15, R2, R3, R185, 0x1, P1 ;  /* 0x00000003020fb211 */ /* 0x000fc600008f0cb9 */
[----:B------:R3:W-:Y:S04]  /*1c4f0*/  @!P2 ST.E.128 desc[UR52][R4.64], R24 ;  /* 0x000000180400a985 */ /* 0x0007e8000c101d34 */
[----:B------:R3:W-:Y:S02]  /*1c500*/  @!P3 ST.E.128 desc[UR52][R14.64], R44 ;  /* 0x0000002c0e00b985 */ /* 0x0007e4000c101d34 */
.L_x_1949:
[----:B------:R-:W-:Y:S05]  /*1c510*/  BSYNC B1 ;  /* 0x0000000000017941 */ /* 0x000fea0003800000 */
.L_x_1948:
[----:B------:R-:W-:-:S03]  /*1c520*/  UMOV UR4, 0xffffffff ;  /* 0xffffffff00047882 */ /* 0x000fc60000000000 */
[----:B------:R-:W-:Y:S05]  /*1c530*/  BRA.DIV UR4, `(.L_x_1950) ;  /* 0x000000c204c87947 */ /* 0x000fea000b800000 */
[----:B----4-:R4:W0:Y:S04]  /*1c540*/  SHFL.IDX PT, R3, R8, 0x2, 0x181f ;  /* 0x00581f0008037f89 */ /* 0x01082800000e0000 */
[----:B--23--:R4:W2:Y:S02]  /*1c550*/  SHFL.IDX PT, R14, R0, 0x2, 0x181f ;  /* 0x00581f00000e7f89 */ /* 0x00c8a400000e0000 */
.L_x_2224:
[----:B------:R-:W-:Y:S01]  /*1c560*/  VIADD R4, R200, 0x40 ;  /* 0x00000040c8047836 */ /* 0x000fe20000000000 */
        /* <DEDUP_REMOVED lines=8> */
[-C--:B0-----:R-:W-:Y:S02]  /*1c5f0*/  @!P2 LEA.HI.X R5, R16, R3.reuse, R17, 0x1, P0 ;  /* 0x000000031005a211 */ /* 0x081fe400000f0c11 */
[----:B------:R-:W-:-:S03]  /*1c600*/  @!P3 LEA.HI.X R15, R2, R3, R185, 0x1, P1 ;  /* 0x00000003020fb211 */ /* 0x000fc600008f0cb9 */
[----:B------:R3:W-:Y:S04]  /*1c610*/  @!P2 ST.E.128 desc[UR52][R4.64], R32 ;  /* 0x000000200400a985 */ /* 0x0007e8000c101d34 */
[----:B------:R3:W-:Y:S02]  /*1c620*/  @!P3 ST.E.128 desc[UR52][R14.64], R48 ;  /* 0x000000300e00b985 */ /* 0x0007e4000c101d34 */
.L_x_1952:
[----:B------:R-:W-:Y:S05]  /*1c630*/  BSYNC B1 ;  /* 0x0000000000017941 */ /* 0x000fea0003800000 */
.L_x_1951:
[----:B------:R-:W-:-:S03]  /*1c640*/  UMOV UR4, 0xffffffff ;  /* 0xffffffff00047882 */ /* 0x000fc60000000000 */
[----:B------:R-:W-:Y:S05]  /*1c650*/  BRA.DIV UR4, `(.L_x_1953) ;  /* 0x000000c204c87947 */ /* 0x000fea000b800000 */
[----:B0-----:R0:W0:Y:S04]  /*1c660*/  SHFL.IDX PT, R3, R8, 0x3, 0x181f ;  /* 0x00781f0008037f89 */ /* 0x00102800000e0000 */
[----:B--23--:R2:W3:Y:S02]  /*1c670*/  SHFL.IDX PT, R14, R0, 0x3, 0x181f ;  /* 0x00781f00000e7f89 */ /* 0x00c4e400000e0000 */
.L_x_2228:
[----:B-12-4-:R-:W-:-:S05]  /*1c680*/  VIADD R0, R200, 0x60 ;  /* 0x00000060c8007836 */ /* 0x016fca0000000000 */
        /* <DEDUP_REMOVED lines=13> */
.L_x_1943:
[----:B0-----:R-:W0:Y:S01]  /*1c760*/  @P2 LDC R12, c[0x0][0xbec] ;  /* 0x0002fb00ff0c2b82 */ /* 0x001e220000000800 */
[----:B------:R-:W-:Y:S01]  /*1c770*/  ULDC.64 UR4, c[0x0][0xb08] ;  /* 0x0002c20000047ab9 */ /* 0x000fe20000000a00 */
[----:B------:R-:W-:Y:S01]  /*1c780*/  ULDC.64 UR6, c[0x0][0xb30] ;  /* 0x0002cc0000067ab9 */ /* 0x000fe20000000a00 */
[----:B------:R-:W-:Y:S01]  /*1c790*/  IMAD R10, R10, UR4, RZ ;  /* 0x000000040a0a7c24 */ /* 0x000fe2000f8e02ff */
[----:B------:R-:W-:Y:S01]  /*1c7a0*/  IADD3 R49, R189, 0x38, RZ ;  /* 0x00000038bd317810 */ /* 0x000fe20007ffe0ff */
[C---:B------:R-:W-:Y:S01]  /*1c7b0*/  IMAD.WIDE.U32 R4, R3.reuse, UR4, RZ ;  /* 0x0000000403047c25 */ /* 0x040fe2000f8e00ff */
[----:B------:R-:W-:Y:S02]  /*1c7c0*/  SHF.R.S32.HI R51, RZ, 0x1f, R224 ;  /* 0x0000001fff337819 */ /* 0x000fe400000114e0 */
[----:B------:R-:W1:Y:S01]  /*1c7d0*/  @P2 LDC R11, c[0x0][0xbf0] ;  /* 0x0002fc00ff0b2b82 */ /* 0x000e620000000800 */
[----:B------:R-:W-:Y:S01]  /*1c7e0*/  IMAD R3, R3, UR5, R10 ;  /* 0x0000000503037c24 */ /* 0x000fe2000f8e020a */
[----:B------:R-:W-:Y:S01]  /*1c7f0*/  ULDC.64 UR4, c[0x0][0xb38] ;  /* 0x0002ce0000047ab9 */ /* 0x000fe20000000a00 */
[----:B------:R-:W-:Y:S01]  /*1c800*/  VIADD R33, R189, 0x8 ;  /* 0x00000008bd217836 */ /* 0x000fe20000000000 */
[----:B------:R-:W-:Y:S01]  /*1c810*/  SHF.R.S32.HI R44, RZ, 0x1f, R49 ;  /* 0x0000001fff2c7819 */ /* 0x000fe20000011431 */
[----:B------:R-:W-:Y:S01]  /*1c820*/  IMAD.IADD R5, R5, 0x1, R3 ;  /* 0x0000000105057824 */ /* 0x000fe200078e0203 */
[----:B------:R-:W-:Y:S01]  /*1c830*/  SHF.R.S32.HI R3, RZ, 0x1f, R8 ;  /* 0x0000001fff037819 */ /* 0x000fe20000011408 */
[----:B------:R-:W-:-:S02]  /*1c840*/  VIADD R35, R189, 0x10 ;  /* 0x00000010bd237836 */ /* 0x000fc40000000000 */
[----:B------:R-:W-:-:S03]  /*1c850*/  IMAD.WIDE.U32 R4, R197, UR4, R4 ;  /* 0x00000004c5047c25 */ /* 0x000fc6000f8e0004 */
[----:B------:R-:W-:Y:S01]  /*1c860*/  SHF.R.S32.HI R28, RZ, 0x1f, R35 ;  /* 0x0000001fff1c7819 */ /* 0x000fe20000011423 */
[----:B------:R-:W-:Y:S01]  /*1c870*/  IMAD R5, R197, UR5, R5 ;  /* 0x00000005c5057c24 */ /* 0x000fe2000f8e0205 */
[----:B------:R-:W-:Y:S01]  /*1c880*/  ULDC.64 UR4, c[0x0][0xb40] ;  /* 0x0002d00000047ab9 */ /* 0x000fe20000000a00 */
[----:B------:R-:W-:Y:S02]  /*1c890*/  VIADD R41, R189, 0x18 ;  /* 0x00000018bd297836 */ /* 0x000fe40000000000 */
[----:B------:R-:W-:Y:S02]  /*1c8a0*/  IMAD R3, R3, UR4, RZ ;  /* 0x0000000403037c24 */ /* 0x000fe4000f8e02ff */
[----:B0-----:R-:W-:Y:S01]  /*1c8b0*/  @P2 IMAD.HI.U32 R12, R45, R12, RZ ;  /* 0x0000000c2d0c2227 */ /* 0x001fe200078e00ff */
[----:B------:R-:W-:-:S03]  /*1c8c0*/  SHF.R.S32.HI R32, RZ, 0x1f, R41 ;  /* 0x0000001fff207819 */ /* 0x000fc60000011429 */
[C---:B------:R-:W-:Y:S02]  /*1c8d0*/  IMAD R7, R8.reuse, UR5, R3 ;  /* 0x0000000508077c24 */ /* 0x040fe4000f8e0203 */
[----:B------:R-:W-:Y:S01]  /*1c8e0*/  IMAD.WIDE.U32 R4, R8, UR4, R4 ;  /* 0x0000000408047c25 */ /* 0x000fe2000f8e0004 */
[----:B------:R-:W-:-:S03]  /*1c8f0*/  ULDC.64 UR4, c[0x0][0xb48] ;  /* 0x0002d20000047ab9 */ /* 0x000fc60000000a00 */
[----:B------:R-:W-:Y:S01]  /*1c900*/  IMAD.MOV.U32 R3, RZ, RZ, R45 ;  /* 0x000000ffff037224 */ /* 0x000fe200078e002d */
[----:B-1----:R-:W-:Y:S01]  /*1c910*/  @P2 SHF.R.U32.HI R3, RZ, R11, R12 ;  /* 0x0000000bff032219 */ /* 0x002fe2000001160c */
[----:B------:R-:W-:Y:S02]  /*1c920*/  IMAD.IADD R5, R5, 0x1, R7 ;  /* 0x0000000105057824 */ /* 0x000fe400078e0207 */
[----:B------:R-:W-:Y:S01]  /*1c930*/  VIADD R43, R189, 0x20 ;  /* 0x00000020bd2b7836 */ /* 0x000fe20000000000 */
[--C-:B------:R-:W-:Y:S01]  /*1c940*/  SHF.R.S32.HI R8, RZ, 0x1f, R3.reuse ;  /* 0x0000001fff087819 */ /* 0x100fe20000011403 */
[----:B------:R-:W-:Y:S02]  /*1c950*/  IMAD.MOV R7, RZ, RZ, -R3 ;  /* 0x000000ffff077224 */ /* 0x000fe400078e0a03 */
[----:B------:R-:W-:Y:S01]  /*1c960*/  IMAD.WIDE.U32 R4, R223, UR4, R4 ;  /* 0x00000004df047c25 */ /* 0x000fe2000f8e0004 */
[----:B------:R-:W-:-:S03]  /*1c970*/  SHF.R.S32.HI R34, RZ, 0x1f, R43 ;  /* 0x0000001fff227819 */ /* 0x000fc6000001142b */
[----:B------:R-:W-:Y:S02]  /*1c980*/  IMAD R7, R0, R7, R45 ;  /* 0x0000000700077224 */ /* 0x000fe400078e022d */
[----:B------:R-:W-:Y:S02]  /*1c990*/  IMAD R8, R8, UR6, RZ ;  /* 0x0000000608087c24 */ /* 0x000fe4000f8e02ff */
[----:B------:R-:W-:Y:S01]  /*1c9a0*/  IMAD R5, R223, UR5, R5 ;  /* 0x00000005df057c24 */ /* 0x000fe2000f8e0205 */
[----:B------:R-:W-:Y:S01]  /*1c9b0*/  SHF.R.S32.HI R0, RZ, 0x1f, R7 ;  /* 0x0000001fff007819 */ /* 0x000fe20000011407 */
[C---:B------:R-:W-:Y:S01]  /*1c9c0*/  IMAD R11, R3.reuse, UR7, R8 ;  /* 0x00000007030b7c24 */ /* 0x040fe2000f8e0208 */
[----:B------:R-:W-:Y:S01]  /*1c9d0*/  ULDC.64 UR4, c[0x0][0xb28] ;  /* 0x0002ca0000047ab9 */ /* 0x000fe20000000a00 */
[----:B------:R-:W-:-:S04]  /*1c9e0*/  IMAD.WIDE.U32 R4, R3, UR6, R4 ;  /* 0x0000000603047c25 */ /* 0x000fc8000f8e0004 */
[----:B------:R-:W-:Y:S01]  /*1c9f0*/  IMAD R0, R0, UR4, RZ ;  /* 0x0000000400007c24 */ /* 0x000fe2000f8e02ff */
[----:B------:R-:W-:Y:S01]  /*1ca00*/  IADD3 R5, R5, R11, RZ ;  /* 0x0000000b05057210 */ /* 0x000fe20007ffe0ff */
[----:B------:R-:W-:Y:S02]  /*1ca10*/  VIADD R8, R18, 0x28820 ;  /* 0x0002882012087836 */ /* 0x000fe40000000000 */
[C---:B------:R-:W-:Y:S02]  /*1ca20*/  IMAD R3, R7.reuse, UR5, R0 ;  /* 0x0000000507037c24 */ /* 0x040fe4000f8e0200 */
[----:B------:R-:W-:Y:S01]  /*1ca30*/  IMAD.WIDE.U32 R4, R7, UR4, R4 ;  /* 0x0000000407047c25 */ /* 0x000fe2000f8e0004 */
[----:B------:R-:W-:Y:S01]  /*1ca40*/  ULDC.64 UR4, c[0x0][0xb00] ;  /* 0x0002c00000047ab9 */ /* 0x000fe20000000a00 */
[----:B------:R-:W-:Y:S02]  /*1ca50*/  PRMT R8, RZ, 0x654, R8 ;  /* 0x00000654ff087816 */ /* 0x000fe40000000008 */
[----:B------:R-:W-:Y:S01]  /*1ca60*/  IMAD.IADD R5, R5, 0x1, R3 ;  /* 0x0000000105057824 */ /* 0x000fe200078e0203 */
[C---:B------:R-:W-:Y:S01]  /*1ca70*/  LEA R3, P0, R4.reuse, UR4, 0x2 ;  /* 0x0000000404037c11 */ /* 0x040fe2000f8010ff */
[C---:B------:R-:W-:Y:S01]  /*1ca80*/  VIADD R45, R189.reuse, 0x28 ;  /* 0x00000028bd2d7836 */ /* 0x040fe20000000000 */
[----:B------:R-:W-:Y:S01]  /*1ca90*/  UMOV UR4, 0xffffffff ;  /* 0xffffffff00047882 */ /* 0x000fe20000000000 */
[----:B------:R-:W-:Y:S01]  /*1caa0*/  VIADD R47, R189, 0x30 ;  /* 0x00000030bd2f7836 */ /* 0x000fe20000000000 */
[----:B------:R0:W-:Y:S01]  /*1cab0*/  SYNCS.ARRIVE.TRANS64.RED.A1T0 RZ, [R8+URZ], RZ ;  /* 0x000000ff08ff79a7 */ /* 0x0001e2000810043f */
[----:B------:R-:W-:-:S02]  /*1cac0*/  LEA.HI.X R4, R4, UR5, R5, 0x2, P0 ;  /* 0x0000000504047c11 */ /* 0x000fc400080f1405 */
[----:B------:R-:W-:Y:S02]  /*1cad0*/  SHF.R.S32.HI R7, RZ, 0x1f, R189 ;  /* 0x0000001fff077819 */ /* 0x000fe400000114bd */
[----:B------:R-:W-:Y:S02]  /*1cae0*/  SHF.R.S32.HI R40, RZ, 0x1f, R45 ;  /* 0x0000001fff287819 */ /* 0x000fe4000001142d */
[----:B------:R-:W-:Y:S02]  /*1caf0*/  SHF.R.S32.HI R42, RZ, 0x1f, R47 ;  /* 0x0000001fff2a7819 */ /* 0x000fe4000001142f */
[----:B0-----:R-:W-:Y:S01]  /*1cb00*/  SHF.R.S32.HI R8, RZ, 0x1f, R33 ;  /* 0x0000001fff087819 */ /* 0x001fe20000011421 */
[----:B------:R-:W-:Y:S06]  /*1cb10*/  BRA.DIV UR4, `(.L_x_1955) ;  /* 0x000000be04e07947 */ /* 0x000fec000b800000 */
[----:B------:R0:W1:Y:S04]  /*1cb20*/  SHFL.IDX PT, R0, R4, RZ, 0x1c1f ;  /* 0x001c1fff04007589 */ /* 0x00006800000e0000 */
[----:B------:R0:W2:Y:S02]  /*1cb30*/  SHFL.IDX PT, R14, R3, RZ, 0x1c1f ;  /* 0x001c1fff030e7589 */ /* 0x0000a400000e0000 */
.L_x_2231:
[----:B------:R-:W-:Y:S01]  /*1cb40*/  ISETP.GE.AND P0, PT, R24, R9, PT ;  /* 0x000000091800720c */ /* 0x000fe20003f06270 */
[----:B------:R-:W-:-:S12]  /*1cb50*/  BSSY B1, `(.L_x_1956) ;  /* 0x000004e000017945 */ /* 0x000fd80003800000 */
[----:B------:R-:W-:Y:S05]  /*1cb60*/  @P0 BRA `(.L_x_1957) ;  /* 0x0000000400300947 */ /* 0x000fea0003800000 */
[----:B------:R-:W-:Y:S01]  /*1cb70*/  ULDC UR4, c[0x0][0xac8] ;  /* 0x0002b20000047ab9 */ /* 0x000fe20000000800 */
[C---:B------:R-:W-:Y:S01]  /*1cb80*/  VIADD R46, R189.reuse, 0x48 ;  /* 0x00000048bd2e7836 */ /* 0x040fe20000000000 */
[C---:B------:R-:W-:Y:S01]  /*1cb90*/  ISETP.GE.AND P0, PT, R189.reuse, UR4, PT ;  /* 0x00000004bd007c0c */ /* 0x040fe2000bf06270 */
[----:B------:R-:W-:Y:S01]  /*1cba0*/  VIADD R5, R189, 0x50 ;  /* 0x00000050bd057836 */ /* 0x000fe20000000000 */
[----:B------:R-:W-:Y:S01]  /*1cbb0*/  ISETP.GE.AND P2, PT, R33, UR4, PT ;  /* 0x0000000421007c0c */ /* 0x000fe2000bf46270 */
[----:B------:R-:W-:Y:S01]  /*1cbc0*/  VIADD R48, R189, 0x48 ;  /* 0x00000048bd307836 */ /* 0x000fe20000000000 */
[----:B------:R-:W-:Y:S01]  /*1cbd0*/  ISETP.GE.AND P3, PT, R35, UR4, PT ;  /* 0x0000000423007c0c */ /* 0x000fe2000bf66270 */
[----:B------:R-:W-:Y:S01]  /*1cbe0*/  VIADD R15, R189, 0x50 ;  /* 0x00000050bd0f7836 */ /* 0x000fe20000000000 */
[----:B------:R-:W-:Y:S02]  /*1cbf0*/  ISETP.GE.AND P1, PT, R41, UR4, PT ;  /* 0x0000000429007c0c */ /* 0x000fe4000bf26270 */
[----:B------:R-:W-:-:S02]  /*1cc00*/  SHF.R.S32.HI R48, RZ, 0x1f, R48 ;  /* 0x0000001fff307819 */ /* 0x000fc40000011430 */
[----:B------:R-:W-:-:S03]  /*1cc10*/  SHF.R.S32.HI R15, RZ, 0x1f, R15 ;  /* 0x0000001fff0f7819 */ /* 0x000fc6000001140f */
[-C--:B--2---:R-:W-:Y:S02]  /*1cc20*/  @!P0 LEA R10, P4, R189, R14.reuse, 0x2 ;  /* 0x0000000ebd0a8211 */ /* 0x084fe400078810ff */
[----:B------:R-:W-:Y:S02]  /*1cc30*/  @!P2 LEA R12, P5, R33, R14, 0x2 ;  /* 0x0000000e210ca211 */ /* 0x000fe400078a10ff */
[-C--:B-1----:R-:W-:Y:S02]  /*1cc40*/  @!P0 LEA.HI.X R11, R189, R0.reuse, R7, 0x2, P4 ;  /* 0x00000000bd0b8211 */ /* 0x082fe400020f1407 */
[----:B------:R-:W-:Y:S02]  /*1cc50*/  @!P2 LEA.HI.X R13, R33, R0, R8, 0x2, P5 ;  /* 0x00000000210da211 */ /* 0x000fe400028f1408 */
[----:B------:R-:W-:Y:S01]  /*1cc60*/  @!P3 LEA R20, P4, R35, R14, 0x2 ;  /* 0x0000000e2314b211 */ /* 0x000fe200078810ff */
[----:B------:R1:W-:Y:S01]  /*1cc70*/  @!P0 ST.E.64 desc[UR52][R10.64], R36 ;  /* 0x000000240a008985 */ /* 0x0003e2000c101b34 */
[----:B------:R-:W-:-:S02]  /*1cc80*/  ISETP.GE.AND P0, PT, R43, UR4, PT ;  /* 0x000000042b007c0c */ /* 0x000fc4000bf06270 */
[----:B------:R-:W-:Y:S01]  /*1cc90*/  @!P1 LEA R24, P5, R41, R14, 0x2 ;  /* 0x0000000e29189211 */ /* 0x000fe200078a10ff */
        /* <DEDUP_REMOVED lines=9> */
[----:B-1----:R-:W-:Y:S02]  /*1cd30*/  @!P2 LEA R10, P5, R45, R14, 0x2 ;  /* 0x0000000e2d0aa211 */ /* 0x002fe400078a10ff */
[-C--:B------:R-:W-:Y:S02]  /*1cd40*/  @!P0 LEA.HI.X R27, R43, R0.reuse, R34, 0x2, P3 ;  /* 0x000000002b1b8211 */ /* 0x080fe400018f1422 */
[----:B------:R-:W-:Y:S02]  /*1cd50*/  @!P2 LEA.HI.X R11, R45, R0, R40, 0x2, P5 ;  /* 0x000000002d0ba211 */ /* 0x000fe400028f1428 */
[----:B------:R-:W-:Y:S01]  /*1cd60*/  ISETP.GE.AND P3, PT, R224, UR4, PT ;  /* 0x00000004e0007c0c */ /* 0x000fe2000bf66270 */
[----:B------:R1:W-:Y:S01]  /*1cd70*/  @!P0 ST.E.64 desc[UR52][R26.64], R104 ;  /* 0x000000681a008985 */ /* 0x0003e2000c101b34 */
[----:B--2---:R-:W-:-:S03]  /*1cd80*/  @!P4 LEA R12, P0, R47, R14, 0x2 ;  /* 0x0000000e2f0cc211 */ /* 0x004fc600078010ff */
[----:B------:R2:W-:Y:S01]  /*1cd90*/  @!P2 ST.E.64 desc[UR52][R10.64], R108 ;  /* 0x0000006c0a00a985 */ /* 0x0005e2000c101b34 */
[----:B---3--:R-:W-:Y:S02]  /*1cda0*/  @!P1 LEA R20, P5, R49, R14, 0x2 ;  /* 0x0000000e31149211 */ /* 0x008fe400078a10ff */
        /* <DEDUP_REMOVED lines=8> */
[----:B------:R-:W-:Y:S02]  /*1ce30*/  @!P3 LEA.HI.X R25, R224, R0, R51, 0x2, P5 ;  /* 0x00000000e019b211 */ /* 0x000fe400028f1433 */
[CC--:B-1----:R-:W-:Y:S02]  /*1ce40*/  @!P2 LEA R26, P4, R46.reuse, R14.reuse, 0x2 ;  /* 0x0000000e2e1aa211 */ /* 0x0c2fe400078810ff */
[----:B--2---:R-:W-:Y:S01]  /*1ce50*/  @!P0 LEA R10, P5, R5, R14, 0x2 ;  /* 0x0000000e050a8211 */ /* 0x004fe200078a10ff */
[----:B------:R1:W-:Y:S01]  /*1ce60*/  @!P3 ST.E.64 desc[UR52][R24.64], R120 ;  /* 0x000000781800b985 */ /* 0x0003e2000c101b34 */
[----:B------:R-:W-:Y:S02]  /*1ce70*/  @!P2 LEA.HI.X R27, R46, R0, R48, 0x2, P4 ;  /* 0x000000002e1ba211 */ /* 0x000fe400020f1430 */
[----:B------:R-:W-:-:S02]  /*1ce80*/  ISETP.GE.AND P3, PT, R228, UR4, PT ;  /* 0x00000004e4007c0c */ /* 0x000fc4000bf66270 */
[----:B------:R-:W-:Y:S01]  /*1ce90*/  @!P0 LEA.HI.X R11, R5, R0, R15, 0x2, P5 ;  /* 0x00000000050b8211 */ /* 0x000fe200028f140f */
[----:B------:R2:W-:Y:S01]  /*1cea0*/  @!P2 ST.E.64 desc[UR52][R26.64], R124 ;  /* 0x0000007c1a00a985 */ /* 0x0005e2000c101b34 */
[----:B------:R-:W-:Y:S02]  /*1ceb0*/  ISETP.GE.AND P4, PT, R227, UR4, PT ;  /* 0x00000004e3007c0c */ /* 0x000fe4000bf86270 */
[----:B------:R-:W-:Y:S01]  /*1cec0*/  SHF.R.S32.HI R5, RZ, 0x1f, R229 ;  /* 0x0000001fff057819 */ /* 0x000fe200000114e5 */
[----:B------:R0:W-:Y:S01]  /*1ced0*/  @!P0 ST.E.64 desc[UR52][R10.64], R128 ;  /* 0x000000800a008985 */ /* 0x0001e2000c101b34 */
[----:B---3--:R-:W-:Y:S02]  /*1cee0*/  @!P1 LEA R12, P5, R229, R14, 0x2 ;  /* 0x0000000ee50c9211 */ /* 0x008fe400078a10ff */
[----:B------:R-:W-:Y:S02]  /*1cef0*/  ISETP.GE.AND P2, PT, R226, UR4, PT ;  /* 0x00000004e2007c0c */ /* 0x000fe4000bf46270 */
[----:B------:R-:W-:-:S02]  /*1cf00*/  ISETP.GE.AND P0, PT, R225, UR4, PT ;  /* 0x00000004e1007c0c */ /* 0x000fc4000bf06270 */
[----:B------:R-:W-:Y:S02]  /*1cf10*/  @!P1 LEA.HI.X R13, R229, R0, R5, 0x2, P5 ;  /* 0x00000000e50d9211 */ /* 0x000fe400028f1405 */
[----:B------:R-:W-:Y:S02]  /*1cf20*/  SHF.R.S32.HI R5, RZ, 0x1f, R228 ;  /* 0x0000001fff057819 */ /* 0x000fe400000114e4 */
[CC--:B----4-:R-:W-:Y:S01]  /*1cf30*/  @!P3 LEA R20, P5, R228.reuse, R14.reuse, 0x2 ;  /* 0x0000000ee414b211 */ /* 0x0d0fe200078a10ff */
[----:B------:R0:W-:Y:S01]  /*1cf40*/  @!P1 ST.E.64 desc[UR52][R12.64], R132 ;  /* 0x000000840c009985 */ /* 0x0001e2000c101b34 */
[----:B-1----:R-:W-:Y:S02]  /*1cf50*/  @!P4 LEA R24, P1, R227, R14, 0x2 ;  /* 0x0000000ee318c211 */ /* 0x002fe400078210ff */
[----:B------:R-:W-:Y:S02]  /*1cf60*/  SHF.R.S32.HI R15, RZ, 0x1f, R227 ;  /* 0x0000001fff0f7819 */ /* 0x000fe400000114e3 */
[----:B------:R-:W-:-:S02]  /*1cf70*/  @!P3 LEA.HI.X R21, R228, R0, R5, 0x2, P5 ;  /* 0x00000000e415b211 */ /* 0x000fc400028f1405 */
[C---:B--2---:R-:W-:Y:S02]  /*1cf80*/  @!P2 LEA R26, P5, R226.reuse, R14, 0x2 ;  /* 0x0000000ee21aa211 */ /* 0x044fe400078a10ff */
[----:B------:R-:W-:Y:S01]  /*1cf90*/  SHF.R.S32.HI R46, RZ, 0x1f, R226 ;  /* 0x0000001fff2e7819 */ /* 0x000fe200000114e2 */
[----:B------:R0:W-:Y:S01]  /*1cfa0*/  @!P3 ST.E.64 desc[UR52][R20.64], R136 ;  /* 0x000000881400b985 */ /* 0x0001e2000c101b34 */
[----:B------:R-:W-:Y:S02]  /*1cfb0*/  @!P4 LEA.HI.X R25, R227, R0, R15, 0x2, P1 ;  /* 0x00000000e319c211 */ /* 0x000fe400008f140f */
[----:B------:R-:W-:Y:S02]  /*1cfc0*/  SHF.R.S32.HI R5, RZ, 0x1f, R225 ;  /* 0x0000001fff057819 */ /* 0x000fe400000114e1 */
[----:B------:R-:W-:Y:S01]  /*1cfd0*/  @!P0 LEA R14, P1, R225, R14, 0x2 ;  /* 0x0000000ee10e8211 */ /* 0x000fe200078210ff */
[----:B------:R0:W-:Y:S01]  /*1cfe0*/  @!P4 ST.E.64 desc[UR52][R24.64], R140 ;  /* 0x0000008c1800c985 */ /* 0x0001e2000c101b34 */
[----:B------:R-:W-:-:S02]  /*1cff0*/  @!P2 LEA.HI.X R27, R226, R0, R46, 0x2, P5 ;  /* 0x00000000e21ba211 */ /* 0x000fc400028f142e */
[----:B------:R-:W-:-:S03]  /*1d000*/  @!P0 LEA.HI.X R15, R225, R0, R5, 0x2, P1 ;  /* 0x00000000e10f8211 */ /* 0x000fc600008f1405 */
[----:B------:R0:W-:Y:S04]  /*1d010*/  @!P2 ST.E.64 desc[UR52][R26.64], R144 ;  /* 0x000000901a00a985 */ /* 0x0001e8000c101b34 */
[----:B------:R0:W-:Y:S02]  /*1d020*/  @!P0 ST.E.64 desc[UR52][R14.64], R148 ;  /* 0x000000940e008985 */ /* 0x0001e4000c101b34 */
.L_x_1957:
[----:B------:R-:W-:Y:S05]  /*1d030*/  BSYNC B1 ;  /* 0x0000000000017941 */ /* 0x000fea0003800000 */
.L_x_1956:
[----:B------:R-:W-:-:S03]  /*1d040*/  UMOV UR4, 0xffffffff ;  /* 0xffffffff00047882 */ /* 0x000fc60000000000 */
[----:B------:R-:W-:Y:S05]  /*1d050*/  BRA.DIV UR4, `(.L_x_1958) ;  /* 0x000000ba04c47947 */ /* 0x000fea000b800000 */
[----:B-1----:R1:W3:Y:S04]  /*1d060*/  SHFL.IDX PT, R0, R4, 0x1, 0x1c1f ;  /* 0x003c1f0004007f89 */ /* 0x0022e800000e0000 */
[----:B0-2---:R1:W0:Y:S02]  /*1d070*/  SHFL.IDX PT, R14, R3, 0x1, 0x1c1f ;  /* 0x003c1f00030e7f89 */ /* 0x00522400000e0000 */
.L_x_2235:
[----:B------:R-:W-:-:S13]  /*1d080*/  ISETP.GE.AND P0, PT, R6, R9, PT ;  /* 0x000000090600720c */ /* 0x000fda0003f06270 */
[----:B------:R-:W-:Y:S05]  /*1d090*/  @P0 BRA `(.L_x_1954) ;  /* 0x0000001000380947 */ /* 0x000fea0003800000 */
[----:B------:R-:W-:Y:S01]  /*1d0a0*/  ULDC UR4, c[0x0][0xac8] ;  /* 0x0002b20000047ab9 */ /* 0x000fe20000000800 */
[C---:B------:R-:W-:Y:S01]  /*1d0b0*/  VIADD R15, R189.reuse, 0x48 ;  /* 0x00000048bd0f7836 */ /* 0x040fe20000000000 */
[C---:B------:R-:W-:Y:S01]  /*1d0c0*/  ISETP.GE.AND P3, PT, R189.reuse, UR4, PT ;  /* 0x00000004bd007c0c */ /* 0x040fe2000bf66270 */
[----:B-1----:R-:W-:Y:S01]  /*1d0d0*/  VIADD R3, R189, 0x50 ;  /* 0x00000050bd037836 */ /* 0x002fe20000000000 */
[----:B------:R-:W-:Y:S01]  /*1d0e0*/  ISETP.GE.AND P4, PT, R33, UR4, PT ;  /* 0x0000000421007c0c */ /* 0x000fe2000bf86270 */
[----:B------:R-:W-:Y:S01]  /*1d0f0*/  VIADD R26, R189, 0x48 ;  /* 0x00000048bd1a7836 */ /* 0x000fe20000000000 */
[----:B------:R-:W-:-:S04]  /*1d100*/  ISETP.GE.AND P0, PT, R35, UR4, PT ;  /* 0x0000000423007c0c */ /* 0x000fc8000bf06270 */
[----:B------:R-:W-:-:S05]  /*1d110*/  SHF.R.S32.HI R26, RZ, 0x1f, R26 ;  /* 0x0000001fff1a7819 */ /* 0x000fca000001141a */
[-C--:B0-----:R-:W-:Y:S02]  /*1d120*/  @!P3 LEA R4, P1, R189, R14.reuse, 0x2 ;  /* 0x0000000ebd04b211 */ /* 0x081fe400078210ff */
[----:B------:R-:W-:Y:S02]  /*1d130*/  @!P4 LEA R6, P2, R33, R14, 0x2 ;  /* 0x0000000e2106c211 */ /* 0x000fe400078410ff */
[-C--:B---3--:R-:W-:Y:S02]  /*1d140*/  @!P3 LEA.HI.X R5, R189, R0.reuse, R7, 0x2, P1 ;  /* 0x00000000bd05b211 */ /* 0x088fe400008f1407 */
[----:B------:R-:W-:Y:S02]  /*1d150*/  @!P4 LEA.HI.X R7, R33, R0, R8, 0x2, P2 ;  /* 0x000000002107c211 */ /* 0x000fe400010f1408 */
[----:B------:R-:W-:Y:S01]  /*1d160*/  ISETP.GE.AND P1, PT, R41, UR4, PT ;  /* 0x0000000429007c0c */ /* 0x000fe2000bf26270 */
[----:B------:R0:W-:Y:S01]  /*1d170*/  @!P3 ST.E.64 desc[UR52][R4.64], R90 ;  /* 0x0000005a0400b985 */ /* 0x0001e2000c101b34 */
[----:B------:R-:W-:-:S02]  /*1d180*/  ISETP.GE.AND P2, PT, R43, UR4, PT ;  /* 0x000000042b007c0c */ /* 0x000fc4000bf46270 */
[----:B------:R-:W-:Y:S01]  /*1d190*/  @!P0 LEA R8, P5, R35, R14, 0x2 ;  /* 0x0000000e23088211 */ /* 0x000fe200078a10ff */
[----:B------:R1:W-:Y:S01]  /*1d1a0*/  @!P4 ST.E.64 desc[UR52][R6.64], R94 ;  /* 0x0000005e0600c985 */ /* 0x0003e2000c101b34 */
[----:B------:R-:W-:Y:S02]  /*1d1b0*/  ISETP.GE.AND P3, PT, R45, UR4, PT ;  /* 0x000000042d007c0c */ /* 0x000fe4000bf66270 */
[----:B------:R-:W-:Y:S02]  /*1d1c0*/  @!P0 LEA.HI.X R9, R35, R0, R28, 0x2, P5 ;  /* 0x0000000023098211 */ /* 0x000fe400028f141c */
[----:B------:R-:W-:-:S03]  /*1d1d0*/  ISETP.GE.AND P4, PT, R47, UR4, PT ;  /* 0x000000042f007c0c */ /* 0x000fc6000bf86270 */
[-C--:B------:R-:W-:Y:S01]  /*1d1e0*/  @!P1 LEA R10, P5, R41, R14.reuse, 0x2 ;  /* 0x0000000e290a9211 */ /* 0x080fe200078a10ff */
[----:B------:R2:W-:Y:S01]  /*1d1f0*/  @!P0 ST.E.64 desc[UR52][R8.64], R98 ;  /* 0x0000006208008985 */ /* 0x0005e2000c101b34 */
[----:B------:R-:W-:Y:S02]  /*1d200*/  @!P2 LEA R12, P0, R43, R14, 0x2 ;  /* 0x0000000e2b0ca211 */ /* 0x000fe400078010ff */
[-C--:B------:R-:W-:Y:S02]  /*1d210*/  @!P1 LEA.HI.X R11, R41, R0.reuse, R32, 0x2, P5 ;  /* 0x00000000290b9211 */ /* 0x080fe400028f1420 */
[----:B------:R-:W-:Y:S02]  /*1d220*/  @!P2 LEA.HI.X R13, R43, R0, R34, 0x2, P0 ;  /* 0x000000002b0da211 */ /* 0x000fe400000f1422 */
[----:B------:R-:W-:Y:S01]  /*1d230*/  ISETP.GE.AND P0, PT, R49, UR4, PT ;  /* 0x0000000431007c0c */ /* 0x000fe2000bf06270 */
[----:B------:R-:W-:Y:S01]  /*1d240*/  @!P1 ST.E.64 desc[UR52][R10.64], R102 ;  /* 0x000000660a009985 */ /* 0x000fe2000c101b34 */
[----:B0-----:R-:W-:-:S02]  /*1d250*/  @!P3 LEA R4, P5, R45, R14, 0x2 ;  /* 0x0000000e2d04b211 */ /* 0x001fc400078a10ff */
[----:B------:R-:W-:Y:S01]  /*1d260*/  ISETP.GE.AND P1, PT, R224, UR4, PT ;  /* 0x00000004e0007c0c */ /* 0x000fe2000bf26270 */
[----:B------:R-:W-:Y:S01]  /*1d270*/  @!P2 ST.E.64 desc[UR52][R12.64], R106 ;  /* 0x0000006a0c00a985 */ /* 0x000fe2000c101b34 */
[----:B------:R-:W-:Y:S02]  /*1d280*/  ISETP.GE.AND P2, PT, R15, UR4, PT ;  /* 0x000000040f007c0c */ /* 0x000fe4000bf46270 */
[----:B------:R-:W-:Y:S02]  /*1d290*/  @!P3 LEA.HI.X R5, R45, R0, R40, 0x2, P5 ;  /* 0x000000002d05b211 */ /* 0x000fe400028f1428 */
[----:B------:R-:W-:-:S03]  /*1d2a0*/  @!P4 LEA R20, P5, R47, R14, 0x2 ;  /* 0x0000000e2f14c211 */ /* 0x000fc600078a10ff */
[----:B------:R0:W-:Y:S01]  /*1d2b0*/  @!P3 ST.E.64 desc[UR52][R4.64], R110 ;  /* 0x0000006e0400b985 */ /* 0x0001e2000c101b34 */
[----:B------:R-:W-:Y:S02]  /*1d2c0*/  @!P4 LEA.HI.X R21, R47, R0, R42, 0x2, P5 ;  /* 0x000000002f15c211 */ /* 0x000fe400028f142a */
[----:B-1----:R-:W-:Y:S02]  /*1d2d0*/  @!P0 LEA R6, P5, R49, R14, 0x2 ;  /* 0x0000000e31068211 */ /* 0x002fe400078a10ff */
[----:B------:R-:W-:Y:S01]  /*1d2e0*/  ISETP.GE.AND P3, PT, R3, UR4, PT ;  /* 0x0000000403007c0c */ /* 0x000fe2000bf66270 */
[----:B------:R-:W-:Y:S01]  /*1d2f0*/  @!P4 ST.E.64 desc[UR52][R20.64], R114 ;  /* 0x000000721400c985 */ /* 0x000fe2000c101b34 */
[----:B------:R-:W-:Y:S02]  /*1d300*/  @!P0 LEA.HI.X R7, R49, R0, R44, 0x2, P5 ;  /* 0x0000000031078211 */ /* 0x000fe400028f142c */
[CC--:B------:R-:W-:Y:S02]  /*1d310*/  @!P2 LEA R24, P4, R15.reuse, R14.reuse, 0x2 ;  /* 0x0000000e0f18a211 */ /* 0x0c0fe400078810ff */
[C---:B--2---:R-:W-:Y:S01]  /*1d320*/  @!P1 LEA R8, P5, R224.reuse, R14, 0x2 ;  /* 0x0000000ee0089211 */ /* 0x044fe200078a10ff */
[----:B------:R1:W-:Y:S01]  /*1d330*/  @!P0 ST.E.64 desc[UR52][R6.64], R118 ;  /* 0x0000007606008985 */ /* 0x0003e2000c101b34 */
[-C--:B------:R-:W-:Y:S01]  /*1d340*/  @!P2 LEA.HI.X R25, R15, R0.reuse, R26, 0x2, P4 ;  /* 0x000000000f19a211 */ /* 0x080fe200020f141a */
[----:B------:R-:W-:Y:S01]  /*1d350*/  VIADD R15, R189, 0x50 ;  /* 0x00000050bd0f7836 */ /* 0x000fe20000000000 */
[----:B------:R-:W-:-:S02]  /*1d360*/  @!P1 LEA.HI.X R9, R224, R0, R51, 0x2, P5 ;  /* 0x00000000e0099211 */ /* 0x000fc400028f1433 */
[----:B------:R-:W-:Y:S02]  /*1d370*/  ISETP.GE.AND P0, PT, R229, UR4, PT ;  /* 0x00000004e5007c0c */ /* 0x000fe4000bf06270 */
[----:B------:R-:W-:Y:S01]  /*1d380*/  ISETP.GE.AND P4, PT, R228, UR4, PT ;  /* 0x00000004e4007c0c */ /* 0x000fe2000bf86270 */
[----:B------:R2:W-:Y:S01]  /*1d390*/  @!P1 ST.E.64 desc[UR52][R8.64], R122 ;  /* 0x0000007a08009985 */ /* 0x0005e2000c101b34 */
[----:B------:R-:W-:Y:S02]  /*1d3a0*/  SHF.R.S32.HI R15, RZ, 0x1f, R15 ;  /* 0x0000001fff0f7819 */ /* 0x000fe4000001140f */
[----:B0-----:R-:W-:Y:S01]  /*1d3b0*/  @!P3 LEA R4, P5, R3, R14, 0x2 ;  /* 0x0000000e0304b211 */ /* 0x001fe200078a10ff */
[----:B------:R4:W-:Y:S01]  /*1d3c0*/  @!P2 ST.E.64 desc[UR52][R24.64], R126 ;  /* 0x0000007e1800a985 */ /* 0x0009e2000c101b34 */
[----:B------:R-:W-:Y:S02]  /*1d3d0*/  ISETP.GE.AND P1, PT, R227, UR4, PT ;  /* 0x00000004e3007c0c */ /* 0x000fe4000bf26270 */
[----:B------:R-:W-:-:S02]  /*1d3e0*/  ISETP.GE.AND P2, PT, R226, UR4, PT ;  /* 0x00000004e2007c0c */ /* 0x000fc4000bf46270 */
[----:B------:R-:W-:Y:S02]  /*1d3f0*/  @!P3 LEA.HI.X R5, R3, R0, R15, 0x2, P5 ;  /* 0x000000000305b211 */ /* 0x000fe400028f140f */
[----:B------:R-:W-:Y:S02]  /*1d400*/  SHF.R.S32.HI R3, RZ, 0x1f, R229 ;  /* 0x0000001fff037819 */ /* 0x000fe400000114e5 */
[CC--:B------:R-:W-:Y:S01]  /*1d410*/  @!P0 LEA R10, P5, R229.reuse, R14.reuse, 0x2 ;  /* 0x0000000ee50a8211 */ /* 0x0c0fe200078a10ff */
        /* <DEDUP_REMOVED lines=12> */
[----:B------:R-:W-:Y:S02]  /*1d4e0*/  @!P2 LEA.HI.X R13, R226, R0, R3, 0x2, P3 ;  /* 0x00000000e20da211 */ /* 0x000fe400018f1403 */
[----:B------:R-:W-:Y:S01]  /*1d4f0*/  ISETP.GE.AND P0, PT, R225, UR4, PT ;  /* 0x00000004e1007c0c */ /* 0x000fe2000bf06270 */
[----:B------:R4:W-:Y:S04]  /*1d500*/  @!P1 ST.E.64 desc[UR52][R8.64], R142 ;  /* 0x0000008e08009985 */ /* 0x0009e8000c101b34 */
[----:B------:R4:W-:Y:S08]  /*1d510*/  @!P2 ST.E.64 desc[UR52][R12.64], R146 ;  /* 0x000000920c00a985 */ /* 0x0009f0000c101b34 */
[----:B------:R-:W-:Y:S05]  /*1d520*/  @P0 BRA `(.L_x_1954) ;  /* 0x0000000c00140947 */ /* 0x000fea0003800000 */
[----:B------:R-:W-:Y:S02]  /*1d530*/  SHF.R.S32.HI R3, RZ, 0x1f, R225 ;  /* 0x0000001fff037819 */ /* 0x000fe400000114e1 */
[----:B------:R-:W-:-:S04]  /*1d540*/  LEA R14, P0, R225, R14, 0x2 ;  /* 0x0000000ee10e7211 */ /* 0x000fc800078010ff */
[----:B------:R-:W-:-:S05]  /*1d550*/  LEA.HI.X R15, R225, R0, R3, 0x2, P0 ;  /* 0x00000000e10f7211 */ /* 0x000fca00000f1403 */
[----:B------:R2:W-:Y:S01]  /*1d560*/  ST.E.64 desc[UR52][R14.64], R150 ;  /* 0x000000960e007985 */ /* 0x0005e2000c101b34 */
[----:B------:R-:W-:Y:S05]  /*1d570*/  BRA `(.L_x_1954) ;  /* 0x0000000c00007947 */ /* 0x000fea0003800000 */
.L_x_1941:
[----:B------:R-:W-:Y:S01]  /*1d580*/  ULDC.64 UR4, c[0x0][0xc08] ;  /* 0x0003020000047ab9 */ /* 0x000fe20000000a00 */
[----:B------:R-:W1:Y:S01]  /*1d590*/  LDC.64 R4, c[0x0][0xc00] ;  /* 0x00030000ff047b82 */ /* 0x000e620000000a00 */
[----:B------:R-:W-:Y:S02]  /*1d5a0*/  ISETP.NE.U32.AND P0, PT, RZ, UR4, PT ;  /* 0x00000004ff007c0c */ /* 0x000fe4000bf05070 */
[----:B------:R-:W-:Y:S02]  /*1d5b0*/  MOV R3, RZ ;  /* 0x000000ff00037202 */ /* 0x000fe40000000f00 */
[----:B------:R-:W-:Y:S01]  /*1d5c0*/  ISETP.NE.AND.EX P1, PT, RZ, UR5, PT, P0 ;  /* 0x00000005ff007c0c */ /* 0x000fe2000bf25300 */
[----:B------:R-:W-:Y:S02]  /*1d5d0*/  ULDC.64 UR4, c[0x0][0xc00] ;  /* 0x0003000000047ab9 */ /* 0x000fe40000000a00 */
[----:B------:R-:W-:-:S04]  /*1d5e0*/  ISETP.NE.U32.AND P0, PT, RZ, UR4, PT ;  /* 0x00000004ff007c0c */ /* 0x000fc8000bf05070 */
[----:B------:R-:W-:-:S06]  /*1d5f0*/  ISETP.NE.AND.EX P0, PT, RZ, UR5, PT, P0 ;  /* 0x00000005ff007c0c */ /* 0x000fcc000bf05300 */
[----:B------:R-:W2:Y:S01]  /*1d600*/  @P1 LDC.64 R6, c[0x0][0xc08] ;  /* 0x00030200ff061b82 */ /* 0x000ea20000000a00 */
[----:B------:R-:W-:Y:S02]  /*1d610*/  ULDC UR4, c[0x0][0xa88] ;  /* 0x0002a20000047ab9 */ /* 0x000fe40000000800 */
[----:B------:R-:W-:Y:S02]  /*1d620*/  IMAD.U32 R20, RZ, RZ, UR4 ;  /* 0x00000004ff147e24 */ /* 0x000fe4000f8e00ff */
[----:B-1----:R-:W-:-:S05]  /*1d630*/  IMAD.WIDE R4, R222, 0x4, R4 ;  /* 0x00000004de047825 */ /* 0x002fca00078e0204 */
[----:B------:R1:W5:Y:S01]  /*1d640*/  @P0 LDG.E R3, desc[UR52][R4.64] ;  /* 0x0000003404030981 */ /* 0x000362000c1e1900 */
[----:B--2---:R-:W-:-:S05]  /*1d650*/  @P1 IMAD.WIDE R6, R222, 0x4, R6 ;  /* 0x00000004de061825 */ /* 0x004fca00078e0206 */
[----:B------:R1:W5:Y:S01]  /*1d660*/  @P1 LDG.E R20, desc[UR52][R6.64] ;  /* 0x0000003406141981 */ /* 0x000362000c1e1900 */
[----:B------:R-:W-:Y:S02]  /*1d670*/  ISETP.NE.AND P2, PT, R221, RZ, PT ;  /* 0x000000ffdd00720c */ /* 0x000fe40003f45270 */
[----:B------:R-:W-:Y:S01]  /*1d680*/  SHF.R.S32.HI R26, RZ, 0x1f, R222 ;  /* 0x0000001fff1a7819 */ /* 0x000fe200000114de */
[----:B------:R-:W2:Y:S10]  /*1d690*/  S2R R27, SR_TID.X ;  /* 0x00000000001b7919 */ /* 0x000eb40000002100 */
[----:B------:R-:W4:Y:S01]  /*1d6a0*/  @!P2 LDC R221, c[0x0][0xad4] ;  /* 0x0002b500ffddab82 */ /* 0x000f220000000800 */
[----:B--2---:R-:W-:Y:S01]  /*1d6b0*/  VIADD R0, R27, 0xffffff80 ;  /* 0xffffff801b007836 */ /* 0x004fe20000000000 */
[----:B----4-:R-:W-:-:S04]  /*1d6c0*/  ISETP.GT.AND P2, PT, R221, 0x1, PT ;  /* 0x00000001dd00780c */ /* 0x010fc80003f44270 */
[----:B------:R-:W-:Y:S01]  /*1d6d0*/  ISETP.GT.AND P3, PT, R0, 0x7f, PT ;  /* 0x0000007f0000780c */ /* 0x000fe20003f64270 */
[----:B-1----:R-:W-:-:S12]  /*1d6e0*/  @P1 BRA `(.L_x_1959) ;  /* 0x0000000000101947 */ /* 0x002fd80003800000 */
[----:B------:R-:W-:Y:S05]  /*1d6f0*/  @!P0 BRA `(.L_x_1959) ;  /* 0x00000000000c8947 */ /* 0x000fea0003800000 */
[----:B------:R-:W2:Y:S04]  /*1d700*/  LDG.E R7, desc[UR52][R4.64] ;  /* 0x0000003404077981 */ /* 0x000ea8000c1e1900 */
[----:B-----5:R-:W2:Y:S02]  /*1d710*/  LDG.E R20, desc[UR52][R4.64+0x4] ;  /* 0x0000043404147981 */ /* 0x020ea4000c1e1900 */
[----:B--2---:R-:W-:-:S07]  /*1d720*/  IMAD.IADD R20, R20, 0x1, -R7 ;  /* 0x0000000114147824 */ /* 0x004fce00078e0a07 */
.L_x_1959:
[----:B------:R-:W-:Y:S01]  /*1d730*/  BSSY B1, `(.L_x_1960) ;  /* 0x0000035000017945 */ /* 0x000fe20003800000 */
[----:B------:R-:W-:Y:S02]  /*1d740*/  SEL R25, R222, RZ, !P0 ;  /* 0x000000ffde197207 */ /* 0x000fe40004000000 */
[----:B------:R-:W-:Y:S02]  /*1d750*/  SEL R26, R26, RZ, !P0 ;  /* 0x000000ff1a1a7207 */ /* 0x000fe40004000000 */
[----:B-----5:R-:W-:Y:S01]  /*1d760*/  SHF.R.S32.HI R24, RZ, 0x1f, R3 ;  /* 0x0000001fff187819 */ /* 0x020fe20000011403 */
[----:B------:R-:W-:Y:S06]  /*1d770*/  @P3 BRA `(.L_x_1961) ;  /* 0x0000000000c03947 */ /* 0x000fec0003800000 */
[----:B------:R-:W1:Y:S01]  /*1d780*/  LDC R35, c[0x0][0xbe8] ;  /* 0x0002fa00ff237b82 */ /* 0x000e620000000800 */
[----:B------:R-:W-:Y:S01]  /*1d790*/  IADD3 R27, R200, -0x80, R27 ;  /* 0xffffff80c81b7810 */ /* 0x000fe20007ffe01b */
[----:B-1----:R-:W-:-:S05]  /*1d7a0*/  IMAD R0, R20, R35, RZ ;  /* 0x0000002314007224 */ /* 0x002fca00078e02ff */
[----:B------:R-:W-:-:S13]  /*1d7b0*/  ISETP.GE.AND P0, PT, R27, R0, PT ;  /* 0x000000001b00720c */ /* 0x000fda0003f06270 */
[----:B------:R-:W-:Y:S05]  /*1d7c0*/  @P0 BRA `(.L_x_1961) ;  /* 0x0000000000ac0947 */ /* 0x000fea0003800000 */
[----:B------:R-:W-:Y:S01]  /*1d7d0*/  IMAD.MOV.U32 R14, RZ, RZ, 0x9b8 ;  /* 0x000009b8ff0e7424 */ /* 0x000fe200078e00ff */
[----:B------:R-:W-:Y:S01]  /*1d7e0*/  ISETP.GT.AND P0, PT, R221, 0x1, PT ;  /* 0x00000001dd00780c */ /* 0x000fe20003f04270 */
[----:B------:R-:W1:Y:S01]  /*1d7f0*/  LDC.64 R32, c[0x0][0xba8] ;  /* 0x0002ea00ff207b82 */ /* 0x000e620000000a00 */
[----:B------:R-:W-:Y:S01]  /*1d800*/  ISETP.NE.AND P1, PT, R35, 0x1, PT ;  /* 0x000000012300780c */ /* 0x000fe20003f25270 */
[----:B------:R-:W-:Y:S01]  /*1d810*/  IMAD.MOV.U32 R15, RZ, RZ, R27 ;  /* 0x000000ffff0f7224 */ /* 0x000fe200078e001b */
[----:B------:R-:W-:Y:S02]  /*1d820*/  SEL R14, R14, 0x978, P0 ;  /* 0x000009780e0e7807 */ /* 0x000fe40000000000 */
[----:B------:R-:W-:-:S03]  /*1d830*/  SEL R223, R223, RZ, P0 ;  /* 0x000000ffdfdf7207 */ /* 0x000fc60000000000 */
[----:B------:R-:W2:Y:S08]  /*1d840*/  LDC.64 R6, c[0x0][R14+0x220] ;  /* 0x000088000e067b82 */ /* 0x000eb00000000a00 */
[----:B------:R-:W4:Y:S08]  /*1d850*/  LDC.64 R4, c[0x0][R14+0x218] ;  /* 0x000086000e047b82 */ /* 0x000f300000000a00 */
[----:B------:R-:W5:Y:S08]  /*1d860*/  LDC.64 R8, c[0x0][R14+0x228] ;  /* 0x00008a000e087b82 */ /* 0x000f700000000a00 */
[----:B------:R-:W0:Y:S08]  /*1d870*/  LDC.64 R10, c[0x0][R14+0x210] ;  /* 0x000084000e0a7b82 */ /* 0x000e300000000a00 */
[----:B------:R-:W3:Y:S08]  /*1d880*/  @P1 LDC R0, c[0x0][0xbec] ;  /* 0x0002fb00ff001b82 */ /* 0x000ef00000000800 */
[----:B------:R-:W5:Y:S01]  /*1d890*/  @P1 LDC R37, c[0x0][0xbf0] ;  /* 0x0002fc00ff251b82 */ /* 0x000f620000000800 */
[----:B--2---:R-:W-:-:S07]  /*1d8a0*/  IMAD R7, R7, R25, RZ ;  /* 0x0000001907077224 */ /* 0x004fce00078e02ff */
[----:B-1----:R-:W1:Y:S01]  /*1d8b0*/  @!P0 LDC R32, c[0x0][0xb50] ;  /* 0x0002d400ff208b82 */ /* 0x002e620000000800 */
[----:B------:R-:W-:-:S04]  /*1d8c0*/  IMAD.WIDE.U32 R12, R6, R25, RZ ;  /* 0x00000019060c7225 */ /* 0x000fc800078e00ff */
[----:B------:R-:W-:Y:S02]  /*1d8d0*/  IMAD R7, R6, R26, R7 ;  /* 0x0000001a06077224 */ /* 0x000fe400078e0207 */
[----:B---3--:R-:W-:Y:S01]  /*1d8e0*/  @P1 IMAD.HI.U32 R0, R27, R0, RZ ;  /* 0x000000001b001227 */ /* 0x008fe200078e00ff */
[----:B------:R-:W2:Y:S03]  /*1d8f0*/  @!P0 LDC R33, c[0x0][0xb54] ;  /* 0x0002d500ff218b82 */ /* 0x000ea60000000800 */
[-C--:B----4-:R-:W-:Y:S02]  /*1d900*/  IMAD R21, R5, R197.reuse, RZ ;  /* 0x000000c505157224 */ /* 0x090fe400078e02ff */
[----:B------:R-:W-:Y:S01]  /*1d910*/  IMAD.WIDE.U32 R4, R4, R197, RZ ;  /* 0x000000c504047225 */ /* 0x000fe200078e00ff */
[----:B-----5:R-:W-:-:S03]  /*1d920*/  @P1 SHF.R.U32.HI R15, RZ, R37, R0 ;  /* 0x00000025ff0f1219 */ /* 0x020fc60000011600 */
[----:B------:R-:W-:Y:S01]  /*1d930*/  IMAD.IADD R21, R5, 0x1, R21 ;  /* 0x0000000105157824 */ /* 0x000fe200078e0215 */
[----:B------:R-:W-:Y:S01]  /*1d940*/  IADD3 R0, P1, P3, R12, R4, R3 ;  /* 0x000000040c007210 */ /* 0x000fe20007b3e003 */
[----:B------:R-:W-:Y:S02]  /*1d950*/  IMAD.IADD R12, R13, 0x1, R7 ;  /* 0x000000010d0c7824 */ /* 0x000fe400078e0207 */
[----:B------:R-:W-:Y:S02]  /*1d960*/  IMAD.MOV R6, RZ, RZ, -R15 ;  /* 0x000000ffff067224 */ /* 0x000fe400078e0a0f */
[----:B------:R-:W-:-:S04]  /*1d970*/  IMAD.WIDE.U32 R4, R8, R223, RZ ;  /* 0x000000df08047225 */ /* 0x000fc800078e00ff */
[----:B------:R-:W-:Y:S02]  /*1d980*/  IMAD R9, R9, R223, RZ ;  /* 0x000000df09097224 */ /* 0x000fe400078e02ff */
[----:B------:R-:W-:Y:S01]  /*1d990*/  IMAD R7, R35, R6, R27 ;  /* 0x0000000623077224 */ /* 0x000fe200078e021b */
[----:B------:R-:W-:Y:S02]  /*1d9a0*/  IADD3.X R6, R12, R21, R24, P1, P3 ;  /* 0x000000150c067210 */ /* 0x000fe40000fe6418 */
[----:B------:R-:W-:Y:S01]  /*1d9b0*/  IADD3 R4, P0, P1, R15, R0, R4 ;  /* 0x000000000f047210 */ /* 0x000fe2000791e004 */
[----:B0-----:R-:W-:Y:S01]  /*1d9c0*/  IMAD R0, R11, R7, RZ ;  /* 0x000000070b007224 */ /* 0x001fe200078e02ff */
[----:B------:R-:W-:Y:S02]  /*1d9d0*/  IADD3 R9, R5, R9, RZ ;  /* 0x0000000905097210 */ /* 0x000fe40007ffe0ff */
[----:B------:R-:W-:-:S04]  /*1d9e0*/  SHF.R.S32.HI R15, RZ, 0x1f, R15 ;  /* 0x0000001fff0f7819 */ /* 0x000fc8000001140f */
[----:B------:R-:W-:Y:S02]  /*1d9f0*/  IADD3.X R5, R15, R6, R9, P0, P1 ;  /* 0x000000060f057210 */ /* 0x000fe400007e2409 */
[----:B------:R-:W-:Y:S01]  /*1da00*/  SHF.R.S32.HI R9, RZ, 0x1f, R7 ;  /* 0x0000001fff097819 */ /* 0x000fe20000011407 */
[----:B------:R-:W-:-:S04]  /*1da10*/  IMAD.WIDE.U32 R4, R10, R7, R4 ;  /* 0x000000070a047225 */ /* 0x000fc800078e0004 */
[----:B------:R-:W-:Y:S01]  /*1da20*/  IMAD R9, R10, R9, R0 ;  /* 0x000000090a097224 */ /* 0x000fe200078e0200 */
[----:B-1----:R-:W-:-:S03]  /*1da30*/  LEA R6, P0, R4, R32, 0x2 ;  /* 0x0000002004067211 */ /* 0x002fc600078010ff */
[----:B------:R-:W-:Y:S02]  /*1da40*/  IMAD.IADD R0, R5, 0x1, R9 ;  /* 0x0000000105007824 */ /* 0x000fe400078e0209 */
[----:B------:R-:W-:-:S03]  /*1da50*/  IMAD.MOV.U32 R5, RZ, RZ, -0x800000 ;  /* 0xff800000ff057424 */ /* 0x000fc600078e00ff */
[----:B--2---:R-:W-:-:S05]  /*1da60*/  LEA.HI.X R7, R4, R33, R0, 0x2, P0 ;  /* 0x0000002104077211 */ /* 0x004fca00000f1400 */
[----:B------:R1:W-:Y:S02]  /*1da70*/  STG.E desc[UR52][R6.64], R5 ;  /* 0x0000000506007986 */ /* 0x0003e4000c101934 */
.L_x_1961:
[----:B------:R-:W-:Y:S05]  /*1da80*/  BSYNC B1 ;  /* 0x0000000000017941 */ /* 0x000fea0003800000 */
.L_x_1960:
[----:B------:R-:W-:Y:S05]  /*1da90*/  @P2 BRA `(.L_x_1954) ;  /* 0x0000000400b82947 */ /* 0x000fea0003800000 */
[----:B------:R-:W2:Y:S01]  /*1daa0*/  LDC R21, c[0x0][0xbe8] ;  /* 0x0002fa00ff157b82 */ /* 0x000ea20000000800 */
[----:B------:R-:W-:Y:S01]  /*1dab0*/  ULDC.64 UR4, c[0x0][0xaa0] ;  /* 0x0002a80000047ab9 */ /* 0x000fe20000000a00 */
[----:B------:R-:W-:Y:S01]  /*1dac0*/  ULDC.64 UR6, c[0x0][0xaf0] ;  /* 0x0002bc0000067ab9 */ /* 0x000fe20000000a00 */
[----:B------:R-:W-:Y:S02]  /*1dad0*/  IMAD R0, R24, UR4, RZ ;  /* 0x0000000418007c24 */ /* 0x000fe4000f8e02ff */
[----:B-1----:R-:W-:-:S04]  /*1dae0*/  IMAD.WIDE.U32 R4, R3, UR4, RZ ;  /* 0x0000000403047c25 */ /* 0x002fc8000f8e00ff */
[----:B------:R-:W-:Y:S01]  /*1daf0*/  IMAD R7, R3, UR5, R0 ;  /* 0x0000000503077c24 */ /* 0x000fe2000f8e0200 */
[----:B------:R-:W-:Y:S01]  /*1db00*/  ULDC.64 UR4, c[0x0][0xae8] ;  /* 0x0002ba0000047ab9 */ /* 0x000fe20000000a00 */
[----:B------:R-:W-:Y:S02]  /*1db10*/  IMAD R3, R220, 0x20, R188 ;  /* 0x00000020dc037824 */ /* 0x000fe400078e02bc */
[----:B------:R-:W-:Y:S02]  /*1db20*/  IMAD.IADD R5, R5, 0x1, R7 ;  /* 0x0000000105057824 */ /* 0x000fe400078e0207 */
[----:B------:R-:W-:Y:S02]  /*1db30*/  IMAD.IADD R9, R200, 0x1, R3 ;  /* 0x00000001c8097824 */ /* 0x000fe400078e0203 */
[----:B------:R-:W-:-:S04]  /*1db40*/  IMAD.WIDE.U32 R4, R197, UR4, R4 ;  /* 0x00000004c5047c25 */ /* 0x000fc8000f8e0004 */
[----:B------:R-:W-:Y:S02]  /*1db50*/  IMAD.MOV.U32 R3, RZ, RZ, R9 ;  /* 0x000000ffff037224 */ /* 0x000fe400078e0009 */
[----:B------:R-:W-:Y:S01]  /*1db60*/  IMAD R5, R197, UR5, R5 ;  /* 0x00000005c5057c24 */ /* 0x000fe2000f8e0205 */
[----:B--2---:R-:W-:Y:S01]  /*1db70*/  ISETP.NE.AND P0, PT, R21, 0x1, PT ;  /* 0x000000011500780c */ /* 0x004fe20003f05270 */
[----:B------:R-:W-:Y:S01]  /*1db80*/  ULDC.64 UR4, c[0x0][0xae0] ;  /* 0x0002b80000047ab9 */ /* 0x000fe20000000a00 */
[----:B------:R-:W-:Y:S02]  /*1db90*/  IMAD.IADD R200, R188, 0x1, R200 ;  /* 0x00000001bcc87824 */ /* 0x000fe400078e02c8 */
[----:B------:R-:W-:-:S09]  /*1dba0*/  IMAD.WIDE.U32 R4, R25, UR6, R4 ;  /* 0x0000000619047c25 */ /* 0x000fd2000f8e0004 */
[----:B------:R-:W1:Y:S08]  /*1dbb0*/  @P0 LDC R6, c[0x0][0xbec] ;  /* 0x0002fb00ff060b82 */ /* 0x000e700000000800 */
[----:B------:R-:W2:Y:S01]  /*1dbc0*/  @P0 LDC R11, c[0x0][0xbf0] ;  /* 0x0002fc00ff0b0b82 */ /* 0x000ea20000000800 */
[----:B-1----:R-:W-:-:S04]  /*1dbd0*/  @P0 IMAD.HI.U32 R0, R9, R6, RZ ;  /* 0x0000000609000227 */ /* 0x002fc800078e00ff */
[----:B------:R-:W-:Y:S01]  /*1dbe0*/  IMAD R6, R26, UR6, RZ ;  /* 0x000000061a067c24 */ /* 0x000fe2000f8e02ff */
[----:B--2---:R-:W-:-:S03]  /*1dbf0*/  @P0 SHF.R.U32.HI R3, RZ, R11, R0 ;  /* 0x0000000bff030219 */ /* 0x004fc60000011600 */
[----:B------:R-:W-:Y:S01]  /*1dc00*/  IMAD R7, R25, UR7, R6 ;  /* 0x0000000719077c24 */ /* 0x000fe2000f8e0206 */
[--C-:B------:R-:W-:Y:S01]  /*1dc10*/  SHF.R.S32.HI R0, RZ, 0x1f, R3.reuse ;  /* 0x0000001fff007819 */ /* 0x100fe20000011403 */
[----:B------:R-:W-:Y:S02]  /*1dc20*/  IMAD.MOV R6, RZ, RZ, -R3 ;  /* 0x000000ffff067224 */ /* 0x000fe400078e0a03 */
[----:B------:R-:W-:Y:S02]  /*1dc30*/  IMAD.IADD R5, R5, 0x1, R7 ;  /* 0x0000000105057824 */ /* 0x000fe400078e0207 */
[----:B------:R-:W-:Y:S02]  /*1dc40*/  IMAD R0, R0, UR4, RZ ;  /* 0x0000000400007c24 */ /* 0x000fe4000f8e02ff */
[----:B------:R-:W-:Y:S02]  /*1dc50*/  IMAD R7, R21, R6, R9 ;  /* 0x0000000615077224 */ /* 0x000fe400078e0209 */
[----:B------:R-:W-:-:S02]  /*1dc60*/  IMAD R9, R3, UR5, R0 ;  /* 0x0000000503097c24 */ /* 0x000fc4000f8e0200 */
[----:B------:R-:W-:Y:S01]  /*1dc70*/  IMAD.WIDE.U32 R4, R3, UR4, R4 ;  /* 0x0000000403047c25 */ /* 0x000fe2000f8e0004 */
[----:B------:R-:W-:Y:S01]  /*1dc80*/  SHF.R.S32.HI R0, RZ, 0x1f, R7 ;  /* 0x0000001fff007819 */ /* 0x000fe20000011407 */
[----:B------:R-:W-:-:S03]  /*1dc90*/  ULDC.64 UR4, c[0x0][0xad8] ;  /* 0x0002b60000047ab9 */ /* 0x000fc60000000a00 */
[----:B------:R-:W-:Y:S01]  /*1dca0*/  IADD3 R5, R5, R9, RZ ;  /* 0x0000000905057210 */ /* 0x000fe20007ffe0ff */
[----:B------:R-:W-:Y:S02]  /*1dcb0*/  IMAD R0, R0, UR4, RZ ;  /* 0x0000000400007c24 */ /* 0x000fe4000f8e02ff */
[----:B------:R-:W-:-:S04]  /*1dcc0*/  IMAD.WIDE.U32 R4, R7, UR4, R4 ;  /* 0x0000000407047c25 */ /* 0x000fc8000f8e0004 */
[----:B------:R-:W-:Y:S01]  /*1dcd0*/  IMAD R3, R7, UR5, R0 ;  /* 0x0000000507037c24 */ /* 0x000fe2000f8e0200 */
[----:B------:R-:W-:Y:S02]  /*1dce0*/  ULDC.64 UR4, c[0x0][0xa80] ;  /* 0x0002a00000047ab9 */ /* 0x000fe40000000a00 */
[----:B------:R-:W-:Y:S01]  /*1dcf0*/  LEA R0, P0, R4, UR4, 0x1 ;  /* 0x0000000404007c11 */ /* 0x000fe2000f8008ff */
[----:B------:R-:W-:Y:S01]  /*1dd00*/  IMAD.IADD R3, R5, 0x1, R3 ;  /* 0x0000000105037824 */ /* 0x000fe200078e0203 */
[----:B------:R-:W-:-:S04]  /*1dd10*/  UMOV UR4, 0xffffffff ;  /* 0xffffffff00047882 */ /* 0x000fc80000000000 */
[----:B------:R-:W-:Y:S01]  /*1dd20*/  LEA.HI.X R4, R4, UR5, R3, 0x1, P0 ;  /* 0x0000000504047c11 */ /* 0x000fe200080f0c03 */
[----:B------:R-:W-:Y:S06]  /*1dd30*/  BRA.DIV UR4, `(.L_x_1962) ;  /* 0x000000ae04d47947 */ /* 0x000fec000b800000 */
[----:B------:R1:W2:Y:S04]  /*1dd40*/  SHFL.IDX PT, R3, R4, RZ, 0x181f ;  /* 0x00181fff04037589 */ /* 0x0002a800000e0000 */
[----:B------:R1:W4:Y:S02]  /*1dd50*/  SHFL.IDX PT, R14, R0, RZ, 0x181f ;  /* 0x00181fff000e7589 */ /* 0x00032400000e0000 */
.L_x_2238:
[----:B------:R-:W-:Y:S01]  /*1dd60*/  IMAD R20, R20, R21, RZ ;  /* 0x0000001514147224 */ /* 0x000fe200078e02ff */
[----:B------:R-:W-:Y:S04]  /*1dd70*/  BSSY B1, `(.L_x_1963) ;  /* 0x000000c000017945 */ /* 0x000fe80003800000 */
[----:B------:R-:W-:-:S13]  /*1dd80*/  ISETP.GE.AND P0, PT, R200, R20, PT ;  /* 0x00000014c800720c */ /* 0x000fda0003f06270 */
[----:B------:R-:W-:Y:S05]  /*1dd90*/  @P0 BRA `(.L_x_1964) ;  /* 0x0000000000240947 */ /* 0x000fea0003800000 */
[----:B------:R-:W-:Y:S02]  /*1dda0*/  ULDC UR4, c[0x0][0xac8] ;  /* 0x0002b20000047ab9 */ /* 0x000fe40000000800 */
[----:B------:R-:W-:Y:S02]  /*1ddb0*/  ISETP.GE.AND P2, PT, R16, UR4, PT ;  /* 0x0000000410007c0c */ /* 0x000fe4000bf46270 */
[----:B------:R-:W-:-:S11]  /*1ddc0*/  ISETP.GE.AND P3, PT, R2, UR4, PT ;  /* 0x0000000402007c0c */ /* 0x000fd6000bf66270 */
[-C--:B----4-:R-:W-:Y:S02]  /*1ddd0*/  @!P2 LEA R6, P0, R16, R14.reuse, 0x1 ;  /* 0x0000000e1006a211 */ /* 0x090fe400078008ff */
[----:B------:R-:W-:Y:S02]  /*1dde0*/  @!P3 LEA R14, P1, R2, R14, 0x1 ;  /* 0x0000000e020eb211 */ /* 0x000fe400078208ff */
[-C--:B--2---:R-:W-:Y:S02]  /*1ddf0*/  @!P2 LEA.HI.X R7, R16, R3.reuse, R17, 0x1, P0 ;  /* 0x000000031007a211 */ /* 0x084fe400000f0c11 */
[----:B------:R-:W-:-:S03]  /*1de00*/  @!P3 LEA.HI.X R15, R2, R3, R185, 0x1, P1 ;  /* 0x00000003020fb211 */ /* 0x000fc600008f0cb9 */
[----:B------:R2:W-:Y:S04]  /*1de10*/  @!P2 ST.E.128 desc[UR52][R6.64], RZ ;  /* 0x000000ff0600a985 */ /* 0x0005e8000c101d34 */
[----:B------:R2:W-:Y:S02]  /*1de20*/  @!P3 ST.E.128 desc[UR52][R14.64], RZ ;  /* 0x000000ff0e00b985 */ /* 0x0005e4000c101d34 */
.L_x_1964:
[----:B------:R-:W-:Y:S05]  /*1de30*/  BSYNC B1 ;  /* 0x0000000000017941 */ /* 0x000fea0003800000 */
.L_x_1963:
[----:B------:R-:W-:-:S03]  /*1de40*/  UMOV UR4, 0xffffffff ;  /* 0xffffffff00047882 */ /* 0x000fc60000000000 */
[----:B------:R-:W-:Y:S05]  /*1de50*/  BRA.DIV UR4, `(.L_x_1965) ;  /* 0x000000ae04c07947 */ /* 0x000fea000b800000 */
[----:B--2---:R2:W0:Y:S04]  /*1de60*/  SHFL.IDX PT, R3, R4, 0x1, 0x181f ;  /* 0x00381f0004037f89 */ /* 0x00442800000e0000 */
[----:B----4-:R2:W4:Y:S02]  /*1de70*/  SHFL.IDX PT, R14, R0, 0x1, 0x181f ;  /* 0x00381f00000e7f89 */ /* 0x01052400000e0000 */
.L_x_2242:
[----:B------:R-:W-:Y:S01]  /*1de80*/  VIADD R5, R200, 0x20 ;  /* 0x00000020c8057836 */ /* 0x000fe20000000000 */
        /* <DEDUP_REMOVED lines=8> */
[-C--:B0-----:R-:W-:Y:S02]  /*1df10*/  @!P2 LEA.HI.X R7, R16, R3.reuse, R17, 0x1, P0 ;  /* 0x000000031007a211 */ /* 0x081fe400000f0c11 */
[----:B------:R-:W-:-:S03]  /*1df20*/  @!P3 LEA.HI.X R15, R2, R3, R185, 0x1, P1 ;  /* 0x00000003020fb211 */ /* 0x000fc600008f0cb9 */
[----:B------:R0:W-:Y:S04]  /*1df30*/  @!P2 ST.E.128 desc[UR52][R6.64], RZ ;  /* 0x000000ff0600a985 */ /* 0x0001e8000c101d34 */
[----:B------:R0:W-:Y:S02]  /*1df40*/  @!P3 ST.E.128 desc[UR52][R14.64], RZ ;  /* 0x000000ff0e00b985 */ /* 0x0001e4000c101d34 */
.L_x_1967:
[----:B------:R-:W-:Y:S05]  /*1df50*/  BSYNC B1 ;  /* 0x0000000000017941 */ /* 0x000fea0003800000 */
.L_x_1966:
[----:B------:R-:W-:-:S03]  /*1df60*/  UMOV UR4, 0xffffffff ;  /* 0xffffffff00047882 */ /* 0x000fc60000000000 */
[----:B------:R-:W-:Y:S05]  /*1df70*/  BRA.DIV UR4, `(.L_x_1968) ;  /* 0x000000ae04c07947 */ /* 0x000fea000b800000 */
[----:B0-----:R0:W0:Y:S04]  /*1df80*/  SHFL.IDX PT, R3, R4, 0x2, 0x181f ;  /* 0x00581f0004037f89 */ /* 0x00102800000e0000 */
[----:B----4-:R4:W0:Y:S02]  /*1df90*/  SHFL.IDX PT, R14, R0, 0x2, 0x181f ;  /* 0x00581f00000e7f89 */ /* 0x01082400000e0000 */
.L_x_2246:
[----:B------:R-:W-:Y:S01]  /*1dfa0*/  VIADD R5, R200, 0x40 ;  /* 0x00000040c8057836 */ /* 0x000fe20000000000 */
[----:B------:R-:W-:Y:S04]  /*1dfb0*/  BSSY B1, `(.L_x_1969) ;  /* 0x000000c000017945 */ /* 0x000fe80003800000 */
[----:B------:R-:W-:-:S13]  /*1dfc0*/  ISETP.GE.AND P0, PT, R5, R20, PT ;  /* 0x000000140500720c */ /* 0x000fda0003f06270 */
[----:B------:R-:W-:Y:S05]  /*1dfd0*/  @P0 BRA `(.L_x_1970) ;  /* 0x0000000000240947 */ /* 0x000fea0003800000 */
[----:B------:R-:W-:Y:S02]  /*1dfe0*/  ULDC UR4, c[0x0][0xac8] ;  /* 0x0002b20000047ab9 */ /* 0x000fe40000000800 */
[----:B------:R-:W-:Y:S02]  /*1dff0*/  ISETP.GE.AND P2, PT, R16, UR4, PT ;  /* 0x0000000410007c0c */ /* 0x000fe4000bf46270 */
[----:B------:R-:W-:-:S11]  /*1e000*/  ISETP.GE.AND P3, PT, R2, UR4, PT ;  /* 0x0000000402007c0c */ /* 0x000fd6000bf66270 */
[-C--:B0-----:R-:W-:Y:S02]  /*1e010*/  @!P2 LEA R6, P0, R16, R14.reuse, 0x1 ;  /* 0x0000000e1006a211 */ /* 0x081fe400078008ff */
[----:B------:R-:W-:Y:S02]  /*1e020*/  @!P3 LEA R14, P1, R2, R14, 0x1 ;  /* 0x0000000e020eb211 */ /* 0x000fe400078208ff */
[-C--:B------:R-:W-:Y:S02]  /*1e030*/  @!P2 LEA.HI.X R7, R16, R3.reuse, R17, 0x1, P0 ;  /* 0x000000031007a211 */ /* 0x080fe400000f0c11 */
[----:B------:R-:W-:-:S03]  /*1e040*/  @!P3 LEA.HI.X R15, R2, R3, R185, 0x1, P1 ;  /* 0x00000003020fb211 */ /* 0x000fc600008f0cb9 */
[----:B------:R0:W-:Y:S04]  /*1e050*/  @!P2 ST.E.128 desc[UR52][R6.64], RZ ;  /* 0x000000ff0600a985 */ /* 0x0001e8000c101d34 */
[----:B------:R0:W-:Y:S02]  /*1e060*/  @!P3 ST.E.128 desc[UR52][R14.64], RZ ;  /* 0x000000ff0e00b985 */ /* 0x0001e4000c101d34 */
.L_x_1970:
[----:B------:R-:W-:Y:S05]  /*1e070*/  BSYNC B1 ;  /* 0x0000000000017941 */ /* 0x000fea0003800000 */
.L_x_1969:
[----:B------:R-:W-:-:S03]  /*1e080*/  UMOV UR4, 0xffffffff ;  /* 0xffffffff00047882 */ /* 0x000fc60000000000 */
[----:B------:R-:W-:Y:S05]  /*1e090*/  BRA.DIV UR4, `(.L_x_1971) ;  /* 0x000000ae04c07947 */ /* 0x000fea000b800000 */
[----:B0-----:R0:W0:Y:S04]  /*1e0a0*/  SHFL.IDX PT, R3, R4, 0x3, 0x181f ;  /* 0x00781f0004037f89 */ /* 0x00102800000e0000 */
[----:B------:R0:W0:Y:S02]  /*1e0b0*/  SHFL.IDX PT, R14, R0, 0x3, 0x181f ;  /* 0x00781f00000e7f89 */ /* 0x00002400000e0000 */
.L_x_2250:
[----:B012-4-:R-:W-:-:S05]  /*1e0c0*/  VIADD R0, R200, 0x60 ;  /* 0x00000060c8007836 */ /* 0x017fca0000000000 */
[----:B------:R-:W-:-:S13]  /*1e0d0*/  ISETP.GE.AND P0, PT, R0, R20, PT ;  /* 0x000000140000720c */ /* 0x000fda0003f06270 */
[----:B------:R-:W-:Y:S05]  /*1e0e0*/  @P0 BRA `(.L_x_1954) ;  /* 0x0000000000240947 */ /* 0x000fea0003800000 */
[----:B------:R-:W-:Y:S02]  /*1e0f0*/  ULDC UR4, c[0x0][0xac8] ;  /* 0x0002b20000047ab9 */ /* 0x000fe40000000800 */
[----:B------:R-:W-:Y:S02]  /*1e100*/  ISETP.GE.AND P2, PT, R16, UR4, PT ;  /* 0x0000000410007c0c */ /* 0x000fe4000bf46270 */
[----:B------:R-:W-:-:S11]  /*1e110*/  ISETP.GE.AND P3, PT, R2, UR4, PT ;  /* 0x0000000402007c0c */ /* 0x000fd6000bf66270 */
[-C--:B------:R-:W-:Y:S02]  /*1e120*/  @!P2 LEA R4, P0, R16, R14.reuse, 0x1 ;  /* 0x0000000e1004a211 */ /* 0x080fe400078008ff */
[----:B------:R-:W-:Y:S02]  /*1e130*/  @!P3 LEA R14, P1, R2, R14, 0x1 ;  /* 0x0000000e020eb211 */ /* 0x000fe400078208ff */
[-C--:B------:R-:W-:Y:S02]  /*1e140*/  @!P2 LEA.HI.X R5, R16, R3.reuse, R17, 0x1, P0 ;  /* 0x000000031005a211 */ /* 0x080fe400000f0c11 */
[----:B------:R-:W-:-:S03]  /*1e150*/  @!P3 LEA.HI.X R15, R2, R3, R185, 0x1, P1 ;  /* 0x00000003020fb211 */ /* 0x000fc600008f0cb9 */
[----:B------:R0:W-:Y:S04]  /*1e160*/  @!P2 ST.E.128 desc[UR52][R4.64], RZ ;  /* 0x000000ff0400a985 */ /* 0x0001e8000c101d34 */
[----:B------:R0:W-:Y:S02]  /*1e170*/  @!P3 ST.E.128 desc[UR52][R14.64], RZ ;  /* 0x000000ff0e00b985 */ /* 0x0001e4000c101d34 */
.L_x_1954:
[----:B------:R-:W-:Y:S05]  /*1e180*/  BSYNC B0 ;  /* 0x0000000000007941 */ /* 0x000fea0003800000 */
.L_x_1940:
[----:B------:R-:W-:Y:S02]  /*1e190*/  ULDC UR4, c[0x0][0xc3c] ;  /* 0x00030f0000047ab9 */ /* 0x000fe40000000800 */
[----:B---3--:R-:W-:-:S13]  /*1e1a0*/  ISETP.GE.AND P0, PT, R31, UR4, PT ;  /* 0x000000041f007c0c */ /* 0x008fda000bf06270 */
[----:B------:R-:W-:Y:S05]  /*1e1b0*/  @!P0 BRA `(.L_x_1972) ;  /* 0xfffffe3000288947 */ /* 0x000fea000383ffff */
[----:B------:R-:W-:Y:S05]  /*1e1c0*/  BRA `(.L_x_1675) ;  /* 0x0000007c00d47947 */ /* 0x000fea0003800000 */
.L_x_1673:
[----:B------:R-:W-:-:S08]  /*1e1d0*/  NOP ;  /* 0x0000000000007918 */ /* 0x000fd00000000000 */
[----:B------:R-:W0:-:S00]  /*1e1e0*/  USETMAXREG.DEALLOC.CTAPOOL 0x28 ;  /* 0x00000028000079c8 */ /* 0x000e0000080e0500 */
        /* <DEDUP_REMOVED lines=14> */
.L_x_1973:
        /* <DEDUP_REMOVED lines=43> */
.L_x_1977:
        /* <DEDUP_REMOVED lines=37> */
.L_x_1975:
        /* <DEDUP_REMOVED lines=11> */
[----:B------:R-:W-:-:S06]  /*1e880*/  IADD3 R16, R19, -0x1, RZ ;  /* 0xffffffff13107810 */ /* 0x000fcc0007ffe0ff */
[----:B------:R0:W1:Y:S02]  /*1e890*/  SHFL.IDX PT, R16, R5, R16, 0x1f ;  /* 0x00001f1005107589 */ /* 0x00006400000e0000 */
.L_x_1978:
        /* <DEDUP_REMOVED lines=30> */
[----:B------:R-:W-:Y:S01]  /*1ea80*/  @P0 IADD3 R2, R2, 0x1, RZ ;  /* 0x0000000102020810 */ /* 0x000fe20007ffe0ff */
[----:B0-----:R-:W-:-:S04]  /*1ea90*/  IMAD.MOV R13, RZ, RZ, -R3 ;  /* 0x000000ffff0d7224 */ /* 0x001fc800078e0a03 */
[----:B------:R-:W-:Y:S01]  /*1eaa0*/  IMAD.MOV.U32 R10, RZ, RZ, R2 ;  /* 0x000000ffff0a7224 */ /* 0x000fe200078e0002 */
[----:B------:R-:W-:Y:S01]  /*1eab0*/  IABS R2, R9 ;  /* 0x0000000900027213 */ /* 0x000fe20000000000 */
[----:B------:R-:W-:Y:S02]  /*1eac0*/  IMAD R11, R13, R4, RZ ;  /* 0x000000040d0b7224 */ /* 0x000fe400078e02ff */
[----:B------:R-:W-:Y:S01]  /*1ead0*/  @!P2 IMAD.MOV R10, RZ, RZ, -R10 ;  /* 0x000000ffff0aa224 */ /* 0x000fe200078e0a0a */
[----:B------:R-:W-:Y:S01]  /*1eae0*/  @!P1 LOP3.LUT R10, RZ, R6, RZ, 0x33, !PT ;  /* 0x00000006ff0a9212 */ /* 0x000fe200078e33ff */
[----:B------:R-:W-:Y:S02]  /*1eaf0*/  IMAD.MOV R12, RZ, RZ, -R2 ;  /* 0x000000ffff0c7224 */ /* 0x000fe400078e0a02 */
[----:B------:R-:W-:Y:S01]  /*1eb00*/  IMAD.MOV.U32 R2, RZ, RZ, RZ ;  /* 0x000000ffff027224 */ /* 0x000fe200078e00ff */
[----:B------:R-:W-:-:S03]  /*1eb10*/  IABS R8, R10 ;  /* 0x0000000a00087213 */ /* 0x000fc60000000000 */
[----:B------:R-:W-:-:S04]  /*1eb20*/  IMAD.HI.U32 R2, R3, R11, R2 ;  /* 0x0000000b03027227 */ /* 0x000fc800078e0002 */
[----:B------:R-:W-:Y:S02]  /*1eb30*/  IMAD.MOV.U32 R3, RZ, RZ, R8 ;  /* 0x000000ffff037224 */ /* 0x000fe400078e0008 */
[----:B------:R-:W-:Y:S02]  /*1eb40*/  IMAD.MOV.U32 R8, RZ, RZ, R12 ;  /* 0x000000ffff087224 */ /* 0x000fe400078e000c */
[----:B------:R-:W-:-:S04]  /*1eb50*/  IMAD.HI.U32 R2, R2, R3, RZ ;  /* 0x0000000302027227 */ /* 0x000fc800078e00ff */
[----:B------:R-:W-:-:S05]  /*1eb60*/  IMAD R3, R2, R8, R3 ;  /* 0x0000000802037224 */ /* 0x000fca00078e0203 */
[----:B------:R-:W-:-:S13]  /*1eb70*/  ISETP.GT.U32.AND P1, PT, R4, R3, PT ;  /* 0x000000030400720c */ /* 0x000fda0003f24070 */
[----:B------:R-:W-:Y:S01]  /*1eb80*/  @!P1 IMAD.IADD R3, R3, 0x1, -R4 ;  /* 0x0000000103039824 */ /* 0x000fe200078e0a04 */
[----:B------:R-:W-:Y:S02]  /*1eb90*/  @!P1 IADD3 R2, R2, 0x1, RZ ;  /* 0x0000000102029810 */ /* 0x000fe40007ffe0ff */
        /* <DEDUP_REMOVED lines=14> */
.L_x_1979:
[----:B------:R-:W0:Y:S02]  /*1ec80*/  LDC.64 R2, c[0x0][0xc90] ;  /* 0x00032400ff027b82 */ /* 0x000e240000000a00 */
[----:B0-----:R-:W-:-:S05]  /*1ec90*/  IMAD.WIDE R2, R19, 0x4, R2 ;  /* 0x0000000413027825 */ /* 0x001fca00078e0202 */
[----:B------:R0:W2:Y:S01]  /*1eca0*/  LDG.E R13, desc[UR52][R2.64] ;  /* 0x00000034020d7981 */ /* 0x0000a2000c1e1900 */
[----:B------:R-:W-:Y:S02]  /*1ecb0*/  IABS R15, R5 ;  /* 0x00000005000f7213 */ /* 0x000fe40000000000 */
[----:B0-----:R-:W-:Y:S01]  /*1ecc0*/  MOV R2, RZ ;  /* 0x000000ff00027202 */ /* 0x001fe20000000f00 */
        /* <DEDUP_REMOVED lines=36> */
[----:B0-----:R-:W-:-:S05]  /*1ef10*/  IADD3 R9, RZ, -R3, RZ ;  /* 0x80000003ff097210 */ /* 0x001fca0007ffe0ff */
        /* <DEDUP_REMOVED lines=19> */
.L_x_1980:
[----:B------:R-:W-:-:S04]  /*1f050*/  LOP3.LUT R17, RZ, R2, RZ, 0x33, !PT ;  /* 0x00000002ff117212 */ /* 0x000fc800078e33ff */
[----:B------:R-:W-:Y:S01]  /*1f060*/  IADD3 R17, R6, R17, RZ ;  /* 0x0000001106117210 */ /* 0x000fe20007ffe0ff */
[----:B------:R-:W-:Y:S06]  /*1f070*/  BRA `(.L_x_1981) ;  /* 0x00000000000c7947 */ /* 0x000fec0003800000 */
.L_x_1976:
[----:B------:R-:W-:Y:S02]  /*1f080*/  IMAD.MOV.U32 R17, RZ, RZ, RZ ;  /* 0x000000ffff117224 */ /* 0x000fe400078e00ff */
[----:B------:R-:W-:Y:S02]  /*1f090*/  IMAD.U32 R16, RZ, RZ, UR6 ;  /* 0x00000006ff107e24 */ /* 0x000fe4000f8e00ff */
[----:B------:R-:W-:-:S07]  /*1f0a0*/  IMAD.MOV.U32 R18, RZ, RZ, RZ ;  /* 0x000000ffff127224 */ /* 0x000fce00078e00ff */
.L_x_1981:
[----:B------:R-:W-:-:S13]  /*1f0b0*/  ISETP.NE.AND P0, PT, R7, RZ, PT ;  /* 0x000000ff0700720c */ /* 0x000fda0003f05270 */
[----:B------:R-:W0:Y:S01]  /*1f0c0*/  @!P0 S2R R3, SR_CgaCtaId ;  /* 0x0000000000038919 */ /* 0x000e220000008800 */
[----:B------:R-:W-:-:S04]  /*1f0d0*/  @!P0 MOV R2, 0x400 ;  /* 0x0000040000028802 */ /* 0x000fc80000000f00 */
[----:B0-----:R-:W-:-:S05]  /*1f0e0*/  @!P0 LEA R2, R3, R2, 0x18 ;  /* 0x0000000203028211 */ /* 0x001fca00078ec0ff */
[----:B------:R1:W-:Y:S01]  /*1f0f0*/  @!P0 STS.128 [R2+0x288d0], R16 ;  /* 0x0288d01002008388 */ /* 0x0003e20000000c00 */
[----:B------:R-:W-:Y:S06]  /*1f100*/  BAR.ARV 0x5, 0x180 ;  /* 0x0146000000007b1d */ /* 0x000fec0000002000 */
.L_x_1974:
[----:B------:R2:W-:Y:S01]  /*1f110*/  STL [R1+0x1c], RZ ;  /* 0x00001cff01007387 */ /* 0x0005e20000100800 */
[----:B------:R-:W-:Y:S01]  /*1f120*/  ULDC UR4, c[0x0][0xc3c] ;  /* 0x00030f0000047ab9 */ /* 0x000fe20000000800 */
[----:B------:R-:W-:Y:S01]  /*1f130*/  IMAD.MOV.U32 R28, RZ, RZ, 0x1 ;  /* 0x00000001ff1c7424 */ /* 0x000fe200078e00ff */
[----:B0-----:R-:W-:Y:S01]  /*1f140*/  ISETP.GE.AND P0, PT, R19, UR4, PT ;  /* 0x0000000413007c0c */ /* 0x001fe2000bf06270 */
[----:B------:R-:W-:-:S12]  /*1f150*/  IMAD.MOV.U32 R24, RZ, RZ, RZ ;  /* 0x000000ffff187224 */ /* 0x000fd800078e00ff */
[----:B--2---:R-:W-:Y:S05]  /*1f160*/  @P0 BRA `(.L_x_1982) ;  /* 0x0000006c00100947 */ /* 0x004fea0003800000 */
[----:B------:R-:W0:Y:S01]  /*1f170*/  S2UR UR5, SR_CgaCtaId ;  /* 0x00000000000579c3 */ /* 0x000e220000008800 */
[C---:B------:R-:W-:Y:S01]  /*1f180*/  IMAD.SHL.U32 R31, R0.reuse, 0x8, RZ ;  /* 0x00000008001f7824 */ /* 0x040fe200078e00ff */
[----:B------:R-:W-:Y:S01]  /*1f190*/  LOP3.LUT R4, R0, 0x7f, RZ, 0xc0, !PT ;  /* 0x0000007f00047812 */ /* 0x000fe200078ec0ff */
[----:B------:R-:W-:Y:S01]  /*1f1a0*/  UMOV UR4, 0x400 ;  /* 0x0000040000047882 */ /* 0x000fe20000000000 */
[----:B------:R2:W-:Y:S01]  /*1f1b0*/  STL [R1+0x1c], RZ ;  /* 0x00001cff01007387 */ /* 0x0005e20000100800 */
[----:B------:R-:W-:Y:S01]  /*1f1c0*/  BSSY B8, `(.L_x_1982) ;  /* 0x00006be000087945 */ /* 0x000fe20003800000 */
[C---:B------:R-:W-:Y:S01]  /*1f1d0*/  LOP3.LUT R3, R31.reuse, 0x1f8, RZ, 0xc0, !PT ;  /* 0x000001f81f037812 */ /* 0x040fe200078ec0ff */
[----:B------:R-:W-:Y:S01]  /*1f1e0*/  IMAD.SHL.U32 R35, R4, 0x8, RZ ;  /* 0x0000000804237824 */ /* 0x000fe200078e00ff */
[----:B------:R-:W-:Y:S01]  /*1f1f0*/  LOP3.LUT R31, R31, 0x38, RZ, 0xc0, !PT ;  /* 0x000000381f1f7812 */ /* 0x000fe200078ec0ff */
[----:B------:R-:W-:Y:S01]  /*1f200*/  IMAD.MOV.U32 R26, RZ, RZ, RZ ;  /* 0x000000ffff1a7224 */ /* 0x000fe200078e00ff */
[----:B-1----:R-:W-:Y:S01]  /*1f210*/  LOP3.LUT R2, R3, 0x38, R0, 0x78, !PT ;  /* 0x0000003803027812 */ /* 0x002fe200078e7800 */
[----:B------:R-:W-:Y:S01]  /*1f220*/  IMAD.SHL.U32 R0, R0, 0x10, RZ ;  /* 0x0000001000007824 */ /* 0x000fe200078e00ff */
[----:B------:R-:W-:Y:S01]  /*1f230*/  MOV R29, 0x1 ;  /* 0x00000001001d7802 */ /* 0x000fe20000000f00 */
[----:B------:R-:W-:Y:S01]  /*1f240*/  IMAD.MOV.U32 R24, RZ, RZ, RZ ;  /* 0x000000ffff187224 */ /* 0x000fe200078e00ff */
[----:B------:R-:W-:Y:S01]  /*1f250*/  LOP3.LUT R35, R2, 0x200, R35, 0xf8, !PT ;  /* 0x0000020002237812 */ /* 0x000fe200078ef823 */
[----:B------:R-:W-:Y:S01]  /*1f260*/  IMAD.MOV.U32 R28, RZ, RZ, 0x1 ;  /* 0x00000001ff1c7424 */ /* 0x000fe200078e00ff */
[----:B------:R-:W-:Y:S01]  /*1f270*/  SHF.R.U32.HI R2, RZ, 0x3, R4 ;  /* 0x00000003ff027819 */ /* 0x000fe20000011604 */
[----:B------:R-:W-:Y:S01]  /*1f280*/  ULOP3.LUT UR38, UR36, 0x2, URZ, 0xfc, !UPT ;  /* 0x0000000224267892 */ /* 0x000fe2000f8efc3f */
[----:B------:R-:W-:Y:S01]  /*1f290*/  LOP3.LUT R0, R0, 0x70, RZ, 0xc0, !PT ;  /* 0x0000007000007812 */ /* 0x000fe200078ec0ff */
[----:B------:R-:W-:Y:S01]  /*1f2a0*/  ULDC.64 UR40, c[0x0][0x198] ;  /* 0x0000660000287ab9 */ /* 0x000fe20000000a00 */
[----:B------:R-:W-:Y:S01]  /*1f2b0*/  LOP3.LUT R30, R31, 0x40, RZ, 0xfc, !PT ;  /* 0x000000401f1e7812 */ /* 0x000fe200078efcff */
[----:B------:R-:W-:Y:S01]  /*1f2c0*/  ULDC UR37, c[0x0][0xc] ;  /* 0x0000030000257ab9 */ /* 0x000fe20000000800 */
[----:B------:R-:W-:Y:S01]  /*1f2d0*/  LOP3.LUT R2, R2, R0, RZ, 0xfc, !PT ;  /* 0x0000000002027212 */ /* 0x000fe200078efcff */
[----:B0-----:R-:W-:-:S06]  /*1f2e0*/  ULEA UR4, UR5, UR4, 0x18 ;  /* 0x0000000405047291 */ /* 0x001fcc000f8ec03f */
[----:B------:R-:W-:-:S04]  /*1f2f0*/  IMAD.U32 R22, RZ, RZ, UR4 ;  /* 0x00000004ff167e24 */ /* 0x000fc8000f8e00ff */
[----:B------:R-:W-:-:S05]  /*1f300*/  IMAD R0, R35, 0x2, R22 ;  /* 0x0000000223007824 */ /* 0x000fca00078e0216 */
[----:B------:R2:W-:Y:S02]  /*1f310*/  STL [R1+0x8], R0 ;  /* 0x0000080001007387 */ /* 0x0005e40000100800 */
.L_x_2101:
[----:B------:R-:W-:Y:S05]  /*1f320*/  YIELD ;  /* 0x0000000000007946 */ /* 0x000fea0003800000 */
[----:B------:R-:W-:Y:S01]  /*1f330*/  ULDC.64 UR4, c[0x0][0xa28] ;  /* 0x00028a0000047ab9 */ /* 0x000fe20000000a00 */
[----:B------:R-:W-:Y:S01]  /*1f340*/  IMAD.MOV.U32 R10, RZ, RZ, RZ ;  /* 0x000000ffff0a7224 */ /* 0x000fe200078e00ff */
[----:B------:R-:W-:Y:S01]  /*1f350*/  ISETP.NE.U32.AND P0, PT, RZ, UR4, PT ;  /* 0x00000004ff007c0c */ /* 0x000fe2000bf05070 */
[----:B0-----:R-:W0:Y:S01]  /*1f360*/  LDC.64 R4, c[0x0][0xa00] ;  /* 0x00028000ff047b82 */ /* 0x001e220000000a00 */
[----:B------:R-:W-:Y:S01]  /*1f370*/  IMAD.MOV.U32 R8, RZ, RZ, RZ ;  /* 0x000000ffff087224 */ /* 0x000fe200078e00ff */
[----:B------:R-:W-:Y:S01]  /*1f380*/  ULDC.64 UR6, c[0x0][0xa10] ;  /* 0x0002840000067ab9 */ /* 0x000fe20000000a00 */
[----:B------:R-:W-:Y:S01]  /*1f390*/  ISETP.NE.AND.EX P0, PT, RZ, UR5, PT, P0 ;  /* 0x00000005ff007c0c */ /* 0x000fe2000bf05300 */
[----:B------:R-:W-:-:S12]  /*1f3a0*/  ULDC.64 UR4, c[0x0][0xa18] ;  /* 0x0002860000047ab9 */ /* 0x000fd80000000a00 */
[----:B-1----:R-:W1:Y:S02]  /*1f3b0*/  @P0 LDC.64 R2, c[0x0][0xa28] ;  /* 0x00028a00ff020b82 */ /* 0x002e640000000a00 */
[----:B-1----:R-:W-:-:S05]  /*1f3c0*/  @P0 IMAD.WIDE R2, R19, 0x4, R2 ;  /* 0x0000000413020825 */ /* 0x002fca00078e0202 */
[----:B------:R1:W3:Y:S01]  /*1f3d0*/  @P0 LDG.E R10, desc[UR52][R2.64] ;  /* 0x00000034020a0981 */ /* 0x0002e2000c1e1900 */
[----:B------:R-:W-:Y:S01]  /*1f3e0*/  ISETP.NE.U32.AND P0, PT, RZ, UR4, PT ;  /* 0x00000004ff007c0c */ /* 0x000fe2000bf05070 */
[----:B0-----:R-:W-:Y:S01]  /*1f3f0*/  IMAD.WIDE R4, R19, 0x4, R4 ;  /* 0x0000000413047825 */ /* 0x001fe200078e0204 */
[----:B------:R-:W-:Y:S02]  /*1f400*/  ISETP.NE.U32.AND P1, PT, RZ, UR6, PT ;  /* 0x00000006ff007c0c */ /* 0x000fe4000bf25070 */
[----:B------:R-:W-:Y:S01]  /*1f410*/  ISETP.NE.AND.EX P2, PT, RZ, UR5, PT, P0 ;  /* 0x00000005ff007c0c */ /* 0x000fe2000bf45300 */
[----:B------:R-:W-:Y:S01]  /*1f420*/  ULDC.64 UR4, c[0x0][0xa00] ;  /* 0x0002800000047ab9 */ /* 0x000fe20000000a00 */
[----:B------:R-:W-:Y:S01]  /*1f430*/  ISETP.NE.AND.EX P1, PT, RZ, UR7, PT, P1 ;  /* 0x00000007ff007c0c */ /* 0x000fe2000bf25310 */
[----:B--2---:R-:W-:Y:S01]  /*1f440*/  IMAD.MOV.U32 R0, RZ, RZ, RZ ;  /* 0x000000ffff007224 */ /* 0x004fe200078e00ff */
[----:B------:R-:W-:Y:S01]  /*1f450*/  ISETP.NE.U32.AND P0, PT, RZ, UR4, PT ;  /* 0x00000004ff007c0c */ /* 0x000fe2000bf05070 */
[----:B-1----:R-:W0:Y:S03]  /*1f460*/  LDC.64 R2, c[0x0][0xa10] ;  /* 0x00028400ff027b82 */ /* 0x002e260000000a00 */
[----:B------:R-:W-:-:S05]  /*1f470*/  ISETP.NE.AND.EX P0, PT, RZ, UR5, PT, P0 ;  /* 0x00000005ff007c0c */ /* 0x000fca000bf05300 */
[----:B------:R-:W1:Y:S08]  /*1f480*/  @P2 LDC.64 R6, c[0x0][0xa18] ;  /* 0x00028600ff062b82 */ /* 0x000e700000000a00 */
[----:B------:R-:W2:Y:S01]  /*1f490*/  @P0 LDG.E R8, desc[UR52][R4.64] ;  /* 0x0000003404080981 */ /* 0x000ea2000c1e1900 */
[----:B0-----:R-:W-:-:S05]  /*1f4a0*/  IMAD.WIDE R2, R19, 0x4, R2 ;  /* 0x0000000413027825 */ /* 0x001fca00078e0202 */
[----:B------:R-:W5:Y:S01]  /*1f4b0*/  @P1 LDG.E R0, desc[UR52][R2.64] ;  /* 0x0000003402001981 */ /* 0x000f62000c1e1900 */
[----:B------:R-:W-:Y:S02]  /*1f4c0*/  ULDC UR4, c[0x0][0x288] ;  /* 0x0000a20000047ab9 */ /* 0x000fe40000000800 */
[----:B------:R-:W-:Y:S01]  /*1f4d0*/  MOV R33, UR4 ;  /* 0x0000000400217c02 */ /* 0x000fe20008000f00 */
[----:B------:R-:W-:Y:S02]  /*1f4e0*/  ULDC.64 UR4, c[0x0][0x418] ;  /* 0x0001060000047ab9 */ /* 0x000fe40000000a00 */
[----:B------:R-:W-:-:S03]  /*1f4f0*/  UISETP.NE.U32.AND UP0, UPT, UR4, URZ, UPT ;  /* 0x0000003f0400728c */ /* 0x000fc6000bf05070 */
[----:B------:R-:W-:Y:S01]  /*1f500*/  ULDC UR4, c[0x0][0x424] ;  /* 0x0001090000047ab9 */ /* 0x000fe20000000800 */
[----:B------:R-:W-:Y:S01]  /*1f510*/  UISETP.NE.AND.EX UP0, UPT, UR5, URZ, UPT, UP0 ;  /* 0x0000003f0500728c */ /* 0x000fe2000bf05300 */
[----:B-1----:R-:W-:Y:S02]  /*1f520*/  @P2 IMAD.WIDE R6, R19, 0x4, R6 ;  /* 0x0000000413062825 */ /* 0x002fe400078e0206 */
[----:B------:R-:W-:Y:S01]  /*1f530*/  ULDC UR5, c[0x0][0x2f0] ;  /* 0x0000bc0000057ab9 */ /* 0x000fe20000000800 */
[----:B------:R-:W-:Y:S02]  /*1f540*/  USEL UR4, UR4, 0x1, UP0 ;  /* 0x0000000104047887 */ /* 0x000fe40008000000 */
[----:B------:R0:W5:Y:S02]  /*1f550*/  @P2 LDG.E R33, desc[UR52][R6.64] ;  /* 0x0000003406212981 */ /* 0x000164000c1e1900 */
[----:B------:R-:W-:-:S03]  /*1f560*/  UIMAD UR4, UR4, UR5, URZ ;  /* 0x00000005040472a4 */ /* 0x000fc6000f8e023f */
[----:B------:R-:W-:-:S03]  /*1f570*/  ULDC UR5, c[0x0][0x348] ;  /* 0x0000d20000057ab9 */ /* 0x000fc60000000800 */
[----:B------:R-:W-:Y:S02]  /*1f580*/  IMAD.U32 R9, RZ, RZ, UR4 ;  /* 0x00000004ff097e24 */ /* 0x000fe4000f8e00ff */
[----:B0-----:R-:W-:Y:S01]  /*1f590*/  IMAD.U32 R7, RZ, RZ, UR5 ;  /* 0x00000005ff077e24 */ /* 0x001fe2000f8e00ff */
[----:B---3--:R0:W-:Y:S04]  /*1f5a0*/  STL [R1], R10 ;  /* 0x0000000a01007387 */ /* 0x0081e80000100800 */
[----:B--2---:R0:W-:Y:S01]  /*1f5b0*/  STL [R1+0xc], R8 ;  /* 0x00000c0801007387 */ /* 0x0041e20000100800 */
[----:B------:R-:W-:Y:S05]  /*1f5c0*/  @P2 BRA `(.L_x_1983) ;  /* 0x0000000000102947 */ /* 0x000fea0003800000 */
[----:B------:R-:W-:Y:S05]  /*1f5d0*/  @!P0 BRA `(.L_x_1983) ;  /* 0x00000000000c8947 */ /* 0x000fea0003800000 */
[----:B------:R-:W2:Y:S04]  /*1f5e0*/  LDG.E R6, desc[UR52][R4.64] ;  /* 0x0000003404067981 */ /* 0x000ea8000c1e1900 */
[----:B-----5:R-:W2:Y:S02]  /*1f5f0*/  LDG.E R33, desc[UR52][R4.64+0x4] ;  /* 0x0000043404217981 */ /* 0x020ea4000c1e1900 */
[----:B--2---:R-:W-:-:S07]  /*1f600*/  IMAD.IADD R33, R33, 0x1, -R6 ;  /* 0x0000000121217824 */ /* 0x004fce00078e0a06 */
.L_x_1983:
[----:B------:R-:W-:Y:S01]  /*1f610*/  ULDC.64 UR4, c[0x0][0xa20] ;  /* 0x0002880000047ab9 */ /* 0x000fe20000000a00 */
[C---:B------:R-:W-:Y:S02]  /*1f620*/  LOP3.LUT R4, R18.reuse, 0xff000000, RZ, 0xc0, !PT ;  /* 0xff00000012047812 */ /* 0x040fe400078ec0ff */
[----:B------:R-:W-:Y:S02]  /*1f630*/  ISETP.NE.U32.AND P0, PT, RZ, UR4, PT ;  /* 0x00000004ff007c0c */ /* 0x000fe4000bf05070 */
[----:B------:R-:W-:Y:S02]  /*1f640*/  SHF.R.U32.HI R5, RZ, 0x8, R4 ;  /* 0x00000008ff057819 */ /* 0x000fe40000011604 */
[----:B------:R-:W-:Y:S02]  /*1f650*/  ISETP.NE.AND.EX P0, PT, RZ, UR5, PT, P0 ;  /* 0x00000005ff007c0c */ /* 0x000fe4000bf05300 */
[C---:B------:R-:W-:Y:S02]  /*1f660*/  LOP3.LUT R6, R18.reuse, 0xff0000, RZ, 0xc0, !PT ;  /* 0x00ff000012067812 */ /* 0x040fe400078ec0ff */
[----:B------:R-:W-:-:S02]  /*1f670*/  LOP3.LUT R18, R18, 0xffff, RZ, 0xc0, !PT ;  /* 0x0000ffff12127812 */ /* 0x000fc400078ec0ff */
[----:B------:R-:W-:-:S07]  /*1f680*/  LEA.HI R6, R6, R5, RZ, 0x10 ;  /* 0x0000000506067211 */ /* 0x000fce00078f80ff */
[----:B------:R-:W-:Y:S05]  /*1f690*/  @!P0 BRA `(.L_x_1984) ;  /* 0x0000000000108947 */ /* 0x000fea0003800000 */
[----:B------:R-:W1:Y:S02]  /*1f6a0*/  LDC.64 R4, c[0x0][0xa20] ;  /* 0x00028800ff047b82 */ /* 0x000e640000000a00 */
[----:B-1----:R-:W-:-:S05]  /*1f6b0*/  IMAD.WIDE R4, R19, 0x4, R4 ;  /* 0x0000000413047825 */ /* 0x002fca00078e0204 */
[----:B------:R1:W5:Y:S01]  /*1f6c0*/  LDG.E R9, desc[UR52][R4.64] ;  /* 0x0000003404097981 */ /* 0x000362000c1e1900 */
[----:B------:R-:W-:Y:S05]  /*1f6d0*/  BRA `(.L_x_1985) ;  /* 0x0000000000247947 */ /* 0x000fea0003800000 */
.L_x_1984:
        /* <DEDUP_REMOVED lines=9> */
.L_x_1985:
[----:B-1----:R-:W2:Y:S01]  /*1f770*/  @P1 LDG.E R5, desc[UR52][R2.64] ;  /* 0x0000003402051981 */ /* 0x002ea2000c1e1900 */
[----:B0-----:R-:W0:Y:S03]  /*1f780*/  LDC R8, c[0x0][0x448] ;  /* 0x00011200ff087b82 */ /* 0x001e260000000800 */
[----:B------:R1:W2:Y:S01]  /*1f790*/  @P1 LDG.E R4, desc[UR52][R2.64+0x4] ;  /* 0x0000043402041981 */ /* 0x0002a2000c1e1900 */
[----:B------:R-:W-:Y:S02]  /*1f7a0*/  IMAD.SHL.U32 R27, R17, 0x80, RZ ;  /* 0x00000080111b7824 */ /* 0x000fe400078e00ff */
[----:B-----5:R-:W-:Y:S02]  /*1f7b0*/  IMAD.IADD R9, R9, 0x1, -R10 ;  /* 0x0000000109097824 */ /* 0x020fe400078e0a0a */
[----:B------:R-:W-:Y:S01]  /*1f7c0*/  VIADD R11, R27, 0x7f ;  /* 0x0000007f1b0b7836 */ /* 0x000fe20000000000 */
[----:B-1----:R-:W1:Y:S01]  /*1f7d0*/  LDC.64 R2, c[0x0][0x9e0] ;  /* 0x00027800ff027b82 */ /* 0x002e620000000a00 */
[----:B0-----:R-:W-:-:S13]  /*1f7e0*/  ISETP.NE.AND P2, PT, R8, 0x1, PT ;  /* 0x000000010800780c */ /* 0x001fda0003f45270 */
[----:B------:R-:W0:Y:S01]  /*1f7f0*/  @P2 LDC R8, c[0x0][0x44c] ;  /* 0x00011300ff082b82 */ /* 0x000e220000000800 */
[----:B-1----:R-:W-:-:S07]  /*1f800*/  ISETP.GE.AND P3, PT, R3, 0x1, PT ;  /* 0x000000010300780c */ /* 0x002fce0003f66270 */
[----:B------:R-:W1:Y:S01]  /*1f810*/  @P2 LDC R13, c[0x0][0x450] ;  /* 0x00011400ff0d2b82 */ /* 0x000e620000000800 */
[----:B--2---:R-:W-:Y:S02]  /*1f820*/  @P1 IMAD.IADD R7, R4, 0x1, -R5 ;  /* 0x0000000104071824 */ /* 0x004fe400078e0a05 */
[----:B0-----:R-:W-:-:S03]  /*1f830*/  @P2 IMAD.HI.U32 R4, R11, R8, RZ ;  /* 0x000000080b042227 */ /* 0x001fc600078e00ff */
[----:B------:R-:W-:Y:S02]  /*1f840*/  IADD3 R36, R9, R7, RZ ;  /* 0x0000000709247210 */ /* 0x000fe40007ffe0ff */
[----:B-1----:R-:W-:Y:S02]  /*1f850*/  @P2 SHF.R.U32.HI R11, RZ, R13, R4 ;  /* 0x0000000dff0b2219 */ /* 0x002fe40000011604 */
[C---:B------:R-:W-:Y:S01]  /*1f860*/  IADD3 R10, R36.reuse, 0x1, -R33 ;  /* 0x00000001240a7810 */ /* 0x040fe20007ffe821 */
[----:B------:R-:W-:-:S04]  /*1f870*/  VIADD R4, R36, 0x7f ;  /* 0x0000007f24047836 */ /* 0x000fc80000000000 */
[----:B------:R-:W-:Y:S01]  /*1f880*/  IMAD.IADD R11, R10, 0x1, R11 ;  /* 0x000000010a0b7824 */ /* 0x000fe200078e020b */
[----:B------:R-:W-:-:S03]  /*1f890*/  SHF.R.S32.HI R5, RZ, 0x1f, R4 ;  /* 0x0000001fff057819 */ /* 0x000fc60000011404 */
[----:B------:R-:W-:Y:S01]  /*1f8a0*/  IMAD.IADD R2, R11, 0x1, R2 ;  /* 0x000000010b027824 */ /* 0x000fe200078e0202 */
[----:B------:R-:W-:-:S04]  /*1f8b0*/  LEA.HI R5, R5, R4, RZ, 0x7 ;  /* 0x0000000405057211 */ /* 0x000fc800078f38ff */
[----:B------:R-:W-:Y:S01]  /*1f8c0*/  SHF.R.S32.HI R17, RZ, 0x7, R5 ;  /* 0x00000007ff117819 */ /* 0x000fe20000011405 */
        /* <DEDUP_REMOVED lines=12> */
.L_x_1988:
[----:B------:R-:W-:-:S13]  /*1f990*/  ISETP.NE.AND P0, PT, R3, 0x1, PT ;  /* 0x000000010300780c */ /* 0x000fda0003f05270 */
[----:B------:R-:W0:Y:S02]  /*1f9a0*/  @P0 LDC.64 R4, c[0x0][0x9e8] ;  /* 0x00027a00ff040b82 */ /* 0x000e240000000a00 */
[----:B0-----:R-:W-:-:S05]  /*1f9b0*/  @P0 IMAD.HI.U32 R4, R8, R4, RZ ;  /* 0x0000000408040227 */ /* 0x001fca00078e00ff */
[----:B------:R-:W-:-:S07]  /*1f9c0*/  @P0 SHF.R.U32.HI R8, RZ, R5, R4 ;  /* 0x00000005ff080219 */ /* 0x000fce0000011604 */
.L_x_1989:
[----:B------:R-:W-:Y:S05]  /*1f9d0*/  BSYNC B0 ;  /* 0x0000000000007941 */ /* 0x000fea0003800000 */
.L_x_1987:
[----:B------:R-:W-:-:S05]  /*1f9e0*/  IMAD R5, R8, R3, R3 ;  /* 0x0000000308057224 */ /* 0x000fca00078e0203 */
[----:B------:R-:W-:-:S07]  /*1f9f0*/  VIMNMX R2, R2, R5, PT ;  /* 0x0000000502027248 */ /* 0x000fce0003fe0100 */
.L_x_1986:
[----:B------:R-:W0:Y:S01]  /*1fa00*/  @P2 LDC R4, c[0x0][0x44c] ;  /* 0x00011300ff042b82 */ /* 0x000e220000000800 */
[----:B------:R-:W-:Y:S01]  /*1fa10*/  VIADD R2, R2, 0x7f ;  /* 0x0000007f02027836 */ /* 0x000fe20000000000 */
[----:B------:R-:W-:Y:S01]  /*1fa20*/  ULDC UR4, c[0x0][0x9dc] ;  /* 0x0002770000047ab9 */ /* 0x000fe20000000800 */
[----:B------:R-:W-:Y:S02]  /*1fa30*/  IMAD.MOV.U32 R5, RZ, RZ, R27 ;  /* 0x000000ffff057224 */ /* 0x000fe400078e001b */
[----:B------:R-:W-:-:S03]  /*1fa40*/  IMAD.IADD R8, R36, 0x1, -R33 ;  /* 0x0000000124087824 */ /* 0x000fc600078e0a21 */
[----:B------:R-:W1:Y:S01]  /*1fa50*/  @P2 LDC R11, c[0x0][0x450] ;  /* 0x00011400ff0b2b82 */ /* 0x000e620000000800 */
[----:B0-----:R-:W-:-:S05]  /*1fa60*/  @P2 IMAD.HI.U32 R4, R27, R4, RZ ;  /* 0x000000041b042227 */ /* 0x001fca00078e00ff */
[----:B-1----:R-:W-:Y:S02]  /*1fa70*/  @P2 SHF.R.U32.HI R5, RZ, R11, R4 ;  /* 0x0000000bff052219 */ /* 0x002fe40000011604 */
[----:B------:R-:W-:Y:S02]  /*1fa80*/  SHF.R.S32.HI R11, RZ, 0x1f, R2 ;  /* 0x0000001fff0b7819 */ /* 0x000fe40000011402 */
[----:B------:R-:W-:Y:S02]  /*1fa90*/  IADD3 R12, R8, R5, RZ ;  /* 0x00000005080c7210 */ /* 0x000fe40007ffe0ff */
[----:B------:R-:W-:-:S04]  /*1faa0*/  LEA.HI R11, R11, R2, RZ, 0x7 ;  /* 0x000000020b0b7211 */ /* 0x000fc800078f38ff */
[----:B------:R-:W-:-:S04]  /*1fab0*/  SHF.R.S32.HI R2, RZ, 0x7, R11 ;  /* 0x00000007ff027819 */ /* 0x000fc8000001140b */
[----:B------:R-:W-:Y:S01]  /*1fac0*/  VIMNMX R11, R17, R2, PT ;  /* 0x00000002110b7248 */ /* 0x000fe20003fe0100 */
        /* <DEDUP_REMOVED lines=12> */
.L_x_1992:
[----:B------:R-:W-:-:S13]  /*1fb90*/  ISETP.NE.AND P0, PT, R3, 0x1, PT ;  /* 0x000000010300780c */ /* 0x000fda0003f05270 */
[----:B------:R-:W0:Y:S02]  /*1fba0*/  @P0 LDC.64 R4, c[0x0][0x9e8] ;  /* 0x00027a00ff040b82 */ /* 0x000e240000000a00 */
[----:B0-----:R-:W-:-:S05]  /*1fbb0*/  @P0 IMAD.HI.U32 R4, R12, R4, RZ ;  /* 0x000000040c040227 */ /* 0x001fca00078e00ff */
[----:B------:R-:W-:-:S07]  /*1fbc0*/  @P0 SHF.R.U32.HI R12, RZ, R5, R4 ;  /* 0x00000005ff0c0219 */ /* 0x000fce0000011604 */
.L_x_1993:
[----:B------:R-:W-:Y:S05]  /*1fbd0*/  BSYNC B0 ;  /* 0x0000000000007941 */ /* 0x000fea0003800000 */
.L_x_1991:
[----:B------:R-:W-:-:S05]  /*1fbe0*/  IMAD R3, R12, R3, RZ ;  /* 0x000000030c037224 */ /* 0x000fca00078e02ff */
[----:B------:R-:W-:-:S07]  /*1fbf0*/  VIMNMX R2, R2, R3, !PT ;  /* 0x0000000302027248 */ /* 0x000fce0007fe0100 */
.L_x_1990:
[----:B------:R-:W-:Y:S01]  /*1fc00*/  SHF.R.S32.HI R3, RZ, 0x1f, R2 ;  /* 0x0000001fff037819 */ /* 0x000fe20000011402 */
[----:B------:R-:W-:Y:S01]  /*1fc10*/  BSSY B0, `(.L_x_1994) ;  /* 0x0000027000007945 */ /* 0x000fe20003800000 */
[----:B------:R-:W-:Y:S02]  /*1fc20*/  LOP3.LUT R37, R6, 0xff, RZ, 0xc0, !PT ;  /* 0x000000ff06257812 */ /* 0x000fe400078ec0ff */
[----:B------:R-:W-:Y:S01]  /*1fc30*/  LEA.HI R3, R3, R2, RZ, 0x7 ;  /* 0x0000000203037211 */ /* 0x000fe200078f38ff */
[----:B------:R-:W-:Y:S01]  /*1fc40*/  IMAD.MOV.U32 R2, RZ, RZ, RZ ;  /* 0x000000ffff027224 */ /* 0x000fe200078e00ff */
[----:B------:R-:W-:Y:S02]  /*1fc50*/  SHF.R.U32.HI R6, RZ, 0x10, R6 ;  /* 0x00000010ff067819 */ /* 0x000fe40000011606 */
[----:B------:R-:W-:-:S04]  /*1fc60*/  SHF.R.S32.HI R3, RZ, 0x7, R3 ;  /* 0x00000007ff037819 */ /* 0x000fc80000011403 */
[----:B------:R-:W-:-:S04]  /*1fc70*/  VIMNMX R4, RZ, R3, !PT ;  /* 0x00000003ff047248 */ /* 0x000fc80007fe0100 */
[----:B------:R-:W-:-:S13]  /*1fc80*/  ISETP.GT.AND P0, PT, R11, R4, PT ;  /* 0x000000040b00720c */ /* 0x000fda0003f04270 */
[----:B------:R-:W-:Y:S05]  /*1fc90*/  @!P0 BRA `(.L_x_1995) ;  /* 0x0000000000788947 */ /* 0x000fea0003800000 */
[----:B------:R-:W-:Y:S01]  /*1fca0*/  ISETP.NE.AND P0, PT, R6, RZ, PT ;  /* 0x000000ff0600720c */ /* 0x000fe20003f05270 */
[----:B------:R-:W-:-:S03]  /*1fcb0*/  ULDC UR4, c[0x0][0x9f0] ;  /* 0x00027c0000047ab9 */ /* 0x000fc60000000800 */
[----:B------:R-:W-:-:S04]  /*1fcc0*/  SEL R5, R6, UR4, P0 ;  /* 0x0000000406057c07 */ /* 0x000fc80008000000 */
[----:B------:R-:W-:Y:S02]  /*1fcd0*/  IABS R13, R5 ;  /* 0x00000005000d7213 */ /* 0x000fe40000000000 */
[----:B------:R-:W-:Y:S02]  /*1fce0*/  IADD3 R12, R5, -0x1, R11 ;  /* 0xffffffff050c7810 */ /* 0x000fe40007ffe00b */
[----:B------:R-:W0:Y:S03]  /*1fcf0*/  I2F.RP R2, R13 ;  /* 0x0000000d00027306 */ /* 0x000e260000209400 */
[----:B------:R-:W-:-:S05]  /*1fd00*/  IMAD.IADD R12, R12, 0x1, -R4 ;  /* 0x000000010c0c7824 */ /* 0x000fca00078e0a04 */
        /* <DEDUP_REMOVED lines=11> */
[----:B------:R-:W-:-:S04]  /*1fdc0*/  IMAD.HI.U32 R14, R14, R2, RZ ;  /* 0x000000020e0e7227 */ /* 0x000fc800078e00ff */
[----:B------:R-:W-:-:S04]  /*1fdd0*/  IMAD.MOV R3, RZ, RZ, -R3 ;  /* 0x000000ffff037224 */ /* 0x000fc800078e0a03 */
        /* <DEDUP_REMOVED lines=10> */
.L_x_1995:
[----:B------:R-:W-:Y:S05]  /*1fe80*/  BSYNC B0 ;  /* 0x0000000000007941 */ /* 0x000fea0003800000 */
.L_x_1994:
[-C--:B------:R-:W-:Y:S01]  /*1fe90*/  IMAD R4, R37, R2.reuse, R4 ;  /* 0x0000000225047224 */ /* 0x080fe200078e0204 */
        /* <DEDUP_REMOVED lines=8> */
[----:B------:R-:W-:-:S05]  /*1ff20*/  @P0 VIADD R2, R7, 0x7f ;  /* 0x0000007f07020836 */ /* 0x000fca0000000000 */
        /* <DEDUP_REMOVED lines=14> */
.L_x_2253:
[----:B-1----:R-:W-:Y:S02]  /*20010*/  ISETP.NE.AND P0, PT, R14, RZ, PT ;  /* 0x000000ff0e00720c */ /* 0x002fe40003f05270 */
[----:B------:R-:W-:-:S11]  /*20020*/  PLOP3.LUT P6, PT, PT, PT, PT, 0x8, 0x0 ;  /* 0x000000000000781c */ /* 0x000fd60003fce170 */
[----:B------:R-:W-:Y:S05]  /*20030*/  @P0 BRA `(.L_x_1999) ;  /* 0x00000000000c0947 */ /* 0x000fea0003800000 */
[----:B------:R-:W-:-:S03]  /*20040*/  UMOV UR4, 0xffffffff ;  /* 0xffffffff00047882 */ /* 0x000fc60000000000 */
[----:B------:R-:W-:Y:S05]  /*20050*/  BRA.DIV UR4, `(.L_x_2000) ;  /* 0x00000092044c7947 */ /* 0x000fea000b800000 */
[----:B------:R-:W-:-:S13]  /*20060*/  ELECT P6, URZ, PT ;  /* 0x00000000003f782f */ /* 0x000fda00038c0000 */
.L_x_1999:
[----:B0-----:R-:W2:Y:S01]  /*20070*/  LDL R3, [R1+0x1c] ;  /* 0x00001c0001037983 */ /* 0x001ea20000100800 */
[----:B------:R-:W-:Y:S01]  /*20080*/  BSSY B1, `(.L_x_2001) ;  /* 0x0000008000017945 */ /* 0x000fe20003800000 */
[----:B--2---:R-:W-:-:S05]  /*20090*/  VIADD R3, R3, 0x1 ;  /* 0x0000000103037836 */ /* 0x004fca0000000000 */
[----:B------:R-:W-:-:S04]  /*200a0*/  LEA.HI R7, R3, R3, RZ, 0x1 ;  /* 0x0000000303077211 */ /* 0x000fc800078f08ff */
[----:B------:R-:W-:-:S04]  /*200b0*/  LOP3.LUT R12, R7, 0xfffffffe, RZ, 0xc0, !PT ;  /* 0xfffffffe070c7812 */ /* 0x000fc800078ec0ff */
[----:B------:R-:W-:-:S04]  /*200c0*/  IADD3 R3, R3, -R12, RZ ;  /* 0x8000000c03037210 */ /* 0x000fc80007ffe0ff */
[----:B------:R-:W-:-:S04]  /*200d0*/  SHF.L.U32 R3, R3, 0x1f, RZ ;  /* 0x0000001f03037819 */ /* 0x000fc800000006ff */
[----:B------:R-:W0:Y:S02]  /*200e0*/  SYNCS.PHASECHK.TRANS64.TRYWAIT P0, [R22+URZ+0x28820], R3 ;  /* 0x02882003160075a7 */ /* 0x000e24000800017f */
[----:B0-----:R-:W-:Y:S05]  /*200f0*/  @!P0 BRA `(.L_x_2002) ;  /* 0x0000009000448947 */ /* 0x001fea0003800000 */
.L_x_2256:
[----:B------:R-:W-:Y:S05]  /*20100*/  BSYNC B1 ;  /* 0x0000000000017941 */ /* 0x000fea0003800000 */
.L_x_2001:
[----:B------:R-:W-:Y:S04]  /*20110*/  BSSY B1, `(.L_x_2003) ;  /* 0x000006e000017945 */ /* 0x000fe80003800000 */
[----:B------:R-:W-:Y:S05]  /*20120*/  @!P6 BRA `(.L_x_2004) ;  /* 0x0000000400b0e947 */ /* 0x000fea0003800000 */
[----:B0-----:R-:W-:Y:S01]  /*20130*/  IMAD R3, R26, 0x8, R22 ;  /* 0x000000081a037824 */ /* 0x001fe200078e0216 */
[----:B------:R-:W-:Y:S01]  /*20140*/  SHF.L.U32 R7, R29, 0x1f, RZ ;  /* 0x0000001f1d077819 */ /* 0x000fe200000006ff */
[----:B------:R-:W0:Y:S01]  /*20150*/  S2R R9, SR_TID.X ;  /* 0x0000000000097919 */ /* 0x000e220000002100 */
[----:B------:R-:W-:Y:S02]  /*20160*/  BSSY B2, `(.L_x_2005) ;  /* 0x0000005000027945 */ /* 0x000fe40003800000 */
[----:B------:R-:W1:Y:S01]  /*20170*/  SYNCS.PHASECHK.TRANS64.TRYWAIT P0, [R3+URZ+0x288a0], R7 ;  /* 0x0288a007030075a7 */ /* 0x000e62000800017f */
[----:B0-----:R-:W-:-:S04]  /*20180*/  LOP3.LUT R9, R9, 0x7f, RZ, 0xc0, !PT ;  /* 0x0000007f09097812 */ /* 0x001fc800078ec0ff */
[----:B------:R-:W-:Y:S01]  /*20190*/  ISETP.NE.AND P1, PT, R9, RZ, PT ;  /* 0x000000ff0900720c */ /* 0x000fe20003f25270 */
[----:B-1----:R-:W-:-:S12]  /*201a0*/  @!P0 BRA `(.L_x_2006) ;  /* 0x00000090002c8947 */ /* 0x002fd80003800000 */
.L_x_2257:
[----:B------:R-:W-:Y:S05]  /*201b0*/  BSYNC B2 ;  /* 0x0000000000027941 */ /* 0x000fea0003800000 */
.L_x_2005:
[----:B------:R-:W-:Y:S04]  /*201c0*/  BSSY B2, `(.L_x_2007) ;  /* 0x0000009000027945 */ /* 0x000fe80003800000 */
[----:B------:R-:W-:Y:S05]  /*201d0*/  @P1 BRA `(.L_x_2008) ;  /* 0x00000000001c1947 */ /* 0x000fea0003800000 */
[----:B------:R-:W1:Y:S01]  /*201e0*/  S2R R9, SR_TID.X ;  /* 0x0000000000097919 */ /* 0x000e620000002100 */
[----:B------:R-:W-:-:S04]  /*201f0*/  IMAD.MOV.U32 R12, RZ, RZ, 0x8000 ;  /* 0x00008000ff0c7424 */ /* 0x000fc800078e00ff */
[----:B------:R2:W-:Y:S01]  /*20200*/  SYNCS.ARRIVE.TRANS64 RZ, [R3+URZ+0x28890], R12 ;  /* 0x0288900c03ff79a7 */ /* 0x0005e2000800003f */
[----:B-1----:R-:W-:-:S04]  /*20210*/  LOP3.LUT R9, R9, 0x1f, RZ, 0xc0, !PT ;  /* 0x0000001f09097812 */ /* 0x002fc800078ec0ff */
[----:B------:R-:W-:-:S13]  /*20220*/  ISETP.NE.AND P0, PT, R9, RZ, PT ;  /* 0x000000ff0900720c */ /* 0x000fda0003f05270 */
[----:B--2---:R-:W-:Y:S05]  /*20230*/  @!P0 BRA `(.L_x_2008) ;  /* 0x0000000000048947 */ /* 0x004fea0003800000 */
[----:B------:R-:W-:Y:S01]  /*20240*/  BPT.TRAP 0x1 ;  /* 0x000000040000795c */ /* 0x000fe20000300000 */
.L_x_2008:
[----:B------:R-:W-:Y:S05]  /*20250*/  BSYNC B2 ;  /* 0x0000000000027941 */ /* 0x000fea0003800000 */
.L_x_2007:
[----:B------:R-:W-:Y:S01]  /*20260*/  IMAD.MOV.U32 R20, RZ, RZ, RZ ;  /* 0x000000ffff147224 */ /* 0x000fe200078e00ff */
[----:B------:R-:W-:Y:S01]  /*20270*/  UIADD3 UR4, UP0, UR40, 0x570, URZ ;  /* 0x0000057028047890 */ /* 0x000fe2000ff1e03f */
[----:B------:R-:W-:Y:S01]  /*20280*/  IMAD R11, R26, 0x8000, R22 ;  /* 0x000080001a0b7824 */ /* 0x000fe200078e0216 */
[----:B------:R-:W-:Y:S01]  /*20290*/  PLOP3.LUT P0, PT, PT, PT, PT, 0x80, 0x0 ;  /* 0x000000000000781c */ /* 0x000fe20003f0f070 */
[----:B------:R-:W-:Y:S01]  /*202a0*/  IMAD R9, R2, 0x80, R0 ;  /* 0x0000008002097824 */ /* 0x000fe200078e0200 */
[----:B------:R-:W-:Y:S01]  /*202b0*/  R2UR UR10, R20 ;  /* 0x00000000140a72ca */ /* 0x000fe200000e0000 */
[----:B------:R-:W-:Y:S01]  /*202c0*/  IMAD.SHL.U32 R12, R26, 0x4000, RZ ;  /* 0x000040001a0c7824 */ /* 0x000fe200078e00ff */
[----:B------:R-:W-:Y:S01]  /*202d0*/  IADD3 R14, R11, 0x18400, RZ ;  /* 0x000184000b0e7810 */ /* 0x000fe20007ffe0ff */
[----:B------:R-:W-:Y:S01]  /*202e0*/  VIADD R9, R9, 0xffffff80 ;  /* 0xffffff8009097836 */ /* 0x000fe20000000000 */
[----:B------:R-:W-:Y:S01]  /*202f0*/  UIADD3.X UR5, URZ, UR41, URZ, UP0, !UPT ;  /* 0x000000293f057290 */ /* 0x000fe200087fe43f */
[----:B------:R-:W-:Y:S01]  /*20300*/  VIADD R13, R3, 0x28890 ;  /* 0x00028890030d7836 */ /* 0x000fe20000000000 */
[----:B------:R-:W-:Y:S01]  /*20310*/  UMOV UR6, 0x0 ;  /* 0x0000000000067882 */ /* 0x000fe20000000000 */
[----:B------:R-:W-:-:S09]  /*20320*/  UMOV UR7, 0x12f00000 ;  /* 0x12f0000000077882 */ /* 0x000fd20000000000 */
.L_x_2009:
        /* <DEDUP_REMOVED lines=10> */
[----:B------:R-:W-:Y:S01]  /*203d0*/  IMAD.MOV.U32 R21, RZ, RZ, 0x40 ;  /* 0x00000040ff157424 */ /* 0x000fe200078e00ff */
[----:B------:R-:W-:Y:S01]  /*203e0*/  PLOP3.LUT P0, PT, PT, PT, PT, 0x80, 0x0 ;  /* 0x000000000000781c */ /* 0x000fe20003f0f070 */
[----:B------:R-:W-:Y:S01]  /*203f0*/  VIADD R11, R11, 0x1c400 ;  /* 0x0001c4000b0b7836 */ /* 0x000fe20000000000 */
[----:B------:R-:W-:Y:S01]  /*20400*/  UMOV UR6, 0x0 ;  /* 0x0000000000067882 */ /* 0x000fe20000000000 */
[----:B------:R-:W-:Y:S01]  /*20410*/  UMOV UR7, 0x12f00000 ;  /* 0x12f0000000077882 */ /* 0x000fe20000000000 */
[----:B------:R-:W-:-:S15]  /*20420*/  R2UR UR10, R21 ;  /* 0x00000000150a72ca */ /* 0x000fde00000e0000 */
.L_x_2010:
        /* <DEDUP_REMOVED lines=10> */
[----:B------:R-:W1:Y:S01]  /*204d0*/  SYNCS.PHASECHK.TRANS64.TRYWAIT P0, [R3+URZ+0x288c0], R7 ;  /* 0x0288c007030075a7 */ /* 0x000e62000800017f */
[----:B------:R-:W-:Y:S04]  /*204e0*/  BSSY B2, `(.L_x_2011) ;  /* 0x0000002000027945 */ /* 0x000fe80003800000 */
[----:B-1----:R-:W-:Y:S05]  /*204f0*/  @!P0 BRA `(.L_x_2012) ;  /* 0x0000008c006c8947 */ /* 0x002fea0003800000 */
.L_x_2258:
[----:B------:R-:W-:Y:S05]  /*20500*/  BSYNC B2 ;  /* 0x0000000000027941 */ /* 0x000fea0003800000 */
.L_x_2011:
[----:B------:R-:W-:Y:S01]  /*20510*/  BSSY B2, `(.L_x_2013) ;  /* 0x000000b000027945 */ /* 0x000fe20003800000 */
[----:B------:R-:W-:Y:S02]  /*20520*/  IMAD.MOV.U32 R14, RZ, RZ, 0x0 ;  /* 0x00000000ff0e7424 */ /* 0x000fe400078e00ff */
[----:B------:R-:W-:Y:S01]  /*20530*/  IMAD.MOV.U32 R15, RZ, RZ, 0x12f00000 ;  /* 0x12f00000ff0f7424 */ /* 0x000fe200078e00ff */
[----:B------:R-:W-:Y:S06]  /*20540*/  @P1 BRA `(.L_x_2014) ;  /* 0x00000000001c1947 */ /* 0x000fec0003800000 */
[----:B------:R-:W2:Y:S01]  /*20550*/  S2R R11, SR_TID.X ;  /* 0x00000000000b7919 */ /* 0x000ea20000002100 */
[----:B01----:R-:W-:-:S04]  /*20560*/  IMAD.MOV.U32 R7, RZ, RZ, 0x8000 ;  /* 0x00008000ff077424 */ /* 0x003fc800078e00ff */
[----:B------:R3:W-:Y:S01]  /*20570*/  SYNCS.ARRIVE.TRANS64 RZ, [R3+URZ+0x288b0], R7 ;  /* 0x0288b00703ff79a7 */ /* 0x0007e2000800003f */
[----:B--2---:R-:W-:-:S04]  /*20580*/  LOP3.LUT R11, R11, 0x1f, RZ, 0xc0, !PT ;  /* 0x0000001f0b0b7812 */ /* 0x004fc800078ec0ff */
[----:B------:R-:W-:-:S13]  /*20590*/  ISETP.NE.AND P0, PT, R11, RZ, PT ;  /* 0x000000ff0b00720c */ /* 0x000fda0003f05270 */
[----:B---3--:R-:W-:Y:S05]  /*205a0*/  @!P0 BRA `(.L_x_2014) ;  /* 0x0000000000048947 */ /* 0x008fea0003800000 */
[----:B------:R-:W-:Y:S01]  /*205b0*/  BPT.TRAP 0x1 ;  /* 0x000000040000795c */ /* 0x000fe20000300000 */
.L_x_2014:
[----:B------:R-:W-:Y:S05]  /*205c0*/  BSYNC B2 ;  /* 0x0000000000027941 */ /* 0x000fea0003800000 */
.L_x_2013:
[----:B------:R-:W-:Y:S01]  /*205d0*/  R2UR UR10, R20 ;  /* 0x00000000140a72ca */ /* 0x000fe200000e0000 */
[----:B------:R-:W-:Y:S01]  /*205e0*/  IMAD R12, R12, 0x2, R22 ;  /* 0x000000020c0c7824 */ /* 0x000fe200078e0216 */
[----:B------:R-:W-:Y:S01]  /*205f0*/  R2UR UR6, R14 ;  /* 0x000000000e0672ca */ /* 0x000fe200000e0000 */
[----:B------:R-:W-:Y:S01]  /*20600*/  UIADD3 UR4, UP0, UR40, 0x670, URZ ;  /* 0x0000067028047890 */ /* 0x000fe2000ff1e03f */
[----:B------:R-:W-:Y:S01]  /*20610*/  R2UR UR7, R15 ;  /* 0x000000000f0772ca */ /* 0x000fe200000e0000 */
[----:B01----:R-:W-:Y:S01]  /*20620*/  VIADD R3, R3, 0x288b0 ;  /* 0x000288b003037836 */ /* 0x003fe20000000000 */
[----:B------:R-:W-:Y:S01]  /*20630*/  PLOP3.LUT P0, PT, PT, PT, PT, 0x80, 0x0 ;  /* 0x000000000000781c */ /* 0x000fe20003f0f070 */
[----:B------:R-:W-:Y:S01]  /*20640*/  VIADD R7, R12, 0x400 ;  /* 0x000004000c077836 */ /* 0x000fe20000000000 */
[----:B------:R-:W-:-:S12]  /*20650*/  UIADD3.X UR5, URZ, UR41, URZ, UP0, !UPT ;  /* 0x000000293f057290 */ /* 0x000fd800087fe43f */
.L_x_2015:
        /* <DEDUP_REMOVED lines=10> */
[----:B------:R-:W-:Y:S02]  /*20700*/  R2UR UR10, R21 ;  /* 0x00000000150a72ca */ /* 0x000fe400000e0000 */
[----:B------:R-:W-:Y:S02]  /*20710*/  R2UR UR6, R14 ;  /* 0x000000000e0672ca */ /* 0x000fe400000e0000 */
[----:B------:R-:W-:Y:S02]  /*20720*/  R2UR UR7, R15 ;  /* 0x000000000f0772ca */ /* 0x000fe400000e0000 */
[----:B------:R-:W-:Y:S02]  /*20730*/  PLOP3.LUT P0, PT, PT, PT, PT, 0x80, 0x0 ;  /* 0x000000000000781c */ /* 0x000fe40003f0f070 */
[----:B------:R-:W-:-:S11]  /*20740*/  IADD3 R12, R12, 0x4400, RZ ;  /* 0x000044000c0c7810 */ /* 0x000fd60007ffe0ff */
.L_x_2016:
        /* <DEDUP_REMOVED lines=10> */
.L_x_2004:
[----:B------:R-:W-:Y:S05]  /*207f0*/  BSYNC B1 ;  /* 0x0000000000017941 */ /* 0x000fea0003800000 */
.L_x_2003:
        /* <DEDUP_REMOVED lines=9> */
.L_x_2031:
[----:B------:R-:W-:Y:S05]  /*20890*/  YIELD ;  /* 0x0000000000007946 */ /* 0x000fea0003800000 */
[----:B------:R-:W-:Y:S04]  /*208a0*/  BSSY B1, `(.L_x_2017) ;  /* 0x000006b000017945 */ /* 0x000fe80003800000 */
[----:B------:R-:W-:Y:S05]  /*208b0*/  @!P6 BRA `(.L_x_2018) ;  /* 0x0000000400a4e947 */ /* 0x000fea0003800000 */
[----:B------:R-:W-:Y:S01]  /*208c0*/  IMAD R11, R26, 0x8, R22 ;  /* 0x000000081a0b7824 */ /* 0x000fe200078e0216 */
[----:B------:R-:W-:Y:S01]  /*208d0*/  SHF.L.U32 R2, R29, 0x1f, RZ ;  /* 0x0000001f1d027819 */ /* 0x000fe200000006ff */
[----:B0-----:R-:W0:Y:S01]  /*208e0*/  S2R R3, SR_TID.X ;  /* 0x0000000000037919 */ /* 0x001e220000002100 */
[----:B------:R-:W-:Y:S02]  /*208f0*/  BSSY B2, `(.L_x_2019) ;  /* 0x0000005000027945 */ /* 0x000fe40003800000 */
[----:B------:R-:W1:Y:S01]  /*20900*/  SYNCS.PHASECHK.TRANS64.TRYWAIT P1, [R11+URZ+0x288a0], R2 ;  /* 0x0288a0020b0075a7 */ /* 0x000e62000802017f */
[----:B0-----:R-:W-:-:S04]  /*20910*/  LOP3.LUT R3, R3, 0x7f, RZ, 0xc0, !PT ;  /* 0x0000007f03037812 */ /* 0x001fc800078ec0ff */
[----:B------:R-:W-:Y:S01]  /*20920*/  ISETP.NE.AND P2, PT, R3, RZ, PT ;  /* 0x000000ff0300720c */ /* 0x000fe20003f45270 */
[----:B-1----:R-:W-:-:S12]  /*20930*/  @!P1 BRA `(.L_x_2020) ;  /* 0x0000008800709947 */ /* 0x002fd80003800000 */
.L_x_2259:
[----:B------:R-:W-:Y:S05]  /*20940*/  BSYNC B2 ;  /* 0x0000000000027941 */ /* 0x000fea0003800000 */
.L_x_2019:
        /* <DEDUP_REMOVED lines=9> */
.L_x_2022:
[----:B------:R-:W-:Y:S05]  /*209e0*/  BSYNC B2 ;  /* 0x0000000000027941 */ /* 0x000fea0003800000 */
.L_x_2021:
[----:B------:R-:W-:Y:S01]  /*209f0*/  IMAD.MOV.U32 R15, RZ, RZ, RZ ;  /* 0x000000ffff0f7224 */ /* 0x000fe200078e00ff */
[----:B------:R-:W-:Y:S01]  /*20a00*/  UIADD3 UR4, UP0, UR40, 0x570, URZ ;  /* 0x0000057028047890 */ /* 0x000fe2000ff1e03f */
[----:B------:R-:W-:Y:S01]  /*20a10*/  IMAD R9, R26, 0x8000, R22 ;  /* 0x000080001a097824 */ /* 0x000fe200078e0216 */
[----:B------:R-:W-:Y:S01]  /*20a20*/  PLOP3.LUT P1, PT, PT, PT, PT, 0x80, 0x0 ;  /* 0x000000000000781c */ /* 0x000fe20003f2f070 */
[----:B------:R-:W-:Y:S01]  /*20a30*/  IMAD R7, R12, 0x80, R0 ;  /* 0x000000800c077824 */ /* 0x000fe200078e0200 */
[----:B------:R-:W-:Y:S01]  /*20a40*/  R2UR UR10, R15 ;  /* 0x000000000f0a72ca */ /* 0x000fe200000e0000 */
[----:B------:R-:W-:Y:S01]  /*20a50*/  VIADD R3, R11, 0x28890 ;  /* 0x000288900b037836 */ /* 0x000fe20000000000 */
[----:B------:R-:W-:Y:S01]  /*20a60*/  IADD3 R13, R9, 0x18400, RZ ;  /* 0x00018400090d7810 */ /* 0x000fe20007ffe0ff */
[----:B------:R-:W-:Y:S01]  /*20a70*/  UIADD3.X UR5, URZ, UR41, URZ, UP0, !UPT ;  /* 0x000000293f057290 */ /* 0x000fe200087fe43f */
[----:B------:R-:W-:Y:S01]  /*20a80*/  UMOV UR6, 0x0 ;  /* 0x0000000000067882 */ /* 0x000fe20000000000 */
[----:B------:R-:W-:-:S10]  /*20a90*/  UMOV UR7, 0x12f00000 ;  /* 0x12f0000000077882 */ /* 0x000fd40000000000 */
.L_x_2023:
        /* <DEDUP_REMOVED lines=16> */
.L_x_2024:
        /* <DEDUP_REMOVED lines=13> */
.L_x_2260:
[----:B------:R-:W-:Y:S05]  /*20c70*/  BSYNC B2 ;  /* 0x0000000000027941 */ /* 0x000fea0003800000 */
.L_x_2025:
[----:B------:R-:W-:Y:S01]  /*20c80*/  BSSY B2, `(.L_x_2027) ;  /* 0x000000b000027945 */ /* 0x000fe20003800000 */
[----:B01----:R-:W-:Y:S02]  /*20c90*/  IMAD.MOV.U32 R2, RZ, RZ, 0x0 ;  /* 0x00000000ff027424 */ /* 0x003fe400078e00ff */
[----:B------:R-:W-:Y:S01]  /*20ca0*/  IMAD.MOV.U32 R3, RZ, RZ, 0x12f00000 ;  /* 0x12f00000ff037424 */ /* 0x000fe200078e00ff */
[----:B------:R-:W-:Y:S06]  /*20cb0*/  @P2 BRA `(.L_x_2028) ;  /* 0x00000000001c2947 */ /* 0x000fec0003800000 */
[----:B------:R-:W0:Y:S01]  /*20cc0*/  S2R R20, SR_TID.X ;  /* 0x0000000000147919 */ /* 0x000e220000002100 */
[----:B------:R-:W-:-:S04]  /*20cd0*/  IMAD.MOV.U32 R14, RZ, RZ, 0x8000 ;  /* 0x00008000ff0e7424 */ /* 0x000fc800078e00ff */
[----:B------:R1:W-:Y:S01]  /*20ce0*/  SYNCS.ARRIVE.TRANS64 RZ, [R11+URZ+0x288b0], R14 ;  /* 0x0288b00e0bff79a7 */ /* 0x0003e2000800003f */
[----:B0-----:R-:W-:-:S04]  /*20cf0*/  LOP3.LUT R20, R20, 0x1f, RZ, 0xc0, !PT ;  /* 0x0000001f14147812 */ /* 0x001fc800078ec0ff */
[----:B------:R-:W-:-:S13]  /*20d00*/  ISETP.NE.AND P1, PT, R20, RZ, PT ;  /* 0x000000ff1400720c */ /* 0x000fda0003f25270 */
[----:B-1----:R-:W-:Y:S05]  /*20d10*/  @!P1 BRA `(.L_x_2028) ;  /* 0x0000000000049947 */ /* 0x002fea0003800000 */
[----:B------:R-:W-:Y:S01]  /*20d20*/  BPT.TRAP 0x1 ;  /* 0x000000040000795c */ /* 0x000fe20000300000 */
.L_x_2028:
[----:B------:R-:W-:Y:S05]  /*20d30*/  BSYNC B2 ;  /* 0x0000000000027941 */ /* 0x000fea0003800000 */
.L_x_2027:
[----:B------:R-:W-:Y:S01]  /*20d40*/  R2UR UR10, R15 ;  /* 0x000000000f0a72ca */ /* 0x000fe200000e0000 */
[----:B------:R-:W-:Y:S01]  /*20d50*/  UIADD3 UR4, UP0, UR40, 0x670, URZ ;  /* 0x0000067028047890 */ /* 0x000fe2000ff1e03f */
[----:B------:R-:W-:Y:S01]  /*20d60*/  R2UR UR6, R2 ;  /* 0x00000000020672ca */ /* 0x000fe200000e0000 */
[----:B------:R-:W-:Y:S01]  /*20d70*/  VIADD R11, R11, 0x288b0 ;  /* 0x000288b00b0b7836 */ /* 0x000fe20000000000 */
[----:B------:R-:W-:Y:S01]  /*20d80*/  R2UR UR7, R3 ;  /* 0x00000000030772ca */ /* 0x000fe200000e0000 */
[----:B------:R-:W-:Y:S01]  /*20d90*/  VIADD R14, R9, 0x400 ;  /* 0x00000400090e7836 */ /* 0x000fe20000000000 */
[----:B------:R-:W-:Y:S01]  /*20da0*/  PLOP3.LUT P1, PT, PT, PT, PT, 0x80, 0x0 ;  /* 0x000000000000781c */ /* 0x000fe20003f2f070 */
[----:B------:R-:W-:-:S12]  /*20db0*/  UIADD3.X UR5, URZ, UR41, URZ, UP0, !UPT ;  /* 0x000000293f057290 */ /* 0x000fd800087fe43f */
.L_x_2029:
        /* <DEDUP_REMOVED lines=15> */
.L_x_2030:
        /* <DEDUP_REMOVED lines=10> */
.L_x_2018:
[----:B------:R-:W-:Y:S05]  /*20f50*/  BSYNC B1 ;  /* 0x0000000000017941 */ /* 0x000fea0003800000 */
.L_x_2017:
[C---:B------:R-:W-:Y:S01]  /*20f60*/  ISETP.GT.AND P2, PT, R12.reuse, R5, PT ;  /* 0x000000050c00720c */ /* 0x040fe20003f44270 */
[----:B------:R-:W-:Y:S01]  /*20f70*/  VIADD R12, R12, 0xffffffff ;  /* 0xffffffff0c0c7836 */ /* 0x000fe20000000000 */
[----:B------:R-:W-:-:S04]  /*20f80*/  IADD3 R26, R26, 0x1, RZ ;  /* 0x000000011a1a7810 */ /* 0x000fc80007ffe0ff */
[----:B------:R-:W-:-:S04]  /*20f90*/  ISETP.NE.AND P1, PT, R26, 0x2, PT ;  /* 0x000000021a00780c */ /* 0x000fc80003f25270 */
[----:B------:R-:W-:Y:S02]  /*20fa0*/  SEL R2, RZ, 0x1, P1 ;  /* 0x00000001ff027807 */ /* 0x000fe40000800000 */
[----:B------:R-:W-:Y:S02]  /*20fb0*/  SEL R26, R26, RZ, P1 ;  /* 0x000000ff1a1a7207 */ /* 0x000fe40000800000 */
[----:B------:R-:W-:Y:S01]  /*20fc0*/  LOP3.LUT R29, R29, R2, RZ, 0x3c, !PT ;  /* 0x000000021d1d7212 */ /* 0x000fe200078e3cff */
[----:B------:R-:W-:Y:S06]  /*20fd0*/  @P2 BRA `(.L_x_2031) ;  /* 0xfffffff8002c2947 */ /* 0x000fec000383ffff */
.L_x_1997:
[----:B------:R-:W-:Y:S05]  /*20fe0*/  BSYNC B0 ;  /* 0x0000000000007941 */ /* 0x000fea0003800000 */
.L_x_1996:
[----:B------:R-:W1:Y:S01]  /*20ff0*/  LDC R0, c[0x0][0x448] ;  /* 0x00011200ff007b82 */ /* 0x000e620000000800 */
[----:B------:R-:W-:Y:S01]  /*21000*/  VIADD R5, R27, 0x7f ;  /* 0x0000007f1b057836 */ /* 0x000fe20000000000 */
[----:B------:R-:W-:Y:S06]  /*21010*/  @!P0 WARPSYNC.ALL ;  /* 0x0000000000008948 */ /* 0x000fec0003800000 */
[----:B0-----:R-:W0:Y:S08]  /*21020*/  LDC.64 R2, c[0x0][0x9e0] ;  /* 0x00027800ff027b82 */ /* 0x001e300000000a00 */
[----:B------:R-:W-:Y:S01]  /*21030*/  @!P0 BAR.SYNC.DEFER_BLOCKING 0xc, 0x180 ;  /* 0x0306000000008b1d */ /* 0x000fe20000010000 */
[----:B-1----:R-:W-:-:S02]  /*21040*/  ISETP.NE.AND P1, PT, R0, 0x1, PT ;  /* 0x000000010000780c */ /* 0x002fc40003f25270 */
[----:B0-----:R-:W-:-:S11]  /*21050*/  ISETP.GE.AND P2, PT, R3, 0x1, PT ;  /* 0x000000010300780c */ /* 0x001fd60003f46270 */
[----:B------:R-:W0:Y:S08]  /*21060*/  @P1 LDC R0, c[0x0][0x44c] ;  /* 0x00011300ff001b82 */ /* 0x000e300000000800 */
[----:B------:R-:W1:Y:S01]  /*21070*/  @P1 LDC R7, c[0x0][0x450] ;  /* 0x00011400ff071b82 */ /* 0x000e620000000800 */
[----:B0-----:R-:W-:-:S05]  /*21080*/  @P1 IMAD.HI.U32 R0, R5, R0, RZ ;  /* 0x0000000005001227 */ /* 0x001fca00078e00ff */
        /* <DEDUP_REMOVED lines=15> */
.L_x_2034:
[----:B------:R-:W-:-:S13]  /*21180*/  ISETP.NE.AND P0, PT, R3, 0x1, PT ;  /* 0x000000010300780c */ /* 0x000fda0003f05270 */
[----:B------:R-:W0:Y:S02]  /*21190*/  @P0 LDC.64 R4, c[0x0][0x9e8] ;  /* 0x00027a00ff040b82 */ /* 0x000e240000000a00 */
[----:B0-----:R-:W-:-:S05]  /*211a0*/  @P0 IMAD.HI.U32 R4, R0, R4, RZ ;  /* 0x0000000400040227 */ /* 0x001fca00078e00ff */
[----:B------:R-:W-:-:S07]  /*211b0*/  @P0 SHF.R.U32.HI R0, RZ, R5, R4 ;  /* 0x00000005ff000219 */ /* 0x000fce0000011604 */
.L_x_2035:
[----:B------:R-:W-:Y:S05]  /*211c0*/  BSYNC B0 ;  /* 0x0000000000007941 */ /* 0x000fea0003800000 */
.L_x_2033:
[----:B------:R-:W-:-:S05]  /*211d0*/  IMAD R5, R0, R3, R3 ;  /* 0x0000000300057224 */ /* 0x000fca00078e0203 */
[----:B------:R-:W-:-:S07]  /*211e0*/  VIMNMX R2, R2, R5, PT ;  /* 0x0000000502027248 */ /* 0x000fce0003fe0100 */
.L_x_2032:
[----:B------:R-:W0:Y:S01]  /*211f0*/  @P1 LDC R4, c[0x0][0x44c] ;  /* 0x00011300ff041b82 */ /* 0x000e220000000800 */
[----:B------:R-:W-:Y:S01]  /*21200*/  VIADD R2, R2, 0x7f ;  /* 0x0000007f02027836 */ /* 0x000fe20000000000 */
[----:B------:R-:W-:Y:S01]  /*21210*/  ULDC UR4, c[0x0][0x9dc] ;  /* 0x0002770000047ab9 */ /* 0x000fe20000000800 */
[----:B------:R-:W-:-:S03]  /*21220*/  IMAD.MOV.U32 R7, RZ, RZ, R27 ;  /* 0x000000ffff077224 */ /* 0x000fc600078e001b */
[----:B------:R-:W-:Y:S02]  /*21230*/  SHF.R.S32.HI R5, RZ, 0x1f, R2 ;  /* 0x0000001fff057819 */ /* 0x000fe40000011402 */
[----:B------:R-:W1:Y:S02]  /*21240*/  @P1 LDC R0, c[0x0][0x450] ;  /* 0x00011400ff001b82 */ /* 0x000e640000000800 */
[----:B------:R-:W-:Y:S01]  /*21250*/  LEA.HI R5, R5, R2, RZ, 0x7 ;  /* 0x0000000205057211 */ /* 0x000fe200078f38ff */
[----:B0-----:R-:W-:-:S05]  /*21260*/  @P1 IMAD.HI.U32 R9, R27, R4, RZ ;  /* 0x000000041b091227 */ /* 0x001fca00078e00ff */
[----:B-1----:R-:W-:Y:S02]  /*21270*/  @P1 SHF.R.U32.HI R7, RZ, R0, R9 ;  /* 0x00000000ff071219 */ /* 0x002fe40000011609 */
[----:B------:R-:W-:Y:S02]  /*21280*/  SHF.R.S32.HI R0, RZ, 0x7, R5 ;  /* 0x00000007ff007819 */ /* 0x000fe40000011405 */
[----:B------:R-:W-:Y:S02]  /*21290*/  IADD3 R8, R8, R7, RZ ;  /* 0x0000000708087210 */ /* 0x000fe40007ffe0ff */
[----:B------:R-:W-:-:S03]  /*212a0*/  VIMNMX R17, R17, R0, PT ;  /* 0x0000000011117248 */ /* 0x000fc60003fe0100 */
        /* <DEDUP_REMOVED lines=12> */
.L_x_2038:
[----:B------:R-:W-:-:S13]  /*21370*/  ISETP.NE.AND P0, PT, R3, 0x1, PT ;  /* 0x000000010300780c */ /* 0x000fda0003f05270 */
[----:B------:R-:W0:Y:S02]  /*21380*/  @P0 LDC.64 R4, c[0x0][0x9e8] ;  /* 0x00027a00ff040b82 */ /* 0x000e240000000a00 */
[----:B0-----:R-:W-:-:S05]  /*21390*/  @P0 IMAD.HI.U32 R4, R8, R4, RZ ;  /* 0x0000000408040227 */ /* 0x001fca00078e00ff */
[----:B------:R-:W-:-:S07]  /*213a0*/  @P0 SHF.R.U32.HI R8, RZ, R5, R4 ;  /* 0x00000005ff080219 */ /* 0x000fce0000011604 */
.L_x_2039:
[----:B------:R-:W-:Y:S05]  /*213b0*/  BSYNC B0 ;  /* 0x0000000000007941 */ /* 0x000fea0003800000 */
.L_x_2037:
[----:B------:R-:W-:-:S05]  /*213c0*/  IMAD R3, R8, R3, RZ ;  /* 0x0000000308037224 */ /* 0x000fca00078e02ff */
[----:B------:R-:W-:-:S07]  /*213d0*/  VIMNMX R0, R0, R3, !PT ;  /* 0x0000000300007248 */ /* 0x000fce0007fe0100 */
.L_x_2036:
[----:B------:R-:W-:Y:S01]  /*213e0*/  ISETP.NE.AND P1, PT, R6, RZ, PT ;  /* 0x000000ff0600720c */ /* 0x000fe20003f25270 */
[----:B------:R-:W-:Y:S01]  /*213f0*/  BSSY B0, `(.L_x_2040) ;  /* 0x0000023000007945 */ /* 0x000fe20003800000 */
[----:B------:R-:W-:Y:S01]  /*21400*/  SHF.R.S32.HI R3, RZ, 0x1f, R0 ;  /* 0x0000001fff037819 */ /* 0x000fe20000011400 */
[----:B------:R-:W-:-:S03]  /*21410*/  IMAD.MOV.U32 R2, RZ, RZ, RZ ;  /* 0x000000ffff027224 */ /* 0x000fc600078e00ff */
[----:B------:R-:W-:-:S04]  /*21420*/  LEA.HI R3, R3, R0, RZ, 0x7 ;  /* 0x0000000003037211 */ /* 0x000fc800078f38ff */
[----:B------:R-:W-:-:S03]  /*21430*/  SHF.R.S32.HI R0, RZ, 0x7, R3 ;  /* 0x00000007ff007819 */ /* 0x000fc60000011403 */
[----:B------:R-:W0:Y:S01]  /*21440*/  @!P1 LDC R6, c[0x0][0x9f0] ;  /* 0x00027c00ff069b82 */ /* 0x000e220000000800 */
[----:B------:R-:W-:-:S04]  /*21450*/  VIMNMX R0, RZ, R0, !PT ;  /* 0x00000000ff007248 */ /* 0x000fc80007fe0100 */
[----:B------:R-:W-:-:S13]  /*21460*/  ISETP.GT.AND P0, PT, R17, R0, PT ;  /* 0x000000001100720c */ /* 0x000fda0003f04270 */
[----:B------:R-:W-:Y:S05]  /*21470*/  @!P0 BRA `(.L_x_2041) ;  /* 0x0000000000688947 */ /* 0x000fea0003800000 */
[-C--:B0-----:R-:W-:Y:S01]  /*21480*/  IABS R4, R6.reuse ;  /* 0x0000000600047213 */ /* 0x081fe20000000000 */
[----:B------:R-:W-:Y:S01]  /*21490*/  IMAD.MOV.U32 R2, RZ, RZ, RZ ;  /* 0x000000ffff027224 */ /* 0x000fe200078e00ff */
[----:B------:R-:W-:Y:S02]  /*214a0*/  IABS R8, R6 ;  /* 0x0000000600087213 */ /* 0x000fe40000000000 */
[----:B------:R-:W0:Y:S08]  /*214b0*/  I2F.RP R5, R4 ;  /* 0x0000000400057306 */ /* 0x000e300000209400 */
[----:B0-----:R-:W0:Y:S02]  /*214c0*/  MUFU.RCP R5, R5 ;  /* 0x0000000500057308 */ /* 0x001e240000001000 */
[----:B0-----:R-:W-:-:S06]  /*214d0*/  VIADD R7, R5, 0xffffffe ;  /* 0x0ffffffe05077836 */ /* 0x001fcc0000000000 */
[----:B------:R0:W1:Y:S02]  /*214e0*/  F2I.FTZ.U32.TRUNC.NTZ R3, R7 ;  /* 0x0000000700037305 */ /* 0x000064000021f000 */
[----:B0-----:R-:W-:Y:S02]  /*214f0*/  IMAD.MOV R7, RZ, RZ, -R8 ;  /* 0x000000ffff077224 */ /* 0x001fe400078e0a08 */
[----:B-1----:R-:W-:-:S04]  /*21500*/  IMAD.MOV R9, RZ, RZ, -R3 ;  /* 0x000000ffff097224 */ /* 0x002fc800078e0a03 */
[----:B------:R-:W-:-:S04]  /*21510*/  IMAD R9, R9, R4, RZ ;  /* 0x0000000409097224 */ /* 0x000fc800078e02ff */
[----:B------:R-:W-:Y:S01]  /*21520*/  IMAD.HI.U32 R2, R3, R9, R2 ;  /* 0x0000000903027227 */ /* 0x000fe200078e0002 */
[----:B------:R-:W-:-:S05]  /*21530*/  IADD3 R3, R6, -0x1, R17 ;  /* 0xffffffff06037810 */ /* 0x000fca0007ffe011 */
[----:B------:R-:W-:-:S05]  /*21540*/  IMAD.IADD R3, R3, 0x1, -R0 ;  /* 0x0000000103037824 */ /* 0x000fca00078e0a00 */
[----:B------:R-:W-:Y:S02]  /*21550*/  IABS R5, R3 ;  /* 0x0000000300057213 */ /* 0x000fe40000000000 */
[----:B------:R-:W-:-:S03]  /*21560*/  LOP3.LUT R3, R3, R6, RZ, 0x3c, !PT ;  /* 0x0000000603037212 */ /* 0x000fc600078e3cff */
[----:B------:R-:W-:Y:S01]  /*21570*/  IMAD.HI.U32 R2, R2, R5, RZ ;  /* 0x0000000502027227 */ /* 0x000fe200078e00ff */
[----:B------:R-:W-:-:S03]  /*21580*/  ISETP.GE.AND P2, PT, R3, RZ, PT ;  /* 0x000000ff0300720c */ /* 0x000fc60003f46270 */
[----:B------:R-:W-:-:S05]  /*21590*/  IMAD R5, R2, R7, R5 ;  /* 0x0000000702057224 */ /* 0x000fca00078e0205 */
[----:B------:R-:W-:-:S13]  /*215a0*/  ISETP.GT.U32.AND P1, PT, R4, R5, PT ;  /* 0x000000050400720c */ /* 0x000fda0003f24070 */
[----:B------:R-:W-:Y:S01]  /*215b0*/  @!P1 IMAD.IADD R5, R5, 0x1, -R4 ;  /* 0x0000000105059824 */ /* 0x000fe200078e0a04 */
[----:B------:R-:W-:Y:S02]  /*215c0*/  @!P1 IADD3 R2, R2, 0x1, RZ ;  /* 0x0000000102029810 */ /* 0x000fe40007ffe0ff */
[----:B------:R-:W-:Y:S02]  /*215d0*/  ISETP.NE.AND P1, PT, R6, RZ, PT ;  /* 0x000000ff0600720c */ /* 0x000fe40003f25270 */
[----:B------:R-:W-:-:S13]  /*215e0*/  ISETP.GE.U32.AND P0, PT, R5, R4, PT ;  /* 0x000000040500720c */ /* 0x000fda0003f06070 */
[----:B------:R-:W-:-:S04]  /*215f0*/  @P0 VIADD R2, R2, 0x1 ;  /* 0x0000000102020836 */ /* 0x000fc80000000000 */
[----:B------:R-:W-:Y:S01]  /*21600*/  @!P2 IMAD.MOV R2, RZ, RZ, -R2 ;  /* 0x000000ffff02a224 */ /* 0x000fe200078e0a02 */
[----:B------:R-:W-:-:S07]  /*21610*/  @!P1 LOP3.LUT R2, RZ, R6, RZ, 0x33, !PT ;  /* 0x00000006ff029212 */ /* 0x000fce00078e33ff */
.L_x_2041:
[----:B------:R-:W-:Y:S05]  /*21620*/  BSYNC B0 ;  /* 0x0000000000007941 */ /* 0x000fea0003800000 */
.L_x_2040:
[-C--:B------:R-:W-:Y:S01]  /*21630*/  IMAD R37, R37, R2.reuse, R0 ;  /* 0x0000000225257224 */ /* 0x080fe200078e0200 */
        /* <DEDUP_REMOVED lines=18> */
[----:B------:R-:W1:Y:S01]  /*21760*/  POPC R7, R4 ;  /* 0x0000000400077309 */ /* 0x000e620000000000 */
[----:B--2---:R-:W1:Y:S02]  /*21770*/  SHFL.IDX PT, R0, R3, R0, 0x1f ;  /* 0x00001f0003007589 */ /* 0x004e6400000e0000 */
[----:B-1----:R-:W-:Y:S01]  /*21780*/  IADD3 R16, R0, UR37, R7 ;  /* 0x0000002500107c10 */ /* 0x002fe2000fffe007 */
[----:B------:R-:W-:Y:S06]  /*21790*/  BRA `(.L_x_2044) ;  /* 0x0000003400707947 */ /* 0x000fec0003800000 */
.L_x_2043:
        /* <DEDUP_REMOVED lines=10> */
[----:B------:R-:W1:Y:S01]  /*21840*/  LDC.64 R2, c[0x4][R2] ;  /* 0x0100000002027b82 */ /* 0x000e620000000a00 */
[----:B------:R-:W-:Y:S02]  /*21850*/  IMAD.U32 R5, RZ, RZ, UR7 ;  /* 0x00000007ff057e24 */ /* 0x000fe4000f8e00ff */
[----:B0-----:R-:W-:Y:S02]  /*21860*/  IMAD.U32 R6, RZ, RZ, UR8 ;  /* 0x00000008ff067e24 */ /* 0x001fe4000f8e00ff */
[----:B------:R-:W-:-:S02]  /*21870*/  IMAD.U32 R7, RZ, RZ, UR9 ;  /* 0x00000009ff077e24 */ /* 0x000fc4000f8e00ff */
[----:B------:R-:W-:Y:S02]  /*21880*/  IMAD.U32 R10, RZ, RZ, UR4 ;  /* 0x00000004ff0a7e24 */ /* 0x000fe4000f8e00ff */
[----:B------:R-:W-:Y:S02]  /*21890*/  IMAD.MOV.U32 R8, RZ, RZ, 0x70 ;  /* 0x00000070ff087424 */ /* 0x000fe400078e00ff */
[----:B------:R-:W-:Y:S02]  /*218a0*/  IMAD.MOV.U32 R12, RZ, RZ, 0x1 ;  /* 0x00000001ff0c7424 */ /* 0x000fe400078e00ff */
[----:B------:R-:W-:-:S07]  /*218b0*/  IMAD.MOV.U32 R13, RZ, RZ, RZ ;  /* 0x000000ffff0d7224 */ /* 0x000fce00078e00ff */
[----:B------:R-:W-:-:S07]  /*218c0*/  LEPC R20, `(.L_x_2046) ;  /* 0x000000001014794e */ /* 0x000fce0000000000 */
[----:B-1----:R-:W-:Y:S05]  /*218d0*/  CALL.ABS.NOINC R2 ;  /* 0x0000000002007343 */ /* 0x002fea0003c00000 */
.L_x_2046:
[----:B------:R-:W-:Y:S05]  /*218e0*/  BSYNC B6 ;  /* 0x0000000000067941 */ /* 0x000fea0003800000 */
.L_x_2045:
        /* <DEDUP_REMOVED lines=11> */
[----:B------:R-:W-:Y:S02]  /*219a0*/  IMAD.U32 R5, RZ, RZ, UR7 ;  /* 0x00000007ff057e24 */ /* 0x000fe4000f8e00ff */
[----:B0-----:R-:W-:Y:S02]  /*219b0*/  IMAD.U32 R6, RZ, RZ, UR8 ;  /* 0x00000008ff067e24 */ /* 0x001fe4000f8e00ff */
[----:B------:R-:W-:-:S02]  /*219c0*/  IMAD.U32 R7, RZ, RZ, UR9 ;  /* 0x00000009ff077e24 */ /* 0x000fc4000f8e00ff */
[----:B------:R-:W-:Y:S02]  /*219d0*/  IMAD.U32 R11, RZ, RZ, UR5 ;  /* 0x00000005ff0b7e24 */ /* 0x000fe4000f8e00ff */
[----:B------:R-:W-:Y:S02]  /*219e0*/  IMAD.MOV.U32 R8, RZ, RZ, 0x70 ;  /* 0x00000070ff087424 */ /* 0x000fe400078e00ff */
[----:B------:R-:W-:Y:S02]  /*219f0*/  IMAD.MOV.U32 R12, RZ, RZ, 0x1 ;  /* 0x00000001ff0c7424 */ /* 0x000fe400078e00ff */
[----:B-1----:R-:W-:-:S07]  /*21a00*/  IMAD.MOV.U32 R13, RZ, RZ, RZ ;  /* 0x000000ffff0d7224 */ /* 0x002fce00078e00ff */
[----:B------:R-:W-:-:S07]  /*21a10*/  LEPC R20, `(.L_x_2049) ;  /* 0x000000001014794e */ /* 0x000fce0000000000 */
[----:B--2---:R-:W-:Y:S05]  /*21a20*/  CALL.ABS.NOINC R2 ;  /* 0x0000000002007343 */ /* 0x004fea0003c00000 */
.L_x_2049:
[----:B------:R0:W1:Y:S01]  /*21a30*/  LDC.64 R2, c[0x4][R17] ;  /* 0x0100000011027b82 */ /* 0x0000620000000a00 */
[----:B------:R-:W-:Y:S01]  /*21a40*/  ULDC.64 UR4, c[0x4][0x80] ;  /* 0x0100200000047ab9 */ /* 0x000fe20000000a00 */
[----:B------:R-:W-:Y:S01]  /*21a50*/  ULDC.64 UR6, c[0x4][0x88] ;  /* 0x0100220000067ab9 */ /* 0x000fe20000000a00 */
[----:B------:R-:W-:Y:S01]  /*21a60*/  ULDC.64 UR8, c[0x4][0x18] ;  /* 0x0100060000087ab9 */ /* 0x000fe20000000a00 */
[----:B------:R-:W-:Y:S01]  /*21a70*/  IMAD.U32 R4, RZ, RZ, UR4 ;  /* 0x00000004ff047e24 */ /* 0x000fe2000f8e00ff */
[----:B------:R-:W-:Y:S01]  /*21a80*/  MOV R10, UR8 ;  /* 0x00000008000a7c02 */ /* 0x000fe20008000f00 */
        /* <DEDUP_REMOVED lines=9> */
.L_x_2048:
[----:B------:R-:W-:Y:S05]  /*21b20*/  BSYNC B6 ;  /* 0x0000000000067941 */ /* 0x000fea0003800000 */
.L_x_2047:
[----:B------:R-:W-:Y:S01]  /*21b30*/  ULDC.64 UR4, c[0x0][0x9f8] ;  /* 0x00027e0000047ab9 */ /* 0x000fe20000000a00 */
[----:B------:R-:W2:Y:S01]  /*21b40*/  LDL R17, [R1] ;  /* 0x0000000001117983 */ /* 0x000ea20000100800 */
[----:B------:R-:W-:Y:S01]  /*21b50*/  ISETP.NE.U32.AND P0, PT, RZ, UR4, PT ;  /* 0x00000004ff007c0c */ /* 0x000fe2000bf05070 */
[----:B------:R-:W-:Y:S01]  /*21b60*/  IMAD.MOV.U32 R34, RZ, RZ, R19 ;  /* 0x000000ffff227224 */ /* 0x000fe200078e0013 */
[----:B------:R-:W1:Y:S01]  /*21b70*/  LDC R0, c[0x0][0x430] ;  /* 0x00010c00ff007b82 */ /* 0x000e620000000800 */
[----:B------:R-:W3:Y:S01]  /*21b80*/  S2R R21, SR_TID.X ;  /* 0x0000000000157919 */ /* 0x000ee20000002100 */
[----:B------:R-:W-:Y:S01]  /*21b90*/  ISETP.NE.AND.EX P0, PT, RZ, UR5, PT, P0 ;  /* 0x00000005ff007c0c */ /* 0x000fe2000bf05300 */
[----:B------:R-:W4:Y:S01]  /*21ba0*/  S2R R20, SR_TID.X ;  /* 0x0000000000147919 */ /* 0x000f220000002100 */
[----:B------:R-:W-:Y:S01]  /*21bb0*/  VIADD R25, R23, 0xffffffff ;  /* 0xffffffff17197836 */ /* 0x000fe20000000000 */
[----:B------:R-:W-:-:S10]  /*21bc0*/  ULDC UR4, c[0x0][0x2f4] ;  /* 0x0000bd0000047ab9 */ /* 0x000fd40000000800 */
[----:B------:R-:W0:Y:S02]  /*21bd0*/  @P0 LDC.64 R2, c[0x0][0x9f8] ;  /* 0x00027e00ff020b82 */ /* 0x000e240000000a00 */
[----:B0-----:R-:W-:-:S05]  /*21be0*/  @P0 IMAD.WIDE R2, R19, 0x4, R2 ;  /* 0x0000000413020825 */ /* 0x001fca00078e0202 */
[----:B------:R0:W2:Y:S01]  /*21bf0*/  @P0 LDG.E R34, desc[UR52][R2.64] ;  /* 0x0000003402220981 */ /* 0x0000a2000c1e1900 */
[----:B-1----:R-:W-:Y:S01]  /*21c00*/  ISETP.NE.AND P1, PT, R0, 0x1, PT ;  /* 0x000000010000780c */ /* 0x002fe20003f25270 */
[----:B---3--:R-:W-:Y:S01]  /*21c10*/  IMAD.SHL.U32 R21, R21, 0x10, RZ ;  /* 0x0000001015157824 */ /* 0x008fe200078e00ff */
[----:B----4-:R-:W-:Y:S01]  /*21c20*/  LOP3.LUT R20, R20, 0x7f, RZ, 0xc0, !PT ;  /* 0x0000007f14147812 */ /* 0x010fe200078ec0ff */
[----:B------:R-:W-:-:S03]  /*21c30*/  IMAD.SHL.U32 R8, R25, 0x80, RZ ;  /* 0x0000008019087824 */ /* 0x000fc600078e00ff */
[----:B------:R-:W-:Y:S02]  /*21c40*/  SHF.R.U32.HI R20, RZ, 0x3, R20 ;  /* 0x00000003ff147819 */ /* 0x000fe40000011614 */
[----:B------:R-:W-:-:S04]  /*21c50*/  LOP3.LUT R21, R21, 0x70, RZ, 0xc0, !PT ;  /* 0x0000007015157812 */ /* 0x000fc800078ec0ff */
[----:B------:R-:W-:Y:S01]  /*21c60*/  LOP3.LUT R5, R8, R20, R21, 0xfe, !PT ;  /* 0x0000001408057212 */ /* 0x000fe200078efe15 */
[----:B------:R-:W1:Y:S03]  /*21c70*/  @P1 LDC R6, c[0x0][0x434] ;  /* 0x00010d00ff061b82 */ /* 0x000e660000000800 */
[----:B------:R-:W-:-:S05]  /*21c80*/  ISETP.GE.AND P0, PT, R5, R36, PT ;  /* 0x000000240500720c */ /* 0x000fca0003f06270 */
[----:B------:R-:W3:Y:S08]  /*21c90*/  @P1 LDC R7, c[0x0][0x438] ;  /* 0x00010e00ff071b82 */ /* 0x000ef00000000800 */
[----:B0-----:R-:W0:Y:S01]  /*21ca0*/  @!P0 LDC.64 R2, c[0x0][0x428] ;  /* 0x00010a00ff028b82 */ /* 0x001e220000000a00 */
[----:B------:R-:W-:Y:S01]  /*21cb0*/  LOP3.LUT R32, R32, 0xfffffffb, RZ, 0xc0, !PT ;  /* 0xfffffffb20207812 */ /* 0x000fe200078ec0ff */
[----:B------:R-:W-:Y:S01]  /*21cc0*/  UMOV UR5, 0xffffffff ;  /* 0xffffffff00057882 */ /* 0x000fe20000000000 */
[----:B--2---:R-:W-:-:S05]  /*21cd0*/  IADD3 R5, R5, R17, RZ ;  /* 0x0000001105057210 */ /* 0x004fca0007ffe0ff */
[----:B-1----:R-:W-:-:S04]  /*21ce0*/  @P1 IMAD.HI.U32 R6, R5, R6, RZ ;  /* 0x0000000605061227 */ /* 0x002fc800078e00ff */
[----:B------:R-:W-:Y:S01]  /*21cf0*/  IMAD.MOV.U32 R4, RZ, RZ, R5 ;  /* 0x000000ffff047224 */ /* 0x000fe200078e0005 */
[----:B---3--:R-:W-:-:S05]  /*21d00*/  @P1 SHF.R.U32.HI R4, RZ, R7, R6 ;  /* 0x00000007ff041219 */ /* 0x008fca0000011606 */
[----:B------:R-:W-:-:S04]  /*21d10*/  IMAD.MOV R6, RZ, RZ, -R4 ;  /* 0x000000ffff067224 */ /* 0x000fc800078e0a04 */
[----:B------:R-:W-:Y:S01]  /*21d20*/  IMAD R0, R0, R6, R5 ;  /* 0x0000000600007224 */ /* 0x000fe200078e0205 */
[----:B------:R-:W-:Y:S02]  /*21d30*/  @!P0 SHF.R.S32.HI R5, RZ, 0x1f, R4 ;  /* 0x0000001fff058819 */ /* 0x000fe40000011404 */
[----:B------:R-:W-:Y:S01]  /*21d40*/  SHF.R.S32.HI R9, RZ, 0x1f, R34 ;  /* 0x0000001fff097819 */ /* 0x000fe20000011422 */
[----:B0-----:R-:W-:-:S04]  /*21d50*/  @!P0 IMAD.WIDE.U32 R4, R34, R2, R4 ;  /* 0x0000000222048225 */ /* 0x001fc800078e0004 */
[----:B------:R-:W-:Y:S01]  /*21d60*/  @!P0 IMAD R2, R9, R2, RZ ;  /* 0x0000000209028224 */ /* 0x000fe200078e02ff */
[----:B------:R0:W-:Y:S03]  /*21d70*/  STL [R1+0x4], R9 ;  /* 0x0000040901007387 */ /* 0x0001e60000100800 */
[----:B------:R-:W-:Y:S02]  /*21d80*/  @!P0 IMAD R7, R34, R3, R2 ;  /* 0x0000000322078224 */ /* 0x000fe400078e0202 */
[----:B------:R-:W1:Y:S01]  /*21d90*/  @!P0 LDC.64 R2, c[0x0][0x418] ;  /* 0x00010600ff028b82 */ /* 0x000e620000000a00 */
[----:B------:R-:W-:Y:S02]  /*21da0*/  IMAD.U32 R6, RZ, RZ, UR38 ;  /* 0x00000026ff067e24 */ /* 0x000fe4000f8e00ff */
[----:B------:R-:W-:-:S03]  /*21db0*/  @!P0 IMAD.IADD R5, R5, 0x1, R7 ;  /* 0x0000000105058824 */ /* 0x000fc600078e0207 */
[----:B------:R-:W-:Y:S02]  /*21dc0*/  ISETP.NE.AND P2, PT, R6, 0x3, PT ;  /* 0x000000030600780c */ /* 0x000fe40003f45270 */
[----:B-1----:R-:W-:-:S04]  /*21dd0*/  @!P0 LEA R2, P1, R4, R2, 0x2 ;  /* 0x0000000204028211 */ /* 0x002fc800078210ff */
        /* <DEDUP_REMOVED lines=11> */
.L_x_2263:
[----:B------:R-:W-:Y:S05]  /*21e90*/  @!P2 BRA `(.L_x_2051) ;  /* 0x000000000004a947 */ /* 0x000fea0003800000 */
[----:B------:R-:W-:Y:S01]  /*21ea0*/  BPT.TRAP 0x1 ;  /* 0x000000040000795c */ /* 0x000fe20000300000 */
.L_x_2051:
        /* <DEDUP_REMOVED lines=23> */
.L_x_2264:
[----:B------:R-:W-:Y:S05]  /*22020*/  BSYNC B0 ;  /* 0x0000000000007941 */ /* 0x000fea0003800000 */
.L_x_2052:
        /* <DEDUP_REMOVED lines=27> */
[----:B------:R-:W-:-:S03]  /*221e0*/  @P0 IMAD R8, R5, 0x2, R22 ;  /* 0x0000000205080824 */ /* 0x000fc600078e0216 */
        /* <DEDUP_REMOVED lines=77> */
.L_x_2282:
[----:B------:R-:W-:-:S13]  /*226c0*/  ISETP.GE.AND P0, PT, R6, 0x71, PT ;  /* 0x000000710600780c */ /* 0x000fda0003f06270 */
[----:B-1----:R-:W-:Y:S02]  /*226d0*/  @P0 LEA R2, P1, R31, R2, 0x1 ;  /* 0x000000021f020211 */ /* 0x002fe400078208ff */
[----:B------:R-:W-:-:S03]  /*226e0*/  @P0 LEA R5, R5, R22, 0x1 ;  /* 0x0000001605050211 */ /* 0x000fc600078e08ff */
        /* <DEDUP_REMOVED lines=8> */
.L_x_2055:
        /* <DEDUP_REMOVED lines=11> */
.L_x_2056:
[----:B-1----:R1:W5:Y:S01]  /*22820*/  LDL.LU R3, [R1+0xc] ;  /* 0x00000c0001037983 */ /* 0x0023620000300800 */
[----:B------:R1:W-:Y:S02]  /*22830*/  SYNCS.ARRIVE.TRANS64.A1T0 RZ, [R7+URZ+0x28830], RZ ;  /* 0x028830ff07ff79a7 */ /* 0x0003e4000810003f */
[----:B------:R-:W-:Y:S05]  /*22840*/  WARPSYNC.ALL ;  /* 0x0000000000007948 */ /* 0x000fea0003800000 */
[----:B------:R-:W-:Y:S01]  /*22850*/  ULDC.64 UR4, c[0x0][0x298] ;  /* 0x0000a60000047ab9 */ /* 0x000fe20000000a00 */
[----:B------:R-:W-:Y:S01]  /*22860*/  VIADD R2, R22, 0x10400 ;  /* 0x0001040016027836 */ /* 0x000fe20000000000 */
[----:B------:R-:W-:Y:S01]  /*22870*/  ULDC.64 UR6, c[0x0][0xa00] ;  /* 0x0002800000067ab9 */ /* 0x000fe20000000a00 */
[----:B------:R-:W-:Y:S01]  /*22880*/  BSSY B6, `(.L_x_2057) ;  /* 0x0000022000067945 */ /* 0x000fe20003800000 */
[----:B------:R-:W-:Y:S01]  /*22890*/  BAR.SYNC.DEFER_BLOCKING 0x8, 0x180 ;  /* 0x0206000000007b1d */ /* 0x000fe20000010000 */
[----:B------:R-:W-:-:S02]  /*228a0*/  ISETP.NE.U32.AND P0, PT, RZ, UR6, PT ;  /* 0x00000006ff007c0c */ /* 0x000fc4000bf05070 */
[----:B------:R-:W-:Y:S02]  /*228b0*/  LOP3.LUT P1, RZ, R2, 0x3ff, RZ, 0xc0, !PT ;  /* 0x000003ff02ff7812 */ /* 0x000fe4000782c0ff */
[----:B------:R-:W-:Y:S02]  /*228c0*/  ISETP.NE.AND.EX P0, PT, RZ, UR7, PT, P0 ;  /* 0x00000007ff007c0c */ /* 0x000fe4000bf05300 */
[----:B-----5:R-:W-:Y:S01]  /*228d0*/  SHF.R.S32.HI R0, RZ, 0x1f, R3 ;  /* 0x0000001fff007819 */ /* 0x020fe20000011403 */
[----:B0-----:R-:W-:-:S04]  /*228e0*/  IMAD.WIDE.U32 R4, R3, UR4, RZ ;  /* 0x0000000403047c25 */ /* 0x001fc8000f8e00ff */
[----:B------:R-:W-:Y:S01]  /*228f0*/  IMAD R0, R0, UR4, RZ ;  /* 0x0000000400007c24 */ /* 0x000fe2000f8e02ff */
[----:B------:R0:W-:Y:S03]  /*22900*/  STL.64 [R1+0x10], R4 ;  /* 0x0000100401007387 */ /* 0x0001e60000100a00 */
[----:B------:R-:W-:Y:S01]  /*22910*/  IMAD R2, R3, UR5, R0 ;  /* 0x0000000503027c24 */ /* 0x000fe2000f8e0200 */
[----:B------:R-:W-:-:S03]  /*22920*/  SHF.R.S32.HI R0, RZ, 0x1f, R19 ;  /* 0x0000001fff007819 */ /* 0x000fc60000011413 */
[----:B------:R-:W-:Y:S01]  /*22930*/  IMAD.IADD R3, R5, 0x1, R2 ;  /* 0x0000000105037824 */ /* 0x000fe200078e0202 */
[----:B------:R-:W-:Y:S02]  /*22940*/  SEL R2, R0, RZ, !P0 ;  /* 0x000000ff00027207 */ /* 0x000fe40004000000 */
[----:B------:R-:W-:Y:S02]  /*22950*/  SEL R0, R19, RZ, !P0 ;  /* 0x000000ff13007207 */ /* 0x000fe40004000000 */
[----:B------:R0:W-:Y:S04]  /*22960*/  STL [R1+0x20], R3 ;  /* 0x0000200301007387 */ /* 0x0001e80000100800 */
        /* <DEDUP_REMOVED lines=12> */
[----:B-1----:R-:W-:-:S02]  /*22a30*/  IMAD.U32 R7, RZ, RZ, UR7 ;  /* 0x00000007ff077e24 */ /* 0x002fc4000f8e00ff */
[----:B------:R-:W-:Y:S02]  /*22a40*/  IMAD.U32 R10, RZ, RZ, UR8 ;  /* 0x00000008ff0a7e24 */ /* 0x000fe4000f8e00ff */
[----:B------:R-:W-:Y:S02]  /*22a50*/  IMAD.MOV.U32 R8, RZ, RZ, 0x70 ;  /* 0x00000070ff087424 */ /* 0x000fe400078e00ff */
[----:B------:R-:W-:Y:S02]  /*22a60*/  IMAD.MOV.U32 R12, RZ, RZ, 0x1 ;  /* 0x00000001ff0c7424 */ /* 0x000fe400078e00ff */
[----:B------:R-:W-:-:S07]  /*22a70*/  IMAD.MOV.U32 R13, RZ, RZ, RZ ;  /* 0x000000ffff0d7224 */ /* 0x000fce00078e00ff */
[----:B------:R-:W-:-:S07]  /*22a80*/  LEPC R20, `(.L_x_2058) ;  /* 0x000000001014794e */ /* 0x000fce0000000000 */
[----:B0-----:R-:W-:Y:S05]  /*22a90*/  CALL.ABS.NOINC R2 ;  /* 0x0000000002007343 */ /* 0x001fea0003c00000 */
.L_x_2058:
[----:B------:R-:W-:Y:S05]  /*22aa0*/  BSYNC B6 ;  /* 0x0000000000067941 */ /* 0x000fea0003800000 */
.L_x_2057:
[----:B------:R-:W2:Y:S01]  /*22ab0*/  LDL.LU R20, [R1+0x20] ;  /* 0x0000200001147983 */ /* 0x000ea20000300800 */
[----:B------:R-:W-:Y:S01]  /*22ac0*/  ULDC.64 UR4, c[0x0][0x2d8] ;  /* 0x0000b60000047ab9 */ /* 0x000fe20000000a00 */
[----:B------:R-:W3:Y:S01]  /*22ad0*/  LDC R6, c[0x0][0x448] ;  /* 0x00011200ff067b82 */ /* 0x000ee20000000800 */
[----:B------:R-:W-:Y:S01]  /*22ae0*/  ULDC.64 UR6, c[0x0][0x280] ;  /* 0x0000a00000067ab9 */ /* 0x000fe20000000a00 */
[----:B0-----:R-:W2:Y:S04]  /*22af0*/  LDL.LU.64 R2, [R1+0x10] ;  /* 0x0000100001027983 */ /* 0x001ea80000300a00 */
[----:B------:R-:W4:Y:S04]  /*22b00*/  LDL.LU R0, [R1+0x24] ;  /* 0x0000240001007983 */ /* 0x000f280000300800 */
[----:B------:R-:W4:Y:S04]  /*22b10*/  LDL.LU R21, [R1+0xc] ;  /* 0x00000c0001157983 */ /* 0x000f280000300800 */
[----:B------:R0:W5:Y:S01]  /*22b20*/  LDL R8, [R1+0x8] ;  /* 0x0000080001087983 */ /* 0x0001620000100800 */
[----:B---3--:R-:W-:-:S13]  /*22b30*/  ISETP.NE.AND P0, PT, R6, 0x1, PT ;  /* 0x000000010600780c */ /* 0x008fda0003f05270 */
[----:B-1----:R-:W1:Y:S01]  /*22b40*/  @P0 LDC R7, c[0x0][0x44c] ;  /* 0x00011300ff070b82 */ /* 0x002e620000000800 */
[----:B--2---:R-:W-:Y:S02]  /*22b50*/  IMAD.MOV.U32 R3, RZ, RZ, R20 ;  /* 0x000000ffff037224 */ /* 0x004fe400078e0014 */
[----:B------:R-:W2:Y:S01]  /*22b60*/  S2R R20, SR_TID.X ;  /* 0x0000000000147919 */ /* 0x000ea20000002100 */
[----:B------:R-:W-:-:S04]  /*22b70*/  IMAD.WIDE.U32 R2, R18, UR4, R2 ;  /* 0x0000000412027c25 */ /* 0x000fc8000f8e0002 */
[----:B------:R-:W-:Y:S01]  /*22b80*/  IMAD R3, R18, UR5, R3 ;  /* 0x0000000512037c24 */ /* 0x000fe2000f8e0203 */
[----:B------:R-:W-:Y:S02]  /*22b90*/  ULDC.64 UR4, c[0x0][0x2e0] ;  /* 0x0000b80000047ab9 */ /* 0x000fe40000000a00 */
[----:B----4-:R-:W-:Y:S02]  /*22ba0*/  IMAD R0, R0, UR4, RZ ;  /* 0x0000000400007c24 */ /* 0x010fe4000f8e02ff */
[----:B------:R-:W-:-:S04]  /*22bb0*/  IMAD.WIDE.U32 R2, R21, UR4, R2 ;  /* 0x0000000415027c25 */ /* 0x000fc8000f8e0002 */
[----:B------:R-:W-:Y:S01]  /*22bc0*/  IMAD R0, R21, UR5, R0 ;  /* 0x0000000515007c24 */ /* 0x000fe2000f8e0200 */
[----:B------:R-:W-:Y:S01]  /*22bd0*/  ULDC.64 UR4, c[0x0][0x2d0] ;  /* 0x0000b40000047ab9 */ /* 0x000fe20000000a00 */
[----:B------:R-:W3:Y:S02]  /*22be0*/  S2R R21, SR_TID.X ;  /* 0x0000000000157919 */ /* 0x000ee40000002100 */
[----:B------:R-:W-:Y:S02]  /*22bf0*/  IMAD.IADD R3, R3, 0x1, R0 ;  /* 0x0000000103037824 */ /* 0x000fe400078e0200 */
[----:B------:R-:W4:Y:S01]  /*22c00*/  @P0 LDC R0, c[0x0][0x450] ;  /* 0x00011400ff000b82 */ /* 0x000f220000000800 */
[----:B--2---:R-:W-:-:S04]  /*22c10*/  LOP3.LUT R20, R20, 0x7f, RZ, 0xc0, !PT ;  /* 0x0000007f14147812 */ /* 0x004fc800078ec0ff */
[----:B------:R-:W-:Y:S01]  /*22c20*/  SHF.R.U32.HI R20, RZ, 0x3, R20 ;  /* 0x00000003ff147819 */ /* 0x000fe20000011614 */
[----:B---3--:R-:W-:-:S05]  /*22c30*/  IMAD.SHL.U32 R21, R21, 0x10, RZ ;  /* 0x0000001015157824 */ /* 0x008fca00078e00ff */
[----:B------:R-:W-:-:S04]  /*22c40*/  LOP3.LUT R21, R21, 0x70, RZ, 0xc0, !PT ;  /* 0x0000007015157812 */ /* 0x000fc800078ec0ff */
[----:B------:R-:W-:-:S05]  /*22c50*/  LOP3.LUT R20, R20, R21, RZ, 0xfc, !PT ;  /* 0x0000001514147212 */ /* 0x000fca00078efcff */
[----:B------:R-:W-:-:S04]  /*22c60*/  IMAD.IADD R5, R20, 0x1, R27 ;  /* 0x0000000114057824 */ /* 0x000fc800078e021b */
[----:B-1----:R-:W-:-:S04]  /*22c70*/  @P0 IMAD.HI.U32 R7, R5, R7, RZ ;  /* 0x0000000705070227 */ /* 0x002fc800078e00ff */
[----:B------:R-:W-:Y:S01]  /*22c80*/  IMAD.MOV.U32 R4, RZ, RZ, R5 ;  /* 0x000000ffff047224 */ /* 0x000fe200078e0005 */
[----:B----4-:R-:W-:Y:S01]  /*22c90*/  @P0 SHF.R.U32.HI R4, RZ, R0, R7 ;  /* 0x00000000ff040219 */ /* 0x010fe20000011607 */
[----:B------:R-:W1:Y:S03]  /*22ca0*/  S2R R20, SR_TID.X ;  /* 0x0000000000147919 */ /* 0x000e660000002100 */
[----:B------:R-:W-:-:S05]  /*22cb0*/  IADD3 R0, -R4, RZ, RZ ;  /* 0x000000ff04007210 */ /* 0x000fca0007ffe1ff */
        /* <DEDUP_REMOVED lines=17> */
[----:B-1----:R-:W-:Y:S02]  /*22dd0*/  LOP3.LUT R20, R20, 0x7f, RZ, 0xc0, !PT ;  /* 0x0000007f14147812 */ /* 0x002fe400078ec0ff */
[----:B------:R-:W-:Y:S02]  /*22de0*/  LEA.HI.X R4, R2, UR7, R3, 0x1, P2 ;  /* 0x0000000702047c11 */ /* 0x000fe400090f0c03 */
        /* <DEDUP_REMOVED lines=20> */
[----:B------:R-:W0:Y:S01]  /*22f30*/  SHFL.IDX PT, R14, R0, 0x2, 0x181f ;  /* 0x00581f00000e7f89 */ /* 0x000e2200000e0000 */
[----:B------:R-:W-:-:S05]  /*22f40*/  @!P3 MOV R3, R5 ;  /* 0x000000050003b202 */ /* 0x000fca0000000f00 */
[----:B------:R-:W-:Y:S04]  /*22f50*/  @!P3 LDGSTS.E.BYPASS.LTC128B.128 [R8+0x10c00], desc[UR52][R2.64], !P0 ;  /* 0x10c000000208bfae */ /* 0x000fe8000c101d74 */
[----:B------:R1:W-:Y:S01]  /*22f60*/  @!P3 LDGSTS.E.BYPASS.LTC128B.128 [R8+0x14c00], desc[UR52][R2.64+0x80], !P1 ;  /* 0x14c000800208bfae */ /* 0x0003e2000c901d74 */
[----:B------:R-:W-:Y:S01]  /*22f70*/  ISETP.GE.AND P3, PT, R6, R33, PT ;  /* 0x000000210600720c */ /* 0x000fe20003f66270 */
[----:B------:R-:W-:Y:S02]  /*22f80*/  VIADD R6, R27, 0x30 ;  /* 0x000000301b067836 */ /* 0x000fe40000000000 */
        /* <DEDUP_REMOVED lines=8> */
[----:B------:R-:W-:-:S02]  /*23010*/  ISETP.GE.AND P3, PT, R6, R33, PT ;  /* 0x000000210600720c */ /* 0x000fc40003f66270 */
[----:B------:R-:W-:Y:S01]  /*23020*/  IADD3 R6, R27, 0x40, RZ ;  /* 0x000000401b067810 */ /* 0x000fe20007ffe0ff */
        /* <DEDUP_REMOVED lines=31> */
[----:B------:R-:W0:Y:S03]  /*23220*/  SHFL.IDX PT, R4, R4, 0x7, 0x181f ;  /* 0x00f81f0004047f89 */ /* 0x000e2600000e0000 */
[----:B-1----:R-:W-:Y:S01]  /*23230*/  @!P3 IADD3.X R5, RZ, R2, RZ, P2, !PT ;  /* 0x00000002ff05b210 */ /* 0x002fe200017fe4ff */
[----:B------:R-:W-:-:S02]  /*23240*/  @!P3 IMAD.MOV.U32 R2, RZ, RZ, R14 ;  /* 0x000000ffff02b224 */ /* 0x000fc400078e000e */
[----:B------:R1:W2:Y:S02]  /*23250*/  SHFL.IDX PT, R14, R0, 0x7, 0x181f ;  /* 0x00f81f00000e7f89 */ /* 0x0002a400000e0000 */
[----:B------:R-:W-:-:S05]  /*23260*/  @!P3 IMAD.MOV.U32 R3, RZ, RZ, R5 ;  /* 0x000000ffff03b224 */ /* 0x000fca00078e0005 */
[----:B------:R1:W-:Y:S04]  /*23270*/  @!P3 LDGSTS.E.BYPASS.LTC128B.128 [R8+0x13400], desc[UR52][R2.64], !P0 ;  /* 0x134000000208bfae */ /* 0x0003e8000c101d74 */
[----:B0-----:R1:W-:Y:S02]  /*23280*/  @!P3 LDGSTS.E.BYPASS.LTC128B.128 [R8+0x17400], desc[UR52][R2.64+0x80], !P1 ;  /* 0x174000800208bfae */ /* 0x0013e4000c901d74 */
.L_x_2299:
        /* <DEDUP_REMOVED lines=11> */
.L_x_2061:
[----:B------:R-:W-:Y:S05]  /*23340*/  BSYNC B0 ;  /* 0x0000000000007941 */ /* 0x000fea0003800000 */
.L_x_2060:
[----:B------:R-:W-:Y:S01]  /*23350*/  NOP ;  /* 0x0000000000007918 */ /* 0x000fe20000000000 */
[----:B------:R-:W-:-:S13]  /*23360*/  PLOP3.LUT P0, PT, PT, PT, PT, 0x80, 0x0 ;  /* 0x000000000000781c */ /* 0x000fda0003f0f070 */
.L_x_2062:
        /* <DEDUP_REMOVED lines=21> */
.L_x_2300:
[----:B------:R-:W-:Y:S05]  /*234c0*/  BSYNC B0 ;  /* 0x0000000000007941 */ /* 0x000fea0003800000 */
.L_x_2063:
        /* <DEDUP_REMOVED lines=8> */
.L_x_2079:
[----:B------:R-:W3:Y:S01]  /*23550*/  LDL R7, [R1] ;  /* 0x0000000001077983 */ /* 0x000ee20000100800 */
[----:B------:R-:W1:Y:S03]  /*23560*/  LDC R0, c[0x0][0x430] ;  /* 0x00010c00ff007b82 */ /* 0x000e660000000800 */
[----:B------:R-:W4:Y:S01]  /*23570*/  LDL R5, [R1+0x4] ;  /* 0x0000040001057983 */ /* 0x000f220000100800 */
[----:B------:R-:W-:Y:S05]  /*23580*/  YIELD ;  /* 0x0000000000007946 */ /* 0x000fea0003800000 */
[----:B------:R-:W5:Y:S01]  /*23590*/  S2R R2, SR_TID.X ;  /* 0x0000000000027919 */ /* 0x000f620000002100 */
[----:B------:R-:W-:Y:S01]  /*235a0*/  ULDC.64 UR4, c[0x0][0x428] ;  /* 0x00010a0000047ab9 */ /* 0x000fe20000000a00 */
[----:B------:R-:W2:Y:S01]  /*235b0*/  S2R R4, SR_TID.X ;  /* 0x0000000000047919 */ /* 0x000ea20000002100 */
[----:B-1----:R-:W-:-:S13]  /*235c0*/  ISETP.NE.AND P0, PT, R0, 0x1, PT ;  /* 0x000000010000780c */ /* 0x002fda0003f05270 */
[----:B0-----:R-:W0:Y:S01]  /*235d0*/  @P0 LDC R3, c[0x0][0x434] ;  /* 0x00010d00ff030b82 */ /* 0x001e220000000800 */
[----:B-----5:R-:W-:-:S07]  /*235e0*/  LOP3.LUT R2, R2, 0x7f, RZ, 0xc0, !PT ;  /* 0x0000007f02027812 */ /* 0x020fce00078ec0ff */
[----:B------:R-:W1:Y:S01]  /*235f0*/  @P0 LDC R8, c[0x0][0x438] ;  /* 0x00010e00ff080b82 */ /* 0x000e620000000800 */
[----:B------:R-:W-:Y:S01]  /*23600*/  SHF.R.U32.HI R2, RZ, 0x3, R2 ;  /* 0x00000003ff027819 */ /* 0x000fe20000011602 */
[----:B--2---:R-:W-:-:S04]  /*23610*/  IMAD.SHL.U32 R4, R4, 0x10, RZ ;  /* 0x0000001004047824 */ /* 0x004fc800078e00ff */
[----:B------:R-:W-:Y:S01]  /*23620*/  IMAD R2, R6, 0x80, R2 ;  /* 0x0000008006027824 */ /* 0x000fe200078e0202 */
[----:B------:R-:W-:-:S04]  /*23630*/  LOP3.LUT R4, R4, 0x70, RZ, 0xc0, !PT ;  /* 0x0000007004047812 */ /* 0x000fc800078ec0ff */
[----:B---3--:R-:W-:Y:S01]  /*23640*/  IADD3 R4, R4, R2, R7 ;  /* 0x0000000204047210 */ /* 0x008fe20007ffe007 */
[----:B----4-:R-:W-:-:S04]  /*23650*/  IMAD R5, R5, UR4, RZ ;  /* 0x0000000405057c24 */ /* 0x010fc8000f8e02ff */
[----:B0-----:R-:W-:-:S04]  /*23660*/  @P0 IMAD.HI.U32 R3, R4, R3, RZ ;  /* 0x0000000304030227 */ /* 0x001fc800078e00ff */
[----:B------:R-:W-:Y:S01]  /*23670*/  IMAD.MOV.U32 R2, RZ, RZ, R4 ;  /* 0x000000ffff027224 */ /* 0x000fe200078e0004 */
[----:B-1----:R-:W-:Y:S01]  /*23680*/  @P0 SHF.R.U32.HI R2, RZ, R8, R3 ;  /* 0x00000008ff020219 */ /* 0x002fe20000011603 */
[----:B------:R-:W-:-:S04]  /*23690*/  IMAD R5, R34, UR5, R5 ;  /* 0x0000000522057c24 */ /* 0x000fc8000f8e0205 */
[----:B------:R-:W-:-:S04]  /*236a0*/  IMAD.MOV R3, RZ, RZ, -R2 ;  /* 0x000000ffff037224 */ /* 0x000fc800078e0a02 */
[----:B------:R-:W-:Y:S01]  /*236b0*/  IMAD R0, R0, R3, R4 ;  /* 0x0000000300007224 */ /* 0x000fe200078e0204 */
[----:B------:R-:W-:-:S03]  /*236c0*/  SHF.R.S32.HI R3, RZ, 0x1f, R2 ;  /* 0x0000001fff037819 */ /* 0x000fc60000011402 */
[----:B------:R-:W-:Y:S01]  /*236d0*/  IMAD.WIDE.U32 R2, R34, UR4, R2 ;  /* 0x0000000422027c25 */ /* 0x000fe2000f8e0002 */
[----:B------:R-:W-:-:S03]  /*236e0*/  ULDC.64 UR4, c[0x0][0x418] ;  /* 0x0001060000047ab9 */ /* 0x000fc60000000a00 */
[----:B------:R-:W-:Y:S01]  /*236f0*/  IMAD.IADD R3, R5, 0x1, R3 ;  /* 0x0000000105037824 */ /* 0x000fe200078e0203 */
[----:B------:R-:W-:-:S04]  /*23700*/  LEA R4, P0, R2, UR4, 0x2 ;  /* 0x0000000402047c11 */ /* 0x000fc8000f8010ff */
[----:B------:R-:W-:-:S05]  /*23710*/  LEA.HI.X R5, R2, UR5, R3, 0x2, P0 ;  /* 0x0000000502057c11 */ /* 0x000fca00080f1403 */
[----:B------:R-:W2:Y:S01]  /*23720*/  LDG.E R4, desc[UR52][R4.64] ;  /* 0x0000003404047981 */ /* 0x000ea2000c1e1900 */
[----:B------:R-:W-:Y:S01]  /*23730*/  IMAD.U32 R7, RZ, RZ, UR38 ;  /* 0x00000026ff077e24 */ /* 0x000fe2000f8e00ff */
[----:B------:R-:W-:Y:S01]  /*23740*/  MOV R25, R6 ;  /* 0x0000000600197202 */ /* 0x000fe20000000f00 */
[----:B------:R-:W-:-:S03]  /*23750*/  VIADD R24, R10, 0x1 ;  /* 0x000000010a187836 */ /* 0x000fc60000000000 */
[----:B------:R-:W-:Y:S02]  /*23760*/  ISETP.NE.AND P3, PT, R7, 0x3, PT ;  /* 0x000000030700780c */ /* 0x000fe40003f65270 */
[----:B------:R-:W-:-:S04]  /*23770*/  ISETP.NE.AND P0, PT, R24, 0x2, PT ;  /* 0x000000021800780c */ /* 0x000fc80003f05270 */
[----:B------:R-:W-:Y:S02]  /*23780*/  SEL R3, RZ, 0x1, P0 ;  /* 0x00000001ff037807 */ /* 0x000fe40000000000 */
[----:B------:R-:W-:Y:S02]  /*23790*/  SEL R24, R24, RZ, P0 ;  /* 0x000000ff18187207 */ /* 0x000fe40000000000 */
[----:B------:R-:W-:Y:S02]  /*237a0*/  LOP3.LUT R28, R20, R3, RZ, 0x3c, !PT ;  /* 0x00000003141c7212 */ /* 0x000fe400078e3cff */
[----:B--2---:R-:W-:Y:S01]  /*237b0*/  SHF.R.S32.HI R27, RZ, 0x1f, R4 ;  /* 0x0000001fff1b7819 */ /* 0x004fe20000011404 */
[----:B------:R-:W-:Y:S06]  /*237c0*/  @!P3 BRA `(.L_x_2067) ;  /* 0x000000000004b947 */ /* 0x000fec0003800000 */
[----:B------:R-:W-:Y:S01]  /*237d0*/  BPT.TRAP 0x1 ;  /* 0x000000040000795c */ /* 0x000fe20000300000 */
.L_x_2067:
[----:B------:R-:W-:Y:S01]  /*237e0*/  IMAD R6, R24, 0x8, R22 ;  /* 0x0000000818067824 */ /* 0x000fe200078e0216 */
[----:B------:R-:W-:Y:S01]  /*237f0*/  SHF.L.U32 R3, R28, 0x1f, RZ ;  /* 0x0000001f1c037819 */ /* 0x000fe200000006ff */
[----:B------:R-:W-:Y:S03]  /*23800*/  BSSY B1, `(.L_x_2068) ;  /* 0x0000003000017945 */ /* 0x000fe60003800000 */
[----:B------:R-:W0:Y:S02]  /*23810*/  SYNCS.PHASECHK.TRANS64.TRYWAIT P0, [R6+URZ+0x28840], R3 ;  /* 0x02884003060075a7 */ /* 0x000e24000800017f */
[----:B0-----:R-:W-:Y:S05]  /*23820*/  @!P0 BRA `(.L_x_2069) ;  /* 0x0000007000848947 */ /* 0x001fea0003800000 */
.L_x_2301:
[----:B------:R-:W-:Y:S05]  /*23830*/  BSYNC B1 ;  /* 0x0000000000017941 */ /* 0x000fea0003800000 */
.L_x_2068:
        /* <DEDUP_REMOVED lines=63> */
[----:B------:R-:W2:Y:S01]  /*23c30*/  SHFL.IDX PT, R9, R9, 0x7, 0x181f ;  /* 0x00f81f0009097f89 */ /* 0x000ea200000e0000 */
[----:B0-----:R-:W-:-:S05]  /*23c40*/  IADD3 R2, P0, R2, R5, RZ ;  /* 0x0000000502027210 */ /* 0x001fca0007f1e0ff */
[----:B-1----:R-:W-:-:S05]  /*23c50*/  IMAD.X R3, RZ, RZ, R3, P0 ;  /* 0x000000ffff037224 */ /* 0x002fca00000e0603 */
[----:B------:R-:W-:Y:S04]  /*23c60*/  LDGSTS.E.BYPASS.LTC128B.128 [R8+0x1b400], desc[UR52][R2.64], !P4 ;  /* 0x1b40000002087fae */ /* 0x000fe8000e101d74 */
[----:B------:R0:W-:Y:S04]  /*23c70*/  LDGSTS.E.BYPASS.LTC128B.128 [R8+0x1f400], desc[UR52][R2.64+0x80], !P3 ;  /* 0x1f40008002087fae */ /* 0x0001e8000d901d74 */
[----:B0-2---:R0:W1:Y:S02]  /*23c80*/  SHFL.IDX PT, R2, R7, 0x7, 0x181f ;  /* 0x00f81f0007027f89 */ /* 0x00506400000e0000 */
.L_x_2319:
        /* <DEDUP_REMOVED lines=9> */
.L_x_2071:
        /* <DEDUP_REMOVED lines=11> */
.L_x_2072:
[----:B------:R1:W-:Y:S01]  /*23dd0*/  SYNCS.ARRIVE.TRANS64.A1T0 RZ, [R6+URZ+0x28830], RZ ;  /* 0x028830ff06ff79a7 */ /* 0x0003e2000810003f */
[----:B------:R-:W-:Y:S05]  /*23de0*/  @!P4 BRA `(.L_x_2073) ;  /* 0x000000000004c947 */ /* 0x000fea0003800000 */
[----:B------:R-:W-:Y:S01]  /*23df0*/  BPT.TRAP 0x1 ;  /* 0x000000040000795c */ /* 0x000fe20000300000 */
.L_x_2073:
[----:B------:R-:W-:Y:S01]  /*23e00*/  SHF.L.U32 R2, R20, 0x1f, RZ ;  /* 0x0000001f14027819 */ /* 0x000fe200000006ff */
[----:B-1----:R-:W-:Y:S01]  /*23e10*/  IMAD R6, R10, 0x8, R22 ;  /* 0x000000080a067824 */ /* 0x002fe200078e0216 */
[----:B------:R-:W-:Y:S03]  /*23e20*/  BSSY B1, `(.L_x_2074) ;  /* 0x0000003000017945 */ /* 0x000fe60003800000 */
[----:B------:R-:W1:Y:S02]  /*23e30*/  SYNCS.PHASECHK.TRANS64.TRYWAIT P0, [R6+URZ+0x28860], R2 ;  /* 0x02886002060075a7 */ /* 0x000e64000800017f */
[----:B-1----:R-:W-:Y:S05]  /*23e40*/  @!P0 BRA `(.L_x_2075) ;  /* 0x00000074005c8947 */ /* 0x002fea0003800000 */
.L_x_2320:
[----:B------:R-:W-:Y:S05]  /*23e50*/  BSYNC B1 ;  /* 0x0000000000017941 */ /* 0x000fea0003800000 */
.L_x_2074:
[----:B------:R-:W2:Y:S01]  /*23e60*/  S2R R3, SR_TID.X ;  /* 0x0000000000037919 */ /* 0x000ea20000002100 */
[----:B------:R-:W-:Y:S01]  /*23e70*/  IMAD R8, R33, -0x80, R36 ;  /* 0xffffff8021087824 */ /* 0x000fe200078e0224 */
[----:B------:R-:W-:Y:S01]  /*23e80*/  UMOV UR4, 0xffffffff ;  /* 0xffffffff00047882 */ /* 0x000fe20000000000 */
[----:B0-----:R-:W-:Y:S01]  /*23e90*/  IMAD R7, R10, 0x4000, R35 ;  /* 0x000040000a077824 */ /* 0x001fe200078e0223 */
[----:B--2---:R-:W-:-:S04]  /*23ea0*/  LOP3.LUT R3, R3, 0x7f, RZ, 0xc0, !PT ;  /* 0x0000007f03037812 */ /* 0x004fc800078ec0ff */
[----:B------:R-:W-:-:S04]  /*23eb0*/  SHF.R.U32.HI R3, RZ, 0x3, R3 ;  /* 0x00000003ff037819 */ /* 0x000fc80000011603 */
[----:B------:R-:W-:Y:S01]  /*23ec0*/  IADD3 R8, -R3, R8, RZ ;  /* 0x0000000803087210 */ /* 0x000fe20007ffe1ff */
[----:B------:R-:W-:Y:S06]  /*23ed0*/  BRA.DIV UR4, `(.L_x_2076) ;  /* 0x00000076044c7947 */ /* 0x000fec000b800000 */
[----:B-1----:R-:W0:Y:S01]  /*23ee0*/  SHFL.IDX PT, R2, R17, RZ, 0x181f ;  /* 0x00181fff11027589 */ /* 0x002e2200000e0000 */
[----:B------:R-:W-:-:S03]  /*23ef0*/  IMAD R7, R7, 0x2, R22 ;  /* 0x0000000207077824 */ /* 0x000fc600078e0216 */
[----:B------:R-:W1:Y:S04]  /*23f00*/  SHFL.IDX PT, R3, R23, RZ, 0x181f ;  /* 0x00181fff17037589 */ /* 0x000e6800000e0000 */
[----:B------:R-:W-:Y:S01]  /*23f10*/  SHFL.IDX PT, R14, R17, 0x7, 0x181f ;  /* 0x00f81f00110e7f89 */ /* 0x000fe200000e0000 */
        /* <DEDUP_REMOVED lines=55> */
.L_x_2338:
[----:B01----:R-:W-:Y:S01]  /*24290*/  IADD3 R2, P0, R14, R5, RZ ;  /* 0x000000050e027210 */ /* 0x003fe20007f1e0ff */
[----:B------:R-:W-:Y:S01]  /*242a0*/  ULDC.64 UR4, c[0x0][0x328] ;  /* 0x0000ca0000047ab9 */ /* 0x000fe20000000a00 */
[----:B------:R-:W-:Y:S01]  /*242b0*/  ULDC.64 UR6, c[0x0][0x318] ;  /* 0x0000c60000067ab9 */ /* 0x000fe20000000a00 */
[----:B------:R-:W-:Y:S01]  /*242c0*/  IMAD R21, R21, UR4, RZ ;  /* 0x0000000415157c24 */ /* 0x000fe2000f8e02ff */
[----:B------:R-:W-:Y:S02]  /*242d0*/  IADD3.X R3, RZ, R23, RZ, P0, !PT ;  /* 0x00000017ff037210 */ /* 0x000fe400007fe4ff */
        /* <DEDUP_REMOVED lines=22> */
.L_x_2077:
        /* <DEDUP_REMOVED lines=11> */
.L_x_2078:
[C---:B------:R-:W-:Y:S01]  /*244f0*/  ISETP.GT.AND P0, PT, R25.reuse, R37, PT ;  /* 0x000000251900720c */ /* 0x040fe20003f04270 */
[----:B------:R0:W-:Y:S01]  /*24500*/  SYNCS.ARRIVE.TRANS64.A1T0 RZ, [R6+URZ+0x28850], RZ ;  /* 0x028850ff06ff79a7 */ /* 0x0001e2000810003f */
[----:B------:R-:W-:Y:S02]  /*24510*/  IMAD.MOV.U32 R10, RZ, RZ, R24 ;  /* 0x000000ffff0a7224 */ /* 0x000fe400078e0018 */
[----:B------:R-:W-:Y:S02]  /*24520*/  IMAD.MOV.U32 R20, RZ, RZ, R28 ;  /* 0x000000ffff147224 */ /* 0x000fe400078e001c */
[----:B------:R-:W-:Y:S02]  /*24530*/  IMAD.MOV.U32 R33, RZ, RZ, R25 ;  /* 0x000000ffff217224 */ /* 0x000fe400078e0019 */
[----:B0-----:R-:W-:-:S05]  /*24540*/  VIADD R6, R25, 0xffffffff ;  /* 0xffffffff19067836 */ /* 0x001fca0000000000 */
[----:B------:R-:W-:Y:S05]  /*24550*/  @P0 BRA `(.L_x_2079) ;  /* 0xffffffec00fc0947 */ /* 0x000fea000383ffff */
.L_x_2066:
[----:B------:R-:W-:Y:S05]  /*24560*/  BSYNC B0 ;  /* 0x0000000000007941 */ /* 0x000fea0003800000 */
.L_x_2065:
        /* <DEDUP_REMOVED lines=17> */
.L_x_2081:
[----:B------:R-:W-:Y:S05]  /*24680*/  BSYNC B0 ;  /* 0x0000000000007941 */ /* 0x000fea0003800000 */
.L_x_2080:
[----:B------:R-:W-:-:S05]  /*24690*/  IMAD.U32 R0, RZ, RZ, UR38 ;  /* 0x00000026ff007e24 */ /* 0x000fca000f8e00ff */
[----:B------:R-:W-:-:S13]  /*246a0*/  ISETP.NE.AND P0, PT, R0, 0x3, PT ;  /* 0x000000030000780c */ /* 0x000fda0003f05270 */
[----:B------:R-:W-:Y:S05]  /*246b0*/  @!P0 BRA `(.L_x_2082) ;  /* 0x0000000000048947 */ /* 0x000fea0003800000 */
[----:B------:R-:W-:Y:S01]  /*246c0*/  BPT.TRAP 0x1 ;  /* 0x000000040000795c */ /* 0x000fe20000300000 */
.L_x_2082:
[----:B------:R-:W-:Y:S01]  /*246d0*/  LEA R0, R24, R22, 0x3 ;  /* 0x0000001618007211 */ /* 0x000fe200078e18ff */
[----:B------:R-:W-:Y:S01]  /*246e0*/  BSSY B0, `(.L_x_2083) ;  /* 0x0000005000007945 */ /* 0x000fe20003800000 */
[----:B0-----:R-:W-:Y:S01]  /*246f0*/  SHF.L.U32 R3, R28, 0x1f, RZ ;  /* 0x0000001f1c037819 */ /* 0x001fe200000006ff */
[----:B------:R-:W-:-:S03]  /*24700*/  IMAD R6, R25, -0x80, R36 ;  /* 0xffffff8019067824 */ /* 0x000fc600078e0224 */
[----:B------:R-:W0:Y:S02]  /*24710*/  SYNCS.PHASECHK.TRANS64.TRYWAIT P0, [R0+URZ+0x28860], R3 ;  /* 0x02886003000075a7 */ /* 0x000e24000800017f */
[----:B0-----:R-:W-:Y:S05]  /*24720*/  @!P0 BRA `(.L_x_2084) ;  /* 0x0000007400c08947 */ /* 0x001fea0003800000 */
.L_x_2339:
[----:B------:R-:W-:Y:S05]  /*24730*/  BSYNC B0 ;  /* 0x0000000000007941 */ /* 0x000fea0003800000 */
.L_x_2083:
        /* <DEDUP_REMOVED lines=51> */
[----:B------:R-:W3:Y:S02]  /*24a70*/  SHFL.IDX PT, R10, R17, 0x6, 0x181f ;  /* 0x00d81f00110a7f89 */ /* 0x000ee400000e0000 */
[----:B-1----:R-:W-:Y:S02]  /*24a80*/  IADD3.X R3, RZ, R8, RZ, P4, !PT ;  /* 0x00000008ff037210 */ /* 0x002fe400027fe4ff */
        /* <DEDUP_REMOVED lines=17> */
.L_x_2357:
        /* <DEDUP_REMOVED lines=11> */
.L_x_2086:
        /* <DEDUP_REMOVED lines=11> */
.L_x_2087:
[----:B------:R0:W-:Y:S01]  /*24d00*/  SYNCS.ARRIVE.TRANS64.A1T0 RZ, [R0+URZ+0x28850], RZ ;  /* 0x028850ff00ff79a7 */ /* 0x0001e2000810003f */
[----:B------:R-:W-:-:S05]  /*24d10*/  VIADD R24, R24, 0x1 ;  /* 0x0000000118187836 */ /* 0x000fca0000000000 */
[----:B------:R-:W-:-:S04]  /*24d20*/  ISETP.NE.AND P0, PT, R24, 0x2, PT ;  /* 0x000000021800780c */ /* 0x000fc80003f05270 */
[----:B------:R-:W-:Y:S02]  /*24d30*/  SEL R3, RZ, 0x1, P0 ;  /* 0x00000001ff037807 */ /* 0x000fe40000000000 */
[----:B------:R-:W-:Y:S02]  /*24d40*/  SEL R24, R24, RZ, P0 ;  /* 0x000000ff18187207 */ /* 0x000fe40000000000 */
[----:B0-----:R-:W-:-:S07]  /*24d50*/  LOP3.LUT R28, R28, R3, RZ, 0x3c, !PT ;  /* 0x000000031c1c7212 */ /* 0x001fce00078e3cff */
.L_x_2044:
[----:B------:R-:W-:Y:S05]  /*24d60*/  BSYNC B7 ;  /* 0x0000000000077941 */ /* 0x000fea0003800000 */
.L_x_2042:
[----:B------:R-:W-:-:S13]  /*24d70*/  LOP3.LUT P0, RZ, R32, 0x8, RZ, 0xc0, !PT ;  /* 0x0000000820ff7812 */ /* 0x000fda000780c0ff */
[----:B------:R-:W-:Y:S05]  /*24d80*/  @!P0 BRA `(.L_x_2088) ;  /* 0x0000000000248947 */ /* 0x000fea0003800000 */
[----:B------:R-:W-:Y:S05]  /*24d90*/  WARPSYNC.ALL ;  /* 0x0000000000007948 */ /* 0x000fea0003800000 */
[----:B------:R-:W1:Y:S08]  /*24da0*/  S2UR UR5, SR_CgaCtaId ;  /* 0x00000000000579c3 */ /* 0x000e700000008800 */
[----:B------:R-:W-:Y:S06]  /*24db0*/  BAR.SYNC.DEFER_BLOCKING 0x5, 0x180 ;  /* 0x0146000000007b1d */ /* 0x000fec0000010000 */
[----:B------:R-:W-:-:S02]  /*24dc0*/  UMOV UR4, 0x400 ;  /* 0x0000040000047882 */ /* 0x000fc40000000000 */
[----:B-1----:R-:W-:-:S06]  /*24dd0*/  ULEA UR4, UR5, UR4, 0x18 ;  /* 0x0000000405047291 */ /* 0x002fcc000f8ec03f */
[----:B------:R-:W-:-:S05]  /*24de0*/  IMAD.U32 R22, RZ, RZ, UR4 ;  /* 0x00000004ff167e24 */ /* 0x000fca000f8e00ff */
[----:B------:R1:W2:Y:S01]  /*24df0*/  LDS.128 R16, [R22+0x288d0] ;  /* 0x0288d00016107984 */ /* 0x0002a20000000c00 */
[----:B------:R-:W-:Y:S06]  /*24e00*/  BAR.ARV 0x4, 0x180 ;  /* 0x0106000000007b1d */ /* 0x000fec0000002000 */
[----:B------:R-:W-:Y:S05]  /*24e10*/  BRA `(.L_x_2089) ;  /* 0x0000000c00d47947 */ /* 0x000fea0003800000 */
.L_x_2088:
[----:B------:R-:W1:Y:S01]  /*24e20*/  S2R R8, SR_TID.X ;  /* 0x0000000000087919 */ /* 0x000e620000002100 */
[----:B------:R-:W-:Y:S01]  /*24e30*/  UMOV UR4, 0xffffffff ;  /* 0xffffffff00047882 */ /* 0x000fe20000000000 */
[----:B-1----:R-:W-:-:S04]  /*24e40*/  LOP3.LUT R8, R8, 0x1f, RZ, 0xc0, !PT ;  /* 0x0000001f08087812 */ /* 0x002fc800078ec0ff */
[----:B------:R-:W-:Y:S01]  /*24e50*/  ISETP.NE.AND P0, PT, R8, 0x1f, PT ;  /* 0x0000001f0800780c */ /* 0x000fe20003f05270 */
[----:B------:R-:W-:-:S12]  /*24e60*/  BRA.DIV UR4, `(.L_x_2090) ;  /* 0x0000007a04807947 */ /* 0x000fd8000b800000 */
[----:B------:R-:W-:Y:S01]  /*24e70*/  IMAD.IADD R7, R19, 0x1, R8 ;  /* 0x0000000113077824 */ /* 0x000fe200078e0208 */
[----:B------:R-:W-:-:S04]  /*24e80*/  ULDC UR4, c[0x0][0xc3c] ;  /* 0x00030f0000047ab9 */ /* 0x000fc80000000800 */
[----:B------:R-:W-:-:S13]  /*24e90*/  ISETP.GE.OR P1, PT, R7, UR4, !P0 ;  /* 0x0000000407007c0c */ /* 0x000fda000c726670 */
[----:B------:R-:W1:Y:S08]  /*24ea0*/  @!P1 LDC.64 R2, c[0x0][0xc80] ;  /* 0x00032000ff029b82 */ /* 0x000e700000000a00 */
[----:B------:R-:W2:Y:S01]  /*24eb0*/  @!P1 LDC.64 R4, c[0x0][0xc78] ;  /* 0x00031e00ff049b82 */ /* 0x000ea20000000a00 */
[----:B-1----:R-:W-:-:S05]  /*24ec0*/  @!P1 IMAD.WIDE R2, R7, 0x4, R2 ;  /* 0x0000000407029825 */ /* 0x002fca00078e0202 */
[----:B0-----:R2:W3:Y:S02]  /*24ed0*/  @!P1 LDG.E R6, desc[UR52][R2.64] ;  /* 0x0000003402069981 */ /* 0x0014e4000c1e1900 */
[----:B--2---:R-:W-:-:S05]  /*24ee0*/  @!P1 IMAD.WIDE R2, R7, 0x4, R4 ;  /* 0x0000000407029825 */ /* 0x004fca00078e0204 */
[----:B------:R-:W2:Y:S01]  /*24ef0*/  @!P1 LDG.E R5, desc[UR52][R2.64] ;  /* 0x0000003402059981 */ /* 0x000ea2000c1e1900 */
        /* <DEDUP_REMOVED lines=8> */
[----:B---3--:R-:W-:Y:S01]  /*24f80*/  @!P1 MOV R17, R6 ;  /* 0x0000000600119202 */ /* 0x008fe20000000f00 */
[----:B------:R-:W-:-:S02]  /*24f90*/  IMAD.MOV.U32 R6, RZ, RZ, RZ ;  /* 0x000000ffff067224 */ /* 0x000fc400078e00ff */
[----:B--2---:R-:W-:Y:S01]  /*24fa0*/  @!P1 IMAD.MOV.U32 R4, RZ, RZ, R5 ;  /* 0x000000ffff049224 */ /* 0x004fe200078e0005 */
        /* <DEDUP_REMOVED lines=18> */
.L_x_2367:
[----:B------:R-:W-:Y:S02]  /*250d0*/  ULDC UR4, c[0x0][0xc38] ;  /* 0x00030e0000047ab9 */ /* 0x000fe40000000800 */
[----:B------:R-:W-:-:S05]  /*250e0*/  MOV R5, UR4 ;  /* 0x0000000400057c02 */ /* 0x000fca0008000f00 */
[----:B-1----:R-:W-:-:S04]  /*250f0*/  IMAD R14, R14, R5, RZ ;  /* 0x000000050e0e7224 */ /* 0x002fc800078e02ff */
[----:B------:R-:W-:-:S05]  /*25100*/  IMAD.IADD R7, R7, 0x1, R14 ;  /* 0x0000000107077824 */ /* 0x000fca00078e020e */
[----:B------:R-:W-:-:S13]  /*25110*/  ISETP.GT.AND P6, PT, R7, R0, PT ;  /* 0x000000000700720c */ /* 0x000fda0003fc4270 */
[----:B------:R-:W-:Y:S05]  /*25120*/  @P6 BRA `(.L_x_2091) ;  /* 0x0000000000a46947 */ /* 0x000fea0003800000 */
.L_x_2094:
        /* <DEDUP_REMOVED lines=34> */
[----:B------:R0:W1:Y:S02]  /*25350*/  SHFL.IDX PT, R14, R2, 0x1f, 0x1f ;  /* 0x03e01f00020e7f89 */ /* 0x00006400000e0000 */
.L_x_2375:
[----:B------:R-:W-:Y:S02]  /*25360*/  ULDC UR4, c[0x0][0xc38] ;  /* 0x00030e0000047ab9 */ /* 0x000fe40000000800 */
[----:B------:R-:W-:-:S04]  /*25370*/  IMAD.U32 R5, RZ, RZ, UR4 ;  /* 0x00000004ff057e24 */ /* 0x000fc8000f8e00ff */
[----:B-1----:R-:W-:-:S04]  /*25380*/  IMAD R14, R14, R5, RZ ;  /* 0x000000050e0e7224 */ /* 0x002fc800078e02ff */
[----:B------:R-:W-:-:S05]  /*25390*/  IMAD.IADD R7, R14, 0x1, R7 ;  /* 0x000000010e077824 */ /* 0x000fca00078e0207 */
[----:B------:R-:W-:-:S13]  /*253a0*/  ISETP.GT.AND P6, PT, R7, R0, PT ;  /* 0x000000000700720c */ /* 0x000fda0003fc4270 */
[----:B------:R-:W-:Y:S05]  /*253b0*/  @!P6 BRA `(.L_x_2094) ;  /* 0xfffffffc005ce947 */ /* 0x000fea000383ffff */
.L_x_2091:
        /* <DEDUP_REMOVED lines=10> */
.L_x_2380:
[----:B------:R-:W-:-:S13]  /*25460*/  ISETP.NE.AND P0, PT, R3, RZ, PT ;  /* 0x000000ff0300720c */ /* 0x000fda0003f05270 */
[----:B------:R-:W-:Y:S05]  /*25470*/  @!P0 BRA `(.L_x_2096) ;  /* 0x0000000000108947 */ /* 0x000fea0003800000 */
[----:B------:R-:W-:Y:S01]  /*25480*/  UMOV UR4, 0xffffffff ;  /* 0xffffffff00047882 */ /* 0x000fe20000000000 */
[----:B-1----:R-:W-:Y:S02]  /*25490*/  VIADD R12, R12, 0xffffffff ;  /* 0xffffffff0c0c7836 */ /* 0x002fe40000000000 */
[----:B------:R-:W-:Y:S05]  /*254a0*/  BRA.DIV UR4, `(.L_x_2097) ;  /* 0x0000007e04407947 */ /* 0x000fea000b800000 */
[----:B------:R4:W1:Y:S02]  /*254b0*/  SHFL.IDX PT, R6, R2, R12, 0x1f ;  /* 0x00001f0c02067589 */ /* 0x00086400000e0000 */
.L_x_2096:
        /* <DEDUP_REMOVED lines=13> */
[----:B0-----:R-:W-:Y:S01]  /*25590*/  IMAD.MOV.U32 R2, RZ, RZ, RZ ;  /* 0x000000ffff027224 */ /* 0x001fe200078e00ff */
[----:B-1----:R-:W-:-:S05]  /*255a0*/  IADD3 R9, RZ, -R3, RZ ;  /* 0x80000003ff097210 */ /* 0x002fca0007ffe0ff */
[----:B------:R-:W-:-:S04]  /*255b0*/  IMAD R9, R9, R6, RZ ;  /* 0x0000000609097224 */ /* 0x000fc800078e02ff */
[----:B------:R-:W-:Y:S01]  /*255c0*/  IMAD.HI.U32 R3, R3, R9, R2 ;  /* 0x0000000903037227 */ /* 0x000fe200078e0002 */
        /* <DEDUP_REMOVED lines=15> */
[----:B------:R-:W-:-:S04]  /*256c0*/  LOP3.LUT R2, R0, R17, RZ, 0x3c, !PT ;  /* 0x0000001100027212 */ /* 0x000fc800078e3cff */
[----:B------:R-:W-:Y:S01]  /*256d0*/  ISETP.GE.AND P2, PT, R2, RZ, PT ;  /* 0x000000ff0200720c */ /* 0x000fe20003f46270 */
[----:B------:R-:W-:Y:S01]  /*256e0*/  @P0 VIADD R7, R7, 0x1 ;  /* 0x0000000107070836 */ /* 0x000fe20000000000 */
[----:B------:R-:W-:-:S05]  /*256f0*/  IABS R2, R4 ;  /* 0x0000000400027213 */ /* 0x000fca0000000000 */
[----:B------:R-:W-:-:S06]  /*25700*/  IMAD.MOV R2, RZ, RZ, -R2 ;  /* 0x000000ffff027224 */ /* 0x000fcc00078e0a02 */
[----:B------:R-:W-:Y:S02]  /*25710*/  @!P2 IADD3 R7, -R7, RZ, RZ ;  /* 0x000000ff0707a210 */ /* 0x000fe40007ffe1ff */
[----:B------:R-:W-:-:S04]  /*25720*/  @!P1 LOP3.LUT R7, RZ, R17, RZ, 0x33, !PT ;  /* 0x00000011ff079212 */ /* 0x000fc800078e33ff */
[----:B------:R-:W-:-:S05]  /*25730*/  IABS R3, R7 ;  /* 0x0000000700037213 */ /* 0x000fca0000000000 */
        /* <DEDUP_REMOVED lines=9> */
[----:B------:R-:W-:-:S04]  /*257d0*/  IMAD.MOV R2, RZ, RZ, -R7 ;  /* 0x000000ffff027224 */ /* 0x000fc800078e0a07 */
[----:B------:R-:W-:Y:S02]  /*257e0*/  IMAD R2, R17, R2, R0 ;  /* 0x0000000211027224 */ /* 0x000fe400078e0200 */
[----:B------:R-:W-:-:S06]  /*257f0*/  @P0 VIADD R6, R6, 0x1 ;  /* 0x0000000106060836 */ /* 0x000fcc0000000000 */
[----:B------:R-:W-:Y:S01]  /*25800*/  @!P2 IMAD.MOV R6, RZ, RZ, -R6 ;  /* 0x000000ffff06a224 */ /* 0x000fe200078e0a06 */
[----:B------:R-:W-:-:S05]  /*25810*/  @!P1 LOP3.LUT R6, RZ, R4, RZ, 0x33, !PT ;  /* 0x00000004ff069212 */ /* 0x000fca00078e33ff */
[--C-:B------:R-:W-:Y:S02]  /*25820*/  IMAD.MOV R5, RZ, RZ, -R6.reuse ;  /* 0x000000ffff057224 */ /* 0x100fe400078e0a06 */
[C---:B------:R-:W-:Y:S02]  /*25830*/  IMAD R3, R4.reuse, 0x1000000, R6 ;  /* 0x0100000004037824 */ /* 0x040fe400078e0206 */
[----:B------:R-:W-:-:S05]  /*25840*/  IMAD R4, R4, R5, R7 ;  /* 0x0000000504047224 */ /* 0x000fca00078e0207 */
[----:B------:R-:W-:Y:S01]  /*25850*/  LEA R18, R4, R3, 0x10 ;  /* 0x0000000304127211 */ /* 0x000fe200078e80ff */
[----:B------:R-:W-:Y:S06]  /*25860*/  BRA `(.L_x_2099) ;  /* 0x0000000000f07947 */ /* 0x000fec0003800000 */
.L_x_2098:
        /* <DEDUP_REMOVED lines=29> */
[----:B------:R-:W-:-:S03]  /*25a40*/  IMAD.MOV R2, RZ, RZ, -R2 ;  /* 0x000000ffff027224 */ /* 0x000fc600078e0a02 */
[----:B------:R-:W-:Y:S01]  /*25a50*/  IADD3 R3, -R4, RZ, RZ ;  /* 0x000000ff04037210 */ /* 0x000fe20007ffe1ff */
        /* <DEDUP_REMOVED lines=25> */
[----:B------:R-:W-:Y:S02]  /*25bf0*/  @!P2 IADD3 R2, -R2, RZ, RZ ;  /* 0x000000ff0202a210 */ /* 0x000fe40007ffe1ff */
[----:B------:R-:W-:Y:S01]  /*25c00*/  @!P1 LOP3.LUT R2, RZ, R5, RZ, 0x33, !PT ;  /* 0x00000005ff029212 */ /* 0x000fe200078e33ff */
[----:B------:R-:W-:-:S04]  /*25c10*/  IMAD.MOV R5, RZ, RZ, -R5 ;  /* 0x000000ffff057224 */ /* 0x000fc800078e0a05 */
[----:B------:R-:W-:-:S07]  /*25c20*/  IMAD R18, R2, R5, R3 ;  /* 0x0000000502127224 */ /* 0x000fce00078e0203 */
.L_x_2099:
[----:B------:R-:W-:-:S05]  /*25c30*/  LOP3.LUT R2, RZ, R2, RZ, 0x33, !PT ;  /* 0x00000002ff027212 */ /* 0x000fca00078e33ff */
[----:B------:R-:W-:Y:S01]  /*25c40*/  IMAD.IADD R17, R17, 0x1, R2 ;  /* 0x0000000111117824 */ /* 0x000fe200078e0202 */
[----:B------:R-:W-:Y:S06]  /*25c50*/  BRA `(.L_x_2100) ;  /* 0x00000000001c7947 */ /* 0x000fec0003800000 */
.L_x_2092:
[----:B------:R-:W-:Y:S01]  /*25c60*/  UMOV UR4, URZ ;  /* 0x0000003f00047c82 */ /* 0x000fe20008000000 */
[----:B------:R-:W-:Y:S01]  /*25c70*/  UMOV UR5, URZ ;  /* 0x0000003f00057c82 */ /* 0x000fe20008000000 */
[----:B------:R-:W-:Y:S01]  /*25c80*/  ULDC UR6, c[0x0][0xc3c] ;  /* 0x00030f0000067ab9 */ /* 0x000fe20000000800 */
[----:B------:R-:W-:Y:S02]  /*25c90*/  IMAD.MOV.U32 R16, RZ, RZ, R0 ;  /* 0x000000ffff107224 */ /* 0x000fe400078e0000 */
[----:B------:R-:W-:Y:S02]  /*25ca0*/  IMAD.U32 R17, RZ, RZ, UR4 ;  /* 0x00000004ff117e24 */ /* 0x000fe4000f8e00ff */
[----:B------:R-:W-:Y:S02]  /*25cb0*/  IMAD.U32 R18, RZ, RZ, UR5 ;  /* 0x00000005ff127e24 */ /* 0x000fe4000f8e00ff */
[----:B------:R-:W-:-:S07]  /*25cc0*/  IMAD.U32 R19, RZ, RZ, UR6 ;  /* 0x00000006ff137e24 */ /* 0x000fce000f8e00ff */
.L_x_2100:
        /* <DEDUP_REMOVED lines=10> */
.L_x_2089:
[----:B------:R-:W-:Y:S02]  /*25d70*/  ULDC UR4, c[0x0][0xc3c] ;  /* 0x00030f0000047ab9 */ /* 0x000fe40000000800 */
[----:B--2---:R-:W-:-:S13]  /*25d80*/  ISETP.GE.AND P0, PT, R19, UR4, PT ;  /* 0x0000000413007c0c */ /* 0x004fda000bf06270 */
[----:B------:R-:W-:Y:S05]  /*25d90*/  @!P0 BRA `(.L_x_2101) ;  /* 0xffffff9400608947 */ /* 0x000fea000383ffff */
[----:B------:R-:W-:Y:S05]  /*25da0*/  BSYNC B8 ;  /* 0x0000000000087941 */ /* 0x000fea0003800000 */
.L_x_1982:
[----:B------:R-:W2:Y:S01]  /*25db0*/  LDL.LU R0, [R1+0x1c] ;  /* 0x00001c0001007983 */ /* 0x000ea20000300800 */
[----:B------:R-:W-:Y:S01]  /*25dc0*/  BSSY B0, `(.L_x_2102) ;  /* 0x000000b000007945 */ /* 0x000fe20003800000 */
[----:B------:R-:W3:Y:S01]  /*25dd0*/  S2R R5, SR_CgaCtaId ;  /* 0x0000000000057919 */ /* 0x000ee20000008800 */
[----:B--2---:R-:W-:-:S05]  /*25de0*/  VIADD R0, R0, 0x1 ;  /* 0x0000000100007836 */ /* 0x004fca0000000000 */
[----:B-1----:R-:W-:-:S04]  /*25df0*/  LEA.HI R2, R0, R0, RZ, 0x1 ;  /* 0x0000000000027211 */ /* 0x002fc800078f08ff */
[----:B------:R-:W-:Y:S02]  /*25e00*/  LOP3.LUT R3, R2, 0xfffffffe, RZ, 0xc0, !PT ;  /* 0xfffffffe02037812 */ /* 0x000fe400078ec0ff */
[----:B------:R-:W-:-:S03]  /*25e10*/  MOV R2, 0x400 ;  /* 0x0000040000027802 */ /* 0x000fc60000000f00 */
[----:B------:R-:W-:Y:S01]  /*25e20*/  IMAD.IADD R0, R0, 0x1, -R3 ;  /* 0x0000000100007824 */ /* 0x000fe200078e0a03 */
[----:B---3--:R-:W-:-:S04]  /*25e30*/  LEA R7, R5, R2, 0x18 ;  /* 0x0000000205077211 */ /* 0x008fc800078ec0ff */
[----:B------:R-:W-:-:S04]  /*25e40*/  SHF.L.U32 R0, R0, 0x1f, RZ ;  /* 0x0000001f00007819 */ /* 0x000fc800000006ff */
[----:B------:R-:W1:Y:S02]  /*25e50*/  SYNCS.PHASECHK.TRANS64.TRYWAIT P0, [R7+URZ+0x28820], R0 ;  /* 0x02882000070075a7 */ /* 0x000e64000800017f */
[----:B-1----:R-:W-:Y:S05]  /*25e60*/  @!P0 BRA `(.L_x_2103) ;  /* 0x0000007000f88947 */ /* 0x002fea0003800000 */
.L_x_2383:
[----:B------:R-:W-:Y:S05]  /*25e70*/  BSYNC B0 ;  /* 0x0000000000007941 */ /* 0x000fea0003800000 */
.L_x_2102:
[----:B------:R-:W-:-:S03]  /*25e80*/  UMOV UR4, 0xffffffff ;  /* 0xffffffff00047882 */ /* 0x000fc60000000000 */
[----:B------:R-:W-:Y:S05]  /*25e90*/  BRA.DIV UR4, `(.L_x_2104) ;  /* 0x0000007604007947 */ /* 0x000fea000b800000 */
[----:B-1----:R-:W1:Y:S02]  /*25ea0*/  S2R R0, SR_TID.X ;  /* 0x0000000000007919 */ /* 0x002e640000002100 */
[----:B-1----:R-:W-:-:S04]  /*25eb0*/  SHF.R.U32.HI R0, RZ, 0x5, R0 ;  /* 0x00000005ff007819 */ /* 0x002fc80000011600 */
[----:B------:R-:W-:-:S05]  /*25ec0*/  LOP3.LUT R0, R0, 0x3, RZ, 0xc0, !PT ;  /* 0x0000000300007812 */ /* 0x000fca00078ec0ff */
[----:B------:R1:W2:Y:S02]  /*25ed0*/  SHFL.IDX PT, R14, R0, RZ, 0x1f ;  /* 0x00001fff000e7589 */ /* 0x0002a400000e0000 */
.L_x_2386:
[----:B--2---:R-:W-:-:S13]  /*25ee0*/  ISETP.NE.AND P0, PT, R14, RZ, PT ;  /* 0x000000ff0e00720c */ /* 0x004fda0003f05270 */
[----:B------:R-:W-:Y:S05]  /*25ef0*/  @P0 BRA `(.L_x_1675) ;  /* 0x0000000000880947 */ /* 0x000fea0003800000 */
[----:B------:R-:W-:-:S03]  /*25f00*/  UMOV UR4, 0xffffffff ;  /* 0xffffffff00047882 */ /* 0x000fc60000000000 */
[----:B------:R-:W-:Y:S05]  /*25f10*/  BRA.DIV UR4, `(.L_x_2105) ;  /* 0x0000007604147947 */ /* 0x000fea000b800000 */
[----:B------:R-:W-:-:S13]  /*25f20*/  ELECT P6, URZ, PT ;  /* 0x00000000003f782f */ /* 0x000fda00038c0000 */
.L_x_2389:
[----:B------:R-:W-:Y:S05]  /*25f30*/  @!P6 BRA `(.L_x_1675) ;  /* 0x000000000078e947 */ /* 0x000fea0003800000 */
[----:B------:R-:W-:-:S06]  /*25f40*/  ULOP3.LUT UR4, UR36, 0x2, URZ, 0xfc, !UPT ;  /* 0x0000000224047892 */ /* 0x000fcc000f8efc3f */
[----:B-1----:R-:W-:-:S04]  /*25f50*/  MOV R0, UR4 ;  /* 0x0000000400007c02 */ /* 0x002fc80008000f00 */
[----:B------:R-:W-:-:S13]  /*25f60*/  ISETP.NE.AND P0, PT, R0, 0x3, PT ;  /* 0x000000030000780c */ /* 0x000fda0003f05270 */
[----:B------:R-:W-:Y:S05]  /*25f70*/  @!P0 BRA `(.L_x_2106) ;  /* 0x0000000000048947 */ /* 0x000fea0003800000 */
[----:B------:R-:W-:Y:S01]  /*25f80*/  BPT.TRAP 0x1 ;  /* 0x000000040000795c */ /* 0x000fe20000300000 */
.L_x_2106:
[----:B------:R-:W-:Y:S01]  /*25f90*/  IMAD R5, R24, 0x8, R7 ;  /* 0x0000000818057824 */ /* 0x000fe200078e0207 */
[----:B------:R-:W-:Y:S01]  /*25fa0*/  SHF.L.U32 R0, R28, 0x1f, RZ ;  /* 0x0000001f1c007819 */ /* 0x000fe200000006ff */
[----:B------:R-:W-:-:S03]  /*25fb0*/  VIADD R24, R24, 0x1 ;  /* 0x0000000118187836 */ /* 0x000fc60000000000 */
[----:B------:R-:W1:Y:S02]  /*25fc0*/  SYNCS.PHASECHK.TRANS64.TRYWAIT P1, [R5+URZ+0x28840], R0 ;  /* 0x02884000050075a7 */ /* 0x000e64000802017f */
[----:B------:R-:W-:-:S04]  /*25fd0*/  ISETP.NE.AND P2, PT, R24, 0x2, PT ;  /* 0x000000021800780c */ /* 0x000fc80003f45270 */
[----:B------:R-:W-:Y:S01]  /*25fe0*/  SEL R3, RZ, 0x1, P2 ;  /* 0x00000001ff037807 */ /* 0x000fe20001000000 */
[----:B-1----:R-:W-:Y:S08]  /*25ff0*/  @!P1 BRA `(.L_x_2107) ;  /* 0x0000007000fc9947 */ /* 0x002ff00003800000 */
.L_x_2390:
[----:B------:R-:W-:Y:S02]  /*26000*/  SEL R24, R24, RZ, P2 ;  /* 0x000000ff18187207 */ /* 0x000fe40001000000 */
[----:B------:R-:W-:Y:S01]  /*26010*/  LOP3.LUT R2, R28, R3, RZ, 0x3c, !PT ;  /* 0x000000031c027212 */ /* 0x000fe200078e3cff */
[----:B------:R-:W-:Y:S06]  /*26020*/  @!P0 BRA `(.L_x_2108) ;  /* 0x0000000000048947 */ /* 0x000fec0003800000 */
[----:B------:R-:W-:Y:S01]  /*26030*/  BPT.TRAP 0x1 ;  /* 0x000000040000795c */ /* 0x000fe20000300000 */
.L_x_2108:
[----:B------:R-:W-:Y:S01]  /*26040*/  IMAD R3, R24, 0x8, R7 ;  /* 0x0000000818037824 */ /* 0x000fe200078e0207 */
[----:B------:R-:W-:-:S04]  /*26050*/  SHF.L.U32 R2, R2, 0x1f, RZ ;  /* 0x0000001f02027819 */ /* 0x000fc800000006ff */
[----:B------:R-:W2:Y:S02]  /*26060*/  SYNCS.PHASECHK.TRANS64.TRYWAIT P1, [R3+URZ+0x28840], R2 ;  /* 0x02884002030075a7 */ /* 0x000ea4000802017f */
[----:B--2---:R-:W-:Y:S05]  /*26070*/  @!P1 BRA `(.L_x_2109) ;  /* 0x0000007000f09947 */ /* 0x004fea0003800000 */
.L_x_2391:
[----:B------:R-:W-:Y:S05]  /*26080*/  @!P0 BRA `(.L_x_2110) ;  /* 0x0000000000048947 */ /* 0x000fea0003800000 */
[----:B------:R-:W-:Y:S01]  /*26090*/  BPT.TRAP 0x1 ;  /* 0x000000040000795c */ /* 0x000fe20000300000 */
.L_x_2110:
[----:B------:R-:W3:Y:S02]  /*260a0*/  SYNCS.PHASECHK.TRANS64.TRYWAIT P1, [R5+URZ+0x28860], R0 ;  /* 0x02886000050075a7 */ /* 0x000ee4000802017f */
[----:B---3--:R-:W-:Y:S05]  /*260b0*/  @!P1 BRA `(.L_x_2111) ;  /* 0x0000007000f49947 */ /* 0x008fea0003800000 */
.L_x_2392:
[----:B------:R-:W-:Y:S05]  /*260c0*/  @!P0 BRA `(.L_x_2112) ;  /* 0x0000000000048947 */ /* 0x000fea0003800000 */
[----:B------:R-:W-:Y:S01]  /*260d0*/  BPT.TRAP 0x1 ;  /* 0x000000040000795c */ /* 0x000fe20000300000 */
.L_x_2112:
[----:B----4-:R4:W0:Y:S02]  /*260e0*/  SYNCS.PHASECHK.TRANS64.TRYWAIT P0, [R3+URZ+0x28860], R2 ;  /* 0x02886002030075a7 */ /* 0x010824000800017f */
[----:B0-----:R-:W-:Y:S05]  /*260f0*/  @!P0 NANOSLEEP.SYNCS 0x989680 ;  /* 0x009896800000895d */ /* 0x001fea0003900000 */
[----:B------:R-:W0:Y:S02]  /*26100*/  @!P0 SYNCS.PHASECHK.TRANS64 P0, [R3+URZ+0x28860], R2 ;  /* 0x02886002030085a7 */ /* 0x000e24000800007f */
[----:B0-----:R-:W-:Y:S05]  /*26110*/  @!P0 BRA `(.L_x_2112) ;  /* 0xfffffffc00f08947 */ /* 0x001fea000383ffff */
.L_x_1675:
[----:B------:R-:W-:Y:S05]  /*26120*/  BSYNC B9 ;  /* 0x0000000000097941 */ /* 0x000fea0003800000 */
.L_x_1672:
[----:B------:R-:W-:Y:S05]  /*26130*/  EXIT ;  /* 0x000000000000794d */ /* 0x000fea0003800000 */
.L_x_1707:
[----:B0-----:R0:W1:Y:S02]  /*26140*/  SYNCS.PHASECHK.TRANS64.TRYWAIT P6, [R89+URZ+0x28890], R100 ;  /* 0x02889064590075a7 */ /* 0x00106400080c017f */
[----:B-1----:R-:W-:Y:S05]  /*26150*/  @!P6 NANOSLEEP.SYNCS 0x989680 ;  /* 0x009896800000e95d */ /* 0x002fea0003900000 */
[----:B------:R-:W1:Y:S02]  /*26160*/  @!P6 SYNCS.PHASECHK.TRANS64 P6, [R89+URZ+0x28890], R100 ;  /* 0x028890645900e5a7 */ /* 0x000e6400080c007f */
[----:B-1----:R-:W-:Y:S05]  /*26170*/  @!P6 BRA `(.L_x_1707) ;  /* 0xfffffffc00f0e947 */ /* 0x002fea000383ffff */
[----:B------:R-:W-:Y:S05]  /*26180*/  BRA `(.L_x_2113) ;  /* 0xfffffdd4006c7947 */ /* 0x000fea000383ffff */
.L_x_1708:
[----:B------:R-:W-:Y:S01]  /*26190*/  BSSY B1, `(.L_x_2114) ;  /* 0x0000008000017945 */ /* 0x000fe20003800000 */
[----:B------:R-:W-:Y:S02]  /*261a0*/  IMAD.MOV.U32 R13, RZ, RZ, R101 ;  /* 0x000000ffff0d7224 */ /* 0x000fe400078e0065 */
[----:B------:R-:W-:Y:S02]  /*261b0*/  IMAD.MOV.U32 R12, RZ, RZ, RZ ;  /* 0x000000ffff0c7224 */ /* 0x000fe400078e00ff */
[----:B------:R-:W-:Y:S02]  /*261c0*/  IMAD.MOV.U32 R11, RZ, RZ, 0x181f ;  /* 0x0000181fff0b7424 */ /* 0x000fe400078e00ff */
[----:B------:R-:W-:-:S07]  /*261d0*/  IMAD.MOV.U32 R15, RZ, RZ, -0x1 ;  /* 0xffffffffff0f7424 */ /* 0x000fce00078e00ff */
[----:B0-----:R-:W-:Y:S05]  /*261e0*/  WARPSYNC.COLLECTIVE R15, `(.L_x_2115) ;  /* 0x000000000f087348 */ /* 0x001fea0003c00000 */
[----:B------:R1:W2:Y:S02]  /*261f0*/  SHFL.IDX P6, R14, R13, R12, R11 ;  /* 0x0000000c0d0e7389 */ /* 0x0002a400000c000b */
[----:B012---:R-:W-:Y:S01]  /*26200*/  ENDCOLLECTIVE ;  /* 0x000000000000791b */ /* 0x007fe20003800000 */
.L_x_2115:
[----:B------:R-:W-:Y:S05]  /*26210*/  BSYNC B1 ;  /* 0x0000000000017941 */ /* 0x000fea0003800000 */
.L_x_2114:
[----:B------:R-:W-:Y:S01]  /*26220*/  MOV R13, R106 ;  /* 0x0000006a000d7202 */ /* 0x000fe20000000f00 */
[----:B------:R-:W-:Y:S02]  /*26230*/  IMAD.MOV.U32 R12, RZ, RZ, RZ ;  /* 0x000000ffff0c7224 */ /* 0x000fe400078e00ff */
[----:B------:R-:W-:Y:S02]  /*26240*/  IMAD.MOV.U32 R11, RZ, RZ, 0x181f ;  /* 0x0000181fff0b7424 */ /* 0x000fe400078e00ff */
[----:B------:R-:W-:Y:S02]  /*26250*/  IMAD.MOV.U32 R15, RZ, RZ, -0x1 ;  /* 0xffffffffff0f7424 */ /* 0x000fe400078e00ff */
[----:B------:R-:W-:-:S07]  /*26260*/  IMAD.MOV.U32 R75, RZ, RZ, R14 ;  /* 0x000000ffff4b7224 */ /* 0x000fce00078e000e */
[----:B------:R-:W-:Y:S05]  /*26270*/  WARPSYNC.COLLECTIVE R15, `(.L_x_2116) ;  /* 0x000000000f087348 */ /* 0x000fea0003c00000 */
[----:B------:R0:W1:Y:S02]  /*26280*/  SHFL.IDX P6, R14, R13, R12, R11 ;  /* 0x0000000c0d0e7389 */ /* 0x00006400000c000b */
[----:B01----:R-:W-:Y:S01]  /*26290*/  ENDCOLLECTIVE ;  /* 0x000000000000791b */ /* 0x003fe20003800000 */
.L_x_2116:
[----:B------:R-:W-:Y:S01]  /*262a0*/  IMAD.MOV.U32 R103, RZ, RZ, R14 ;  /* 0x000000ffff677224 */ /* 0x000fe200078e000e */
[----:B------:R-:W-:Y:S06]  /*262b0*/  BRA `(.L_x_2117) ;  /* 0xfffffdd400347947 */ /* 0x000fec000383ffff */
.L_x_1717:
[----:B------:R-:W-:Y:S01]  /*262c0*/  BSSY B1, `(.L_x_2118) ;  /* 0x0000008000017945 */ /* 0x000fe20003800000 */
[----:B0---4-:R-:W-:Y:S02]  /*262d0*/  IMAD.MOV.U32 R13, RZ, RZ, R101 ;  /* 0x000000ffff0d7224 */ /* 0x011fe400078e0065 */
[----:B------:R-:W-:Y:S02]  /*262e0*/  IMAD.MOV.U32 R12, RZ, RZ, 0x1 ;  /* 0x00000001ff0c7424 */ /* 0x000fe400078e00ff */
[----:B------:R-:W-:Y:S02]  /*262f0*/  IMAD.MOV.U32 R11, RZ, RZ, 0x181f ;  /* 0x0000181fff0b7424 */ /* 0x000fe400078e00ff */
[----:B------:R-:W-:-:S07]  /*26300*/  IMAD.MOV.U32 R15, RZ, RZ, -0x1 ;  /* 0xffffffffff0f7424 */ /* 0x000fce00078e00ff */
[----:B-123--:R-:W-:Y:S05]  /*26310*/  WARPSYNC.COLLECTIVE R15, `(.L_x_2119) ;  /* 0x000000000f087348 */ /* 0x00efea0003c00000 */
[----:B------:R0:W4:Y:S02]  /*26320*/  SHFL.IDX P6, R14, R13, R12, R11 ;  /* 0x0000000c0d0e7389 */ /* 0x00012400000c000b */
[----:B01234-:R-:W-:Y:S01]  /*26330*/  ENDCOLLECTIVE ;  /* 0x000000000000791b */ /* 0x01ffe20003800000 */
.L_x_2119:
[----:B------:R-:W-:Y:S05]  /*26340*/  BSYNC B1 ;  /* 0x0000000000017941 */ /* 0x000fea0003800000 */
.L_x_2118:
[----:B------:R-:W-:Y:S01]  /*26350*/  IMAD.MOV.U32 R13, RZ, RZ, R106 ;  /* 0x000000ffff0d7224 */ /* 0x000fe200078e006a */
[----:B------:R-:W-:Y:S01]  /*26360*/  MOV R67, R14 ;  /* 0x0000000e00437202 */ /* 0x000fe20000000f00 */
[----:B------:R-:W-:Y:S02]  /*26370*/  IMAD.MOV.U32 R12, RZ, RZ, 0x1 ;  /* 0x00000001ff0c7424 */ /* 0x000fe400078e00ff */
[----:B------:R-:W-:Y:S02]  /*26380*/  IMAD.MOV.U32 R11, RZ, RZ, 0x181f ;  /* 0x0000181fff0b7424 */ /* 0x000fe400078e00ff */
[----:B------:R-:W-:-:S07]  /*26390*/  IMAD.MOV.U32 R15, RZ, RZ, -0x1 ;  /* 0xffffffffff0f7424 */ /* 0x000fce00078e00ff */
[----:B------:R-:W-:Y:S05]  /*263a0*/  WARPSYNC.COLLECTIVE R15, `(.L_x_2120) ;  /* 0x000000000f087348 */ /* 0x000fea0003c00000 */
[----:B------:R0:W1:Y:S02]  /*263b0*/  SHFL.IDX P6, R14, R13, R12, R11 ;  /* 0x0000000c0d0e7389 */ /* 0x00006400000c000b */
[----:B01----:R-:W-:Y:S01]  /*263c0*/  ENDCOLLECTIVE ;  /* 0x000000000000791b */ /* 0x003fe20003800000 */
.L_x_2120:
[----:B------:R-:W-:Y:S01]  /*263d0*/  IMAD.MOV.U32 R69, RZ, RZ, R14 ;  /* 0x000000ffff457224 */ /* 0x000fe200078e000e */
[----:B------:R-:W-:Y:S06]  /*263e0*/  BRA `(.L_x_2121) ;  /* 0xfffffdd800987947 */ /* 0x000fec000383ffff */
.L_x_1726:
[----:B------:R-:W-:Y:S01]  /*263f0*/  BSSY B1, `(.L_x_2122) ;  /* 0x0000008000017945 */ /* 0x000fe20003800000 */
[----:B0---4-:R-:W-:Y:S01]  /*26400*/  IMAD.MOV.U32 R13, RZ, RZ, R101 ;  /* 0x000000ffff0d7224 */ /* 0x011fe200078e0065 */
[----:B------:R-:W-:Y:S01]  /*26410*/  MOV R15, 0xffffffff ;  /* 0xffffffff000f7802 */ /* 0x000fe20000000f00 */
[----:B------:R-:W-:Y:S02]  /*26420*/  IMAD.MOV.U32 R12, RZ, RZ, 0x2 ;  /* 0x00000002ff0c7424 */ /* 0x000fe400078e00ff */
[----:B------:R-:W-:-:S07]  /*26430*/  IMAD.MOV.U32 R11, RZ, RZ, 0x181f ;  /* 0x0000181fff0b7424 */ /* 0x000fce00078e00ff */
[----:B-123--:R-:W-:Y:S05]  /*26440*/  WARPSYNC.COLLECTIVE R15, `(.L_x_2123) ;  /* 0x000000000f087348 */ /* 0x00efea0003c00000 */
[----:B------:R0:W4:Y:S02]  /*26450*/  SHFL.IDX P6, R14, R13, R12, R11 ;  /* 0x0000000c0d0e7389 */ /* 0x00012400000c000b */
[----:B01234-:R-:W-:Y:S01]  /*26460*/  ENDCOLLECTIVE ;  /* 0x000000000000791b */ /* 0x01ffe20003800000 */
.L_x_2123:
[----:B------:R-:W-:Y:S05]  /*26470*/  BSYNC B1 ;  /* 0x0000000000017941 */ /* 0x000fea0003800000 */
.L_x_2122:
[----:B------:R-:W-:Y:S02]  /*26480*/  IMAD.MOV.U32 R13, RZ, RZ, R106 ;  /* 0x000000ffff0d7224 */ /* 0x000fe400078e006a */
[----:B------:R-:W-:Y:S02]  /*26490*/  IMAD.MOV.U32 R12, RZ, RZ, 0x2 ;  /* 0x00000002ff0c7424 */ /* 0x000fe400078e00ff */
[----:B------:R-:W-:Y:S02]  /*264a0*/  IMAD.MOV.U32 R11, RZ, RZ, 0x181f ;  /* 0x0000181fff0b7424 */ /* 0x000fe400078e00ff */
[----:B------:R-:W-:Y:S02]  /*264b0*/  IMAD.MOV.U32 R15, RZ, RZ, -0x1 ;  /* 0xffffffffff0f7424 */ /* 0x000fe400078e00ff */
[----:B------:R-:W-:-:S07]  /*264c0*/  IMAD.MOV.U32 R59, RZ, RZ, R14 ;  /* 0x000000ffff3b7224 */ /* 0x000fce00078e000e */
[----:B------:R-:W-:Y:S05]  /*264d0*/  WARPSYNC.COLLECTIVE R15, `(.L_x_2124) ;  /* 0x000000000f087348 */ /* 0x000fea0003c00000 */
[----:B------:R0:W1:Y:S02]  /*264e0*/  SHFL.IDX P6, R14, R13, R12, R11 ;  /* 0x0000000c0d0e7389 */ /* 0x00006400000c000b */
[----:B01----:R-:W-:Y:S01]  /*264f0*/  ENDCOLLECTIVE ;  /* 0x000000000000791b */ /* 0x003fe20003800000 */
.L_x_2124:
[----:B------:R-:W-:Y:S01]  /*26500*/  IMAD.MOV.U32 R61, RZ, RZ, R14 ;  /* 0x000000ffff3d7224 */ /* 0x000fe200078e000e */
[----:B------:R-:W-:Y:S06]  /*26510*/  BRA `(.L_x_2125) ;  /* 0xfffffddc00fc7947 */ /* 0x000fec000383ffff */
.L_x_1735:
        /* <DEDUP_REMOVED lines=8> */
.L_x_2127:
[----:B------:R-:W-:Y:S05]  /*265a0*/  BSYNC B1 ;  /* 0x0000000000017941 */ /* 0x000fea0003800000 */
.L_x_2126:
        /* <DEDUP_REMOVED lines=8> */
.L_x_2128:
[----:B------:R-:W-:Y:S01]  /*26630*/  IMAD.MOV.U32 R51, RZ, RZ, R14 ;  /* 0x000000ffff337224 */ /* 0x000fe200078e000e */
[----:B------:R-:W-:Y:S06]  /*26640*/  BRA `(.L_x_2129) ;  /* 0xfffffde4005c7947 */ /* 0x000fec000383ffff */
.L_x_1747:
[----:B-1----:R1:W2:Y:S02]  /*26650*/  SYNCS.PHASECHK.TRANS64.TRYWAIT P4, [R89+URZ+0x28890], R100 ;  /* 0x02889064590075a7 */ /* 0x0022a4000808017f */
[----:B--2---:R-:W-:Y:S05]  /*26660*/  @!P4 NANOSLEEP.SYNCS 0x989680 ;  /* 0x009896800000c95d */ /* 0x004fea0003900000 */
[----:B------:R-:W2:Y:S02]  /*26670*/  @!P4 SYNCS.PHASECHK.TRANS64 P4, [R89+URZ+0x28890], R100 ;  /* 0x028890645900c5a7 */ /* 0x000ea4000808007f */
[----:B--2---:R-:W-:Y:S05]  /*26680*/  @!P4 BRA `(.L_x_1747) ;  /* 0xfffffffc00f0c947 */ /* 0x004fea000383ffff */
[----:B------:R-:W-:Y:S05]  /*26690*/  BRA `(.L_x_2130) ;  /* 0xfffffdf4003c7947 */ /* 0x000fea000383ffff */
.L_x_1748:
[----:B------:R-:W-:Y:S01]  /*266a0*/  BSSY B1, `(.L_x_2131) ;  /* 0x0000008000017945 */ /* 0x000fe20003800000 */
[----:B------:R-:W-:Y:S01]  /*266b0*/  IMAD.MOV.U32 R13, RZ, RZ, R101 ;  /* 0x000000ffff0d7224 */ /* 0x000fe200078e0065 */
[----:B------:R-:W-:Y:S01]  /*266c0*/  MOV R12, RZ ;  /* 0x000000ff000c7202 */ /* 0x000fe20000000f00 */
[----:B------:R-:W-:Y:S02]  /*266d0*/  IMAD.MOV.U32 R11, RZ, RZ, 0x181f ;  /* 0x0000181fff0b7424 */ /* 0x000fe400078e00ff */
[----:B------:R-:W-:-:S07]  /*266e0*/  IMAD.MOV.U32 R15, RZ, RZ, -0x1 ;  /* 0xffffffffff0f7424 */ /* 0x000fce00078e00ff */
[----:B-1----:R-:W-:Y:S05]  /*266f0*/  WARPSYNC.COLLECTIVE R15, `(.L_x_2132) ;  /* 0x000000000f087348 */ /* 0x002fea0003c00000 */
[----:B------:R0:W2:Y:S02]  /*26700*/  SHFL.IDX P6, R14, R13, R12, R11 ;  /* 0x0000000c0d0e7389 */ /* 0x0000a400000c000b */
[----:B012---:R-:W-:Y:S01]  /*26710*/  ENDCOLLECTIVE ;  /* 0x000000000000791b */ /* 0x007fe20003800000 */
.L_x_2132:
[----:B------:R-:W-:Y:S05]  /*26720*/  BSYNC B1 ;  /* 0x0000000000017941 */ /* 0x000fea0003800000 */
.L_x_2131:
[----:B------:R-:W-:Y:S02]  /*26730*/  IMAD.MOV.U32 R13, RZ, RZ, R106 ;  /* 0x000000ffff0d7224 */ /* 0x000fe400078e006a */
[----:B------:R-:W-:Y:S02]  /*26740*/  IMAD.MOV.U32 R12, RZ, RZ, RZ ;  /* 0x000000ffff0c7224 */ /* 0x000fe400078e00ff */
[----:B------:R-:W-:Y:S02]  /*26750*/  IMAD.MOV.U32 R11, RZ, RZ, 0x181f ;  /* 0x0000181fff0b7424 */ /* 0x000fe400078e00ff */
[----:B------:R-:W-:Y:S02]  /*26760*/  IMAD.MOV.U32 R15, RZ, RZ, -0x1 ;  /* 0xffffffffff0f7424 */ /* 0x000fe400078e00ff */
[----:B------:R-:W-:-:S07]  /*26770*/  IMAD.MOV.U32 R105, RZ, RZ, R14 ;  /* 0x000000ffff697224 */ /* 0x000fce00078e000e */
[----:B------:R-:W-:Y:S05]  /*26780*/  WARPSYNC.COLLECTIVE R15, `(.L_x_2133) ;  /* 0x000000000f087348 */ /* 0x000fea0003c00000 */
[----:B------:R0:W1:Y:S02]  /*26790*/  SHFL.IDX P6, R14, R13, R12, R11 ;  /* 0x0000000c0d0e7389 */ /* 0x00006400000c000b */
[----:B01----:R-:W-:Y:S01]  /*267a0*/  ENDCOLLECTIVE ;  /* 0x000000000000791b */ /* 0x003fe20003800000 */
.L_x_2133:
[----:B------:R-:W-:Y:S01]  /*267b0*/  IMAD.MOV.U32 R104, RZ, RZ, R14 ;  /* 0x000000ffff687224 */ /* 0x000fe200078e000e */
[----:B------:R-:W-:Y:S06]  /*267c0*/  BRA `(.L_x_2134) ;  /* 0xfffffdf400087947 */ /* 0x000fec000383ffff */
.L_x_1753:
[----:B------:R-:W-:Y:S01]  /*267d0*/  BSSY B1, `(.L_x_2135) ;  /* 0x0000008000017945 */ /* 0x000fe20003800000 */
[----:B---3--:R-:W-:Y:S01]  /*267e0*/  MOV R13, R101 ;  /* 0x00000065000d7202 */ /* 0x008fe20000000f00 */
[----:B------:R-:W-:Y:S02]  /*267f0*/  IMAD.MOV.U32 R12, RZ, RZ, 0x1 ;  /* 0x00000001ff0c7424 */ /* 0x000fe400078e00ff */
[----:B--2---:R-:W-:Y:S02]  /*26800*/  IMAD.MOV.U32 R11, RZ, RZ, 0x181f ;  /* 0x0000181fff0b7424 */ /* 0x004fe400078e00ff */
[----:B------:R-:W-:-:S07]  /*26810*/  IMAD.MOV.U32 R15, RZ, RZ, -0x1 ;  /* 0xffffffffff0f7424 */ /* 0x000fce00078e00ff */
[----:B01----:R-:W-:Y:S05]  /*26820*/  WARPSYNC.COLLECTIVE R15, `(.L_x_2136) ;  /* 0x000000000f087348 */ /* 0x003fea0003c00000 */
[----:B------:R2:W3:Y:S02]  /*26830*/  SHFL.IDX P6, R14, R13, R12, R11 ;  /* 0x0000000c0d0e7389 */ /* 0x0004e400000c000b */
[----:B0123--:R-:W-:Y:S01]  /*26840*/  ENDCOLLECTIVE ;  /* 0x000000000000791b */ /* 0x00ffe20003800000 */
.L_x_2136:
[----:B------:R-:W-:Y:S05]  /*26850*/  BSYNC B1 ;  /* 0x0000000000017941 */ /* 0x000fea0003800000 */
.L_x_2135:
        /* <DEDUP_REMOVED lines=8> */
.L_x_2137:
[----:B------:R-:W-:Y:S01]  /*268e0*/  MOV R46, R14 ;  /* 0x0000000e002e7202 */ /* 0x000fe20000000f00 */
[----:B------:R-:W-:Y:S06]  /*268f0*/  BRA `(.L_x_2138) ;  /* 0xfffffdf800a47947 */ /* 0x000fec000383ffff */
.L_x_1758:
[----:B------:R-:W-:Y:S01]  /*26900*/  BSSY B1, `(.L_x_2139) ;  /* 0x0000008000017945 */ /* 0x000fe20003800000 */
[----:B--23--:R-:W-:Y:S02]  /*26910*/  IMAD.MOV.U32 R13, RZ, RZ, R101 ;  /* 0x000000ffff0d7224 */ /* 0x00cfe400078e0065 */
[----:B------:R-:W-:Y:S02]  /*26920*/  IMAD.MOV.U32 R12, RZ, RZ, 0x2 ;  /* 0x00000002ff0c7424 */ /* 0x000fe400078e00ff */
[----:B0-----:R-:W-:Y:S02]  /*26930*/  IMAD.MOV.U32 R11, RZ, RZ, 0x181f ;  /* 0x0000181fff0b7424 */ /* 0x001fe400078e00ff */
[----:B------:R-:W-:-:S07]  /*26940*/  IMAD.MOV.U32 R15, RZ, RZ, -0x1 ;  /* 0xffffffffff0f7424 */ /* 0x000fce00078e00ff */
[----:B-1--4-:R-:W-:Y:S05]  /*26950*/  WARPSYNC.COLLECTIVE R15, `(.L_x_2140) ;  /* 0x000000000f087348 */ /* 0x012fea0003c00000 */
[----:B------:R0:W2:Y:S02]  /*26960*/  SHFL.IDX P6, R14, R13, R12, R11 ;  /* 0x0000000c0d0e7389 */ /* 0x0000a400000c000b */
[----:B012-4-:R-:W-:Y:S01]  /*26970*/  ENDCOLLECTIVE ;  /* 0x000000000000791b */ /* 0x017fe20003800000 */
.L_x_2140:
[----:B------:R-:W-:Y:S05]  /*26980*/  BSYNC B1 ;  /* 0x0000000000017941 */ /* 0x000fea0003800000 */
.L_x_2139:
[----:B------:R-:W-:Y:S01]  /*26990*/  IMAD.MOV.U32 R13, RZ, RZ, R106 ;  /* 0x000000ffff0d7224 */ /* 0x000fe200078e006a */
[----:B------:R-:W-:Y:S01]  /*269a0*/  MOV R15, 0xffffffff ;  /* 0xffffffff000f7802 */ /* 0x000fe20000000f00 */
[----:B------:R-:W-:Y:S02]  /*269b0*/  IMAD.MOV.U32 R12, RZ, RZ, 0x2 ;  /* 0x00000002ff0c7424 */ /* 0x000fe400078e00ff */
[----:B------:R-:W-:Y:S02]  /*269c0*/  IMAD.MOV.U32 R11, RZ, RZ, 0x181f ;  /* 0x0000181fff0b7424 */ /* 0x000fe400078e00ff */
[----:B------:R-:W-:-:S07]  /*269d0*/  IMAD.MOV.U32 R47, RZ, RZ, R14 ;  /* 0x000000ffff2f7224 */ /* 0x000fce00078e000e */
[----:B------:R-:W-:Y:S05]  /*269e0*/  WARPSYNC.COLLECTIVE R15, `(.L_x_2141) ;  /* 0x000000000f087348 */ /* 0x000fea0003c00000 */
[----:B------:R0:W1:Y:S02]  /*269f0*/  SHFL.IDX P6, R14, R13, R12, R11 ;  /* 0x0000000c0d0e7389 */ /* 0x00006400000c000b */
[----:B01----:R-:W-:Y:S01]  /*26a00*/  ENDCOLLECTIVE ;  /* 0x000000000000791b */ /* 0x003fe20003800000 */
.L_x_2141:
[----:B------:R-:W-:Y:S01]  /*26a10*/  IMAD.MOV.U32 R46, RZ, RZ, R14 ;  /* 0x000000ffff2e7224 */ /* 0x000fe200078e000e */
[----:B------:R-:W-:Y:S06]  /*26a20*/  BRA `(.L_x_2142) ;  /* 0xfffffe0000487947 */ /* 0x000fec000383ffff */
.L_x_1763:
[----:B------:R-:W-:Y:S01]  /*26a30*/  BSSY B1, `(.L_x_2143) ;  /* 0x0000008000017945 */ /* 0x000fe20003800000 */
[----:B0--3--:R-:W-:Y:S02]  /*26a40*/  IMAD.MOV.U32 R13, RZ, RZ, R101 ;  /* 0x000000ffff0d7224 */ /* 0x009fe400078e0065 */
[----:B------:R-:W-:Y:S02]  /*26a50*/  IMAD.MOV.U32 R12, RZ, RZ, 0x3 ;  /* 0x00000003ff0c7424 */ /* 0x000fe400078e00ff */
[----:B------:R-:W-:Y:S02]  /*26a60*/  IMAD.MOV.U32 R11, RZ, RZ, 0x181f ;  /* 0x0000181fff0b7424 */ /* 0x000fe400078e00ff */
[----:B------:R-:W-:-:S07]  /*26a70*/  IMAD.MOV.U32 R15, RZ, RZ, -0x1 ;  /* 0xffffffffff0f7424 */ /* 0x000fce00078e00ff */
[----:B-12-4-:R-:W-:Y:S05]  /*26a80*/  WARPSYNC.COLLECTIVE R15, `(.L_x_2144) ;  /* 0x000000000f087348 */ /* 0x016fea0003c00000 */
[----:B------:R0:W3:Y:S02]  /*26a90*/  SHFL.IDX P6, R14, R13, R12, R11 ;  /* 0x0000000c0d0e7389 */ /* 0x0000e400000c000b */
[----:B01234-:R-:W-:Y:S01]  /*26aa0*/  ENDCOLLECTIVE ;  /* 0x000000000000791b */ /* 0x01ffe20003800000 */
.L_x_2144:
[----:B------:R-:W-:Y:S05]  /*26ab0*/  BSYNC B1 ;  /* 0x0000000000017941 */ /* 0x000fea0003800000 */
.L_x_2143:
        /* <DEDUP_REMOVED lines=8> */
.L_x_2145:
[----:B------:R-:W-:Y:S01]  /*26b40*/  IMAD.MOV.U32 R106, RZ, RZ, R14 ;  /* 0x000000ffff6a7224 */ /* 0x000fe200078e000e */
[----:B------:R-:W-:Y:S06]  /*26b50*/  BRA `(.L_x_2146) ;  /* 0xfffffe0400e87947 */ /* 0x000fec000383ffff */
.L_x_1768:
[----:B0-----:R0:W1:Y:S02]  /*26b60*/  SYNCS.PHASECHK.TRANS64.TRYWAIT P3, [R89+URZ+0x28890], R100 ;  /* 0x02889064590075a7 */ /* 0x001064000806017f */
[----:B-1----:R-:W-:Y:S05]  /*26b70*/  @!P3 NANOSLEEP.SYNCS 0x989680 ;  /* 0x009896800000b95d */ /* 0x002fea0003900000 */
[----:B------:R-:W1:Y:S02]  /*26b80*/  @!P3 SYNCS.PHASECHK.TRANS64 P3, [R89+URZ+0x28890], R100 ;  /* 0x028890645900b5a7 */ /* 0x000e64000806007f */
[----:B-1----:R-:W-:Y:S05]  /*26b90*/  @!P3 BRA `(.L_x_1768) ;  /* 0xfffffffc00f0b947 */ /* 0x002fea000383ffff */
[----:B------:R-:W-:Y:S05]  /*26ba0*/  BRA `(.L_x_2147) ;  /* 0xfffffe0c00d47947 */ /* 0x000fea000383ffff */
.L_x_1769:
        /* <DEDUP_REMOVED lines=8> */
.L_x_2149:
[----:B------:R-:W-:Y:S05]  /*26c30*/  BSYNC B1 ;  /* 0x0000000000017941 */ /* 0x000fea0003800000 */
.L_x_2148:
        /* <DEDUP_REMOVED lines=8> */
.L_x_2150:
[----:B------:R-:W-:Y:S05]  /*26cc0*/  BRA `(.L_x_2151) ;  /* 0xfffffe0c00f47947 */ /* 0x000fea000383ffff */
.L_x_1772:
[----:B------:R-:W-:Y:S01]  /*26cd0*/  BSSY B1, `(.L_x_2152) ;  /* 0x0000008000017945 */ /* 0x000fe20003800000 */
[----:B----4-:R-:W-:Y:S02]  /*26ce0*/  IMAD.MOV.U32 R13, RZ, RZ, R45 ;  /* 0x000000ffff0d7224 */ /* 0x010fe400078e002d */
[----:B------:R-:W-:Y:S02]  /*26cf0*/  IMAD.MOV.U32 R12, RZ, RZ, 0x1 ;  /* 0x00000001ff0c7424 */ /* 0x000fe400078e00ff */
[----:B------:R-:W-:Y:S02]  /*26d00*/  IMAD.MOV.U32 R11, RZ, RZ, 0x181f ;  /* 0x0000181fff0b7424 */ /* 0x000fe400078e00ff */
[----:B------:R-:W-:-:S07]  /*26d10*/  IMAD.MOV.U32 R15, RZ, RZ, -0x1 ;  /* 0xffffffffff0f7424 */ /* 0x000fce00078e00ff */
[----:B0123--:R-:W-:Y:S05]  /*26d20*/  WARPSYNC.COLLECTIVE R15, `(.L_x_2153) ;  /* 0x000000000f087348 */ /* 0x00ffea0003c00000 */
[----:B---3--:R3:W4:Y:S02]  /*26d30*/  SHFL.IDX P6, R14, R13, R12, R11 ;  /* 0x0000000c0d0e7389 */ /* 0x00872400000c000b */
[----:B01234-:R-:W-:Y:S01]  /*26d40*/  ENDCOLLECTIVE ;  /* 0x000000000000791b */ /* 0x01ffe20003800000 */
.L_x_2153:
[----:B------:R-:W-:Y:S05]  /*26d50*/  BSYNC B1 ;  /* 0x0000000000017941 */ /* 0x000fea0003800000 */
.L_x_2152:
        /* <DEDUP_REMOVED lines=8> */
.L_x_2154:
[----:B------:R-:W-:Y:S05]  /*26de0*/  BRA `(.L_x_2155) ;  /* 0xfffffe0c00f47947 */ /* 0x000fea000383ffff */
.L_x_1775:
[----:B------:R-:W-:Y:S01]  /*26df0*/  BSSY B1, `(.L_x_2156) ;  /* 0x0000008000017945 */ /* 0x000fe20003800000 */
[----:B---3--:R-:W-:Y:S02]  /*26e00*/  IMAD.MOV.U32 R13, RZ, RZ, R45 ;  /* 0x000000ffff0d7224 */ /* 0x008fe400078e002d */
[----:B------:R-:W-:Y:S02]  /*26e10*/  IMAD.MOV.U32 R12, RZ, RZ, 0x2 ;  /* 0x00000002ff0c7424 */ /* 0x000fe400078e00ff */
[----:B------:R-:W-:Y:S02]  /*26e20*/  IMAD.MOV.U32 R11, RZ, RZ, 0x181f ;  /* 0x0000181fff0b7424 */ /* 0x000fe400078e00ff */
[----:B------:R-:W-:-:S07]  /*26e30*/  IMAD.MOV.U32 R15, RZ, RZ, -0x1 ;  /* 0xffffffffff0f7424 */ /* 0x000fce00078e00ff */
[----:B012-4-:R-:W-:Y:S05]  /*26e40*/  WARPSYNC.COLLECTIVE R15, `(.L_x_2157) ;  /* 0x000000000f087348 */ /* 0x017fea0003c00000 */
[----:B------:R3:W0:Y:S02]  /*26e50*/  SHFL.IDX P6, R14, R13, R12, R11 ;  /* 0x0000000c0d0e7389 */ /* 0x00062400000c000b */
[----:B01234-:R-:W-:Y:S01]  /*26e60*/  ENDCOLLECTIVE ;  /* 0x000000000000791b */ /* 0x01ffe20003800000 */
.L_x_2157:
[----:B------:R-:W-:Y:S05]  /*26e70*/  BSYNC B1 ;  /* 0x0000000000017941 */ /* 0x000fea0003800000 */
.L_x_2156:
        /* <DEDUP_REMOVED lines=8> */
.L_x_2158:
[----:B------:R-:W-:Y:S05]  /*26f00*/  BRA `(.L_x_2159) ;  /* 0xfffffe0c00f87947 */ /* 0x000fea000383ffff */
.L_x_1778:
[----:B------:R-:W-:Y:S01]  /*26f10*/  BSSY B1, `(.L_x_2160) ;  /* 0x0000008000017945 */ /* 0x000fe20003800000 */
[----:B0-----:R-:W-:Y:S02]  /*26f20*/  IMAD.MOV.U32 R13, RZ, RZ, R45 ;  /* 0x000000ffff0d7224 */ /* 0x001fe400078e002d */
[----:B------:R-:W-:Y:S02]  /*26f30*/  IMAD.MOV.U32 R12, RZ, RZ, 0x3 ;  /* 0x00000003ff0c7424 */ /* 0x000fe400078e00ff */
[----:B------:R-:W-:Y:S02]  /*26f40*/  IMAD.MOV.U32 R11, RZ, RZ, 0x181f ;  /* 0x0000181fff0b7424 */ /* 0x000fe400078e00ff */
[----:B------:R-:W-:-:S07]  /*26f50*/  IMAD.MOV.U32 R15, RZ, RZ, -0x1 ;  /* 0xffffffffff0f7424 */ /* 0x000fce00078e00ff */
[----:B-1234-:R-:W-:Y:S05]  /*26f60*/  WARPSYNC.COLLECTIVE R15, `(.L_x_2161) ;  /* 0x000000000f087348 */ /* 0x01efea0003c00000 */
[----:B------:R0:W0:Y:S02]  /*26f70*/  SHFL.IDX P6, R14, R13, R12, R11 ;  /* 0x0000000c0d0e7389 */ /* 0x00002400000c000b */
[----:B01234-:R-:W-:Y:S01]  /*26f80*/  ENDCOLLECTIVE ;  /* 0x000000000000791b */ /* 0x01ffe20003800000 */
.L_x_2161:
[----:B------:R-:W-:Y:S05]  /*26f90*/  BSYNC B1 ;  /* 0x0000000000017941 */ /* 0x000fea0003800000 */
.L_x_2160:
        /* <DEDUP_REMOVED lines=8> */
.L_x_2162:
[----:B------:R-:W-:Y:S05]  /*27020*/  BRA `(.L_x_2163) ;  /* 0xfffffe0c00fc7947 */ /* 0x000fea000383ffff */
.L_x_1782:
[----:B------:R0:W0:Y:S02]  /*27030*/  SYNCS.PHASECHK.TRANS64.TRYWAIT P4, [R89+URZ+0x288b0], R100 ;  /* 0x0288b064590075a7 */ /* 0x000024000808017f */
[----:B0-----:R-:W-:Y:S05]  /*27040*/  @!P4 NANOSLEEP.SYNCS 0x989680 ;  /* 0x009896800000c95d */ /* 0x001fea0003900000 */
[----:B------:R-:W0:Y:S02]  /*27050*/  @!P4 SYNCS.PHASECHK.TRANS64 P4, [R89+URZ+0x288b0], R100 ;  /* 0x0288b0645900c5a7 */ /* 0x000e24000808007f */
[----:B0-----:R-:W-:Y:S05]  /*27060*/  @!P4 BRA `(.L_x_1782) ;  /* 0xfffffffc00f0c947 */ /* 0x001fea000383ffff */
[----:B------:R-:W-:Y:S05]  /*27070*/  BRA `(.L_x_2164) ;  /* 0xfffffe1000787947 */ /* 0x000fea000383ffff */
.L_x_1804:
[----:B--2---:R0:W5:Y:S01]  /*27080*/  LDL R13, [R1+0x34] ;  /* 0x00003400010d7983 */ /* 0x0041620000100800 */
[----:B------:R-:W-:Y:S01]  /*27090*/  BSSY B0, `(.L_x_2165) ;  /* 0x0000007000007945 */ /* 0x000fe20003800000 */
[----:B------:R-:W-:Y:S02]  /*270a0*/  IMAD.MOV.U32 R12, RZ, RZ, RZ ;  /* 0x000000ffff0c7224 */ /* 0x000fe400078e00ff */
[----:B------:R-:W-:Y:S02]  /*270b0*/  IMAD.MOV.U32 R11, RZ, RZ, 0x1f ;  /* 0x0000001fff0b7424 */ /* 0x000fe400078e00ff */
[----:B------:R-:W-:-:S07]  /*270c0*/  IMAD.MOV.U32 R15, RZ, RZ, -0x1 ;  /* 0xffffffffff0f7424 */ /* 0x000fce00078e00ff */
[----:B01--45:R-:W-:Y:S05]  /*270d0*/  WARPSYNC.COLLECTIVE R15, `(.L_x_2166) ;  /* 0x000000000f087348 */ /* 0x033fea0003c00000 */
[----:B-----5:R2:W3:Y:S02]  /*270e0*/  SHFL.IDX P6, R14, R13, R12, R11 ;  /* 0x0000000c0d0e7389 */ /* 0x0204e400000c000b */
[----:B01234-:R-:W-:Y:S01]  /*270f0*/  ENDCOLLECTIVE ;  /* 0x000000000000791b */ /* 0x01ffe20003800000 */
.L_x_2166:
[----:B------:R-:W-:Y:S05]  /*27100*/  BSYNC B0 ;  /* 0x0000000000007941 */ /* 0x000fea0003800000 */
.L_x_2165:
[----:B------:R-:W-:Y:S01]  /*27110*/  IMAD.MOV.U32 R201, RZ, RZ, R14 ;  /* 0x000000ffffc97224 */ /* 0x000fe200078e000e */
[----:B------:R-:W-:Y:S06]  /*27120*/  BRA `(.L_x_2167) ;  /* 0xfffffe2000407947 */ /* 0x000fec000383ffff */
.L_x_1816:
[----:B------:R-:W-:Y:S01]  /*27130*/  BSSY B1, `(.L_x_2168) ;  /* 0x0000008000017945 */ /* 0x000fe20003800000 */
[----:B------:R-:W-:Y:S01]  /*27140*/  IMAD.MOV.U32 R13, RZ, RZ, R6 ;  /* 0x000000ffff0d7224 */ /* 0x000fe200078e0006 */
[----:B------:R-:W-:Y:S01]  /*27150*/  MOV R11, 0x181f ;  /* 0x0000181f000b7802 */ /* 0x000fe20000000f00 */
[----:B------:R-:W-:Y:S02]  /*27160*/  IMAD.MOV.U32 R12, RZ, RZ, RZ ;  /* 0x000000ffff0c7224 */ /* 0x000fe400078e00ff */
[----:B------:R-:W-:-:S07]  /*27170*/  IMAD.MOV.U32 R15, RZ, RZ, -0x1 ;  /* 0xffffffffff0f7424 */ /* 0x000fce00078e00ff */
[----:B-1--4-:R-:W-:Y:S05]  /*27180*/  WARPSYNC.COLLECTIVE R15, `(.L_x_2169) ;  /* 0x000000000f087348 */ /* 0x012fea0003c00000 */
[----:B------:R0:W2:Y:S02]  /*27190*/  SHFL.IDX P6, R14, R13, R12, R11 ;  /* 0x0000000c0d0e7389 */ /* 0x0000a400000c000b */
[----:B012-4-:R-:W-:Y:S01]  /*271a0*/  ENDCOLLECTIVE ;  /* 0x000000000000791b */ /* 0x017fe20003800000 */
.L_x_2169:
[----:B------:R-:W-:Y:S05]  /*271b0*/  BSYNC B1 ;  /* 0x0000000000017941 */ /* 0x000fea0003800000 */
.L_x_2168:
        /* <DEDUP_REMOVED lines=8> */
.L_x_2170:
[----:B------:R-:W-:Y:S02]  /*27240*/  IMAD.MOV.U32 R13, RZ, RZ, R8 ;  /* 0x000000ffff0d7224 */ /* 0x000fe400078e0008 */
[----:B------:R-:W-:-:S07]  /*27250*/  IMAD.MOV.U32 R3, RZ, RZ, R14 ;  /* 0x000000ffff037224 */ /* 0x000fce00078e000e */
[----:B------:R-:W-:Y:S05]  /*27260*/  WARPSYNC.COLLECTIVE R15, `(.L_x_2171) ;  /* 0x000000000f087348 */ /* 0x000fea0003c00000 */
[----:B------:R0:W1:Y:S02]  /*27270*/  SHFL.IDX P6, R14, R13, R12, R11 ;  /* 0x0000000c0d0e7389 */ /* 0x00006400000c000b */
[----:B01----:R-:W-:Y:S01]  /*27280*/  ENDCOLLECTIVE ;  /* 0x000000000000791b */ /* 0x003fe20003800000 */
.L_x_2171:
[----:B------:R-:W-:Y:S01]  /*27290*/  IMAD.MOV.U32 R13, RZ, RZ, R7 ;  /* 0x000000ffff0d7224 */ /* 0x000fe200078e0007 */
[----:B------:R-:W-:-:S07]  /*272a0*/  MOV R4, R14 ;  /* 0x0000000e00047202 */ /* 0x000fce0000000f00 */
[----:B------:R-:W-:Y:S05]  /*272b0*/  WARPSYNC.COLLECTIVE R15, `(.L_x_2172) ;  /* 0x000000000f087348 */ /* 0x000fea0003c00000 */
[----:B------:R0:W1:Y:S02]  /*272c0*/  SHFL.IDX P6, R14, R13, R12, R11 ;  /* 0x0000000c0d0e7389 */ /* 0x00006400000c000b */
[----:B01----:R-:W-:Y:S01]  /*272d0*/  ENDCOLLECTIVE ;  /* 0x000000000000791b */ /* 0x003fe20003800000 */
.L_x_2172:
[----:B------:R-:W-:Y:S05]  /*272e0*/  BRA `(.L_x_2173) ;  /* 0xfffffe2400a47947 */ /* 0x000fea000383ffff */
.L_x_1819:
[----:B------:R-:W-:Y:S01]  /*272f0*/  BSSY B1, `(.L_x_2174) ;  /* 0x0000008000017945 */ /* 0x000fe20003800000 */
[----:B------:R-:W-:Y:S02]  /*27300*/  IMAD.MOV.U32 R13, RZ, RZ, R6 ;  /* 0x000000ffff0d7224 */ /* 0x000fe400078e0006 */
[----:B------:R-:W-:Y:S02]  /*27310*/  IMAD.MOV.U32 R12, RZ, RZ, 0x1 ;  /* 0x00000001ff0c7424 */ /* 0x000fe400078e00ff */
[----:B------:R-:W-:Y:S02]  /*27320*/  IMAD.MOV.U32 R11, RZ, RZ, 0x181f ;  /* 0x0000181fff0b7424 */ /* 0x000fe400078e00ff */
[----:B------:R-:W-:-:S07]  /*27330*/  IMAD.MOV.U32 R15, RZ, RZ, -0x1 ;  /* 0xffffffffff0f7424 */ /* 0x000fce00078e00ff */
[----:B----4-:R-:W-:Y:S05]  /*27340*/  WARPSYNC.COLLECTIVE R15, `(.L_x_2175) ;  /* 0x000000000f087348 */ /* 0x010fea0003c00000 */
[----:B------:R0:W1:Y:S02]  /*27350*/  SHFL.IDX P6, R14, R13, R12, R11 ;  /* 0x0000000c0d0e7389 */ /* 0x00006400000c000b */
[----:B01--4-:R-:W-:Y:S01]  /*27360*/  ENDCOLLECTIVE ;  /* 0x000000000000791b */ /* 0x013fe20003800000 */
.L_x_2175:
[----:B------:R-:W-:Y:S05]  /*27370*/  BSYNC B1 ;  /* 0x0000000000017941 */ /* 0x000fea0003800000 */
.L_x_2174:
        /* <DEDUP_REMOVED lines=8> */
.L_x_2176:
[----:B------:R-:W-:Y:S02]  /*27400*/  IMAD.MOV.U32 R13, RZ, RZ, R8 ;  /* 0x000000ffff0d7224 */ /* 0x000fe400078e0008 */
[----:B------:R-:W-:-:S07]  /*27410*/  IMAD.MOV.U32 R3, RZ, RZ, R14 ;  /* 0x000000ffff037224 */ /* 0x000fce00078e000e */
[----:B------:R-:W-:Y:S05]  /*27420*/  WARPSYNC.COLLECTIVE R15, `(.L_x_2177) ;  /* 0x000000000f087348 */ /* 0x000fea0003c00000 */
[----:B------:R0:W1:Y:S02]  /*27430*/  SHFL.IDX P6, R14, R13, R12, R11 ;  /* 0x0000000c0d0e7389 */ /* 0x00006400000c000b */
[----:B01----:R-:W-:Y:S01]  /*27440*/  ENDCOLLECTIVE ;  /* 0x000000000000791b */ /* 0x003fe20003800000 */
.L_x_2177:
[----:B------:R-:W-:Y:S02]  /*27450*/  IMAD.MOV.U32 R13, RZ, RZ, R7 ;  /* 0x000000ffff0d7224 */ /* 0x000fe400078e0007 */
[----:B------:R-:W-:-:S07]  /*27460*/  IMAD.MOV.U32 R4, RZ, RZ, R14 ;  /* 0x000000ffff047224 */ /* 0x000fce00078e000e */
[----:B------:R-:W-:Y:S05]  /*27470*/  WARPSYNC.COLLECTIVE R15, `(.L_x_2178) ;  /* 0x000000000f087348 */ /* 0x000fea0003c00000 */
[----:B------:R0:W1:Y:S02]  /*27480*/  SHFL.IDX P6, R14, R13, R12, R11 ;  /* 0x0000000c0d0e7389 */ /* 0x00006400000c000b */
[----:B01----:R-:W-:Y:S01]  /*27490*/  ENDCOLLECTIVE ;  /* 0x000000000000791b */ /* 0x003fe20003800000 */
.L_x_2178:
[----:B------:R-:W-:Y:S05]  /*274a0*/  BRA `(.L_x_2179) ;  /* 0xfffffe2800107947 */ /* 0x000fea000383ffff */
.L_x_1822:
[----:B------:R-:W-:Y:S01]  /*274b0*/  BSSY B1, `(.L_x_2180) ;  /* 0x0000008000017945 */ /* 0x000fe20003800000 */
[----:B0-----:R-:W-:Y:S01]  /*274c0*/  IMAD.MOV.U32 R13, RZ, RZ, R6 ;  /* 0x000000ffff0d7224 */ /* 0x001fe200078e0006 */
[----:B------:R-:W-:Y:S01]  /*274d0*/  MOV R15, 0xffffffff ;  /* 0xffffffff000f7802 */ /* 0x000fe20000000f00 */
[----:B------:R-:W-:Y:S02]  /*274e0*/  IMAD.MOV.U32 R12, RZ, RZ, 0x2 ;  /* 0x00000002ff0c7424 */ /* 0x000fe400078e00ff */
[----:B------:R-:W-:-:S07]  /*274f0*/  IMAD.MOV.U32 R11, RZ, RZ, 0x181f ;  /* 0x0000181fff0b7424 */ /* 0x000fce00078e00ff */
[----:B----4-:R-:W-:Y:S05]  /*27500*/  WARPSYNC.COLLECTIVE R15, `(.L_x_2181) ;  /* 0x000000000f087348 */ /* 0x010fea0003c00000 */
[----:B------:R0:W1:Y:S02]  /*27510*/  SHFL.IDX P6, R14, R13, R12, R11 ;  /* 0x0000000c0d0e7389 */ /* 0x00006400000c000b */
[----:B01--4-:R-:W-:Y:S01]  /*27520*/  ENDCOLLECTIVE ;  /* 0x000000000000791b */ /* 0x013fe20003800000 */
.L_x_2181:
[----:B------:R-:W-:Y:S05]  /*27530*/  BSYNC B1 ;  /* 0x0000000000017941 */ /* 0x000fea0003800000 */
.L_x_2180:
        /* <DEDUP_REMOVED lines=8> */
.L_x_2182:
[----:B------:R-:W-:Y:S02]  /*275c0*/  IMAD.MOV.U32 R13, RZ, RZ, R8 ;  /* 0x000000ffff0d7224 */ /* 0x000fe400078e0008 */
[----:B------:R-:W-:-:S07]  /*275d0*/  IMAD.MOV.U32 R3, RZ, RZ, R14 ;  /* 0x000000ffff037224 */ /* 0x000fce00078e000e */
[----:B------:R-:W-:Y:S05]  /*275e0*/  WARPSYNC.COLLECTIVE R15, `(.L_x_2183) ;  /* 0x000000000f087348 */ /* 0x000fea0003c00000 */
[----:B------:R0:W1:Y:S02]  /*275f0*/  SHFL.IDX P6, R14, R13, R12, R11 ;  /* 0x0000000c0d0e7389 */ /* 0x00006400000c000b */
[----:B01----:R-:W-:Y:S01]  /*27600*/  ENDCOLLECTIVE ;  /* 0x000000000000791b */ /* 0x003fe20003800000 */
.L_x_2183:
[----:B------:R-:W-:Y:S01]  /*27610*/  MOV R13, R7 ;  /* 0x00000007000d7202 */ /* 0x000fe20000000f00 */
[----:B------:R-:W-:-:S07]  /*27620*/  IMAD.MOV.U32 R4, RZ, RZ, R14 ;  /* 0x000000ffff047224 */ /* 0x000fce00078e000e */
[----:B------:R-:W-:Y:S05]  /*27630*/  WARPSYNC.COLLECTIVE R15, `(.L_x_2184) ;  /* 0x000000000f087348 */ /* 0x000fea0003c00000 */
[----:B------:R0:W1:Y:S02]  /*27640*/  SHFL.IDX P6, R14, R13, R12, R11 ;  /* 0x0000000c0d0e7389 */ /* 0x00006400000c000b */
[----:B01----:R-:W-:Y:S01]  /*27650*/  ENDCOLLECTIVE ;  /* 0x000000000000791b */ /* 0x003fe20003800000 */
.L_x_2184:
[----:B------:R-:W-:Y:S05]  /*27660*/  BRA `(.L_x_2185) ;  /* 0xfffffe28006c7947 */ /* 0x000fea000383ffff */
.L_x_1825:
        /* <DEDUP_REMOVED lines=8> */
.L_x_2187:
[----:B------:R-:W-:Y:S05]  /*276f0*/  BSYNC B1 ;  /* 0x0000000000017941 */ /* 0x000fea0003800000 */
.L_x_2186:
        /* <DEDUP_REMOVED lines=8> */
.L_x_2188:
[----:B------:R-:W-:Y:S02]  /*27780*/  IMAD.MOV.U32 R13, RZ, RZ, R8 ;  /* 0x000000ffff0d7224 */ /* 0x000fe400078e0008 */
[----:B------:R-:W-:-:S07]  /*27790*/  IMAD.MOV.U32 R3, RZ, RZ, R14 ;  /* 0x000000ffff037224 */ /* 0x000fce00078e000e */
[----:B------:R-:W-:Y:S05]  /*277a0*/  WARPSYNC.COLLECTIVE R15, `(.L_x_2189) ;  /* 0x000000000f087348 */ /* 0x000fea0003c00000 */
[----:B------:R0:W1:Y:S02]  /*277b0*/  SHFL.IDX P6, R14, R13, R12, R11 ;  /* 0x0000000c0d0e7389 */ /* 0x00006400000c000b */
[----:B01----:R-:W-:Y:S01]  /*277c0*/  ENDCOLLECTIVE ;  /* 0x000000000000791b */ /* 0x003fe20003800000 */
.L_x_2189:
[----:B------:R-:W-:Y:S02]  /*277d0*/  IMAD.MOV.U32 R13, RZ, RZ, R7 ;  /* 0x000000ffff0d7224 */ /* 0x000fe400078e0007 */
[----:B------:R-:W-:-:S07]  /*277e0*/  IMAD.MOV.U32 R4, RZ, RZ, R14 ;  /* 0x000000ffff047224 */ /* 0x000fce00078e000e */
[----:B------:R-:W-:Y:S05]  /*277f0*/  WARPSYNC.COLLECTIVE R15, `(.L_x_2190) ;  /* 0x000000000f087348 */ /* 0x000fea0003c00000 */
[----:B------:R0:W1:Y:S02]  /*27800*/  SHFL.IDX P6, R14, R13, R12, R11 ;  /* 0x0000000c0d0e7389 */ /* 0x00006400000c000b */
[----:B01----:R-:W-:Y:S01]  /*27810*/  ENDCOLLECTIVE ;  /* 0x000000000000791b */ /* 0x003fe20003800000 */
.L_x_2190:
[----:B------:R-:W-:Y:S05]  /*27820*/  BRA `(.L_x_2191) ;  /* 0xfffffe2800c87947 */ /* 0x000fea000383ffff */
.L_x_1829:
[----:B0-----:R0:W1:Y:S02]  /*27830*/  SYNCS.PHASECHK.TRANS64.TRYWAIT P0, [R18+URZ+0x28800], R5 ;  /* 0x02880005120075a7 */ /* 0x001064000800017f */
[----:B-1----:R-:W-:Y:S05]  /*27840*/  @!P0 NANOSLEEP.SYNCS 0x989680 ;  /* 0x009896800000895d */ /* 0x002fea0003900000 */
[----:B------:R-:W1:Y:S02]  /*27850*/  @!P0 SYNCS.PHASECHK.TRANS64 P0, [R18+URZ+0x28800], R5 ;  /* 0x02880005120085a7 */ /* 0x000e64000800007f */
[----:B-1----:R-:W-:Y:S05]  /*27860*/  @!P0 BRA `(.L_x_1829) ;  /* 0xfffffffc00f08947 */ /* 0x002fea000383ffff */
[----:B------:R-:W-:Y:S05]  /*27870*/  BRA `(.L_x_2192) ;  /* 0xfffffe2c00847947 */ /* 0x000fea000383ffff */
.L_x_1845:
[----:B------:R-:W0:Y:S01]  /*27880*/  LDC R53, c[0x0][0x3f4] ;  /* 0x0000fd00ff357b82 */ /* 0x000e220000000800 */
[----:B------:R-:W-:Y:S01]  /*27890*/  BSSY B1, `(.L_x_2193) ;  /* 0x0000008000017945 */ /* 0x000fe20003800000 */
[----:B--2---:R-:W-:Y:S02]  /*278a0*/  IMAD.MOV.U32 R13, RZ, RZ, R35 ;  /* 0x000000ffff0d7224 */ /* 0x004fe400078e0023 */
[----:B------:R-:W-:Y:S02]  /*278b0*/  IMAD.MOV.U32 R12, RZ, RZ, RZ ;  /* 0x000000ffff0c7224 */ /* 0x000fe400078e00ff */
[----:B------:R-:W-:Y:S02]  /*278c0*/  IMAD.MOV.U32 R11, RZ, RZ, 0x181f ;  /* 0x0000181fff0b7424 */ /* 0x000fe400078e00ff */
[----:B------:R-:W-:-:S07]  /*278d0*/  IMAD.MOV.U32 R15, RZ, RZ, -0x1 ;  /* 0xffffffffff0f7424 */ /* 0x000fce00078e00ff */
[----:B01--4-:R-:W-:Y:S05]  /*278e0*/  WARPSYNC.COLLECTIVE R15, `(.L_x_2194) ;  /* 0x000000000f087348 */ /* 0x013fea0003c00000 */
[----:B------:R2:W3:Y:S02]  /*278f0*/  SHFL.IDX P6, R14, R13, R12, R11 ;  /* 0x0000000c0d0e7389 */ /* 0x0004e400000c000b */
[----:B01234-:R-:W-:Y:S01]  /*27900*/  ENDCOLLECTIVE ;  /* 0x000000000000791b */ /* 0x01ffe20003800000 */
.L_x_2194:
[----:B------:R-:W-:Y:S05]  /*27910*/  BSYNC B1 ;  /* 0x0000000000017941 */ /* 0x000fea0003800000 */
.L_x_2193:
[----:B------:R-:W-:Y:S01]  /*27920*/  IMAD.MOV.U32 R13, RZ, RZ, R32 ;  /* 0x000000ffff0d7224 */ /* 0x000fe200078e0020 */
[----:B------:R-:W-:Y:S01]  /*27930*/  MOV R0, R14 ;  /* 0x0000000e00007202 */ /* 0x000fe20000000f00 */
[----:B------:R-:W-:Y:S01]  /*27940*/  IMAD.MOV.U32 R12, RZ, RZ, RZ ;  /* 0x000000ffff0c7224 */ /* 0x000fe200078e00ff */
[----:B------:R-:W-:Y:S01]  /*27950*/  ISETP.GE.AND P0, PT, R16, R53, PT ;  /* 0x000000351000720c */ /* 0x000fe20003f06270 */
[----:B------:R-:W-:Y:S02]  /*27960*/  IMAD.MOV.U32 R11, RZ, RZ, 0x181f ;  /* 0x0000181fff0b7424 */ /* 0x000fe400078e00ff */
[----:B------:R-:W-:Y:S02]  /*27970*/  IMAD.MOV.U32 R15, RZ, RZ, -0x1 ;  /* 0xffffffffff0f7424 */ /* 0x000fe400078e00ff */
[----:B------:R-:W-:-:S08]  /*27980*/  IMAD R3, R196, R5, RZ ;  /* 0x00000005c4037224 */ /* 0x000fd000078e02ff */
[----:B------:R-:W-:Y:S05]  /*27990*/  WARPSYNC.COLLECTIVE R15, `(.L_x_2195) ;  /* 0x000000000f087348 */ /* 0x000fea0003c00000 */
[----:B------:R0:W1:Y:S02]  /*279a0*/  SHFL.IDX P6, R14, R13, R12, R11 ;  /* 0x0000000c0d0e7389 */ /* 0x00006400000c000b */
[----:B01----:R-:W-:Y:S01]  /*279b0*/  ENDCOLLECTIVE ;  /* 0x000000000000791b */ /* 0x003fe20003800000 */
.L_x_2195:
[----:B------:R-:W-:Y:S01]  /*279c0*/  ISETP.GE.OR P1, PT, R54, R3, P0 ;  /* 0x000000033600720c */ /* 0x000fe20000726670 */
[----:B------:R-:W-:-:S12]  /*279d0*/  IMAD.MOV.U32 R13, RZ, RZ, R33 ;  /* 0x000000ffff0d7224 */ /* 0x000fd800078e0021 */
[C---:B------:R-:W-:Y:S02]  /*279e0*/  @!P1 SHF.L.U32 R21, R16.reuse, 0x1, RZ ;  /* 0x0000000110159819 */ /* 0x040fe400000006ff */
[----:B------:R-:W-:Y:S01]  /*279f0*/  @!P1 SHF.L.U64.HI R6, R16, 0x1, R17 ;  /* 0x0000000110069819 */ /* 0x000fe20000010211 */
[----:B------:R-:W-:-:S07]  /*27a00*/  IMAD.MOV.U32 R4, RZ, RZ, R14 ;  /* 0x000000ffff047224 */ /* 0x000fce00078e000e */
[----:B------:R-:W-:Y:S05]  /*27a10*/  WARPSYNC.COLLECTIVE R15, `(.L_x_2196) ;  /* 0x000000000f087348 */ /* 0x000fea0003c00000 */
[----:B------:R0:W1:Y:S02]  /*27a20*/  SHFL.IDX P6, R14, R13, R12, R11 ;  /* 0x0000000c0d0e7389 */ /* 0x00006400000c000b */
[----:B01----:R-:W-:Y:S01]  /*27a30*/  ENDCOLLECTIVE ;  /* 0x000000000000791b */ /* 0x003fe20003800000 */
.L_x_2196:
[----:B------:R-:W-:-:S05]  /*27a40*/  @!P1 IADD3 R4, P2, R4, R21, RZ ;  /* 0x0000001504049210 */ /* 0x000fca0007f5e0ff */
[----:B------:R-:W-:Y:S02]  /*27a50*/  @!P1 IMAD.X R7, R0, 0x1, R6, P2 ;  /* 0x0000000100079824 */ /* 0x000fe400010e0606 */
[----:B------:R-:W-:Y:S02]  /*27a60*/  @!P1 IMAD.MOV.U32 R8, RZ, RZ, R4 ;  /* 0x000000ffff089224 */ /* 0x000fe400078e0004 */
[----:B------:R-:W-:Y:S02]  /*27a70*/  @!P1 IMAD.MOV.U32 R9, RZ, RZ, R7 ;  /* 0x000000ffff099224 */ /* 0x000fe400078e0007 */
[----:B------:R-:W-:Y:S02]  /*27a80*/  IMAD.MOV.U32 R13, RZ, RZ, R34 ;  /* 0x000000ffff0d7224 */ /* 0x000fe400078e0022 */
[----:B------:R-:W-:-:S07]  /*27a90*/  IMAD.MOV.U32 R5, RZ, RZ, R14 ;  /* 0x000000ffff057224 */ /* 0x000fce00078e000e */
[----:B------:R-:W-:Y:S05]  /*27aa0*/  WARPSYNC.COLLECTIVE R15, `(.L_x_2197) ;  /* 0x000000000f087348 */ /* 0x000fea0003c00000 */
[----:B------:R0:W1:Y:S02]  /*27ab0*/  SHFL.IDX P6, R14, R13, R12, R11 ;  /* 0x0000000c0d0e7389 */ /* 0x00006400000c000b */
[----:B01----:R-:W-:Y:S01]  /*27ac0*/  ENDCOLLECTIVE ;  /* 0x000000000000791b */ /* 0x003fe20003800000 */
.L_x_2197:
[----:B------:R-:W2:Y:S01]  /*27ad0*/  @!P1 LD.E.128 R8, desc[UR52][R8.64] ;  /* 0x0000003408089980 */ /* 0x000ea2000c101d00 */
[----:B------:R-:W-:-:S05]  /*27ae0*/  @!P1 IADD3 R14, P2, R14, R21, RZ ;  /* 0x000000150e0e9210 */ /* 0x000fca0007f5e0ff */
[----:B------:R-:W-:Y:S02]  /*27af0*/  @!P1 IMAD.X R5, R5, 0x1, R6, P2 ;  /* 0x0000000105059824 */ /* 0x000fe400010e0606 */
[----:B------:R-:W-:-:S06]  /*27b00*/  @!P1 IMAD.MOV.U32 R4, RZ, RZ, R14 ;  /* 0x000000ffff049224 */ /* 0x000fcc00078e000e */
[----:B------:R-:W5:Y:S01]  /*27b10*/  @!P1 LD.E.128 R4, desc[UR52][R4.64] ;  /* 0x0000003404049980 */ /* 0x000f62000c101d00 */
[----:B------:R-:W-:Y:S02]  /*27b20*/  CS2R R48, SRZ ;  /* 0x0000000000307805 */ /* 0x000fe4000001ff00 */
[----:B------:R-:W-:Y:S01]  /*27b30*/  CS2R R50, SRZ ;  /* 0x0000000000327805 */ /* 0x000fe2000001ff00 */
[----:B------:R-:W-:Y:S01]  /*27b40*/  IMAD.MOV.U32 R13, RZ, RZ, R35 ;  /* 0x000000ffff0d7224 */ /* 0x000fe200078e0023 */
[----:B------:R-:W-:Y:S02]  /*27b50*/  CS2R R38, SRZ ;  /* 0x0000000000267805 */ /* 0x000fe4000001ff00 */
[----:B------:R-:W-:Y:S01]  /*27b60*/  CS2R R20, SRZ ;  /* 0x0000000000147805 */ /* 0x000fe2000001ff00 */
[----:B--2---:R-:W-:Y:S02]  /*27b70*/  @!P1 IMAD.MOV.U32 R49, RZ, RZ, R9 ;  /* 0x000000ffff319224 */ /* 0x004fe400078e0009 */
[----:B------:R-:W-:-:S02]  /*27b80*/  @!P1 IMAD.MOV.U32 R51, RZ, RZ, R11 ;  /* 0x000000ffff339224 */ /* 0x000fc400078e000b */
[----:B------:R-:W-:Y:S01]  /*27b90*/  IMAD.MOV.U32 R11, RZ, RZ, 0x181f ;  /* 0x0000181fff0b7424 */ /* 0x000fe200078e00ff */
[----:B------:R-:W-:Y:S01]  /*27ba0*/  MOV R12, R49 ;  /* 0x00000031000c7202 */ /* 0x000fe20000000f00 */
[----:B------:R-:W-:Y:S02]  /*27bb0*/  @!P1 IMAD.MOV.U32 R48, RZ, RZ, R8 ;  /* 0x000000ffff309224 */ /* 0x000fe400078e0008 */
[----:B------:R-:W-:Y:S01]  /*27bc0*/  @!P1 IMAD.MOV.U32 R50, RZ, RZ, R10 ;  /* 0x000000ffff329224 */ /* 0x000fe200078e000a */
[----:B------:R-:W-:Y:S01]  /*27bd0*/  PRMT R66, R12, 0x7610, R66 ;  /* 0x000076100c427816 */ /* 0x000fe20000000042 */
[----:B------:R-:W-:Y:S02]  /*27be0*/  IMAD.MOV.U32 R12, RZ, RZ, 0x1 ;  /* 0x00000001ff0c7424 */ /* 0x000fe400078e00ff */
[----:B------:R-:W-:Y:S02]  /*27bf0*/  IMAD.MOV.U32 R0, RZ, RZ, R48 ;  /* 0x000000ffff007224 */ /* 0x000fe400078e0030 */
[----:B------:R-:W-:-:S07]  /*27c00*/  IMAD.MOV.U32 R10, RZ, RZ, R50 ;  /* 0x000000ffff0a7224 */ /* 0x000fce00078e0032 */
[----:B-----5:R-:W-:Y:S05]  /*27c10*/  WARPSYNC.COLLECTIVE R15, `(.L_x_2198) ;  /* 0x000000000f087348 */ /* 0x020fea0003c00000 */
[----:B------:R0:W1:Y:S02]  /*27c20*/  SHFL.IDX P6, R14, R13, R12, R11 ;  /* 0x0000000c0d0e7389 */ /* 0x00006400000c000b */
[----:B01---5:R-:W-:Y:S01]  /*27c30*/  ENDCOLLECTIVE ;  /* 0x000000000000791b */ /* 0x023fe20003800000 */
.L_x_2198:
[----:B------:R-:W-:Y:S01]  /*27c40*/  IMAD.MOV.U32 R24, RZ, RZ, R51 ;  /* 0x000000ffff187224 */ /* 0x000fe200078e0033 */
[----:B------:R-:W-:-:S04]  /*27c50*/  PRMT R64, R64, 0x5410, R0 ;  /* 0x0000541040407816 */ /* 0x000fc80000000000 */
[----:B------:R-:W-:Y:S02]  /*27c60*/  PRMT R37, R10, 0x5410, R24 ;  /* 0x000054100a257816 */ /* 0x000fe40000000018 */
[----:B------:R-:W-:Y:S01]  /*27c70*/  CS2R R24, SRZ ;  /* 0x0000000000187805 */ /* 0x000fe2000001ff00 */
[----:B------:R-:W-:Y:S02]  /*27c80*/  @!P1 IMAD.MOV.U32 R38, RZ, RZ, R4 ;  /* 0x000000ffff269224 */ /* 0x000fe400078e0004 */
[----:B------:R-:W-:Y:S02]  /*27c90*/  @!P1 IMAD.MOV.U32 R39, RZ, RZ, R5 ;  /* 0x000000ffff279224 */ /* 0x000fe400078e0005 */
[----:B------:R-:W-:Y:S01]  /*27ca0*/  @!P1 IMAD.MOV.U32 R20, RZ, RZ, R6 ;  /* 0x000000ffff149224 */ /* 0x000fe200078e0006 */
[----:B------:R-:W-:Y:S01]  /*27cb0*/  MOV R4, R38 ;  /* 0x0000002600047202 */ /* 0x000fe20000000f00 */
[----:B------:R-:W-:Y:S02]  /*27cc0*/  IMAD.MOV.U32 R13, RZ, RZ, R32 ;  /* 0x000000ffff0d7224 */ /* 0x000fe400078e0020 */
[----:B------:R-:W-:-:S02]  /*27cd0*/  @!P1 IMAD.MOV.U32 R21, RZ, RZ, R7 ;  /* 0x000000ffff159224 */ /* 0x000fc400078e0007 */
[----:B------:R-:W-:Y:S02]  /*27ce0*/  IMAD.MOV.U32 R5, RZ, RZ, R39 ;  /* 0x000000ffff057224 */ /* 0x000fe400078e0027 */
[----:B------:R-:W-:Y:S02]  /*27cf0*/  IMAD.MOV.U32 R6, RZ, RZ, R20 ;  /* 0x000000ffff067224 */ /* 0x000fe400078e0014 */
[----:B------:R-:W-:Y:S01]  /*27d00*/  IMAD.MOV.U32 R7, RZ, RZ, R21 ;  /* 0x000000ffff077224 */ /* 0x000fe200078e0015 */
[----:B------:R-:W-:Y:S01]  /*27d10*/  PRMT R66, R66, 0x5410, R5 ;  /* 0x0000541042427816 */ /* 0x000fe20000000005 */
[----:B------:R-:W-:Y:S01]  /*27d20*/  IMAD.MOV.U32 R0, RZ, RZ, R14 ;  /* 0x000000ffff007224 */ /* 0x000fe200078e000e */
[----:B------:R-:W-:-:S07]  /*27d30*/  PRMT R65, R6, 0x5410, R4 ;  /* 0x0000541006417816 */ /* 0x000fce0000000004 */
[----:B------:R-:W-:Y:S05]  /*27d40*/  WARPSYNC.COLLECTIVE R15, `(.L_x_2199) ;  /* 0x000000000f087348 */ /* 0x000fea0003c00000 */
[----:B------:R0:W1:Y:S02]  /*27d50*/  SHFL.IDX P6, R14, R13, R12, R11 ;  /* 0x0000000c0d0e7389 */ /* 0x00006400000c000b */
[----:B01----:R-:W-:Y:S01]  /*27d60*/  ENDCOLLECTIVE ;  /* 0x000000000000791b */ /* 0x003fe20003800000 */
.L_x_2199:
[----:B------:R-:W-:Y:S02]  /*27d70*/  PRMT R64, R7, 0x7610, R64 ;  /* 0x0000761007407816 */ /* 0x000fe40000000040 */
[----:B------:R-:W-:Y:S01]  /*27d80*/  MOV R13, R33 ;  /* 0x00000021000d7202 */ /* 0x000fe20000000f00 */
[----:B------:R-:W-:-:S07]  /*27d90*/  IMAD.MOV.U32 R8, RZ, RZ, R14 ;  /* 0x000000ffff087224 */ /* 0x000fce00078e000e */
[----:B------:R-:W-:Y:S05]  /*27da0*/  WARPSYNC.COLLECTIVE R15, `(.L_x_2200) ;  /* 0x000000000f087348 */ /* 0x000fea0003c00000 */
[----:B------:R0:W1:Y:S02]  /*27db0*/  SHFL.IDX P6, R14, R13, R12, R11 ;  /* 0x0000000c0d0e7389 */ /* 0x00006400000c000b */
[----:B01----:R-:W-:Y:S01]  /*27dc0*/  ENDCOLLECTIVE ;  /* 0x000000000000791b */ /* 0x003fe20003800000 */
.L_x_2200:
[----:B------:R-:W-:Y:S02]  /*27dd0*/  IMAD.MOV.U32 R13, RZ, RZ, R34 ;  /* 0x000000ffff0d7224 */ /* 0x000fe400078e0022 */
[----:B------:R-:W-:-:S07]  /*27de0*/  IMAD.MOV.U32 R9, RZ, RZ, R14 ;  /* 0x000000ffff097224 */ /* 0x000fce00078e000e */
[----:B------:R-:W-:Y:S05]  /*27df0*/  WARPSYNC.COLLECTIVE R15, `(.L_x_2201) ;  /* 0x000000000f087348 */ /* 0x000fea0003c00000 */
[----:B------:R0:W1:Y:S02]  /*27e00*/  SHFL.IDX P6, R14, R13, R12, R11 ;  /* 0x0000000c0d0e7389 */ /* 0x00006400000c000b */
[----:B01----:R-:W-:Y:S01]  /*27e10*/  ENDCOLLECTIVE ;  /* 0x000000000000791b */ /* 0x003fe20003800000 */
.L_x_2201:
[----:B------:R-:W-:Y:S05]  /*27e20*/  BRA `(.L_x_2202) ;  /* 0xfffffe4400487947 */ /* 0x000fea000383ffff */
.L_x_1848:
[----:B------:R-:W-:Y:S01]  /*27e30*/  BSSY B1, `(.L_x_2203) ;  /* 0x0000008000017945 */ /* 0x000fe20003800000 */
[----:B------:R-:W-:Y:S02]  /*27e40*/  IMAD.MOV.U32 R13, RZ, RZ, R35 ;  /* 0x000000ffff0d7224 */ /* 0x000fe400078e0023 */
[----:B------:R-:W-:Y:S02]  /*27e50*/  IMAD.MOV.U32 R12, RZ, RZ, 0x2 ;  /* 0x00000002ff0c7424 */ /* 0x000fe400078e00ff */
[----:B------:R-:W-:Y:S02]  /*27e60*/  IMAD.MOV.U32 R11, RZ, RZ, 0x181f ;  /* 0x0000181fff0b7424 */ /* 0x000fe400078e00ff */
[----:B-1----:R-:W-:-:S07]  /*27e70*/  IMAD.MOV.U32 R15, RZ, RZ, -0x1 ;  /* 0xffffffffff0f7424 */ /* 0x002fce00078e00ff */
[----:B----4-:R-:W-:Y:S05]  /*27e80*/  WARPSYNC.COLLECTIVE R15, `(.L_x_2204) ;  /* 0x000000000f087348 */ /* 0x010fea0003c00000 */
[----:B------:R0:W1:Y:S02]  /*27e90*/  SHFL.IDX P6, R14, R13, R12, R11 ;  /* 0x0000000c0d0e7389 */ /* 0x00006400000c000b */
[----:B01--4-:R-:W-:Y:S01]  /*27ea0*/  ENDCOLLECTIVE ;  /* 0x000000000000791b */ /* 0x013fe20003800000 */
.L_x_2204:
[----:B------:R-:W-:Y:S05]  /*27eb0*/  BSYNC B1 ;  /* 0x0000000000017941 */ /* 0x000fea0003800000 */
.L_x_2203:
[----:B------:R-:W-:Y:S01]  /*27ec0*/  MOV R13, R32 ;  /* 0x00000020000d7202 */ /* 0x000fe20000000f00 */
[----:B------:R-:W-:Y:S02]  /*27ed0*/  IMAD.MOV.U32 R12, RZ, RZ, 0x2 ;  /* 0x00000002ff0c7424 */ /* 0x000fe400078e00ff */
[----:B------:R-:W-:Y:S02]  /*27ee0*/  IMAD.MOV.U32 R11, RZ, RZ, 0x181f ;  /* 0x0000181fff0b7424 */ /* 0x000fe400078e00ff */
[----:B------:R-:W-:Y:S02]  /*27ef0*/  IMAD.MOV.U32 R15, RZ, RZ, -0x1 ;  /* 0xffffffffff0f7424 */ /* 0x000fe400078e00ff */
[----:B------:R-:W-:Y:S02]  /*27f00*/  IMAD.MOV.U32 R0, RZ, RZ, R14 ;  /* 0x000000ffff007224 */ /* 0x000fe400078e000e */
[----:B------:R-:W-:-:S07]  /*27f10*/  VIADD R10, R54, 0x40 ;  /* 0x00000040360a7836 */ /* 0x000fce0000000000 */
[----:B------:R-:W-:Y:S05]  /*27f20*/  WARPSYNC.COLLECTIVE R15, `(.L_x_2205) ;  /* 0x000000000f087348 */ /* 0x000fea0003c00000 */
[----:B------:R0:W1:Y:S02]  /*27f30*/  SHFL.IDX P6, R14, R13, R12, R11 ;  /* 0x0000000c0d0e7389 */ /* 0x00006400000c000b */
[----:B01----:R-:W-:Y:S01]  /*27f40*/  ENDCOLLECTIVE ;  /* 0x000000000000791b */ /* 0x003fe20003800000 */
.L_x_2205:
        /* <DEDUP_REMOVED lines=8> */
.L_x_2206:
[----:B------:R-:W-:-:S05]  /*27fd0*/  @!P1 IADD3 R8, P2, R8, R31, RZ ;  /* 0x0000001f08089210 */ /* 0x000fca0007f5e0ff */
[----:B------:R-:W-:Y:S02]  /*27fe0*/  @!P1 IMAD.X R9, R0, 0x1, R29, P2 ;  /* 0x0000000100099824 */ /* 0x000fe400010e061d */
[----:B------:R-:W-:Y:S02]  /*27ff0*/  IMAD.MOV.U32 R13, RZ, RZ, R34 ;  /* 0x000000ffff0d7224 */ /* 0x000fe400078e0022 */
[----:B------:R-:W-:-:S07]  /*28000*/  IMAD.MOV.U32 R28, RZ, RZ, R14 ;  /* 0x000000ffff1c7224 */ /* 0x000fce00078e000e */
[----:B------:R-:W-:Y:S05]  /*28010*/  WARPSYNC.COLLECTIVE R15, `(.L_x_2207) ;  /* 0x000000000f087348 */ /* 0x000fea0003c00000 */
[----:B------:R0:W1:Y:S02]  /*28020*/  SHFL.IDX P6, R14, R13, R12, R11 ;  /* 0x0000000c0d0e7389 */ /* 0x00006400000c000b */
[----:B01----:R-:W-:Y:S01]  /*28030*/  ENDCOLLECTIVE ;  /* 0x000000000000791b */ /* 0x003fe20003800000 */
.L_x_2207:
[----:B------:R-:W2:Y:S01]  /*28040*/  @!P1 LD.E.128 R8, desc[UR52][R8.64] ;  /* 0x0000003408089980 */ /* 0x000ea2000c101d00 */
[----:B------:R-:W-:-:S05]  /*28050*/  @!P1 IADD3 R14, P2, R14, R31, RZ ;  /* 0x0000001f0e0e9210 */ /* 0x000fca0007f5e0ff */
[----:B------:R-:W-:-:S04]  /*28060*/  @!P1 IMAD.X R29, R28, 0x1, R29, P2 ;  /* 0x000000011c1d9824 */ /* 0x000fc800010e061d */
[----:B------:R-:W-:-:S05]  /*28070*/  @!P1 IMAD.MOV.U32 R15, RZ, RZ, R29 ;  /* 0x000000ffff0f9224 */ /* 0x000fca00078e001d */
[----:B------:R0:W5:Y:S01]  /*28080*/  @!P1 LD.E.128 R28, desc[UR52][R14.64] ;  /* 0x000000340e1c9980 */ /* 0x000162000c101d00 */
[----:B------:R-:W-:Y:S02]  /*28090*/  CS2R R44, SRZ ;  /* 0x00000000002c7805 */ /* 0x000fe4000001ff00 */
[----:B------:R-:W-:Y:S01]  /*280a0*/  CS2R R46, SRZ ;  /* 0x00000000002e7805 */ /* 0x000fe2000001ff00 */
[----:B------:R-:W-:Y:S01]  /*280b0*/  IMAD.MOV.U32 R13, RZ, RZ, R35 ;  /* 0x000000ffff0d7224 */ /* 0x000fe200078e0023 */
[----:B------:R-:W-:Y:S02]  /*280c0*/  CS2R R40, SRZ ;  /* 0x0000000000287805 */ /* 0x000fe4000001ff00 */
[----:B------:R-:W-:Y:S01]  /*280d0*/  CS2R R42, SRZ ;  /* 0x00000000002a7805 */ /* 0x000fe2000001ff00 */
[----:B0-----:R-:W-:Y:S02]  /*280e0*/  IMAD.MOV.U32 R15, RZ, RZ, -0x1 ;  /* 0xffffffffff0f7424 */ /* 0x001fe400078e00ff */
[----:B--2---:R-:W-:Y:S01]  /*280f0*/  @!P1 IMAD.MOV.U32 R44, RZ, RZ, R8 ;  /* 0x000000ffff2c9224 */ /* 0x004fe200078e0008 */
[----:B------:R-:W-:Y:S01]  /*28100*/  @!P1 MOV R47, R11 ;  /* 0x0000000b002f9202 */ /* 0x000fe20000000f00 */
[----:B------:R-:W-:-:S02]  /*28110*/  @!P1 IMAD.MOV.U32 R45, RZ, RZ, R9 ;  /* 0x000000ffff2d9224 */ /* 0x000fc400078e0009 */
[----:B------:R-:W-:Y:S02]  /*28120*/  IMAD.MOV.U32 R0, RZ, RZ, R44 ;  /* 0x000000ffff007224 */ /* 0x000fe400078e002c */
[----:B------:R-:W-:Y:S02]  /*28130*/  IMAD.MOV.U32 R12, RZ, RZ, R45 ;  /* 0x000000ffff0c7224 */ /* 0x000fe400078e002d */
[----:B------:R-:W-:Y:S02]  /*28140*/  IMAD.MOV.U32 R11, RZ, RZ, 0x181f ;  /* 0x0000181fff0b7424 */ /* 0x000fe400078e00ff */
[----:B------:R-:W-:Y:S01]  /*28150*/  @!P1 IMAD.MOV.U32 R46, RZ, RZ, R10 ;  /* 0x000000ffff2e9224 */ /* 0x000fe200078e000a */
[----:B------:R-:W-:Y:S01]  /*28160*/  PRMT R59, R0, 0x5410, R12 ;  /* 0x00005410003b7816 */ /* 0x000fe2000000000c */
[----:B------:R-:W-:Y:S02]  /*28170*/  IMAD.MOV.U32 R12, RZ, RZ, 0x3 ;  /* 0x00000003ff0c7424 */ /* 0x000fe400078e00ff */
[----:B------:R-:W-:-:S02]  /*28180*/  IMAD.MOV.U32 R8, RZ, RZ, R46 ;  /* 0x000000ffff087224 */ /* 0x000fc400078e002e */
[----:B------:R-:W-:-:S07]  /*28190*/  IMAD.MOV.U32 R9, RZ, RZ, R47 ;  /* 0x000000ffff097224 */ /* 0x000fce00078e002f */
[----:B-----5:R-:W-:Y:S05]  /*281a0*/  WARPSYNC.COLLECTIVE R15, `(.L_x_2208) ;  /* 0x000000000f087348 */ /* 0x020fea0003c00000 */
[----:B------:R0:W1:Y:S02]  /*281b0*/  SHFL.IDX P6, R14, R13, R12, R11 ;  /* 0x0000000c0d0e7389 */ /* 0x00006400000c000b */
[----:B01---5:R-:W-:Y:S01]  /*281c0*/  ENDCOLLECTIVE ;  /* 0x000000000000791b */ /* 0x023fe20003800000 */
.L_x_2208:
[----:B------:R-:W-:Y:S01]  /*281d0*/  PRMT R52, R8, 0x5410, R9 ;  /* 0x0000541008347816 */ /* 0x000fe20000000009 */
[----:B------:R-:W-:Y:S02]  /*281e0*/  @!P1 IMAD.MOV.U32 R40, RZ, RZ, R28 ;  /* 0x000000ffff289224 */ /* 0x000fe400078e001c */
[----:B------:R-:W-:Y:S02]  /*281f0*/  @!P1 IMAD.MOV.U32 R41, RZ, RZ, R29 ;  /* 0x000000ffff299224 */ /* 0x000fe400078e001d */
[----:B------:R-:W-:Y:S01]  /*28200*/  @!P1 IMAD.MOV.U32 R42, RZ, RZ, R30 ;  /* 0x000000ffff2a9224 */ /* 0x000fe200078e001e */
[----:B------:R-:W-:Y:S01]  /*28210*/  MOV R8, R40 ;  /* 0x0000002800087202 */ /* 0x000fe20000000f00 */
[----:B------:R-:W-:Y:S02]  /*28220*/  @!P1 IMAD.MOV.U32 R43, RZ, RZ, R31 ;  /* 0x000000ffff2b9224 */ /* 0x000fe400078e001f */
[----:B------:R-:W-:Y:S02]  /*28230*/  IMAD.MOV.U32 R13, RZ, RZ, R32 ;  /* 0x000000ffff0d7224 */ /* 0x000fe400078e0020 */
[----:B------:R-:W-:-:S02]  /*28240*/  IMAD.MOV.U32 R9, RZ, RZ, R41 ;  /* 0x000000ffff097224 */ /* 0x000fc400078e0029 */
[----:B------:R-:W-:-:S03]  /*28250*/  IMAD.MOV.U32 R10, RZ, RZ, R42 ;  /* 0x000000ffff0a7224 */ /* 0x000fc600078e002a */
[----:B------:R-:W-:Y:S02]  /*28260*/  PRMT R62, R8, 0x5410, R9 ;  /* 0x00005410083e7816 */ /* 0x000fe40000000009 */
[----:B------:R-:W-:Y:S01]  /*28270*/  CS2R R8, SRZ ;  /* 0x0000000000087805 */ /* 0x000fe2000001ff00 */
[----:B------:R-:W-:-:S07]  /*28280*/  IMAD.MOV.U32 R0, RZ, RZ, R14 ;  /* 0x000000ffff007224 */ /* 0x000fce00078e000e */
[----:B------:R-:W-:Y:S05]  /*28290*/  WARPSYNC.COLLECTIVE R15, `(.L_x_2209) ;  /* 0x000000000f087348 */ /* 0x000fea0003c00000 */
[----:B------:R0:W1:Y:S02]  /*282a0*/  SHFL.IDX P6, R14, R13, R12, R11 ;  /* 0x0000000c0d0e7389 */ /* 0x00006400000c000b */
[----:B01----:R-:W-:Y:S01]  /*282b0*/  ENDCOLLECTIVE ;  /* 0x000000000000791b */ /* 0x003fe20003800000 */
.L_x_2209:
[----:B------:R-:W-:Y:S02]  /*282c0*/  IMAD.MOV.U32 R13, RZ, RZ, R33 ;  /* 0x000000ffff0d7224 */ /* 0x000fe400078e0021 */
[----:B------:R-:W-:-:S07]  /*282d0*/  IMAD.MOV.U32 R32, RZ, RZ, R14 ;  /* 0x000000ffff207224 */ /* 0x000fce00078e000e */
[----:B------:R-:W-:Y:S05]  /*282e0*/  WARPSYNC.COLLECTIVE R15, `(.L_x_2210) ;  /* 0x000000000f087348 */ /* 0x000fea0003c00000 */
[----:B------:R0:W1:Y:S02]  /*282f0*/  SHFL.IDX P6, R14, R13, R12, R11 ;  /* 0x0000000c0d0e7389 */ /* 0x00006400000c000b */
[----:B01----:R-:W-:Y:S01]  /*28300*/  ENDCOLLECTIVE ;  /* 0x000000000000791b */ /* 0x003fe20003800000 */
.L_x_2210:
[----:B------:R-:W-:Y:S01]  /*28310*/  IMAD.MOV.U32 R13, RZ, RZ, R34 ;  /* 0x000000ffff0d7224 */ /* 0x000fe200078e0022 */
[----:B------:R-:W-:-:S07]  /*28320*/  MOV R33, R14 ;  /* 0x0000000e00217202 */ /* 0x000fce0000000f00 */
[----:B------:R-:W-:Y:S05]  /*28330*/  WARPSYNC.COLLECTIVE R15, `(.L_x_2211) ;  /* 0x000000000f087348 */ /* 0x000fea0003c00000 */
[----:B------:R0:W1:Y:S02]  /*28340*/  SHFL.IDX P6, R14, R13, R12, R11 ;  /* 0x0000000c0d0e7389 */ /* 0x00006400000c000b */
[----:B01----:R-:W-:Y:S01]  /*28350*/  ENDCOLLECTIVE ;  /* 0x000000000000791b */ /* 0x003fe20003800000 */
.L_x_2211:
[----:B------:R-:W-:-:S05]  /*28360*/  IMAD.MOV.U32 R11, RZ, RZ, R43 ;  /* 0x000000ffff0b7224 */ /* 0x000fca00078e002b */
[----:B------:R-:W-:Y:S01]  /*28370*/  PRMT R63, R10, 0x5410, R11 ;  /* 0x000054100a3f7816 */ /* 0x000fe2000000000b */
[----:B------:R-:W-:Y:S01]  /*28380*/  IMAD.MOV.U32 R34, RZ, RZ, R14 ;  /* 0x000000ffff227224 */ /* 0x000fe200078e000e */
[----:B------:R-:W-:Y:S06]  /*28390*/  BRA `(.L_x_2212) ;  /* 0xfffffe4400247947 */ /* 0x000fec000383ffff */
.L_x_1852:
[----:B0-----:R0:W1:Y:S02]  /*283a0*/  SYNCS.PHASECHK.TRANS64.TRYWAIT P4, [R18+URZ+0x28800], R29 ;  /* 0x0288001d120075a7 */ /* 0x001064000808017f */
[----:B-1----:R-:W-:Y:S05]  /*283b0*/  @!P4 NANOSLEEP.SYNCS 0x989680 ;  /* 0x009896800000c95d */ /* 0x002fea0003900000 */
[----:B------:R-:W1:Y:S02]  /*283c0*/  @!P4 SYNCS.PHASECHK.TRANS64 P4, [R18+URZ+0x28800], R29 ;  /* 0x0288001d1200c5a7 */ /* 0x000e64000808007f */
[----:B-1----:R-:W-:Y:S05]  /*283d0*/  @!P4 BRA `(.L_x_1852) ;  /* 0xfffffffc00f0c947 */ /* 0x002fea000383ffff */
[----:B------:R-:W-:Y:S05]  /*283e0*/  BRA `(.L_x_2213) ;  /* 0xfffffe4400cc7947 */ /* 0x000fea000383ffff */
.L_x_1862:
[----:B-1----:R1:W2:Y:S02]  /*283f0*/  SYNCS.PHASECHK.TRANS64.TRYWAIT P1, [R8+URZ+0x28830], R3 ;  /* 0x02883003080075a7 */ /* 0x0022a4000802017f */
[----:B--2---:R-:W-:Y:S05]  /*28400*/  @!P1 NANOSLEEP.SYNCS 0x989680 ;  /* 0x009896800000995d */ /* 0x004fea0003900000 */
[----:B------:R-:W2:Y:S02]  /*28410*/  @!P1 SYNCS.PHASECHK.TRANS64 P1, [R8+URZ+0x28830], R3 ;  /* 0x02883003080095a7 */ /* 0x000ea4000802007f */
[----:B--2---:R-:W-:Y:S05]  /*28420*/  @!P1 BRA `(.L_x_1862) ;  /* 0xfffffffc00f09947 */ /* 0x004fea000383ffff */
[----:B------:R-:W-:Y:S05]  /*28430*/  BRA `(.L_x_1861) ;  /* 0xfffffe6000507947 */ /* 0x000fea000383ffff */
.L_x_1881:
[----:B-1----:R1:W2:Y:S02]  /*28440*/  SYNCS.PHASECHK.TRANS64.TRYWAIT P4, [R25+URZ+0x28830], R24 ;  /* 0x02883018190075a7 */ /* 0x0022a4000808017f */
[----:B--2---:R-:W-:Y:S05]  /*28450*/  @!P4 NANOSLEEP.SYNCS 0x989680 ;  /* 0x009896800000c95d */ /* 0x004fea0003900000 */
[----:B------:R-:W2:Y:S02]  /*28460*/  @!P4 SYNCS.PHASECHK.TRANS64 P4, [R25+URZ+0x28830], R24 ;  /* 0x028830181900c5a7 */ /* 0x000ea4000808007f */
[----:B--2---:R-:W-:Y:S05]  /*28470*/  @!P4 BRA `(.L_x_1881) ;  /* 0xfffffffc00f0c947 */ /* 0x004fea000383ffff */
[----:B------:R-:W-:Y:S05]  /*28480*/  BRA `(.L_x_1880) ;  /* 0xfffffe9400487947 */ /* 0x000fea000383ffff */
.L_x_1885:
[----:B-1----:R1:W2:Y:S02]  /*28490*/  SYNCS.PHASECHK.TRANS64.TRYWAIT P3, [R206+URZ+0x28850], R187 ;  /* 0x028850bbce0075a7 */ /* 0x0022a4000806017f */
[----:B--2---:R-:W-:Y:S05]  /*284a0*/  @!P3 NANOSLEEP.SYNCS 0x989680 ;  /* 0x009896800000b95d */ /* 0x004fea0003900000 */
[----:B------:R-:W2:Y:S02]  /*284b0*/  @!P3 SYNCS.PHASECHK.TRANS64 P3, [R206+URZ+0x28850], R187 ;  /* 0x028850bbce00b5a7 */ /* 0x000ea4000806007f */
[----:B--2---:R-:W-:Y:S05]  /*284c0*/  @!P3 BRA `(.L_x_1885) ;  /* 0xfffffffc00f0b947 */ /* 0x004fea000383ffff */
[----:B------:R-:W-:Y:S05]  /*284d0*/  BRA `(.L_x_1882) ;  /* 0xfffffe9800887947 */ /* 0x000fea000383ffff */
.L_x_1906:
[----:B-1----:R1:W2:Y:S02]  /*284e0*/  SYNCS.PHASECHK.TRANS64.TRYWAIT P2, [R3+URZ+0x28830], R0 ;  /* 0x02883000030075a7 */ /* 0x0022a4000804017f */
[----:B--2---:R-:W-:Y:S05]  /*284f0*/  @!P2 NANOSLEEP.SYNCS 0x989680 ;  /* 0x009896800000a95d */ /* 0x004fea0003900000 */
[----:B------:R-:W2:Y:S02]  /*28500*/  @!P2 SYNCS.PHASECHK.TRANS64 P2, [R3+URZ+0x28830], R0 ;  /* 0x028830000300a5a7 */ /* 0x000ea4000804007f */
[----:B--2---:R-:W-:Y:S05]  /*28510*/  @!P2 BRA `(.L_x_1906) ;  /* 0xfffffffc00f0a947 */ /* 0x004fea000383ffff */
[----:B------:R-:W-:Y:S05]  /*28520*/  BRA `(.L_x_1905) ;  /* 0xfffffec800b47947 */ /* 0x000fea000383ffff */
.L_x_1910:
[----:B-1----:R1:W2:Y:S02]  /*28530*/  SYNCS.PHASECHK.TRANS64.TRYWAIT P1, [R3+URZ+0x28850], R0 ;  /* 0x02885000030075a7 */ /* 0x0022a4000802017f */
[----:B--2---:R-:W-:Y:S05]  /*28540*/  @!P1 NANOSLEEP.SYNCS 0x989680 ;  /* 0x009896800000995d */ /* 0x004fea0003900000 */
[----:B------:R-:W2:Y:S02]  /*28550*/  @!P1 SYNCS.PHASECHK.TRANS64 P1, [R3+URZ+0x28850], R0 ;  /* 0x02885000030095a7 */ /* 0x000ea4000802007f */
[----:B--2---:R-:W-:Y:S05]  /*28560*/  @!P1 BRA `(.L_x_1910) ;  /* 0xfffffffc00f09947 */ /* 0x004fea000383ffff */
[----:B------:R-:W-:Y:S05]  /*28570*/  BRA `(.L_x_1907) ;  /* 0xfffffed000007947 */ /* 0x000fea000383ffff */
.L_x_1919:
[----:B-1----:R1:W2:Y:S02]  /*28580*/  SYNCS.PHASECHK.TRANS64.TRYWAIT P2, [R3+URZ+0x28830], R0 ;  /* 0x02883000030075a7 */ /* 0x0022a4000804017f */
[----:B--2---:R-:W-:Y:S05]  /*28590*/  @!P2 NANOSLEEP.SYNCS 0x989680 ;  /* 0x009896800000a95d */ /* 0x004fea0003900000 */
[----:B------:R-:W2:Y:S02]  /*285a0*/  @!P2 SYNCS.PHASECHK.TRANS64 P2, [R3+URZ+0x28830], R0 ;  /* 0x028830000300a5a7 */ /* 0x000ea4000804007f */
[----:B--2---:R-:W-:Y:S05]  /*285b0*/  @!P2 BRA `(.L_x_1919) ;  /* 0xfffffffc00f0a947 */ /* 0x004fea000383ffff */
[----:B------:R-:W-:Y:S05]  /*285c0*/  BRA `(.L_x_1918) ;  /* 0xfffffeec00707947 */ /* 0x000fea000383ffff */
.L_x_1923:
[----:B-1----:R1:W2:Y:S02]  /*285d0*/  SYNCS.PHASECHK.TRANS64.TRYWAIT P1, [R3+URZ+0x28850], R0 ;  /* 0x02885000030075a7 */ /* 0x0022a4000802017f */
[----:B--2---:R-:W-:Y:S05]  /*285e0*/  @!P1 NANOSLEEP.SYNCS 0x989680 ;  /* 0x009896800000995d */ /* 0x004fea0003900000 */
[----:B------:R-:W2:Y:S02]  /*285f0*/  @!P1 SYNCS.PHASECHK.TRANS64 P1, [R3+URZ+0x28850], R0 ;  /* 0x02885000030095a7 */ /* 0x000ea4000802007f */
[----:B--2---:R-:W-:Y:S05]  /*28600*/  @!P1 BRA `(.L_x_1923) ;  /* 0xfffffffc00f09947 */ /* 0x004fea000383ffff */
[----:B------:R-:W-:Y:S05]  /*28610*/  BRA `(.L_x_1920) ;  /* 0xfffffef000bc7947 */ /* 0x000fea000383ffff */
.L_x_1938:
[----:B-1----:R1:W2:Y:S02]  /*28620*/  SYNCS.PHASECHK.TRANS64.TRYWAIT P1, [R11+URZ+0x28850], R4 ;  /* 0x028850040b0075a7 */ /* 0x0022a4000802017f */
[----:B--2---:R-:W-:Y:S05]  /*28630*/  @!P1 NANOSLEEP.SYNCS 0x989680 ;  /* 0x009896800000995d */ /* 0x004fea0003900000 */
[----:B------:R-:W2:Y:S02]  /*28640*/  @!P1 SYNCS.PHASECHK.TRANS64 P1, [R11+URZ+0x28850], R4 ;  /* 0x028850040b0095a7 */ /* 0x000ea4000802007f */
[----:B--2---:R-:W-:Y:S05]  /*28650*/  @!P1 BRA `(.L_x_1938) ;  /* 0xfffffffc00f09947 */ /* 0x004fea000383ffff */
[----:B------:R-:W-:Y:S05]  /*28660*/  BRA `(.L_x_1937) ;  /* 0xffffff20001c7947 */ /* 0x000fea000383ffff */
.L_x_1944:
[----:B------:R-:W-:Y:S02]  /*28670*/  IMAD.MOV.U32 R13, RZ, RZ, R8 ;  /* 0x000000ffff0d7224 */ /* 0x000fe400078e0008 */
[----:B------:R-:W-:Y:S02]  /*28680*/  IMAD.MOV.U32 R12, RZ, RZ, RZ ;  /* 0x000000ffff0c7224 */ /* 0x000fe400078e00ff */
[----:B------:R-:W-:Y:S02]  /*28690*/  IMAD.MOV.U32 R11, RZ, RZ, 0x181f ;  /* 0x0000181fff0b7424 */ /* 0x000fe400078e00ff */
[----:B------:R-:W-:-:S07]  /*286a0*/  IMAD.MOV.U32 R15, RZ, RZ, -0x1 ;  /* 0xffffffffff0f7424 */ /* 0x000fce00078e00ff */
[----:B-----5:R-:W-:Y:S05]  /*286b0*/  WARPSYNC.COLLECTIVE R15, `(.L_x_2214) ;  /* 0x000000000f087348 */ /* 0x020fea0003c00000 */
[----:B------:R0:W1:Y:S02]  /*286c0*/  SHFL.IDX P6, R14, R13, R12, R11 ;  /* 0x0000000c0d0e7389 */ /* 0x00006400000c000b */
[----:B01---5:R-:W-:Y:S01]  /*286d0*/  ENDCOLLECTIVE ;  /* 0x000000000000791b */ /* 0x023fe20003800000 */
.L_x_2214:
[----:B------:R-:W-:Y:S01]  /*286e0*/  MOV R13, R0 ;  /* 0x00000000000d7202 */ /* 0x000fe20000000f00 */
[----:B------:R-:W-:-:S07]  /*286f0*/  IMAD.MOV.U32 R3, RZ, RZ, R14 ;  /* 0x000000ffff037224 */ /* 0x000fce00078e000e */
[----:B------:R-:W-:Y:S05]  /*28700*/  WARPSYNC.COLLECTIVE R15, `(.L_x_2215) ;  /* 0x000000000f087348 */ /* 0x000fea0003c00000 */
[----:B------:R0:W1:Y:S02]  /*28710*/  SHFL.IDX P6, R14, R13, R12, R11 ;  /* 0x0000000c0d0e7389 */ /* 0x00006400000c000b */
[----:B01----:R-:W-:Y:S01]  /*28720*/  ENDCOLLECTIVE ;  /* 0x000000000000791b */ /* 0x003fe20003800000 */
.L_x_2215:
[----:B------:R-:W-:Y:S05]  /*28730*/  BRA `(.L_x_2216) ;  /* 0xffffff3800fc7947 */ /* 0x000fea000383ffff */
.L_x_1947:
[----:B------:R-:W-:Y:S01]  /*28740*/  BSSY B1, `(.L_x_2217) ;  /* 0x0000008000017945 */ /* 0x000fe20003800000 */
[----:B------:R-:W-:Y:S02]  /*28750*/  IMAD.MOV.U32 R13, RZ, RZ, R8 ;  /* 0x000000ffff0d7224 */ /* 0x000fe400078e0008 */
[----:B------:R-:W-:Y:S02]  /*28760*/  IMAD.MOV.U32 R12, RZ, RZ, 0x1 ;  /* 0x00000001ff0c7424 */ /* 0x000fe400078e00ff */
[----:B---3--:R-:W-:Y:S02]  /*28770*/  IMAD.MOV.U32 R11, RZ, RZ, 0x181f ;  /* 0x0000181fff0b7424 */ /* 0x008fe400078e00ff */
[----:B------:R-:W-:-:S07]  /*28780*/  IMAD.MOV.U32 R15, RZ, RZ, -0x1 ;  /* 0xffffffffff0f7424 */ /* 0x000fce00078e00ff */
[----:B012--5:R-:W-:Y:S05]  /*28790*/  WARPSYNC.COLLECTIVE R15, `(.L_x_2218) ;  /* 0x000000000f087348 */ /* 0x027fea0003c00000 */
[----:B--2---:R2:W3:Y:S02]  /*287a0*/  SHFL.IDX P6, R14, R13, R12, R11 ;  /* 0x0000000c0d0e7389 */ /* 0x0044e400000c000b */
[----:B0123-5:R-:W-:Y:S01]  /*287b0*/  ENDCOLLECTIVE ;  /* 0x000000000000791b */ /* 0x02ffe20003800000 */
.L_x_2218:
[----:B------:R-:W-:Y:S05]  /*287c0*/  BSYNC B1 ;  /* 0x0000000000017941 */ /* 0x000fea0003800000 */
.L_x_2217:
        /* <DEDUP_REMOVED lines=8> */
.L_x_2219:
[----:B------:R-:W-:Y:S05]  /*28850*/  BRA `(.L_x_2220) ;  /* 0xffffff3800f87947 */ /* 0x000fea000383ffff */
.L_x_1950:
[----:B------:R-:W-:Y:S01]  /*28860*/  BSSY B1, `(.L_x_2221) ;  /* 0x0000008000017945 */ /* 0x000fe20003800000 */
[----:B------:R-:W-:Y:S02]  /*28870*/  IMAD.MOV.U32 R13, RZ, RZ, R8 ;  /* 0x000000ffff0d7224 */ /* 0x000fe400078e0008 */
[----:B------:R-:W-:Y:S02]  /*28880*/  IMAD.MOV.U32 R12, RZ, RZ, 0x2 ;  /* 0x00000002ff0c7424 */ /* 0x000fe400078e00ff */
[----:B------:R-:W-:Y:S02]  /*28890*/  IMAD.MOV.U32 R11, RZ, RZ, 0x181f ;  /* 0x0000181fff0b7424 */ /* 0x000fe400078e00ff */
[----:B---3--:R-:W-:-:S07]  /*288a0*/  IMAD.MOV.U32 R15, RZ, RZ, -0x1 ;  /* 0xffffffffff0f7424 */ /* 0x008fce00078e00ff */
[----:B012-4-:R-:W-:Y:S05]  /*288b0*/  WARPSYNC.COLLECTIVE R15, `(.L_x_2222) ;  /* 0x000000000f087348 */ /* 0x017fea0003c00000 */
[----:B--2---:R2:W3:Y:S02]  /*288c0*/  SHFL.IDX P6, R14, R13, R12, R11 ;  /* 0x0000000c0d0e7389 */ /* 0x0044e400000c000b */
[----:B01234-:R-:W-:Y:S01]  /*288d0*/  ENDCOLLECTIVE ;  /* 0x000000000000791b */ /* 0x01ffe20003800000 */
.L_x_2222:
[----:B------:R-:W-:Y:S05]  /*288e0*/  BSYNC B1 ;  /* 0x0000000000017941 */ /* 0x000fea0003800000 */
.L_x_2221:
        /* <DEDUP_REMOVED lines=8> */
.L_x_2223:
[----:B------:R-:W-:Y:S05]  /*28970*/  BRA `(.L_x_2224) ;  /* 0xffffff3800f87947 */ /* 0x000fea000383ffff */
.L_x_1953:
        /* <DEDUP_REMOVED lines=8> */
.L_x_2226:
[----:B------:R-:W-:Y:S05]  /*28a00*/  BSYNC B1 ;  /* 0x0000000000017941 */ /* 0x000fea0003800000 */
.L_x_2225:
        /* <DEDUP_REMOVED lines=8> */
.L_x_2227:
[----:B------:R-:W-:Y:S05]  /*28a90*/  BRA `(.L_x_2228) ;  /* 0xffffff3800f87947 */ /* 0x000fea000383ffff */
.L_x_1955:
[----:B------:R-:W-:Y:S02]  /*28aa0*/  IMAD.MOV.U32 R13, RZ, RZ, R4 ;  /* 0x000000ffff0d7224 */ /* 0x000fe400078e0004 */
[----:B------:R-:W-:Y:S02]  /*28ab0*/  IMAD.MOV.U32 R12, RZ, RZ, RZ ;  /* 0x000000ffff0c7224 */ /* 0x000fe400078e00ff */
[----:B------:R-:W-:Y:S02]  /*28ac0*/  IMAD.MOV.U32 R11, RZ, RZ, 0x1c1f ;  /* 0x00001c1fff0b7424 */ /* 0x000fe400078e00ff */
[----:B------:R-:W-:-:S07]  /*28ad0*/  IMAD.MOV.U32 R15, RZ, RZ, -0x1 ;  /* 0xffffffffff0f7424 */ /* 0x000fce00078e00ff */
[----:B------:R-:W-:Y:S05]  /*28ae0*/  WARPSYNC.COLLECTIVE R15, `(.L_x_2229) ;  /* 0x000000000f087348 */ /* 0x000fea0003c00000 */
[----:B------:R0:W1:Y:S02]  /*28af0*/  SHFL.IDX P6, R14, R13, R12, R11 ;  /* 0x0000000c0d0e7389 */ /* 0x00006400000c000b */
[----:B01----:R-:W-:Y:S01]  /*28b00*/  ENDCOLLECTIVE ;  /* 0x000000000000791b */ /* 0x003fe20003800000 */
.L_x_2229:
[----:B------:R-:W-:Y:S02]  /*28b10*/  IMAD.MOV.U32 R13, RZ, RZ, R3 ;  /* 0x000000ffff0d7224 */ /* 0x000fe400078e0003 */
[----:B------:R-:W-:-:S07]  /*28b20*/  IMAD.MOV.U32 R0, RZ, RZ, R14 ;  /* 0x000000ffff007224 */ /* 0x000fce00078e000e */
[----:B------:R-:W-:Y:S05]  /*28b30*/  WARPSYNC.COLLECTIVE R15, `(.L_x_2230) ;  /* 0x000000000f087348 */ /* 0x000fea0003c00000 */
[----:B------:R0:W1:Y:S02]  /*28b40*/  SHFL.IDX P6, R14, R13, R12, R11 ;  /* 0x0000000c0d0e7389 */ /* 0x00006400000c000b */
[----:B01----:R-:W-:Y:S01]  /*28b50*/  ENDCOLLECTIVE ;  /* 0x000000000000791b */ /* 0x003fe20003800000 */
.L_x_2230:
[----:B------:R-:W-:Y:S05]  /*28b60*/  BRA `(.L_x_2231) ;  /* 0xffffff3c00f47947 */ /* 0x000fea000383ffff */
.L_x_1958:
[----:B------:R-:W-:Y:S01]  /*28b70*/  BSSY B1, `(.L_x_2232) ;  /* 0x0000008000017945 */ /* 0x000fe20003800000 */
[----:B0-----:R-:W-:Y:S01]  /*28b80*/  IMAD.MOV.U32 R13, RZ, RZ, R4 ;  /* 0x000000ffff0d7224 */ /* 0x001fe200078e0004 */
[----:B------:R-:W-:Y:S01]  /*28b90*/  MOV R11, 0x1c1f ;  /* 0x00001c1f000b7802 */ /* 0x000fe20000000f00 */
[----:B------:R-:W-:Y:S02]  /*28ba0*/  IMAD.MOV.U32 R12, RZ, RZ, 0x1 ;  /* 0x00000001ff0c7424 */ /* 0x000fe400078e00ff */
[----:B------:R-:W-:-:S07]  /*28bb0*/  IMAD.MOV.U32 R15, RZ, RZ, -0x1 ;  /* 0xffffffffff0f7424 */ /* 0x000fce00078e00ff */
[----:B-12---:R-:W-:Y:S05]  /*28bc0*/  WARPSYNC.COLLECTIVE R15, `(.L_x_2233) ;  /* 0x000000000f087348 */ /* 0x006fea0003c00000 */
[----:B--2---:R0:W2:Y:S02]  /*28bd0*/  SHFL.IDX P6, R14, R13, R12, R11 ;  /* 0x0000000c0d0e7389 */ /* 0x0040a400000c000b */
[----:B012---:R-:W-:Y:S01]  /*28be0*/  ENDCOLLECTIVE ;  /* 0x000000000000791b */ /* 0x007fe20003800000 */
.L_x_2233:
[----:B------:R-:W-:Y:S05]  /*28bf0*/  BSYNC B1 ;  /* 0x0000000000017941 */ /* 0x000fea0003800000 */
.L_x_2232:
        /* <DEDUP_REMOVED lines=8> */
.L_x_2234:
[----:B------:R-:W-:Y:S05]  /*28c80*/  BRA `(.L_x_2235) ;  /* 0xffffff4000fc7947 */ /* 0x000fea000383ffff */
.L_x_1962:
[----:B------:R-:W-:Y:S01]  /*28c90*/  IMAD.MOV.U32 R13, RZ, RZ, R4 ;  /* 0x000000ffff0d7224 */ /* 0x000fe200078e0004 */
[----:B------:R-:W-:Y:S01]  /*28ca0*/  MOV R11, 0x181f ;  /* 0x0000181f000b7802 */ /* 0x000fe20000000f00 */
[----:B------:R-:W-:Y:S02]  /*28cb0*/  IMAD.MOV.U32 R12, RZ, RZ, RZ ;  /* 0x000000ffff0c7224 */ /* 0x000fe400078e00ff */
[----:B------:R-:W-:-:S07]  /*28cc0*/  IMAD.MOV.U32 R15, RZ, RZ, -0x1 ;  /* 0xffffffffff0f7424 */ /* 0x000fce00078e00ff */
[----:B0--3--:R-:W-:Y:S05]  /*28cd0*/  WARPSYNC.COLLECTIVE R15, `(.L_x_2236) ;  /* 0x000000000f087348 */ /* 0x009fea0003c00000 */
[----:B------:R1:W2:Y:S02]  /*28ce0*/  SHFL.IDX P6, R14, R13, R12, R11 ;  /* 0x0000000c0d0e7389 */ /* 0x0002a400000c000b */
[----:B0123--:R-:W-:Y:S01]  /*28cf0*/  ENDCOLLECTIVE ;  /* 0x000000000000791b */ /* 0x00ffe20003800000 */
.L_x_2236:
[----:B------:R-:W-:Y:S02]  /*28d00*/  IMAD.MOV.U32 R13, RZ, RZ, R0 ;  /* 0x000000ffff0d7224 */ /* 0x000fe400078e0000 */
[----:B------:R-:W-:-:S07]  /*28d10*/  IMAD.MOV.U32 R3, RZ, RZ, R14 ;  /* 0x000000ffff037224 */ /* 0x000fce00078e000e */
[----:B------:R-:W-:Y:S05]  /*28d20*/  WARPSYNC.COLLECTIVE R15, `(.L_x_2237) ;  /* 0x000000000f087348 */ /* 0x000fea0003c00000 */
[----:B------:R0:W1:Y:S02]  /*28d30*/  SHFL.IDX P6, R14, R13, R12, R11 ;  /* 0x0000000c0d0e7389 */ /* 0x00006400000c000b */
[----:B01----:R-:W-:Y:S01]  /*28d40*/  ENDCOLLECTIVE ;  /* 0x000000000000791b */ /* 0x003fe20003800000 */
.L_x_2237:
[----:B------:R-:W-:Y:S05]  /*28d50*/  BRA `(.L_x_2238) ;  /* 0xffffff5000007947 */ /* 0x000fea000383ffff */
.L_x_1965:
[----:B------:R-:W-:Y:S01]  /*28d60*/  BSSY B1, `(.L_x_2239) ;  /* 0x0000008000017945 */ /* 0x000fe20003800000 */
[----:B------:R-:W-:Y:S02]  /*28d70*/  IMAD.MOV.U32 R13, RZ, RZ, R4 ;  /* 0x000000ffff0d7224 */ /* 0x000fe400078e0004 */
[----:B------:R-:W-:Y:S02]  /*28d80*/  IMAD.MOV.U32 R12, RZ, RZ, 0x1 ;  /* 0x00000001ff0c7424 */ /* 0x000fe400078e00ff */
[----:B------:R-:W-:Y:S02]  /*28d90*/  IMAD.MOV.U32 R11, RZ, RZ, 0x181f ;  /* 0x0000181fff0b7424 */ /* 0x000fe400078e00ff */
[----:B--2---:R-:W-:-:S07]  /*28da0*/  IMAD.MOV.U32 R15, RZ, RZ, -0x1 ;  /* 0xffffffffff0f7424 */ /* 0x004fce00078e00ff */
[----:B01-34-:R-:W-:Y:S05]  /*28db0*/  WARPSYNC.COLLECTIVE R15, `(.L_x_2240) ;  /* 0x000000000f087348 */ /* 0x01bfea0003c00000 */
[----:B----4-:R2:W4:Y:S02]  /*28dc0*/  SHFL.IDX P6, R14, R13, R12, R11 ;  /* 0x0000000c0d0e7389 */ /* 0x01052400000c000b */
[----:B01234-:R-:W-:Y:S01]  /*28dd0*/  ENDCOLLECTIVE ;  /* 0x000000000000791b */ /* 0x01ffe20003800000 */
.L_x_2240:
[----:B------:R-:W-:Y:S05]  /*28de0*/  BSYNC B1 ;  /* 0x0000000000017941 */ /* 0x000fea0003800000 */
.L_x_2239:
[----:B------:R-:W-:Y:S01]  /*28df0*/  MOV R13, R0 ;  /* 0x00000000000d7202 */ /* 0x000fe20000000f00 */
[----:B------:R-:W-:Y:S02]  /*28e00*/  IMAD.MOV.U32 R12, RZ, RZ, 0x1 ;  /* 0x00000001ff0c7424 */ /* 0x000fe400078e00ff */
[----:B------:R-:W-:Y:S02]  /*28e10*/  IMAD.MOV.U32 R11, RZ, RZ, 0x181f ;  /* 0x0000181fff0b7424 */ /* 0x000fe400078e00ff */
[----:B------:R-:W-:Y:S02]  /*28e20*/  IMAD.MOV.U32 R15, RZ, RZ, -0x1 ;  /* 0xffffffffff0f7424 */ /* 0x000fe400078e00ff */
[----:B------:R-:W-:-:S07]  /*28e30*/  IMAD.MOV.U32 R3, RZ, RZ, R14 ;  /* 0x000000ffff037224 */ /* 0x000fce00078e000e */
[----:B------:R-:W-:Y:S05]  /*28e40*/  WARPSYNC.COLLECTIVE R15, `(.L_x_2241) ;  /* 0x000000000f087348 */ /* 0x000fea0003c00000 */
[----:B------:R0:W1:Y:S02]  /*28e50*/  SHFL.IDX P6, R14, R13, R12, R11 ;  /* 0x0000000c0d0e7389 */ /* 0x00006400000c000b */
[----:B01----:R-:W-:Y:S01]  /*28e60*/  ENDCOLLECTIVE ;  /* 0x000000000000791b */ /* 0x003fe20003800000 */
.L_x_2241:
[----:B------:R-:W-:Y:S05]  /*28e70*/  BRA `(.L_x_2242) ;  /* 0xffffff5000007947 */ /* 0x000fea000383ffff */
.L_x_1968:
[----:B------:R-:W-:Y:S01]  /*28e80*/  BSSY B1, `(.L_x_2243) ;  /* 0x0000008000017945 */ /* 0x000fe20003800000 */
[----:B------:R-:W-:Y:S02]  /*28e90*/  IMAD.MOV.U32 R13, RZ, RZ, R4 ;  /* 0x000000ffff0d7224 */ /* 0x000fe400078e0004 */
[----:B------:R-:W-:Y:S02]  /*28ea0*/  IMAD.MOV.U32 R12, RZ, RZ, 0x2 ;  /* 0x00000002ff0c7424 */ /* 0x000fe400078e00ff */
[----:B------:R-:W-:Y:S02]  /*28eb0*/  IMAD.MOV.U32 R11, RZ, RZ, 0x181f ;  /* 0x0000181fff0b7424 */ /* 0x000fe400078e00ff */
[----:B0-----:R-:W-:-:S07]  /*28ec0*/  IMAD.MOV.U32 R15, RZ, RZ, -0x1 ;  /* 0xffffffffff0f7424 */ /* 0x001fce00078e00ff */
[----:B-1234-:R-:W-:Y:S05]  /*28ed0*/  WARPSYNC.COLLECTIVE R15, `(.L_x_2244) ;  /* 0x000000000f087348 */ /* 0x01efea0003c00000 */
[----:B----4-:R0:W4:Y:S02]  /*28ee0*/  SHFL.IDX P6, R14, R13, R12, R11 ;  /* 0x0000000c0d0e7389 */ /* 0x01012400000c000b */
[----:B01234-:R-:W-:Y:S01]  /*28ef0*/  ENDCOLLECTIVE ;  /* 0x000000000000791b */ /* 0x01ffe20003800000 */
.L_x_2244:
[----:B------:R-:W-:Y:S05]  /*28f00*/  BSYNC B1 ;  /* 0x0000000000017941 */ /* 0x000fea0003800000 */
.L_x_2243:
        /* <DEDUP_REMOVED lines=8> */
.L_x_2245:
[----:B------:R-:W-:Y:S05]  /*28f90*/  BRA `(.L_x_2246) ;  /* 0xffffff5000007947 */ /* 0x000fea000383ffff */
.L_x_1971:
[----:B------:R-:W-:Y:S01]  /*28fa0*/  BSSY B1, `(.L_x_2247) ;  /* 0x0000008000017945 */ /* 0x000fe20003800000 */
[----:B------:R-:W-:Y:S02]  /*28fb0*/  IMAD.MOV.U32 R13, RZ, RZ, R4 ;  /* 0x000000ffff0d7224 */ /* 0x000fe400078e0004 */
[----:B------:R-:W-:Y:S02]  /*28fc0*/  IMAD.MOV.U32 R12, RZ, RZ, 0x3 ;  /* 0x00000003ff0c7424 */ /* 0x000fe400078e00ff */
[----:B------:R-:W-:Y:S02]  /*28fd0*/  IMAD.MOV.U32 R11, RZ, RZ, 0x181f ;  /* 0x0000181fff0b7424 */ /* 0x000fe400078e00ff */
[----:B0-----:R-:W-:-:S07]  /*28fe0*/  IMAD.MOV.U32 R15, RZ, RZ, -0x1 ;  /* 0xffffffffff0f7424 */ /* 0x001fce00078e00ff */
[----:B-1234-:R-:W-:Y:S05]  /*28ff0*/  WARPSYNC.COLLECTIVE R15, `(.L_x_2248) ;  /* 0x000000000f087348 */ /* 0x01efea0003c00000 */
[----:B------:R0:W0:Y:S02]  /*29000*/  SHFL.IDX P6, R14, R13, R12, R11 ;  /* 0x0000000c0d0e7389 */ /* 0x00002400000c000b */
[----:B01234-:R-:W-:Y:S01]  /*29010*/  ENDCOLLECTIVE ;  /* 0x000000000000791b */ /* 0x01ffe20003800000 */
.L_x_2248:
[----:B------:R-:W-:Y:S05]  /*29020*/  BSYNC B1 ;  /* 0x0000000000017941 */ /* 0x000fea0003800000 */
.L_x_2247:
        /* <DEDUP_REMOVED lines=8> */
.L_x_2249:
[----:B------:R-:W-:Y:S05]  /*290b0*/  BRA `(.L_x_2250) ;  /* 0xffffff5000007947 */ /* 0x000fea000383ffff */
.L_x_1998:
[----:B------:R-:W0:Y:S01]  /*290c0*/  S2R R12, SR_TID.X ;  /* 0x00000000000c7919 */ /* 0x000e220000002100 */
[----:B------:R-:W-:Y:S01]  /*290d0*/  BSSY B1, `(.L_x_2251) ;  /* 0x000000a000017945 */ /* 0x000fe20003800000 */
[----:B------:R-:W-:Y:S02]  /*290e0*/  IMAD.MOV.U32 R11, RZ, RZ, 0x1f ;  /* 0x0000001fff0b7424 */ /* 0x000fe400078e00ff */
[----:B------:R-:W-:Y:S01]  /*290f0*/  IMAD.MOV.U32 R15, RZ, RZ, -0x1 ;  /* 0xffffffffff0f7424 */ /* 0x000fe200078e00ff */
[----:B0-----:R-:W-:-:S04]  /*29100*/  SHF.R.U32.HI R12, RZ, 0x5, R12 ;  /* 0x00000005ff0c7819 */ /* 0x001fc8000001160c */
[----:B------:R-:W-:-:S05]  /*29110*/  LOP3.LUT R12, R12, 0x3, RZ, 0xc0, !PT ;  /* 0x000000030c0c7812 */ /* 0x000fca00078ec0ff */
[----:B------:R-:W-:Y:S02]  /*29120*/  IMAD.MOV.U32 R13, RZ, RZ, R12 ;  /* 0x000000ffff0d7224 */ /* 0x000fe400078e000c */
[----:B------:R-:W-:-:S07]  /*29130*/  IMAD.MOV.U32 R12, RZ, RZ, RZ ;  /* 0x000000ffff0c7224 */ /* 0x000fce00078e00ff */
[----:B------:R-:W-:Y:S05]  /*29140*/  WARPSYNC.COLLECTIVE R15, `(.L_x_2252) ;  /* 0x000000000f087348 */ /* 0x000fea0003c00000 */
[----:B------:R0:W1:Y:S02]  /*29150*/  SHFL.IDX P6, R14, R13, R12, R11 ;  /* 0x0000000c0d0e7389 */ /* 0x00006400000c000b */
[----:B01----:R-:W-:Y:S01]  /*29160*/  ENDCOLLECTIVE ;  /* 0x000000000000791b */ /* 0x003fe20003800000 */
.L_x_2252:
[----:B------:R-:W-:Y:S05]  /*29170*/  BSYNC B1 ;  /* 0x0000000000017941 */ /* 0x000fea0003800000 */
.L_x_2251:
[----:B------:R-:W-:Y:S05]  /*29180*/  BRA `(.L_x_2253) ;  /* 0xffffff6c00a07947 */ /* 0x000fea000383ffff */
.L_x_2000:
[----:B------:R-:W-:Y:S01]  /*29190*/  BSSY B1, `(.L_x_2254) ;  /* 0x0000006000017945 */ /* 0x000fe20003800000 */
[----:B------:R-:W-:-:S07]  /*291a0*/  IMAD.MOV.U32 R15, RZ, RZ, -0x1 ;  /* 0xffffffffff0f7424 */ /* 0x000fce00078e00ff */
[----:B0-----:R-:W-:Y:S05]  /*291b0*/  WARPSYNC.COLLECTIVE R15, `(.L_x_2255) ;  /* 0x000000000f0c7348 */ /* 0x001fea0003c00000 */
[----:B------:R-:W-:Y:S02]  /*291c0*/  ELECT P6, UR62, PT ;  /* 0x00000000003e782f */ /* 0x000fe400038c0000 */
[----:B------:R-:W-:Y:S01]  /*291d0*/  MOV R14, UR62 ;  /* 0x0000003e000e7c02 */ /* 0x000fe20008000f00 */
[----:B0-----:R-:W-:Y:S10]  /*291e0*/  ENDCOLLECTIVE ;  /* 0x000000000000791b */ /* 0x001ff40003800000 */
.L_x_2255:
[----:B------:R-:W-:Y:S05]  /*291f0*/  BSYNC B1 ;  /* 0x0000000000017941 */ /* 0x000fea0003800000 */
.L_x_2254:
[----:B------:R-:W-:Y:S05]  /*29200*/  BRA `(.L_x_1999) ;  /* 0xffffff6c00987947 */ /* 0x000fea000383ffff */
.L_x_2002:
[----:B0-----:R0:W1:Y:S02]  /*29210*/  SYNCS.PHASECHK.TRANS64.TRYWAIT P0, [R22+URZ+0x28820], R3 ;  /* 0x02882003160075a7 */ /* 0x001064000800017f */
[----:B-1----:R-:W-:Y:S05]  /*29220*/  @!P0 NANOSLEEP.SYNCS 0x989680 ;  /* 0x009896800000895d */ /* 0x002fea0003900000 */
[----:B------:R-:W1:Y:S02]  /*29230*/  @!P0 SYNCS.PHASECHK.TRANS64 P0, [R22+URZ+0x28820], R3 ;  /* 0x02882003160085a7 */ /* 0x000e64000800007f */
[----:B-1----:R-:W-:Y:S05]  /*29240*/  @!P0 BRA `(.L_x_2002) ;  /* 0xfffffffc00f08947 */ /* 0x002fea000383ffff */
[----:B------:R-:W-:Y:S05]  /*29250*/  BRA `(.L_x_2256) ;  /* 0xffffff6c00a87947 */ /* 0x000fea000383ffff */
.L_x_2006:
[----:B0-----:R0:W1:Y:S02]  /*29260*/  SYNCS.PHASECHK.TRANS64.TRYWAIT P0, [R3+URZ+0x288a0], R7 ;  /* 0x0288a007030075a7 */ /* 0x001064000800017f */
[----:B-1----:R-:W-:Y:S05]  /*29270*/  @!P0 NANOSLEEP.SYNCS 0x989680 ;  /* 0x009896800000895d */ /* 0x002fea0003900000 */
[----:B------:R-:W1:Y:S02]  /*29280*/  @!P0 SYNCS.PHASECHK.TRANS64 P0, [R3+URZ+0x288a0], R7 ;  /* 0x0288a007030085a7 */ /* 0x000e64000800007f */
[----:B-1----:R-:W-:Y:S05]  /*29290*/  @!P0 BRA `(.L_x_2006) ;  /* 0xfffffffc00f08947 */ /* 0x002fea000383ffff */
[----:B------:R-:W-:Y:S05]  /*292a0*/  BRA `(.L_x_2257) ;  /* 0xffffff6c00c07947 */ /* 0x000fea000383ffff */
.L_x_2012:
[----:B-1----:R1:W2:Y:S02]  /*292b0*/  SYNCS.PHASECHK.TRANS64.TRYWAIT P0, [R3+URZ+0x288c0], R7 ;  /* 0x0288c007030075a7 */ /* 0x0022a4000800017f */
[----:B--2---:R-:W-:Y:S05]  /*292c0*/  @!P0 NANOSLEEP.SYNCS 0x989680 ;  /* 0x009896800000895d */ /* 0x004fea0003900000 */
[----:B------:R-:W2:Y:S02]  /*292d0*/  @!P0 SYNCS.PHASECHK.TRANS64 P0, [R3+URZ+0x288c0], R7 ;  /* 0x0288c007030085a7 */ /* 0x000ea4000800007f */
[----:B--2---:R-:W-:Y:S05]  /*292e0*/  @!P0 BRA `(.L_x_2012) ;  /* 0xfffffffc00f08947 */ /* 0x004fea000383ffff */
[----:B------:R-:W-:Y:S05]  /*292f0*/  BRA `(.L_x_2258) ;  /* 0xffffff7000807947 */ /* 0x000fea000383ffff */
.L_x_2020:
[----:B0-----:R0:W1:Y:S02]  /*29300*/  SYNCS.PHASECHK.TRANS64.TRYWAIT P1, [R11+URZ+0x288a0], R2 ;  /* 0x0288a0020b0075a7 */ /* 0x001064000802017f */
[----:B-1----:R-:W-:Y:S05]  /*29310*/  @!P1 NANOSLEEP.SYNCS 0x989680 ;  /* 0x009896800000995d */ /* 0x002fea0003900000 */
[----:B------:R-:W1:Y:S02]  /*29320*/  @!P1 SYNCS.PHASECHK.TRANS64 P1, [R11+URZ+0x288a0], R2 ;  /* 0x0288a0020b0095a7 */ /* 0x000e64000802007f */
[----:B-1----:R-:W-:Y:S05]  /*29330*/  @!P1 BRA `(.L_x_2020) ;  /* 0xfffffffc00f09947 */ /* 0x002fea000383ffff */
[----:B------:R-:W-:Y:S05]  /*29340*/  BRA `(.L_x_2259) ;  /* 0xffffff74007c7947 */ /* 0x000fea000383ffff */
.L_x_2026:
[----:B-1----:R1:W2:Y:S02]  /*29350*/  SYNCS.PHASECHK.TRANS64.TRYWAIT P1, [R11+URZ+0x288c0], R2 ;  /* 0x0288c0020b0075a7 */ /* 0x0022a4000802017f */
[----:B--2---:R-:W-:Y:S05]  /*29360*/  @!P1 NANOSLEEP.SYNCS 0x989680 ;  /* 0x009896800000995d */ /* 0x004fea0003900000 */
[----:B------:R-:W2:Y:S02]  /*29370*/  @!P1 SYNCS.PHASECHK.TRANS64 P1, [R11+URZ+0x288c0], R2 ;  /* 0x0288c0020b0095a7 */ /* 0x000ea4000802007f */
[----:B--2---:R-:W-:Y:S05]  /*29380*/  @!P1 BRA `(.L_x_2026) ;  /* 0xfffffffc00f09947 */ /* 0x004fea000383ffff */
[----:B------:R-:W-:Y:S05]  /*29390*/  BRA `(.L_x_2260) ;  /* 0xffffff7800347947 */ /* 0x000fea000383ffff */
.L_x_2050:
[----:B------:R-:W0:Y:S01]  /*293a0*/  S2R R9, SR_TID.X ;  /* 0x0000000000097919 */ /* 0x000e220000002100 */
[----:B------:R-:W-:Y:S01]  /*293b0*/  BSSY B0, `(.L_x_2261) ;  /* 0x000000a000007945 */ /* 0x000fe20003800000 */
[----:B------:R-:W-:Y:S02]  /*293c0*/  IMAD.MOV.U32 R12, RZ, RZ, RZ ;  /* 0x000000ffff0c7224 */ /* 0x000fe400078e00ff */
[----:B------:R-:W-:Y:S02]  /*293d0*/  IMAD.MOV.U32 R11, RZ, RZ, 0x1f ;  /* 0x0000001fff0b7424 */ /* 0x000fe400078e00ff */
[----:B------:R-:W-:Y:S01]  /*293e0*/  IMAD.MOV.U32 R15, RZ, RZ, -0x1 ;  /* 0xffffffffff0f7424 */ /* 0x000fe200078e00ff */
[----:B0-----:R-:W-:-:S04]  /*293f0*/  SHF.R.U32.HI R9, RZ, 0x5, R9 ;  /* 0x00000005ff097819 */ /* 0x001fc80000011609 */
[----:B------:R-:W-:-:S04]  /*29400*/  LOP3.LUT R9, R9, 0x3, RZ, 0xc0, !PT ;  /* 0x0000000309097812 */ /* 0x000fc800078ec0ff */
[----:B------:R-:W-:-:S07]  /*29410*/  MOV R13, R9 ;  /* 0x00000009000d7202 */ /* 0x000fce0000000f00 */
[----:B-----5:R-:W-:Y:S05]  /*29420*/  WARPSYNC.COLLECTIVE R15, `(.L_x_2262) ;  /* 0x000000000f087348 */ /* 0x020fea0003c00000 */
[----:B------:R0:W1:Y:S02]  /*29430*/  SHFL.IDX P6, R14, R13, R12, R11 ;  /* 0x0000000c0d0e7389 */ /* 0x00006400000c000b */
[----:B01---5:R-:W-:Y:S01]  /*29440*/  ENDCOLLECTIVE ;  /* 0x000000000000791b */ /* 0x023fe20003800000 */
.L_x_2262:
[----:B------:R-:W-:Y:S05]  /*29450*/  BSYNC B0 ;  /* 0x0000000000007941 */ /* 0x000fea0003800000 */
.L_x_2261:
[----:B------:R-:W-:Y:S05]  /*29460*/  BRA `(.L_x_2263) ;  /* 0xffffff8800887947 */ /* 0x000fea000383ffff */
.L_x_2053:
[----:B0-----:R0:W1:Y:S02]  /*29470*/  SYNCS.PHASECHK.TRANS64.TRYWAIT P0, [R7+URZ+0x28840], R2 ;  /* 0x02884002070075a7 */ /* 0x001064000800017f */
[----:B-1----:R-:W-:Y:S05]  /*29480*/  @!P0 NANOSLEEP.SYNCS 0x989680 ;  /* 0x009896800000895d */ /* 0x002fea0003900000 */
[----:B------:R-:W1:Y:S02]  /*29490*/  @!P0 SYNCS.PHASECHK.TRANS64 P0, [R7+URZ+0x28840], R2 ;  /* 0x02884002070085a7 */ /* 0x000e64000800007f */
[----:B-1----:R-:W-:Y:S05]  /*294a0*/  @!P0 BRA `(.L_x_2053) ;  /* 0xfffffffc00f08947 */ /* 0x002fea000383ffff */
[----:B------:R-:W-:Y:S05]  /*294b0*/  BRA `(.L_x_2264) ;  /* 0xffffff8800d87947 */ /* 0x000fea000383ffff */
.L_x_2054:
        /* <DEDUP_REMOVED lines=8> */
.L_x_2266:
[----:B------:R-:W-:Y:S05]  /*29540*/  BSYNC B0 ;  /* 0x0000000000007941 */ /* 0x000fea0003800000 */
.L_x_2265:
[----:B------:R-:W-:Y:S01]  /*29550*/  MOV R13, R4 ;  /* 0x00000004000d7202 */ /* 0x000fe20000000f00 */
        /* <DEDUP_REMOVED lines=8> */
.L_x_2267:
[----:B------:R-:W-:Y:S02]  /*295e0*/  IMAD.MOV.U32 R13, RZ, RZ, R0 ;  /* 0x000000ffff0d7224 */ /* 0x000fe400078e0000 */
[----:B------:R-:W-:Y:S02]  /*295f0*/  IMAD.MOV.U32 R12, RZ, RZ, 0x1 ;  /* 0x00000001ff0c7424 */ /* 0x000fe400078e00ff */
[----:B------:R-:W-:-:S07]  /*29600*/  IMAD.MOV.U32 R3, RZ, RZ, R14 ;  /* 0x000000ffff037224 */ /* 0x000fce00078e000e */
[----:B------:R-:W-:Y:S05]  /*29610*/  WARPSYNC.COLLECTIVE R15, `(.L_x_2268) ;  /* 0x000000000f087348 */ /* 0x000fea0003c00000 */
[----:B------:R0:W1:Y:S02]  /*29620*/  SHFL.IDX P6, R14, R13, R12, R11 ;  /* 0x0000000c0d0e7389 */ /* 0x00006400000c000b */
[----:B01----:R-:W-:Y:S01]  /*29630*/  ENDCOLLECTIVE ;  /* 0x000000000000791b */ /* 0x003fe20003800000 */
.L_x_2268:
        /* <DEDUP_REMOVED lines=16> */
.L_x_2269:
[----:B------:R-:W-:Y:S02]  /*29740*/  @P0 IMAD R8, R5, 0x2, R22 ;  /* 0x0000000205080824 */ /* 0x000fe400078e0216 */
[----:B------:R-:W-:Y:S02]  /*29750*/  IMAD.MOV.U32 R13, RZ, RZ, R0 ;  /* 0x000000ffff0d7224 */ /* 0x000fe400078e0000 */
[----:B------:R-:W-:Y:S02]  /*29760*/  IMAD.MOV.U32 R12, RZ, RZ, 0x2 ;  /* 0x00000002ff0c7424 */ /* 0x000fe400078e00ff */
[----:B------:R-:W-:-:S07]  /*29770*/  IMAD.MOV.U32 R3, RZ, RZ, R14 ;  /* 0x000000ffff037224 */ /* 0x000fce00078e000e */
[----:B------:R-:W-:Y:S05]  /*29780*/  WARPSYNC.COLLECTIVE R15, `(.L_x_2270) ;  /* 0x000000000f087348 */ /* 0x000fea0003c00000 */
[----:B------:R0:W1:Y:S02]  /*29790*/  SHFL.IDX P6, R14, R13, R12, R11 ;  /* 0x0000000c0d0e7389 */ /* 0x00006400000c000b */
[----:B01----:R-:W-:Y:S01]  /*297a0*/  ENDCOLLECTIVE ;  /* 0x000000000000791b */ /* 0x003fe20003800000 */
.L_x_2270:
        /* <DEDUP_REMOVED lines=16> */
.L_x_2271:
[----:B------:R-:W-:Y:S02]  /*298b0*/  @P0 IMAD R8, R5, 0x2, R22 ;  /* 0x0000000205080824 */ /* 0x000fe400078e0216 */
[----:B------:R-:W-:Y:S02]  /*298c0*/  IMAD.MOV.U32 R13, RZ, RZ, R0 ;  /* 0x000000ffff0d7224 */ /* 0x000fe400078e0000 */
[----:B------:R-:W-:Y:S01]  /*298d0*/  IMAD.MOV.U32 R12, RZ, RZ, 0x3 ;  /* 0x00000003ff0c7424 */ /* 0x000fe200078e00ff */
[----:B------:R-:W-:-:S07]  /*298e0*/  MOV R3, R14 ;  /* 0x0000000e00037202 */ /* 0x000fce0000000f00 */
[----:B------:R-:W-:Y:S05]  /*298f0*/  WARPSYNC.COLLECTIVE R15, `(.L_x_2272) ;  /* 0x000000000f087348 */ /* 0x000fea0003c00000 */
[----:B------:R0:W1:Y:S02]  /*29900*/  SHFL.IDX P6, R14, R13, R12, R11 ;  /* 0x0000000c0d0e7389 */ /* 0x00006400000c000b */
[----:B01----:R-:W-:Y:S01]  /*29910*/  ENDCOLLECTIVE ;  /* 0x000000000000791b */ /* 0x003fe20003800000 */
.L_x_2272:
        /* <DEDUP_REMOVED lines=16> */
.L_x_2273:
[----:B------:R-:W-:Y:S01]  /*29a20*/  @P0 LEA R8, R5, R22, 0x1 ;  /* 0x0000001605080211 */ /* 0x000fe200078e08ff */
[----:B------:R-:W-:Y:S02]  /*29a30*/  IMAD.MOV.U32 R13, RZ, RZ, R0 ;  /* 0x000000ffff0d7224 */ /* 0x000fe400078e0000 */
[----:B------:R-:W-:Y:S02]  /*29a40*/  IMAD.MOV.U32 R12, RZ, RZ, 0x4 ;  /* 0x00000004ff0c7424 */ /* 0x000fe400078e00ff */
[----:B------:R-:W-:-:S07]  /*29a50*/  IMAD.MOV.U32 R3, RZ, RZ, R14 ;  /* 0x000000ffff037224 */ /* 0x000fce00078e000e */
[----:B------:R-:W-:Y:S05]  /*29a60*/  WARPSYNC.COLLECTIVE R15, `(.L_x_2274) ;  /* 0x000000000f087348 */ /* 0x000fea0003c00000 */
[----:B------:R0:W1:Y:S02]  /*29a70*/  SHFL.IDX P6, R14, R13, R12, R11 ;  /* 0x0000000c0d0e7389 */ /* 0x00006400000c000b */
[----:B01----:R-:W-:Y:S01]  /*29a80*/  ENDCOLLECTIVE ;  /* 0x000000000000791b */ /* 0x003fe20003800000 */
.L_x_2274:
        /* <DEDUP_REMOVED lines=16> */
.L_x_2275:
[----:B------:R-:W-:Y:S02]  /*29b90*/  @P0 IMAD R8, R5, 0x2, R22 ;  /* 0x0000000205080824 */ /* 0x000fe400078e0216 */
[----:B------:R-:W-:Y:S01]  /*29ba0*/  IMAD.MOV.U32 R13, RZ, RZ, R0 ;  /* 0x000000ffff0d7224 */ /* 0x000fe200078e0000 */
[----:B------:R-:W-:Y:S01]  /*29bb0*/  MOV R12, 0x5 ;  /* 0x00000005000c7802 */ /* 0x000fe20000000f00 */
[----:B------:R-:W-:-:S07]  /*29bc0*/  IMAD.MOV.U32 R3, RZ, RZ, R14 ;  /* 0x000000ffff037224 */ /* 0x000fce00078e000e */
[----:B------:R-:W-:Y:S05]  /*29bd0*/  WARPSYNC.COLLECTIVE R15, `(.L_x_2276) ;  /* 0x000000000f087348 */ /* 0x000fea0003c00000 */
[----:B------:R0:W1:Y:S02]  /*29be0*/  SHFL.IDX P6, R14, R13, R12, R11 ;  /* 0x0000000c0d0e7389 */ /* 0x00006400000c000b */
[----:B01----:R-:W-:Y:S01]  /*29bf0*/  ENDCOLLECTIVE ;  /* 0x000000000000791b */ /* 0x003fe20003800000 */
.L_x_2276:
        /* <DEDUP_REMOVED lines=16> */
.L_x_2277:
[----:B------:R-:W-:Y:S02]  /*29d00*/  @P0 IMAD R8, R5, 0x2, R22 ;  /* 0x0000000205080824 */ /* 0x000fe400078e0216 */
[----:B------:R-:W-:Y:S02]  /*29d10*/  IMAD.MOV.U32 R13, RZ, RZ, R0 ;  /* 0x000000ffff0d7224 */ /* 0x000fe400078e0000 */
[----:B------:R-:W-:Y:S02]  /*29d20*/  IMAD.MOV.U32 R12, RZ, RZ, 0x6 ;  /* 0x00000006ff0c7424 */ /* 0x000fe400078e00ff */
[----:B------:R-:W-:-:S07]  /*29d30*/  IMAD.MOV.U32 R3, RZ, RZ, R14 ;  /* 0x000000ffff037224 */ /* 0x000fce00078e000e */
[----:B------:R-:W-:Y:S05]  /*29d40*/  WARPSYNC.COLLECTIVE R15, `(.L_x_2278) ;  /* 0x000000000f087348 */ /* 0x000fea0003c00000 */
[----:B------:R0:W1:Y:S02]  /*29d50*/  SHFL.IDX P6, R14, R13, R12, R11 ;  /* 0x0000000c0d0e7389 */ /* 0x00006400000c000b */
[----:B01----:R-:W-:Y:S01]  /*29d60*/  ENDCOLLECTIVE ;  /* 0x000000000000791b */ /* 0x003fe20003800000 */
.L_x_2278:
        /* <DEDUP_REMOVED lines=16> */
.L_x_2279:
[----:B------:R-:W-:Y:S02]  /*29e70*/  @P0 IMAD R8, R5, 0x2, R22 ;  /* 0x0000000205080824 */ /* 0x000fe400078e0216 */
[----:B------:R-:W-:Y:S02]  /*29e80*/  IMAD.MOV.U32 R13, RZ, RZ, R0 ;  /* 0x000000ffff0d7224 */ /* 0x000fe400078e0000 */
[----:B------:R-:W-:Y:S02]  /*29e90*/  IMAD.MOV.U32 R12, RZ, RZ, 0x7 ;  /* 0x00000007ff0c7424 */ /* 0x000fe400078e00ff */
[----:B------:R-:W-:-:S07]  /*29ea0*/  IMAD.MOV.U32 R3, RZ, RZ, R14 ;  /* 0x000000ffff037224 */ /* 0x000fce00078e000e */
[----:B------:R-:W-:Y:S05]  /*29eb0*/  WARPSYNC.COLLECTIVE R15, `(.L_x_2280) ;  /* 0x000000000f087348 */ /* 0x000fea0003c00000 */
[----:B------:R0:W1:Y:S02]  /*29ec0*/  SHFL.IDX P6, R14, R13, R12, R11 ;  /* 0x0000000c0d0e7389 */ /* 0x00006400000c000b */
[----:B01----:R-:W-:Y:S01]  /*29ed0*/  ENDCOLLECTIVE ;  /* 0x000000000000791b */ /* 0x003fe20003800000 */
.L_x_2280:
        /* <DEDUP_REMOVED lines=10> */
.L_x_2281:
[----:B------:R-:W-:Y:S01]  /*29f80*/  @!PT LDS RZ, [RZ] ;  /* 0x00000000fffff984 */ /* 0x000fe20000000800 */
[----:B------:R-:W-:Y:S01]  /*29f90*/  @!PT LDS RZ, [RZ] ;  /* 0x00000000fffff984 */ /* 0x000fe20000000800 */
[----:B------:R-:W-:Y:S01]  /*29fa0*/  @!PT LDS RZ, [RZ] ;  /* 0x00000000fffff984 */ /* 0x000fe20000000800 */
[----:B------:R-:W-:Y:S04]  /*29fb0*/  @P0 LDGSTS.E.BYPASS.LTC128B.128 [R8+0x1b400], desc[UR52][R2.64], !P3 ;  /* 0x1b40000002080fae */ /* 0x000fe8000d901d74 */
[----:B------:R0:W-:Y:S02]  /*29fc0*/  @P0 LDGSTS.E.BYPASS.LTC128B.128 [R8+0x1f400], desc[UR52][R2.64+0x80], !P2 ;  /* 0x1f40008002080fae */ /* 0x0001e4000d101d74 */
[----:B0-----:R-:W-:Y:S01]  /*29fd0*/  IMAD.MOV.U32 R2, RZ, RZ, R14 ;  /* 0x000000ffff027224 */ /* 0x001fe200078e000e */
[----:B------:R-:W-:Y:S06]  /*29fe0*/  BRA `(.L_x_2282) ;  /* 0xffffff8400b47947 */ /* 0x000fec000383ffff */
.L_x_2059:
[----:B------:R-:W-:Y:S01]  /*29ff0*/  MOV R13, R4 ;  /* 0x00000004000d7202 */ /* 0x000fe20000000f00 */
        /* <DEDUP_REMOVED lines=8> */
.L_x_2283:
[C---:B------:R-:W-:Y:S02]  /*2a080*/  ISETP.GE.AND P3, PT, R27.reuse, R33, PT ;  /* 0x000000211b00720c */ /* 0x040fe40003f66270 */
[----:B------:R-:W-:Y:S01]  /*2a090*/  IADD3 R6, R27, 0x10, RZ ;  /* 0x000000101b067810 */ /* 0x000fe20007ffe0ff */
[----:B------:R-:W-:Y:S02]  /*2a0a0*/  IMAD.MOV.U32 R13, RZ, RZ, R0 ;  /* 0x000000ffff0d7224 */ /* 0x000fe400078e0000 */
[----:B------:R-:W-:-:S08]  /*2a0b0*/  IMAD.MOV.U32 R2, RZ, RZ, R14 ;  /* 0x000000ffff027224 */ /* 0x000fd000078e000e */
[----:B------:R-:W-:Y:S05]  /*2a0c0*/  WARPSYNC.COLLECTIVE R15, `(.L_x_2284) ;  /* 0x000000000f087348 */ /* 0x000fea0003c00000 */
[----:B------:R0:W1:Y:S02]  /*2a0d0*/  SHFL.IDX P6, R14, R13, R12, R11 ;  /* 0x0000000c0d0e7389 */ /* 0x00006400000c000b */
[----:B01----:R-:W-:Y:S01]  /*2a0e0*/  ENDCOLLECTIVE ;  /* 0x000000000000791b */ /* 0x003fe20003800000 */
.L_x_2284:
        /* <DEDUP_REMOVED lines=8> */
.L_x_2285:
        /* <DEDUP_REMOVED lines=12> */
.L_x_2286:
[----:B------:R-:W-:Y:S01]  /*2a230*/  MOV R13, R4 ;  /* 0x00000004000d7202 */ /* 0x000fe20000000f00 */
[----:B------:R-:W-:Y:S01]  /*2a240*/  IMAD.MOV.U32 R12, RZ, RZ, 0x2 ;  /* 0x00000002ff0c7424 */ /* 0x000fe200078e00ff */
[----:B------:R-:W-:-:S05]  /*2a250*/  @!P3 LEA R14, P2, R31, R14, 0x1 ;  /* 0x0000000e1f0eb211 */ /* 0x000fca00078408ff */
[----:B------:R-:W-:Y:S02]  /*2a260*/  @!P3 IMAD.X R5, RZ, RZ, R2, P2 ;  /* 0x000000ffff05b224 */ /* 0x000fe400010e0602 */
[----:B------:R-:W-:-:S07]  /*2a270*/  @!P3 IMAD.MOV.U32 R2, RZ, RZ, R14 ;  /* 0x000000ffff02b224 */ /* 0x000fce00078e000e */
[----:B------:R-:W-:Y:S05]  /*2a280*/  WARPSYNC.COLLECTIVE R15, `(.L_x_2287) ;  /* 0x000000000f087348 */ /* 0x000fea0003c00000 */
[----:B------:R0:W1:Y:S02]  /*2a290*/  SHFL.IDX P6, R14, R13, R12, R11 ;  /* 0x0000000c0d0e7389 */ /* 0x00006400000c000b */
[----:B01----:R-:W-:Y:S01]  /*2a2a0*/  ENDCOLLECTIVE ;  /* 0x000000000000791b */ /* 0x003fe20003800000 */
.L_x_2287:
        /* <DEDUP_REMOVED lines=13> */
.L_x_2288:
        /* <DEDUP_REMOVED lines=8> */
.L_x_2289:
        /* <DEDUP_REMOVED lines=13> */
.L_x_2290:
        /* <DEDUP_REMOVED lines=8> */
.L_x_2291:
        /* <DEDUP_REMOVED lines=8> */
[----:B------:R-:W-:Y:S01]  /*2a5d0*/  IMAD.MOV.U32 R13, RZ, RZ, R0 ;  /* 0x000000ffff0d7224 */ /* 0x000fe200078e0000 */
[----:B0-----:R-:W-:-:S09]  /*2a5e0*/  MOV R2, R14 ;  /* 0x0000000e00027202 */ /* 0x001fd20000000f00 */
[----:B------:R-:W-:Y:S05]  /*2a5f0*/  WARPSYNC.COLLECTIVE R15, `(.L_x_2292) ;  /* 0x000000000f087348 */ /* 0x000fea0003c00000 */
[----:B------:R0:W1:Y:S02]  /*2a600*/  SHFL.IDX P6, R14, R13, R12, R11 ;  /* 0x0000000c0d0e7389 */ /* 0x00006400000c000b */
[----:B01----:R-:W-:Y:S01]  /*2a610*/  ENDCOLLECTIVE ;  /* 0x000000000000791b */ /* 0x003fe20003800000 */
.L_x_2292:
        /* <DEDUP_REMOVED lines=8> */
.L_x_2293:
[----:B------:R-:W-:-:S05]  /*2a6a0*/  @!P3 IMAD.MOV.U32 R3, RZ, RZ, R5 ;  /* 0x000000ffff03b224 */ /* 0x000fca00078e0005 */
[----:B------:R-:W-:Y:S01]  /*2a6b0*/  @!PT LDS RZ, [RZ] ;  /* 0x00000000fffff984 */ /* 0x000fe20000000800 */
[----:B------:R-:W-:Y:S01]  /*2a6c0*/  @!PT LDS RZ, [RZ] ;  /* 0x00000000fffff984 */ /* 0x000fe20000000800 */
[----:B------:R-:W-:Y:S01]  /*2a6d0*/  @!PT LDS RZ, [RZ] ;  /* 0x00000000fffff984 */ /* 0x000fe20000000800 */
[----:B------:R-:W-:Y:S04]  /*2a6e0*/  @!P3 LDGSTS.E.BYPASS.LTC128B.128 [R8+0x12400], desc[UR52][R2.64], !P0 ;  /* 0x124000000208bfae */ /* 0x000fe8000c101d74 */
[----:B------:R0:W-:Y:S01]  /*2a6f0*/  @!P3 LDGSTS.E.BYPASS.LTC128B.128 [R8+0x16400], desc[UR52][R2.64+0x80], !P1 ;  /* 0x164000800208bfae */ /* 0x0001e2000c901d74 */
[----:B------:R-:W-:Y:S01]  /*2a700*/  ISETP.GE.AND P3, PT, R6, R33, PT ;  /* 0x000000210600720c */ /* 0x000fe20003f66270 */
[----:B------:R-:W-:Y:S01]  /*2a710*/  VIADD R6, R27, 0x60 ;  /* 0x000000601b067836 */ /* 0x000fe20000000000 */
[----:B------:R-:W-:Y:S01]  /*2a720*/  MOV R13, R0 ;  /* 0x00000000000d7202 */ /* 0x000fe20000000f00 */
[----:B0-----:R-:W-:-:S10]  /*2a730*/  IMAD.MOV.U32 R2, RZ, RZ, R14 ;  /* 0x000000ffff027224 */ /* 0x001fd400078e000e */
[----:B------:R-:W-:Y:S05]  /*2a740*/  WARPSYNC.COLLECTIVE R15, `(.L_x_2294) ;  /* 0x000000000f087348 */ /* 0x000fea0003c00000 */
[----:B------:R0:W1:Y:S02]  /*2a750*/  SHFL.IDX P6, R14, R13, R12, R11 ;  /* 0x0000000c0d0e7389 */ /* 0x00006400000c000b */
[----:B01----:R-:W-:Y:S01]  /*2a760*/  ENDCOLLECTIVE ;  /* 0x000000000000791b */ /* 0x003fe20003800000 */
.L_x_2294:
        /* <DEDUP_REMOVED lines=8> */
.L_x_2295:
        /* <DEDUP_REMOVED lines=12> */
.L_x_2296:
        /* <DEDUP_REMOVED lines=8> */
.L_x_2297:
        /* <DEDUP_REMOVED lines=11> */
.L_x_2298:
[----:B------:R-:W-:Y:S05]  /*2a9e0*/  BRA `(.L_x_2299) ;  /* 0xffffff8800287947 */ /* 0x000fea000383ffff */
.L_x_2064:
[----:B0-----:R0:W1:Y:S02]  /*2a9f0*/  SYNCS.PHASECHK.TRANS64.TRYWAIT P0, [R22+URZ+0x28820], R3 ;  /* 0x02882003160075a7 */ /* 0x001064000800017f */
[----:B-1----:R-:W-:Y:S05]  /*2aa00*/  @!P0 NANOSLEEP.SYNCS 0x989680 ;  /* 0x009896800000895d */ /* 0x002fea0003900000 */
[----:B------:R-:W1:Y:S02]  /*2aa10*/  @!P0 SYNCS.PHASECHK.TRANS64 P0, [R22+URZ+0x28820], R3 ;  /* 0x02882003160085a7 */ /* 0x000e64000800007f */
[----:B-1----:R-:W-:Y:S05]  /*2aa20*/  @!P0 BRA `(.L_x_2064) ;  /* 0xfffffffc00f08947 */ /* 0x002fea000383ffff */
[----:B------:R-:W-:Y:S05]  /*2aa30*/  BRA `(.L_x_2300) ;  /* 0xffffff8800a07947 */ /* 0x000fea000383ffff */
.L_x_2069:
[----:B0-----:R0:W1:Y:S02]  /*2aa40*/  SYNCS.PHASECHK.TRANS64.TRYWAIT P0, [R6+URZ+0x28840], R3 ;  /* 0x02884003060075a7 */ /* 0x001064000800017f */
[----:B-1----:R-:W-:Y:S05]  /*2aa50*/  @!P0 NANOSLEEP.SYNCS 0x989680 ;  /* 0x009896800000895d */ /* 0x002fea0003900000 */
[----:B------:R-:W1:Y:S02]  /*2aa60*/  @!P0 SYNCS.PHASECHK.TRANS64 P0, [R6+URZ+0x28840], R3 ;  /* 0x02884003060085a7 */ /* 0x000e64000800007f */
[----:B-1----:R-:W-:Y:S05]  /*2aa70*/  @!P0 BRA `(.L_x_2069) ;  /* 0xfffffffc00f08947 */ /* 0x002fea000383ffff */
[----:B------:R-:W-:Y:S05]  /*2aa80*/  BRA `(.L_x_2301) ;  /* 0xffffff8c00687947 */ /* 0x000fea000383ffff */
.L_x_2070:
        /* <DEDUP_REMOVED lines=8> */
.L_x_2303:
[----:B------:R-:W-:Y:S05]  /*2ab10*/  BSYNC B1 ;  /* 0x0000000000017941 */ /* 0x000fea0003800000 */
.L_x_2302:
        /* <DEDUP_REMOVED lines=9> */
.L_x_2304:
[----:B------:R-:W-:Y:S02]  /*2abb0*/  IMAD R8, R8, 0x2, R22 ;  /* 0x0000000208087824 */ /* 0x000fe400078e0216 */
[----:B------:R-:W-:Y:S02]  /*2abc0*/  IMAD.MOV.U32 R13, RZ, RZ, R9 ;  /* 0x000000ffff0d7224 */ /* 0x000fe400078e0009 */
[----:B------:R-:W-:Y:S02]  /*2abd0*/  IMAD.MOV.U32 R12, RZ, RZ, 0x1 ;  /* 0x00000001ff0c7424 */ /* 0x000fe400078e00ff */
[----:B------:R-:W-:-:S07]  /*2abe0*/  IMAD.MOV.U32 R2, RZ, RZ, R14 ;  /* 0x000000ffff027224 */ /* 0x000fce00078e000e */
[----:B------:R-:W-:Y:S05]  /*2abf0*/  WARPSYNC.COLLECTIVE R15, `(.L_x_2305) ;  /* 0x000000000f087348 */ /* 0x000fea0003c00000 */
[----:B------:R0:W1:Y:S02]  /*2ac00*/  SHFL.IDX P6, R14, R13, R12, R11 ;  /* 0x0000000c0d0e7389 */ /* 0x00006400000c000b */
[----:B01----:R-:W-:Y:S01]  /*2ac10*/  ENDCOLLECTIVE ;  /* 0x000000000000791b */ /* 0x003fe20003800000 */
.L_x_2305:
        /* <DEDUP_REMOVED lines=12> */
.L_x_2306:
[----:B------:R-:W-:Y:S01]  /*2ace0*/  IMAD.MOV.U32 R13, RZ, RZ, R9 ;  /* 0x000000ffff0d7224 */ /* 0x000fe200078e0009 */
[----:B------:R-:W-:Y:S01]  /*2acf0*/  MOV R12, 0x2 ;  /* 0x00000002000c7802 */ /* 0x000fe20000000f00 */
[----:B------:R-:W-:-:S07]  /*2ad00*/  IMAD.MOV.U32 R2, RZ, RZ, R14 ;  /* 0x000000ffff027224 */ /* 0x000fce00078e000e */
[----:B------:R-:W-:Y:S05]  /*2ad10*/  WARPSYNC.COLLECTIVE R15, `(.L_x_2307) ;  /* 0x000000000f087348 */ /* 0x000fea0003c00000 */
[----:B------:R0:W1:Y:S02]  /*2ad20*/  SHFL.IDX P6, R14, R13, R12, R11 ;  /* 0x0000000c0d0e7389 */ /* 0x00006400000c000b */
[----:B01----:R-:W-:Y:S01]  /*2ad30*/  ENDCOLLECTIVE ;  /* 0x000000000000791b */ /* 0x003fe20003800000 */
.L_x_2307:
        /* <DEDUP_REMOVED lines=12> */
.L_x_2308:
[----:B------:R-:W-:Y:S02]  /*2ae00*/  IMAD.MOV.U32 R13, RZ, RZ, R9 ;  /* 0x000000ffff0d7224 */ /* 0x000fe400078e0009 */
[----:B------:R-:W-:Y:S02]  /*2ae10*/  IMAD.MOV.U32 R12, RZ, RZ, 0x3 ;  /* 0x00000003ff0c7424 */ /* 0x000fe400078e00ff */
[----:B------:R-:W-:-:S07]  /*2ae20*/  IMAD.MOV.U32 R2, RZ, RZ, R14 ;  /* 0x000000ffff027224 */ /* 0x000fce00078e000e */
[----:B------:R-:W-:Y:S05]  /*2ae30*/  WARPSYNC.COLLECTIVE R15, `(.L_x_2309) ;  /* 0x000000000f087348 */ /* 0x000fea0003c00000 */
[----:B------:R0:W1:Y:S02]  /*2ae40*/  SHFL.IDX P6, R14, R13, R12, R11 ;  /* 0x0000000c0d0e7389 */ /* 0x00006400000c000b */
[----:B01----:R-:W-:Y:S01]  /*2ae50*/  ENDCOLLECTIVE ;  /* 0x000000000000791b */ /* 0x003fe20003800000 */
.L_x_2309:
        /* <DEDUP_REMOVED lines=12> */
.L_x_2310:
[----:B------:R-:W-:Y:S02]  /*2af20*/  IMAD.MOV.U32 R13, RZ, RZ, R9 ;  /* 0x000000ffff0d7224 */ /* 0x000fe400078e0009 */
[----:B------:R-:W-:Y:S01]  /*2af30*/  IMAD.MOV.U32 R12, RZ, RZ, 0x4 ;  /* 0x00000004ff0c7424 */ /* 0x000fe200078e00ff */
[----:B------:R-:W-:-:S07]  /*2af40*/  MOV R2, R14 ;  /* 0x0000000e00027202 */ /* 0x000fce0000000f00 */
[----:B------:R-:W-:Y:S05]  /*2af50*/  WARPSYNC.COLLECTIVE R15, `(.L_x_2311) ;  /* 0x000000000f087348 */ /* 0x000fea0003c00000 */
[----:B------:R0:W1:Y:S02]  /*2af60*/  SHFL.IDX P6, R14, R13, R12, R11 ;  /* 0x0000000c0d0e7389 */ /* 0x00006400000c000b */
[----:B01----:R-:W-:Y:S01]  /*2af70*/  ENDCOLLECTIVE ;  /* 0x000000000000791b */ /* 0x003fe20003800000 */
.L_x_2311:
        /* <DEDUP_REMOVED lines=12> */
.L_x_2312:
[----:B------:R-:W-:Y:S01]  /*2b040*/  IMAD.MOV.U32 R13, RZ, RZ, R9 ;  /* 0x000000ffff0d7224 */ /* 0x000fe200078e0009 */
[----:B------:R-:W-:Y:S01]  /*2b050*/  MOV R12, 0x5 ;  /* 0x00000005000c7802 */ /* 0x000fe20000000f00 */
[----:B------:R-:W-:-:S07]  /*2b060*/  IMAD.MOV.U32 R2, RZ, RZ, R14 ;  /* 0x000000ffff027224 */ /* 0x000fce00078e000e */
[----:B------:R-:W-:Y:S05]  /*2b070*/  WARPSYNC.COLLECTIVE R15, `(.L_x_2313) ;  /* 0x000000000f087348 */ /* 0x000fea0003c00000 */
[----:B------:R0:W1:Y:S02]  /*2b080*/  SHFL.IDX P6, R14, R13, R12, R11 ;  /* 0x0000000c0d0e7389 */ /* 0x00006400000c000b */
[----:B01----:R-:W-:Y:S01]  /*2b090*/  ENDCOLLECTIVE ;  /* 0x000000000000791b */ /* 0x003fe20003800000 */
.L_x_2313:
        /* <DEDUP_REMOVED lines=12> */
.L_x_2314:
[----:B------:R-:W-:Y:S02]  /*2b160*/  IMAD.MOV.U32 R13, RZ, RZ, R9 ;  /* 0x000000ffff0d7224 */ /* 0x000fe400078e0009 */
[----:B------:R-:W-:Y:S02]  /*2b170*/  IMAD.MOV.U32 R12, RZ, RZ, 0x6 ;  /* 0x00000006ff0c7424 */ /* 0x000fe400078e00ff */
[----:B------:R-:W-:-:S07]  /*2b180*/  IMAD.MOV.U32 R2, RZ, RZ, R14 ;  /* 0x000000ffff027224 */ /* 0x000fce00078e000e */
[----:B------:R-:W-:Y:S05]  /*2b190*/  WARPSYNC.COLLECTIVE R15, `(.L_x_2315) ;  /* 0x000000000f087348 */ /* 0x000fea0003c00000 */
[----:B------:R0:W1:Y:S02]  /*2b1a0*/  SHFL.IDX P6, R14, R13, R12, R11 ;  /* 0x0000000c0d0e7389 */ /* 0x00006400000c000b */
[----:B01----:R-:W-:Y:S01]  /*2b1b0*/  ENDCOLLECTIVE ;  /* 0x000000000000791b */ /* 0x003fe20003800000 */
.L_x_2315:
        /* <DEDUP_REMOVED lines=12> */
.L_x_2316:
[----:B------:R-:W-:Y:S02]  /*2b280*/  IMAD.MOV.U32 R13, RZ, RZ, R9 ;  /* 0x000000ffff0d7224 */ /* 0x000fe400078e0009 */
[----:B------:R-:W-:Y:S01]  /*2b290*/  IMAD.MOV.U32 R12, RZ, RZ, 0x7 ;  /* 0x00000007ff0c7424 */ /* 0x000fe200078e00ff */
[----:B------:R-:W-:-:S07]  /*2b2a0*/  MOV R2, R14 ;  /* 0x0000000e00027202 */ /* 0x000fce0000000f00 */
[----:B------:R-:W-:Y:S05]  /*2b2b0*/  WARPSYNC.COLLECTIVE R15, `(.L_x_2317) ;  /* 0x000000000f087348 */ /* 0x000fea0003c00000 */
[----:B------:R0:W1:Y:S02]  /*2b2c0*/  SHFL.IDX P6, R14, R13, R12, R11 ;  /* 0x0000000c0d0e7389 */ /* 0x00006400000c000b */
[----:B01----:R-:W-:Y:S01]  /*2b2d0*/  ENDCOLLECTIVE ;  /* 0x000000000000791b */ /* 0x003fe20003800000 */
.L_x_2317:
        /* <DEDUP_REMOVED lines=12> */
.L_x_2318:
[----:B------:R-:W-:Y:S01]  /*2b3a0*/  IMAD.MOV.U32 R2, RZ, RZ, R14 ;  /* 0x000000ffff027224 */ /* 0x000fe200078e000e */
[----:B------:R-:W-:Y:S06]  /*2b3b0*/  BRA `(.L_x_2319) ;  /* 0xffffff8800347947 */ /* 0x000fec000383ffff */
.L_x_2075:
[----:B-1----:R1:W2:Y:S02]  /*2b3c0*/  SYNCS.PHASECHK.TRANS64.TRYWAIT P0, [R6+URZ+0x28860], R2 ;  /* 0x02886002060075a7 */ /* 0x0022a4000800017f */
[----:B--2---:R-:W-:Y:S05]  /*2b3d0*/  @!P0 NANOSLEEP.SYNCS 0x989680 ;  /* 0x009896800000895d */ /* 0x004fea0003900000 */
[----:B------:R-:W2:Y:S02]  /*2b3e0*/  @!P0 SYNCS.PHASECHK.TRANS64 P0, [R6+URZ+0x28860], R2 ;  /* 0x02886002060085a7 */ /* 0x000ea4000800007f */
[----:B--2---:R-:W-:Y:S05]  /*2b3f0*/  @!P0 BRA `(.L_x_2075) ;  /* 0xfffffffc00f08947 */ /* 0x004fea000383ffff */
[----:B------:R-:W-:Y:S05]  /*2b400*/  BRA `(.L_x_2320) ;  /* 0xffffff8800907947 */ /* 0x000fea000383ffff */
.L_x_2076:
[----:B------:R-:W-:Y:S01]  /*2b410*/  BSSY B1, `(.L_x_2321) ;  /* 0x0000008000017945 */ /* 0x000fe20003800000 */
[----:B------:R-:W-:Y:S01]  /*2b420*/  IMAD.MOV.U32 R13, RZ, RZ, R23 ;  /* 0x000000ffff0d7224 */ /* 0x000fe200078e0017 */
[----:B------:R-:W-:Y:S01]  /*2b430*/  MOV R11, 0x181f ;  /* 0x0000181f000b7802 */ /* 0x000fe20000000f00 */
[----:B------:R-:W-:Y:S02]  /*2b440*/  IMAD.MOV.U32 R12, RZ, RZ, RZ ;  /* 0x000000ffff0c7224 */ /* 0x000fe400078e00ff */
[----:B------:R-:W-:-:S07]  /*2b450*/  IMAD.MOV.U32 R15, RZ, RZ, -0x1 ;  /* 0xffffffffff0f7424 */ /* 0x000fce00078e00ff */
[----:B-1----:R-:W-:Y:S05]  /*2b460*/  WARPSYNC.COLLECTIVE R15, `(.L_x_2322) ;  /* 0x000000000f087348 */ /* 0x002fea0003c00000 */
[----:B------:R0:W2:Y:S02]  /*2b470*/  SHFL.IDX P6, R14, R13, R12, R11 ;  /* 0x0000000c0d0e7389 */ /* 0x0000a400000c000b */
[----:B012---:R-:W-:Y:S01]  /*2b480*/  ENDCOLLECTIVE ;  /* 0x000000000000791b */ /* 0x007fe20003800000 */
.L_x_2322:
[----:B------:R-:W-:Y:S05]  /*2b490*/  BSYNC B1 ;  /* 0x0000000000017941 */ /* 0x000fea0003800000 */
.L_x_2321:
[----:B------:R-:W-:Y:S01]  /*2b4a0*/  IMAD.MOV.U32 R13, RZ, RZ, R17 ;  /* 0x000000ffff0d7224 */ /* 0x000fe200078e0011 */
[----:B------:R-:W-:Y:S01]  /*2b4b0*/  LEA R7, R7, R22, 0x1 ;  /* 0x0000001607077211 */ /* 0x000fe200078e08ff */
[----:B------:R-:W-:Y:S02]  /*2b4c0*/  IMAD.MOV.U32 R12, RZ, RZ, RZ ;  /* 0x000000ffff0c7224 */ /* 0x000fe400078e00ff */
[----:B------:R-:W-:Y:S02]  /*2b4d0*/  IMAD.MOV.U32 R11, RZ, RZ, 0x181f ;  /* 0x0000181fff0b7424 */ /* 0x000fe400078e00ff */
[----:B------:R-:W-:Y:S02]  /*2b4e0*/  IMAD.MOV.U32 R15, RZ, RZ, -0x1 ;  /* 0xffffffffff0f7424 */ /* 0x000fe400078e00ff */
[----:B------:R-:W-:-:S07]  /*2b4f0*/  IMAD.MOV.U32 R3, RZ, RZ, R14 ;  /* 0x000000ffff037224 */ /* 0x000fce00078e000e */
[----:B------:R-:W-:Y:S05]  /*2b500*/  WARPSYNC.COLLECTIVE R15, `(.L_x_2323) ;  /* 0x000000000f087348 */ /* 0x000fea0003c00000 */
[----:B------:R0:W1:Y:S02]  /*2b510*/  SHFL.IDX P6, R14, R13, R12, R11 ;  /* 0x0000000c0d0e7389 */ /* 0x00006400000c000b */
[----:B01----:R-:W-:Y:S01]  /*2b520*/  ENDCOLLECTIVE ;  /* 0x000000000000791b */ /* 0x003fe20003800000 */
.L_x_2323:
[----:B------:R-:W-:Y:S02]  /*2b530*/  IMAD.MOV.U32 R13, RZ, RZ, R23 ;  /* 0x000000ffff0d7224 */ /* 0x000fe400078e0017 */
[----:B------:R-:W-:Y:S02]  /*2b540*/  IMAD.MOV.U32 R12, RZ, RZ, 0x1 ;  /* 0x00000001ff0c7424 */ /* 0x000fe400078e00ff */
[----:B------:R-:W-:-:S07]  /*2b550*/  IMAD.MOV.U32 R2, RZ, RZ, R14 ;  /* 0x000000ffff027224 */ /* 0x000fce00078e000e */
[----:B------:R-:W-:Y:S05]  /*2b560*/  WARPSYNC.COLLECTIVE R15, `(.L_x_2324) ;  /* 0x000000000f087348 */ /* 0x000fea0003c00000 */
[----:B------:R0:W1:Y:S02]  /*2b570*/  SHFL.IDX P6, R14, R13, R12, R11 ;  /* 0x0000000c0d0e7389 */ /* 0x00006400000c000b */
[----:B01----:R-:W-:Y:S01]  /*2b580*/  ENDCOLLECTIVE ;  /* 0x000000000000791b */ /* 0x003fe20003800000 */
.L_x_2324:
        /* <DEDUP_REMOVED lines=14> */
.L_x_2325:
[----:B------:R-:W-:Y:S02]  /*2b670*/  IMAD.MOV.U32 R13, RZ, RZ, R23 ;  /* 0x000000ffff0d7224 */ /* 0x000fe400078e0017 */
[----:B------:R-:W-:Y:S02]  /*2b680*/  IMAD.MOV.U32 R12, RZ, RZ, 0x2 ;  /* 0x00000002ff0c7424 */ /* 0x000fe400078e00ff */
[----:B------:R-:W-:-:S07]  /*2b690*/  IMAD.MOV.U32 R2, RZ, RZ, R14 ;  /* 0x000000ffff027224 */ /* 0x000fce00078e000e */
[----:B------:R-:W-:Y:S05]  /*2b6a0*/  WARPSYNC.COLLECTIVE R15, `(.L_x_2326) ;  /* 0x000000000f087348 */ /* 0x000fea0003c00000 */
[----:B------:R0:W1:Y:S02]  /*2b6b0*/  SHFL.IDX P6, R14, R13, R12, R11 ;  /* 0x0000000c0d0e7389 */ /* 0x00006400000c000b */
[----:B01----:R-:W-:Y:S01]  /*2b6c0*/  ENDCOLLECTIVE ;  /* 0x000000000000791b */ /* 0x003fe20003800000 */
.L_x_2326:
        /* <DEDUP_REMOVED lines=14> */
.L_x_2327:
[----:B------:R-:W-:Y:S02]  /*2b7b0*/  IMAD.MOV.U32 R13, RZ, RZ, R23 ;  /* 0x000000ffff0d7224 */ /* 0x000fe400078e0017 */
[----:B------:R-:W-:Y:S02]  /*2b7c0*/  IMAD.MOV.U32 R12, RZ, RZ, 0x3 ;  /* 0x00000003ff0c7424 */ /* 0x000fe400078e00ff */
[----:B------:R-:W-:-:S07]  /*2b7d0*/  IMAD.MOV.U32 R2, RZ, RZ, R14 ;  /* 0x000000ffff027224 */ /* 0x000fce00078e000e */
[----:B------:R-:W-:Y:S05]  /*2b7e0*/  WARPSYNC.COLLECTIVE R15, `(.L_x_2328) ;  /* 0x000000000f087348 */ /* 0x000fea0003c00000 */
[----:B------:R0:W1:Y:S02]  /*2b7f0*/  SHFL.IDX P6, R14, R13, R12, R11 ;  /* 0x0000000c0d0e7389 */ /* 0x00006400000c000b */
[----:B01----:R-:W-:Y:S01]  /*2b800*/  ENDCOLLECTIVE ;  /* 0x000000000000791b */ /* 0x003fe20003800000 */
.L_x_2328:
        /* <DEDUP_REMOVED lines=14> */
.L_x_2329:
[----:B------:R-:W-:Y:S02]  /*2b8f0*/  IMAD.MOV.U32 R13, RZ, RZ, R23 ;  /* 0x000000ffff0d7224 */ /* 0x000fe400078e0017 */
[----:B------:R-:W-:Y:S02]  /*2b900*/  IMAD.MOV.U32 R12, RZ, RZ, 0x4 ;  /* 0x00000004ff0c7424 */ /* 0x000fe400078e00ff */
[----:B------:R-:W-:-:S07]  /*2b910*/  IMAD.MOV.U32 R2, RZ, RZ, R14 ;  /* 0x000000ffff027224 */ /* 0x000fce00078e000e */
[----:B------:R-:W-:Y:S05]  /*2b920*/  WARPSYNC.COLLECTIVE R15, `(.L_x_2330) ;  /* 0x000000000f087348 */ /* 0x000fea0003c00000 */
[----:B------:R0:W1:Y:S02]  /*2b930*/  SHFL.IDX P6, R14, R13, R12, R11 ;  /* 0x0000000c0d0e7389 */ /* 0x00006400000c000b */
[----:B01----:R-:W-:Y:S01]  /*2b940*/  ENDCOLLECTIVE ;  /* 0x000000000000791b */ /* 0x003fe20003800000 */
.L_x_2330:
        /* <DEDUP_REMOVED lines=14> */
.L_x_2331:
[----:B------:R-:W-:Y:S02]  /*2ba30*/  IMAD.MOV.U32 R13, RZ, RZ, R23 ;  /* 0x000000ffff0d7224 */ /* 0x000fe400078e0017 */
[----:B------:R-:W-:Y:S02]  /*2ba40*/  IMAD.MOV.U32 R12, RZ, RZ, 0x5 ;  /* 0x00000005ff0c7424 */ /* 0x000fe400078e00ff */
[----:B------:R-:W-:-:S07]  /*2ba50*/  IMAD.MOV.U32 R2, RZ, RZ, R14 ;  /* 0x000000ffff027224 */ /* 0x000fce00078e000e */
[----:B------:R-:W-:Y:S05]  /*2ba60*/  WARPSYNC.COLLECTIVE R15, `(.L_x_2332) ;  /* 0x000000000f087348 */ /* 0x000fea0003c00000 */
[----:B------:R0:W1:Y:S02]  /*2ba70*/  SHFL.IDX P6, R14, R13, R12, R11 ;  /* 0x0000000c0d0e7389 */ /* 0x00006400000c000b */
[----:B01----:R-:W-:Y:S01]  /*2ba80*/  ENDCOLLECTIVE ;  /* 0x000000000000791b */ /* 0x003fe20003800000 */
.L_x_2332:
        /* <DEDUP_REMOVED lines=14> */
.L_x_2333:
[----:B------:R-:W-:Y:S02]  /*2bb70*/  IMAD.MOV.U32 R13, RZ, RZ, R23 ;  /* 0x000000ffff0d7224 */ /* 0x000fe400078e0017 */
[----:B------:R-:W-:Y:S02]  /*2bb80*/  IMAD.MOV.U32 R12, RZ, RZ, 0x6 ;  /* 0x00000006ff0c7424 */ /* 0x000fe400078e00ff */
[----:B------:R-:W-:-:S07]  /*2bb90*/  IMAD.MOV.U32 R2, RZ, RZ, R14 ;  /* 0x000000ffff027224 */ /* 0x000fce00078e000e */
[----:B------:R-:W-:Y:S05]  /*2bba0*/  WARPSYNC.COLLECTIVE R15, `(.L_x_2334) ;  /* 0x000000000f087348 */ /* 0x000fea0003c00000 */
[----:B------:R0:W1:Y:S02]  /*2bbb0*/  SHFL.IDX P6, R14, R13, R12, R11 ;  /* 0x0000000c0d0e7389 */ /* 0x00006400000c000b */
[----:B01----:R-:W-:Y:S01]  /*2bbc0*/  ENDCOLLECTIVE ;  /* 0x000000000000791b */ /* 0x003fe20003800000 */
.L_x_2334:
        /* <DEDUP_REMOVED lines=14> */
.L_x_2335:
[----:B------:R-:W-:Y:S02]  /*2bcb0*/  IMAD.MOV.U32 R13, RZ, RZ, R23 ;  /* 0x000000ffff0d7224 */ /* 0x000fe400078e0017 */
[----:B------:R-:W-:Y:S02]  /*2bcc0*/  IMAD.MOV.U32 R12, RZ, RZ, 0x7 ;  /* 0x00000007ff0c7424 */ /* 0x000fe400078e00ff */
[----:B------:R-:W-:-:S07]  /*2bcd0*/  IMAD.MOV.U32 R2, RZ, RZ, R14 ;  /* 0x000000ffff027224 */ /* 0x000fce00078e000e */
[----:B------:R-:W-:Y:S05]  /*2bce0*/  WARPSYNC.COLLECTIVE R15, `(.L_x_2336) ;  /* 0x000000000f087348 */ /* 0x000fea0003c00000 */
[----:B------:R0:W1:Y:S02]  /*2bcf0*/  SHFL.IDX P6, R14, R13, R12, R11 ;  /* 0x0000000c0d0e7389 */ /* 0x00006400000c000b */
[----:B01----:R-:W-:Y:S01]  /*2bd00*/  ENDCOLLECTIVE ;  /* 0x000000000000791b */ /* 0x003fe20003800000 */
.L_x_2336:
        /* <DEDUP_REMOVED lines=13> */
.L_x_2337:
[----:B------:R-:W-:Y:S01]  /*2bde0*/  @!PT LDS RZ, [RZ] ;  /* 0x00000000fffff984 */ /* 0x000fe20000000800 */
[----:B------:R-:W-:Y:S01]  /*2bdf0*/  @!PT LDS RZ, [RZ] ;  /* 0x00000000fffff984 */ /* 0x000fe20000000800 */
[----:B------:R-:W-:Y:S01]  /*2be00*/  @!PT LDS RZ, [RZ] ;  /* 0x00000000fffff984 */ /* 0x000fe20000000800 */
[----:B------:R1:W-:Y:S01]  /*2be10*/  LDGSTS.E.BYPASS.LTC128B.128 [R7+0x7400], desc[UR52][R2.64+0x80], !P0 ;  /* 0x0740008002077fae */ /* 0x0003e2000c101d74 */
[----:B------:R-:W-:Y:S05]  /*2be20*/  BRA `(.L_x_2338) ;  /* 0xffffff8400187947 */ /* 0x000fea000383ffff */
.L_x_2084:
[----:B0-----:R0:W1:Y:S02]  /*2be30*/  SYNCS.PHASECHK.TRANS64.TRYWAIT P0, [R0+URZ+0x28860], R3 ;  /* 0x02886003000075a7 */ /* 0x001064000800017f */
[----:B-1----:R-:W-:Y:S05]  /*2be40*/  @!P0 NANOSLEEP.SYNCS 0x989680 ;  /* 0x009896800000895d */ /* 0x002fea0003900000 */
[----:B------:R-:W1:Y:S02]  /*2be50*/  @!P0 SYNCS.PHASECHK.TRANS64 P0, [R0+URZ+0x28860], R3 ;  /* 0x02886003000085a7 */ /* 0x000e64000800007f */
[----:B-1----:R-:W-:Y:S05]  /*2be60*/  @!P0 BRA `(.L_x_2084) ;  /* 0xfffffffc00f08947 */ /* 0x002fea000383ffff */
[----:B------:R-:W-:Y:S05]  /*2be70*/  BRA `(.L_x_2339) ;  /* 0xffffff88002c7947 */ /* 0x000fea000383ffff */
.L_x_2085:
        /* <DEDUP_REMOVED lines=8> */
.L_x_2341:
[----:B------:R-:W-:Y:S05]  /*2bf00*/  BSYNC B0 ;  /* 0x0000000000007941 */ /* 0x000fea0003800000 */
.L_x_2340:
[----:B------:R-:W-:Y:S01]  /*2bf10*/  IMAD.MOV.U32 R13, RZ, RZ, R17 ;  /* 0x000000ffff0d7224 */ /* 0x000fe200078e0011 */
[----:B------:R-:W-:Y:S01]  /*2bf20*/  MOV R3, R14 ;  /* 0x0000000e00037202 */ /* 0x000fe20000000f00 */
[----:B------:R-:W-:Y:S02]  /*2bf30*/  IMAD.MOV.U32 R12, RZ, RZ, RZ ;  /* 0x000000ffff0c7224 */ /* 0x000fe400078e00ff */
[----:B------:R-:W-:Y:S02]  /*2bf40*/  IMAD.MOV.U32 R11, RZ, RZ, 0x181f ;  /* 0x0000181fff0b7424 */ /* 0x000fe400078e00ff */
[----:B------:R-:W-:Y:S02]  /*2bf50*/  IMAD.MOV.U32 R15, RZ, RZ, -0x1 ;  /* 0xffffffffff0f7424 */ /* 0x000fe400078e00ff */
[----:B------:R-:W-:Y:S02]  /*2bf60*/  IMAD.SHL.U32 R5, R31, 0x2, RZ ;  /* 0x000000021f057824 */ /* 0x000fe400078e00ff */
[----:B------:R-:W-:-:S07]  /*2bf70*/  IMAD R4, R9, 0x2, R22 ;  /* 0x0000000209047824 */ /* 0x000fce00078e0216 */
[----:B------:R-:W-:Y:S05]  /*2bf80*/  WARPSYNC.COLLECTIVE R15, `(.L_x_2342) ;  /* 0x000000000f087348 */ /* 0x000fea0003c00000 */
[----:B------:R0:W1:Y:S02]  /*2bf90*/  SHFL.IDX P6, R14, R13, R12, R11 ;  /* 0x0000000c0d0e7389 */ /* 0x00006400000c000b */
[----:B01----:R-:W-:Y:S01]  /*2bfa0*/  ENDCOLLECTIVE ;  /* 0x000000000000791b */ /* 0x003fe20003800000 */
.L_x_2342:
        /* <DEDUP_REMOVED lines=11> */
.L_x_2343:
        /* <DEDUP_REMOVED lines=13> */
.L_x_2344:
[----:B------:R-:W-:Y:S02]  /*2c130*/  IMAD.MOV.U32 R13, RZ, RZ, R23 ;  /* 0x000000ffff0d7224 */ /* 0x000fe400078e0017 */
[----:B------:R-:W-:Y:S02]  /*2c140*/  IMAD.MOV.U32 R12, RZ, RZ, 0x2 ;  /* 0x00000002ff0c7424 */ /* 0x000fe400078e00ff */
[----:B------:R-:W-:-:S07]  /*2c150*/  IMAD.MOV.U32 R10, RZ, RZ, R14 ;  /* 0x000000ffff0a7224 */ /* 0x000fce00078e000e */
[----:B------:R-:W-:Y:S05]  /*2c160*/  WARPSYNC.COLLECTIVE R15, `(.L_x_2345) ;  /* 0x000000000f087348 */ /* 0x000fea0003c00000 */
[----:B------:R0:W1:Y:S02]  /*2c170*/  SHFL.IDX P6, R14, R13, R12, R11 ;  /* 0x0000000c0d0e7389 */ /* 0x00006400000c000b */
[----:B01----:R-:W-:Y:S01]  /*2c180*/  ENDCOLLECTIVE ;  /* 0x000000000000791b */ /* 0x003fe20003800000 */
.L_x_2345:
        /* <DEDUP_REMOVED lines=14> */
.L_x_2346:
[----:B------:R-:W-:Y:S02]  /*2c270*/  IMAD.MOV.U32 R13, RZ, RZ, R23 ;  /* 0x000000ffff0d7224 */ /* 0x000fe400078e0017 */
[----:B------:R-:W-:Y:S01]  /*2c280*/  IMAD.MOV.U32 R12, RZ, RZ, 0x3 ;  /* 0x00000003ff0c7424 */ /* 0x000fe200078e00ff */
[----:B------:R-:W-:-:S13]  /*2c290*/  IADD3 R2, P2, R14, R5, RZ ;  /* 0x000000050e027210 */ /* 0x000fda0007f5e0ff */
[----:B------:R-:W-:Y:S05]  /*2c2a0*/  WARPSYNC.COLLECTIVE R15, `(.L_x_2347) ;  /* 0x000000000f087348 */ /* 0x000fea0003c00000 */
[----:B------:R0:W1:Y:S02]  /*2c2b0*/  SHFL.IDX P6, R14, R13, R12, R11 ;  /* 0x0000000c0d0e7389 */ /* 0x00006400000c000b */
[----:B01----:R-:W-:Y:S01]  /*2c2c0*/  ENDCOLLECTIVE ;  /* 0x000000000000791b */ /* 0x003fe20003800000 */
.L_x_2347:
        /* <DEDUP_REMOVED lines=13> */
.L_x_2348:
[----:B------:R-:W-:Y:S02]  /*2c3a0*/  IMAD.MOV.U32 R13, RZ, RZ, R23 ;  /* 0x000000ffff0d7224 */ /* 0x000fe400078e0017 */
[----:B------:R-:W-:Y:S01]  /*2c3b0*/  IMAD.MOV.U32 R12, RZ, RZ, 0x4 ;  /* 0x00000004ff0c7424 */ /* 0x000fe200078e00ff */
[----:B------:R-:W-:-:S13]  /*2c3c0*/  IADD3 R2, P2, R14, R5, RZ ;  /* 0x000000050e027210 */ /* 0x000fda0007f5e0ff */
[----:B------:R-:W-:Y:S05]  /*2c3d0*/  WARPSYNC.COLLECTIVE R15, `(.L_x_2349) ;  /* 0x000000000f087348 */ /* 0x000fea0003c00000 */
[----:B------:R0:W1:Y:S02]  /*2c3e0*/  SHFL.IDX P6, R14, R13, R12, R11 ;  /* 0x0000000c0d0e7389 */ /* 0x00006400000c000b */
[----:B01----:R-:W-:Y:S01]  /*2c3f0*/  ENDCOLLECTIVE ;  /* 0x000000000000791b */ /* 0x003fe20003800000 */
.L_x_2349:
        /* <DEDUP_REMOVED lines=13> */
.L_x_2350:
[----:B------:R-:W-:Y:S02]  /*2c4d0*/  IMAD.MOV.U32 R13, RZ, RZ, R23 ;  /* 0x000000ffff0d7224 */ /* 0x000fe400078e0017 */
[----:B------:R-:W-:Y:S02]  /*2c4e0*/  IMAD.MOV.U32 R12, RZ, RZ, 0x5 ;  /* 0x00000005ff0c7424 */ /* 0x000fe400078e00ff */
[----:B------:R-:W-:-:S07]  /*2c4f0*/  IMAD.MOV.U32 R10, RZ, RZ, R14 ;  /* 0x000000ffff0a7224 */ /* 0x000fce00078e000e */
[----:B------:R-:W-:Y:S05]  /*2c500*/  WARPSYNC.COLLECTIVE R15, `(.L_x_2351) ;  /* 0x000000000f087348 */ /* 0x000fea0003c00000 */
[----:B------:R0:W1:Y:S02]  /*2c510*/  SHFL.IDX P6, R14, R13, R12, R11 ;  /* 0x0000000c0d0e7389 */ /* 0x00006400000c000b */
[----:B01----:R-:W-:Y:S01]  /*2c520*/  ENDCOLLECTIVE ;  /* 0x000000000000791b */ /* 0x003fe20003800000 */
.L_x_2351:
        /* <DEDUP_REMOVED lines=14> */
.L_x_2352:
[----:B------:R-:W-:Y:S01]  /*2c610*/  IMAD.MOV.U32 R13, RZ, RZ, R23 ;  /* 0x000000ffff0d7224 */ /* 0x000fe200078e0017 */
[----:B------:R-:W-:Y:S02]  /*2c620*/  MOV R12, 0x6 ;  /* 0x00000006000c7802 */ /* 0x000fe40000000f00 */
[----:B------:R-:W-:-:S13]  /*2c630*/  IADD3 R2, P2, R14, R5, RZ ;  /* 0x000000050e027210 */ /* 0x000fda0007f5e0ff */
[----:B------:R-:W-:Y:S05]  /*2c640*/  WARPSYNC.COLLECTIVE R15, `(.L_x_2353) ;  /* 0x000000000f087348 */ /* 0x000fea0003c00000 */
[----:B------:R0:W1:Y:S02]  /*2c650*/  SHFL.IDX P6, R14, R13, R12, R11 ;  /* 0x0000000c0d0e7389 */ /* 0x00006400000c000b */
[----:B01----:R-:W-:Y:S01]  /*2c660*/  ENDCOLLECTIVE ;  /* 0x000000000000791b */ /* 0x003fe20003800000 */
.L_x_2353:
        /* <DEDUP_REMOVED lines=13> */
.L_x_2354:
[----:B------:R-:W-:Y:S02]  /*2c740*/  IMAD.MOV.U32 R13, RZ, RZ, R23 ;  /* 0x000000ffff0d7224 */ /* 0x000fe400078e0017 */
[----:B------:R-:W-:Y:S02]  /*2c750*/  IMAD.MOV.U32 R12, RZ, RZ, 0x7 ;  /* 0x00000007ff0c7424 */ /* 0x000fe400078e00ff */
[----:B------:R-:W-:-:S07]  /*2c760*/  IMAD.MOV.U32 R10, RZ, RZ, R14 ;  /* 0x000000ffff0a7224 */ /* 0x000fce00078e000e */
[----:B------:R-:W-:Y:S05]  /*2c770*/  WARPSYNC.COLLECTIVE R15, `(.L_x_2355) ;  /* 0x000000000f087348 */ /* 0x000fea0003c00000 */
[----:B------:R0:W1:Y:S02]  /*2c780*/  SHFL.IDX P6, R14, R13, R12, R11 ;  /* 0x0000000c0d0e7389 */ /* 0x00006400000c000b */
[----:B01----:R-:W-:Y:S01]  /*2c790*/  ENDCOLLECTIVE ;  /* 0x000000000000791b */ /* 0x003fe20003800000 */
.L_x_2355:
        /* <DEDUP_REMOVED lines=12> */
.L_x_2356:
[----:B------:R-:W-:Y:S05]  /*2c860*/  BRA `(.L_x_2357) ;  /* 0xffffff8000cc7947 */ /* 0x000fea000383ffff */
.L_x_2090:
        /* <DEDUP_REMOVED lines=8> */
.L_x_2359:
[----:B------:R-:W-:Y:S05]  /*2c8f0*/  BSYNC B0 ;  /* 0x0000000000007941 */ /* 0x000fea0003800000 */
.L_x_2358:
        /* <DEDUP_REMOVED lines=9> */
.L_x_2360:
[----:B------:R-:W-:Y:S02]  /*2c990*/  ULDC UR4, c[0x0][0xc3c] ;  /* 0x00030f0000047ab9 */ /* 0x000fe40000000800 */
[----:B------:R-:W-:-:S13]  /*2c9a0*/  ISETP.GE.OR P1, PT, R9, UR4, !P0 ;  /* 0x0000000409007c0c */ /* 0x000fda000c726670 */
[----:B------:R-:W0:Y:S08]  /*2c9b0*/  @!P1 LDC.64 R2, c[0x0][0xc80] ;  /* 0x00032000ff029b82 */ /* 0x000e300000000a00 */
[----:B------:R-:W1:Y:S01]  /*2c9c0*/  @!P1 LDC.64 R4, c[0x0][0xc78] ;  /* 0x00031e00ff049b82 */ /* 0x000e620000000a00 */
[----:B------:R-:W-:Y:S01]  /*2c9d0*/  IMAD.MOV.U32 R17, RZ, RZ, RZ ;  /* 0x000000ffff117224 */ /* 0x000fe200078e00ff */
        /* <DEDUP_REMOVED lines=10> */
[----:B------:R-:W-:Y:S01]  /*2ca80*/  ISETP.GE.U32.AND P5, PT, R8, 0x10, PT ;  /* 0x000000100800780c */ /* 0x000fe20003fa6070 */
[----:B--2---:R-:W-:Y:S02]  /*2ca90*/  @!P1 IMAD.MOV.U32 R17, RZ, RZ, R6 ;  /* 0x000000ffff119224 */ /* 0x004fe400078e0006 */
[----:B------:R-:W-:-:S02]  /*2caa0*/  IMAD.MOV.U32 R6, RZ, RZ, RZ ;  /* 0x000000ffff067224 */ /* 0x000fc400078e00ff */
[----:B---3--:R-:W-:Y:S01]  /*2cab0*/  @!P1 IMAD.MOV.U32 R4, RZ, RZ, R5 ;  /* 0x000000ffff049224 */ /* 0x008fe200078e0005 */
[----:B------:R-:W-:-:S03]  /*2cac0*/  ISETP.NE.AND P1, PT, R8, RZ, PT ;  /* 0x000000ff0800720c */ /* 0x000fc60003f25270 */
[----:B------:R-:W-:-:S10]  /*2cad0*/  IMAD R13, R4, R17, RZ ;  /* 0x00000011040d7224 */ /* 0x000fd400078e02ff */
[----:B------:R-:W-:Y:S05]  /*2cae0*/  WARPSYNC.COLLECTIVE R15, `(.L_x_2361) ;  /* 0x000000000f087348 */ /* 0x000fea0003c00000 */
[----:B------:R0:W1:Y:S02]  /*2caf0*/  SHFL.UP P6, R14, R13, R12, R11 ;  /* 0x0400000c0d0e7389 */ /* 0x00006400000c000b */
[----:B01----:R-:W-:Y:S01]  /*2cb00*/  ENDCOLLECTIVE ;  /* 0x000000000000791b */ /* 0x003fe20003800000 */
.L_x_2361:
[----:B------:R-:W-:Y:S02]  /*2cb10*/  MOV R12, 0x2 ;  /* 0x00000002000c7802 */ /* 0x000fe40000000f00 */
[----:B------:R-:W-:-:S05]  /*2cb20*/  SEL R14, R14, RZ, P1 ;  /* 0x000000ff0e0e7207 */ /* 0x000fca0000800000 */
[----:B------:R-:W-:-:S04]  /*2cb30*/  IMAD.IADD R5, R13, 0x1, R14 ;  /* 0x000000010d057824 */ /* 0x000fc800078e020e */
[----:B------:R-:W-:-:S07]  /*2cb40*/  IMAD.MOV.U32 R13, RZ, RZ, R5 ;  /* 0x000000ffff0d7224 */ /* 0x000fce00078e0005 */
[----:B------:R-:W-:Y:S05]  /*2cb50*/  WARPSYNC.COLLECTIVE R15, `(.L_x_2362) ;  /* 0x000000000f087348 */ /* 0x000fea0003c00000 */
[----:B------:R0:W1:Y:S02]  /*2cb60*/  SHFL.UP P6, R14, R13, R12, R11 ;  /* 0x0400000c0d0e7389 */ /* 0x00006400000c000b */
[----:B01----:R-:W-:Y:S01]  /*2cb70*/  ENDCOLLECTIVE ;  /* 0x000000000000791b */ /* 0x003fe20003800000 */
.L_x_2362:
[----:B------:R-:W-:Y:S01]  /*2cb80*/  IMAD.MOV.U32 R12, RZ, RZ, 0x4 ;  /* 0x00000004ff0c7424 */ /* 0x000fe200078e00ff */
[----:B------:R-:W-:-:S05]  /*2cb90*/  SEL R2, R14, RZ, P2 ;  /* 0x000000ff0e027207 */ /* 0x000fca0001000000 */
[----:B------:R-:W-:-:S04]  /*2cba0*/  IMAD.IADD R2, R5, 0x1, R2 ;  /* 0x0000000105027824 */ /* 0x000fc800078e0202 */
[----:B------:R-:W-:-:S07]  /*2cbb0*/  IMAD.MOV.U32 R13, RZ, RZ, R2 ;  /* 0x000000ffff0d7224 */ /* 0x000fce00078e0002 */
[----:B------:R-:W-:Y:S05]  /*2cbc0*/  WARPSYNC.COLLECTIVE R15, `(.L_x_2363) ;  /* 0x000000000f087348 */ /* 0x000fea0003c00000 */
[----:B------:R0:W1:Y:S02]  /*2cbd0*/  SHFL.UP P6, R14, R13, R12, R11 ;  /* 0x0400000c0d0e7389 */ /* 0x00006400000c000b */
[----:B01----:R-:W-:Y:S01]  /*2cbe0*/  ENDCOLLECTIVE ;  /* 0x000000000000791b */ /* 0x003fe20003800000 */
.L_x_2363:
[----:B------:R-:W-:Y:S01]  /*2cbf0*/  IMAD.MOV.U32 R12, RZ, RZ, 0x8 ;  /* 0x00000008ff0c7424 */ /* 0x000fe200078e00ff */
[----:B------:R-:W-:-:S05]  /*2cc00*/  SEL R3, R14, RZ, P3 ;  /* 0x000000ff0e037207 */ /* 0x000fca0001800000 */
[----:B------:R-:W-:-:S04]  /*2cc10*/  IMAD.IADD R3, R2, 0x1, R3 ;  /* 0x0000000102037824 */ /* 0x000fc800078e0203 */
[----:B------:R-:W-:-:S07]  /*2cc20*/  IMAD.MOV.U32 R13, RZ, RZ, R3 ;  /* 0x000000ffff0d7224 */ /* 0x000fce00078e0003 */
[----:B------:R-:W-:Y:S05]  /*2cc30*/  WARPSYNC.COLLECTIVE R15, `(.L_x_2364) ;  /* 0x000000000f087348 */ /* 0x000fea0003c00000 */
[----:B------:R0:W1:Y:S02]  /*2cc40*/  SHFL.UP P6, R14, R13, R12, R11 ;  /* 0x0400000c0d0e7389 */ /* 0x00006400000c000b */
[----:B01----:R-:W-:Y:S01]  /*2cc50*/  ENDCOLLECTIVE ;  /* 0x000000000000791b */ /* 0x003fe20003800000 */
.L_x_2364:
[----:B------:R-:W-:Y:S02]  /*2cc60*/  MOV R12, 0x10 ;  /* 0x00000010000c7802 */ /* 0x000fe40000000f00 */
[----:B------:R-:W-:-:S05]  /*2cc70*/  SEL R14, R14, RZ, P4 ;  /* 0x000000ff0e0e7207 */ /* 0x000fca0002000000 */
[----:B------:R-:W-:-:S04]  /*2cc80*/  IMAD.IADD R5, R3, 0x1, R14 ;  /* 0x0000000103057824 */ /* 0x000fc800078e020e */
[----:B------:R-:W-:-:S07]  /*2cc90*/  IMAD.MOV.U32 R13, RZ, RZ, R5 ;  /* 0x000000ffff0d7224 */ /* 0x000fce00078e0005 */
[----:B------:R-:W-:Y:S05]  /*2cca0*/  WARPSYNC.COLLECTIVE R15, `(.L_x_2365) ;  /* 0x000000000f087348 */ /* 0x000fea0003c00000 */
[----:B------:R0:W1:Y:S02]  /*2ccb0*/  SHFL.UP P6, R14, R13, R12, R11 ;  /* 0x0400000c0d0e7389 */ /* 0x00006400000c000b */
[----:B01----:R-:W-:Y:S01]  /*2ccc0*/  ENDCOLLECTIVE ;  /* 0x000000000000791b */ /* 0x003fe20003800000 */
.L_x_2365:
        /* <DEDUP_REMOVED lines=8> */
.L_x_2366:
[----:B------:R-:W-:Y:S05]  /*2cd50*/  BRA `(.L_x_2367) ;  /* 0xffffff8000dc7947 */ /* 0x000fea000383ffff */
.L_x_2093:
[----:B------:R-:W-:Y:S01]  /*2cd60*/  BSSY B0, `(.L_x_2368) ;  /* 0x0000007000007945 */ /* 0x000fe20003800000 */
[----:B------:R-:W-:Y:S02]  /*2cd70*/  IMAD.MOV.U32 R12, RZ, RZ, 0x1 ;  /* 0x00000001ff0c7424 */ /* 0x000fe400078e00ff */
[----:B------:R-:W-:Y:S02]  /*2cd80*/  IMAD.MOV.U32 R11, RZ, RZ, RZ ;  /* 0x000000ffff0b7224 */ /* 0x000fe400078e00ff */
[----:B------:R-:W-:-:S07]  /*2cd90*/  IMAD.MOV.U32 R15, RZ, RZ, -0x1 ;  /* 0xffffffffff0f7424 */ /* 0x000fce00078e00ff */
[----:B------:R-:W-:Y:S05]  /*2cda0*/  WARPSYNC.COLLECTIVE R15, `(.L_x_2369) ;  /* 0x000000000f087348 */ /* 0x000fea0003c00000 */
[----:B------:R0:W1:Y:S02]  /*2cdb0*/  SHFL.UP P6, R14, R13, R12, R11 ;  /* 0x0400000c0d0e7389 */ /* 0x00006400000c000b */
[----:B01----:R-:W-:Y:S01]  /*2cdc0*/  ENDCOLLECTIVE ;  /* 0x000000000000791b */ /* 0x003fe20003800000 */
.L_x_2369:
[----:B------:R-:W-:Y:S05]  /*2cdd0*/  BSYNC B0 ;  /* 0x0000000000007941 */ /* 0x000fea0003800000 */
.L_x_2368:
[----:B------:R-:W-:Y:S01]  /*2cde0*/  SEL R14, R14, RZ, P1 ;  /* 0x000000ff0e0e7207 */ /* 0x000fe20000800000 */
[----:B------:R-:W-:Y:S02]  /*2cdf0*/  IMAD.MOV.U32 R12, RZ, RZ, 0x2 ;  /* 0x00000002ff0c7424 */ /* 0x000fe400078e00ff */
[----:B------:R-:W-:Y:S01]  /*2ce00*/  IMAD.MOV.U32 R11, RZ, RZ, RZ ;  /* 0x000000ffff0b7224 */ /* 0x000fe200078e00ff */
[----:B------:R-:W-:Y:S01]  /*2ce10*/  IADD3 R13, R13, R14, RZ ;  /* 0x0000000e0d0d7210 */ /* 0x000fe20007ffe0ff */
[----:B------:R-:W-:-:S07]  /*2ce20*/  IMAD.MOV.U32 R15, RZ, RZ, -0x1 ;  /* 0xffffffffff0f7424 */ /* 0x000fce00078e00ff */
[----:B------:R-:W-:Y:S05]  /*2ce30*/  WARPSYNC.COLLECTIVE R15, `(.L_x_2370) ;  /* 0x000000000f087348 */ /* 0x000fea0003c00000 */
[----:B------:R0:W1:Y:S02]  /*2ce40*/  SHFL.UP P6, R14, R13, R12, R11 ;  /* 0x0400000c0d0e7389 */ /* 0x00006400000c000b */
[----:B01----:R-:W-:Y:S01]  /*2ce50*/  ENDCOLLECTIVE ;  /* 0x000000000000791b */ /* 0x003fe20003800000 */
.L_x_2370:
[----:B------:R-:W-:Y:S01]  /*2ce60*/  IMAD.MOV.U32 R12, RZ, RZ, 0x4 ;  /* 0x00000004ff0c7424 */ /* 0x000fe200078e00ff */
[----:B------:R-:W-:-:S05]  /*2ce70*/  SEL R2, R14, RZ, P2 ;  /* 0x000000ff0e027207 */ /* 0x000fca0001000000 */
[----:B------:R-:W-:-:S04]  /*2ce80*/  IMAD.IADD R2, R13, 0x1, R2 ;  /* 0x000000010d027824 */ /* 0x000fc800078e0202 */
[----:B------:R-:W-:-:S07]  /*2ce90*/  IMAD.MOV.U32 R13, RZ, RZ, R2 ;  /* 0x000000ffff0d7224 */ /* 0x000fce00078e0002 */
[----:B------:R-:W-:Y:S05]  /*2cea0*/  WARPSYNC.COLLECTIVE R15, `(.L_x_2371) ;  /* 0x000000000f087348 */ /* 0x000fea0003c00000 */
[----:B------:R0:W1:Y:S02]  /*2ceb0*/  SHFL.UP P6, R14, R13, R12, R11 ;  /* 0x0400000c0d0e7389 */ /* 0x00006400000c000b */
[----:B01----:R-:W-:Y:S01]  /*2cec0*/  ENDCOLLECTIVE ;  /* 0x000000000000791b */ /* 0x003fe20003800000 */
.L_x_2371:
[----:B------:R-:W-:Y:S02]  /*2ced0*/  MOV R12, 0x8 ;  /* 0x00000008000c7802 */ /* 0x000fe40000000f00 */
[----:B------:R-:W-:-:S05]  /*2cee0*/  SEL R3, R14, RZ, P3 ;  /* 0x000000ff0e037207 */ /* 0x000fca0001800000 */
[----:B------:R-:W-:-:S04]  /*2cef0*/  IMAD.IADD R3, R2, 0x1, R3 ;  /* 0x0000000102037824 */ /* 0x000fc800078e0203 */
[----:B------:R-:W-:-:S07]  /*2cf00*/  IMAD.MOV.U32 R13, RZ, RZ, R3 ;  /* 0x000000ffff0d7224 */ /* 0x000fce00078e0003 */
[----:B------:R-:W-:Y:S05]  /*2cf10*/  WARPSYNC.COLLECTIVE R15, `(.L_x_2372) ;  /* 0x000000000f087348 */ /* 0x000fea0003c00000 */
[----:B------:R0:W1:Y:S02]  /*2cf20*/  SHFL.UP P6, R14, R13, R12, R11 ;  /* 0x0400000c0d0e7389 */ /* 0x00006400000c000b */
[----:B01----:R-:W-:Y:S01]  /*2cf30*/  ENDCOLLECTIVE ;  /* 0x000000000000791b */ /* 0x003fe20003800000 */
.L_x_2372:
[----:B------:R-:W-:Y:S01]  /*2cf40*/  IMAD.MOV.U32 R12, RZ, RZ, 0x10 ;  /* 0x00000010ff0c7424 */ /* 0x000fe200078e00ff */
[----:B------:R-:W-:-:S05]  /*2cf50*/  SEL R14, R14, RZ, P4 ;  /* 0x000000ff0e0e7207 */ /* 0x000fca0002000000 */
[----:B------:R-:W-:-:S04]  /*2cf60*/  IMAD.IADD R5, R3, 0x1, R14 ;  /* 0x0000000103057824 */ /* 0x000fc800078e020e */
[----:B------:R-:W-:-:S07]  /*2cf70*/  IMAD.MOV.U32 R13, RZ, RZ, R5 ;  /* 0x000000ffff0d7224 */ /* 0x000fce00078e0005 */
[----:B------:R-:W-:Y:S05]  /*2cf80*/  WARPSYNC.COLLECTIVE R15, `(.L_x_2373) ;  /* 0x000000000f087348 */ /* 0x000fea0003c00000 */
[----:B------:R0:W1:Y:S02]  /*2cf90*/  SHFL.UP P6, R14, R13, R12, R11 ;  /* 0x0400000c0d0e7389 */ /* 0x00006400000c000b */
[----:B01----:R-:W-:Y:S01]  /*2cfa0*/  ENDCOLLECTIVE ;  /* 0x000000000000791b */ /* 0x003fe20003800000 */
.L_x_2373:
        /* <DEDUP_REMOVED lines=8> */
.L_x_2374:
[----:B------:R-:W-:Y:S05]  /*2d030*/  BRA `(.L_x_2375) ;  /* 0xffffff8000c87947 */ /* 0x000fea000383ffff */
.L_x_2095:
[----:B------:R-:W-:Y:S01]  /*2d040*/  BSSY B0, `(.L_x_2376) ;  /* 0x0000006000007945 */ /* 0x000fe20003800000 */
[----:B------:R-:W-:Y:S01]  /*2d050*/  PLOP3.LUT P6, PT, P6, PT, PT, 0x8, 0x0 ;  /* 0x000000000000781c */ /* 0x000fe200037ce170 */
[----:B------:R-:W-:-:S12]  /*2d060*/  IMAD.MOV.U32 R15, RZ, RZ, -0x1 ;  /* 0xffffffffff0f7424 */ /* 0x000fd800078e00ff */
[----:B0-----:R-:W-:Y:S05]  /*2d070*/  WARPSYNC.COLLECTIVE R15, `(.L_x_2377) ;  /* 0x000000000f087348 */ /* 0x001fea0003c00000 */
[----:B------:R-:W-:Y:S01]  /*2d080*/  VOTE.ANY R14, PT, P6 ;  /* 0x00000000000e7806 */ /* 0x000fe200030e0100 */
[----:B0-----:R-:W-:Y:S06]  /*2d090*/  ENDCOLLECTIVE ;  /* 0x000000000000791b */ /* 0x001fec0003800000 */
.L_x_2377:
[----:B------:R-:W-:Y:S05]  /*2d0a0*/  BSYNC B0 ;  /* 0x0000000000007941 */ /* 0x000fea0003800000 */
.L_x_2376:
[----:B------:R-:W-:Y:S01]  /*2d0b0*/  MOV R3, R14 ;  /* 0x0000000e00037202 */ /* 0x000fe20000000f00 */
[----:B------:R-:W-:Y:S02]  /*2d0c0*/  IMAD.MOV.U32 R13, RZ, RZ, R17 ;  /* 0x000000ffff0d7224 */ /* 0x000fe400078e0011 */
[----:B------:R-:W-:Y:S01]  /*2d0d0*/  IMAD.MOV.U32 R11, RZ, RZ, 0x1f ;  /* 0x0000001fff0b7424 */ /* 0x000fe200078e00ff */
[----:B------:R0:W1:Y:S01]  /*2d0e0*/  POPC R12, R3 ;  /* 0x00000003000c7309 */ /* 0x0000620000000000 */
[----:B------:R-:W-:-:S07]  /*2d0f0*/  IMAD.MOV.U32 R15, RZ, RZ, -0x1 ;  /* 0xffffffffff0f7424 */ /* 0x000fce00078e00ff */
[----:B01----:R-:W-:Y:S05]  /*2d100*/  WARPSYNC.COLLECTIVE R15, `(.L_x_2378) ;  /* 0x000000000f087348 */ /* 0x003fea0003c00000 */
[----:B-1----:R1:W2:Y:S02]  /*2d110*/  SHFL.IDX P6, R14, R13, R12, R11 ;  /* 0x0000000c0d0e7389 */ /* 0x0022a400000c000b */
[----:B012---:R-:W-:Y:S01]  /*2d120*/  ENDCOLLECTIVE ;  /* 0x000000000000791b */ /* 0x007fe20003800000 */
.L_x_2378:
[----:B------:R-:W-:Y:S02]  /*2d130*/  IMAD.IADD R19, R12, 0x1, R19 ;  /* 0x000000010c137824 */ /* 0x000fe400078e0213 */
[----:B------:R-:W-:Y:S02]  /*2d140*/  IMAD.MOV.U32 R13, RZ, RZ, R4 ;  /* 0x000000ffff0d7224 */ /* 0x000fe400078e0004 */
[----:B------:R-:W-:-:S07]  /*2d150*/  IMAD.MOV.U32 R17, RZ, RZ, R14 ;  /* 0x000000ffff117224 */ /* 0x000fce00078e000e */
[----:B------:R-:W-:Y:S05]  /*2d160*/  WARPSYNC.COLLECTIVE R15, `(.L_x_2379) ;  /* 0x000000000f087348 */ /* 0x000fea0003c00000 */
[----:B------:R0:W1:Y:S02]  /*2d170*/  SHFL.IDX P6, R14, R13, R12, R11 ;  /* 0x0000000c0d0e7389 */ /* 0x00006400000c000b */
[----:B01----:R-:W-:Y:S01]  /*2d180*/  ENDCOLLECTIVE ;  /* 0x000000000000791b */ /* 0x003fe20003800000 */
.L_x_2379:
[----:B------:R-:W-:Y:S01]  /*2d190*/  IMAD.MOV.U32 R4, RZ, RZ, R14 ;  /* 0x000000ffff047224 */ /* 0x000fe200078e000e */
[----:B------:R-:W-:Y:S06]  /*2d1a0*/  BRA `(.L_x_2380) ;  /* 0xffffff8000ac7947 */ /* 0x000fec000383ffff */
.L_x_2097:
[----:B------:R-:W-:Y:S01]  /*2d1b0*/  BSSY B0, `(.L_x_2381) ;  /* 0x0000007000007945 */ /* 0x000fe20003800000 */
[----:B------:R-:W-:Y:S01]  /*2d1c0*/  IMAD.MOV.U32 R13, RZ, RZ, R2 ;  /* 0x000000ffff0d7224 */ /* 0x000fe200078e0002 */
[----:B------:R-:W-:Y:S01]  /*2d1d0*/  MOV R11, 0x1f ;  /* 0x0000001f000b7802 */ /* 0x000fe20000000f00 */
[----:B------:R-:W-:-:S07]  /*2d1e0*/  IMAD.MOV.U32 R15, RZ, RZ, -0x1 ;  /* 0xffffffffff0f7424 */ /* 0x000fce00078e00ff */
[----:B0-23--:R-:W-:Y:S05]  /*2d1f0*/  WARPSYNC.COLLECTIVE R15, `(.L_x_2382) ;  /* 0x000000000f087348 */ /* 0x00dfea0003c00000 */
[----:B------:R1:W4:Y:S02]  /*2d200*/  SHFL.IDX P6, R14, R13, R12, R11 ;  /* 0x0000000c0d0e7389 */ /* 0x00032400000c000b */
[----:B01234-:R-:W-:Y:S01]  /*2d210*/  ENDCOLLECTIVE ;  /* 0x000000000000791b */ /* 0x01ffe20003800000 */
.L_x_2382:
[----:B------:R-:W-:Y:S05]  /*2d220*/  BSYNC B0 ;  /* 0x0000000000007941 */ /* 0x000fea0003800000 */
.L_x_2381:
[----:B------:R-:W-:Y:S01]  /*2d230*/  IMAD.MOV.U32 R6, RZ, RZ, R14 ;  /* 0x000000ffff067224 */ /* 0x000fe200078e000e */
[----:B------:R-:W-:Y:S06]  /*2d240*/  BRA `(.L_x_2096) ;  /* 0xffffff80009c7947 */ /* 0x000fec000383ffff */
.L_x_2103:
[----:B-1----:R1:W2:Y:S02]  /*2d250*/  SYNCS.PHASECHK.TRANS64.TRYWAIT P0, [R7+URZ+0x28820], R0 ;  /* 0x02882000070075a7 */ /* 0x0022a4000800017f */
[----:B--2---:R-:W-:Y:S05]  /*2d260*/  @!P0 NANOSLEEP.SYNCS 0x989680 ;  /* 0x009896800000895d */ /* 0x004fea0003900000 */
[----:B------:R-:W2:Y:S02]  /*2d270*/  @!P0 SYNCS.PHASECHK.TRANS64 P0, [R7+URZ+0x28820], R0 ;  /* 0x02882000070085a7 */ /* 0x000ea4000800007f */
[----:B--2---:R-:W-:Y:S05]  /*2d280*/  @!P0 BRA `(.L_x_2103) ;  /* 0xfffffffc00f08947 */ /* 0x004fea000383ffff */
[----:B------:R-:W-:Y:S05]  /*2d290*/  BRA `(.L_x_2383) ;  /* 0xffffff8800f47947 */ /* 0x000fea000383ffff */
.L_x_2104:
[----:B------:R-:W2:Y:S01]  /*2d2a0*/  S2R R2, SR_TID.X ;  /* 0x0000000000027919 */ /* 0x000ea20000002100 */
[----:B------:R-:W-:Y:S01]  /*2d2b0*/  BSSY B0, `(.L_x_2384) ;  /* 0x000000a000007945 */ /* 0x000fe20003800000 */
[----:B------:R-:W-:Y:S02]  /*2d2c0*/  IMAD.MOV.U32 R12, RZ, RZ, RZ ;  /* 0x000000ffff0c7224 */ /* 0x000fe400078e00ff */
[----:B------:R-:W-:Y:S02]  /*2d2d0*/  IMAD.MOV.U32 R11, RZ, RZ, 0x1f ;  /* 0x0000001fff0b7424 */ /* 0x000fe400078e00ff */
[----:B------:R-:W-:Y:S01]  /*2d2e0*/  IMAD.MOV.U32 R15, RZ, RZ, -0x1 ;  /* 0xffffffffff0f7424 */ /* 0x000fe200078e00ff */
[----:B--2---:R-:W-:-:S04]  /*2d2f0*/  SHF.R.U32.HI R2, RZ, 0x5, R2 ;  /* 0x00000005ff027819 */ /* 0x004fc80000011602 */
[----:B------:R-:W-:-:S05]  /*2d300*/  LOP3.LUT R2, R2, 0x3, RZ, 0xc0, !PT ;  /* 0x0000000302027812 */ /* 0x000fca00078ec0ff */
[----:B------:R-:W-:-:S07]  /*2d310*/  IMAD.MOV.U32 R13, RZ, RZ, R2 ;  /* 0x000000ffff0d7224 */ /* 0x000fce00078e0002 */
[----:B01----:R-:W-:Y:S05]  /*2d320*/  WARPSYNC.COLLECTIVE R15, `(.L_x_2385) ;  /* 0x000000000f087348 */ /* 0x003fea0003c00000 */
[----:B------:R2:W3:Y:S02]  /*2d330*/  SHFL.IDX P6, R14, R13, R12, R11 ;  /* 0x0000000c0d0e7389 */ /* 0x0004e400000c000b */
[----:B0123--:R-:W-:Y:S01]  /*2d340*/  ENDCOLLECTIVE ;  /* 0x000000000000791b */ /* 0x00ffe20003800000 */
.L_x_2385:
[----:B------:R-:W-:Y:S05]  /*2d350*/  BSYNC B0 ;  /* 0x0000000000007941 */ /* 0x000fea0003800000 */
.L_x_2384:
[----:B------:R-:W-:Y:S05]  /*2d360*/  BRA `(.L_x_2386) ;  /* 0xffffff8800dc7947 */ /* 0x000fea000383ffff */
.L_x_2105:
[----:B------:R-:W-:Y:S01]  /*2d370*/  BSSY B0, `(.L_x_2387) ;  /* 0x0000006000007945 */ /* 0x000fe20003800000 */
[----:B------:R-:W-:-:S07]  /*2d380*/  IMAD.MOV.U32 R15, RZ, RZ, -0x1 ;  /* 0xffffffffff0f7424 */ /* 0x000fce00078e00ff */
[----:B01----:R-:W-:Y:S05]  /*2d390*/  WARPSYNC.COLLECTIVE R15, `(.L_x_2388) ;  /* 0x000000000f0c7348 */ /* 0x003fea0003c00000 */
[----:B------:R-:W-:Y:S02]  /*2d3a0*/  ELECT P6, UR62, PT ;  /* 0x00000000003e782f */ /* 0x000fe400038c0000 */
[----:B------:R-:W-:Y:S01]  /*2d3b0*/  MOV R14, UR62 ;  /* 0x0000003e000e7c02 */ /* 0x000fe20008000f00 */
[----:B01----:R-:W-:Y:S10]  /*2d3c0*/  ENDCOLLECTIVE ;  /* 0x000000000000791b */ /* 0x003ff40003800000 */
.L_x_2388:
[----:B------:R-:W-:Y:S05]  /*2d3d0*/  BSYNC B0 ;  /* 0x0000000000007941 */ /* 0x000fea0003800000 */
.L_x_2387:
[----:B------:R-:W-:Y:S05]  /*2d3e0*/  BRA `(.L_x_2389) ;  /* 0xffffff8800d07947 */ /* 0x000fea000383ffff */
.L_x_2107:
[----:B-1----:R1:W2:Y:S02]  /*2d3f0*/  SYNCS.PHASECHK.TRANS64.TRYWAIT P1, [R5+URZ+0x28840], R0 ;  /* 0x02884000050075a7 */ /* 0x0022a4000802017f */
[----:B--2---:R-:W-:Y:S05]  /*2d400*/  @!P1 NANOSLEEP.SYNCS 0x989680 ;  /* 0x009896800000995d */ /* 0x004fea0003900000 */
[----:B------:R-:W2:Y:S02]  /*2d410*/  @!P1 SYNCS.PHASECHK.TRANS64 P1, [R5+URZ+0x28840], R0 ;  /* 0x02884000050095a7 */ /* 0x000ea4000802007f */
[----:B--2---:R-:W-:Y:S05]  /*2d420*/  @!P1 BRA `(.L_x_2107) ;  /* 0xfffffffc00f09947 */ /* 0x004fea000383ffff */
[----:B------:R-:W-:Y:S05]  /*2d430*/  BRA `(.L_x_2390) ;  /* 0xffffff8800f07947 */ /* 0x000fea000383ffff */
.L_x_2109:
[----:B--2---:R2:W3:Y:S02]  /*2d440*/  SYNCS.PHASECHK.TRANS64.TRYWAIT P1, [R3+URZ+0x28840], R2 ;  /* 0x02884002030075a7 */ /* 0x0044e4000802017f */
[----:B---3--:R-:W-:Y:S05]  /*2d450*/  @!P1 NANOSLEEP.SYNCS 0x989680 ;  /* 0x009896800000995d */ /* 0x008fea0003900000 */
[----:B------:R-:W3:Y:S02]  /*2d460*/  @!P1 SYNCS.PHASECHK.TRANS64 P1, [R3+URZ+0x28840], R2 ;  /* 0x02884002030095a7 */ /* 0x000ee4000802007f */
[----:B---3--:R-:W-:Y:S05]  /*2d470*/  @!P1 BRA `(.L_x_2109) ;  /* 0xfffffffc00f09947 */ /* 0x008fea000383ffff */
[----:B------:R-:W-:Y:S05]  /*2d480*/  BRA `(.L_x_2391) ;  /* 0xffffff8800fc7947 */ /* 0x000fea000383ffff */
.L_x_2111:
[----:B---3--:R3:W4:Y:S02]  /*2d490*/  SYNCS.PHASECHK.TRANS64.TRYWAIT P1, [R5+URZ+0x28860], R0 ;  /* 0x02886000050075a7 */ /* 0x008724000802017f */
[----:B----4-:R-:W-:Y:S05]  /*2d4a0*/  @!P1 NANOSLEEP.SYNCS 0x989680 ;  /* 0x009896800000995d */ /* 0x010fea0003900000 */
[----:B------:R-:W4:Y:S02]  /*2d4b0*/  @!P1 SYNCS.PHASECHK.TRANS64 P1, [R5+URZ+0x28860], R0 ;  /* 0x02886000050095a7 */ /* 0x000f24000802007f */
[----:B----4-:R-:W-:Y:S05]  /*2d4c0*/  @!P1 BRA `(.L_x_2111) ;  /* 0xfffffffc00f09947 */ /* 0x010fea000383ffff */
[----:B------:R-:W-:Y:S05]  /*2d4d0*/  BRA `(.L_x_2392) ;  /* 0xffffff8800f87947 */ /* 0x000fea000383ffff */
.L_x_2393:
        /* <DEDUP_REMOVED lines=10> */
.L_x_3547:


//--------------------- .text._ZN7cutlass13device_kernelIN5flash11enable_sm90INS1_16FlashAttnFwdSm90INS1_25CollectiveMainloopFwdSm90ILi2EN4cute5tupleIJNS5_1CILi1EEES8_S8_EEENS6_IJNS7_ILi128EEESA_SA_EEELi128ENS_6half_tEfNS_4arch4Sm90ELb1ELb0ELb0ELb0ELb1ELb0ELb0ELb1ELb1ELb1ELb1ELb0EEENS1_21CollectiveEpilogueFwdISB_S9_SC_SE_Li256ELb0ELb1ELb1ELb0EEENS1_19SingleTileSchedulerILb0ELb1ELb1ELi128EEEEEEEEEvNT_6ParamsE --------------------------
	.section	.text._ZN7cutlass13device_kernelIN5flash11enable_sm90INS1_16FlashAttnFwdSm90INS1_25CollectiveMainloopFwdSm90ILi2EN4cute5tupleIJNS5_1CILi1EEES8_S8_EEENS6_IJNS7_ILi128EEESA_SA_EEELi128ENS_6half_tEfNS_4arch4Sm90ELb1ELb0ELb0ELb0ELb1ELb0ELb0ELb1ELb1ELb1ELb1ELb0EEENS1_21CollectiveEpilogueFwdISB_S9_SC_SE_Li256ELb0ELb1ELb1ELb0EEENS1_19SingleTileSchedulerILb0ELb1ELb1ELi128EEEEEEEEEvNT_6ParamsE,"ax",@progbits
	.align	128
.text._ZN7cutlass13device_kernelIN5flash11enable_sm90INS1_16FlashAttnFwdSm90INS1_25CollectiveMainloopFwdSm90ILi2EN4cute5tupleIJNS5_1CILi1EEES8_S8_EEENS6_IJNS7_ILi128EEESA_SA_EEELi128ENS_6half_tEfNS_4arch4Sm90ELb1ELb0ELb0ELb0ELb1ELb0ELb0ELb1ELb1ELb1ELb1ELb0EEENS1_21CollectiveEpilogueFwdISB_S9_SC_SE_Li256ELb0ELb1ELb1ELb0EEENS1_19SingleTileSchedulerILb0ELb1ELb1ELi128EEEEEEEEEvNT_6ParamsE:
        .type           _ZN7cutlass13device_kernelIN5flash11enable_sm90INS1_16FlashAttnFwdSm90INS1_25CollectiveMainloopFwdSm90ILi2EN4cute5tupleIJNS5_1CILi1EEES8_S8_EEENS6_IJNS7_ILi128EEESA_SA_EEELi128ENS_6half_tEfNS_4arch4Sm90ELb1ELb0ELb0ELb0ELb1ELb0ELb0ELb1ELb1ELb1ELb1ELb0EEENS1_21CollectiveEpilogueFwdISB_S9_SC_SE_Li256ELb0ELb1ELb1ELb0EEENS1_19SingleTileSchedulerILb0ELb1ELb1ELi128EEEEEEEEEvNT_6ParamsE,@function
        .size           _ZN7cutlass13device_kernelIN5flash11enable_sm90INS1_16FlashAttnFwdSm90INS1_25CollectiveMainloopFwdSm90ILi2EN4cute5tupleIJNS5_1CILi1EEES8_S8_EEENS6_IJNS7_ILi128EEESA_SA_EEELi128ENS_6half_tEfNS_4arch4Sm90ELb1ELb0ELb0ELb0ELb1ELb0ELb0ELb1ELb1ELb1ELb1ELb0EEENS1_21CollectiveEpilogueFwdISB_S9_SC_SE_Li256ELb0ELb1ELb1ELb0EEENS1_19SingleTileSchedulerILb0ELb1ELb1ELi128EEEEEEEEEvNT_6ParamsE,(.L_x_3548 - _ZN7cutlass13device_kernelIN5flash11enable_sm90INS1_16FlashAttnFwdSm90INS1_25CollectiveMainloopFwdSm90ILi2EN4cute5tupleIJNS5_1CILi1EEES8_S8_EEENS6_IJNS7_ILi128EEESA_SA_EEELi128ENS_6half_tEfNS_4arch4Sm90ELb1ELb0ELb0ELb0ELb1ELb0ELb0ELb1ELb1ELb1ELb1ELb0EEENS1_21CollectiveEpilogueFwdISB_S9_SC_SE_Li256ELb0ELb1ELb1ELb0EEENS1_19SingleTileSchedulerILb0ELb1ELb1ELi128EEEEEEEEEvNT_6ParamsE)
        .other          _ZN7cutlass13device_kernelIN5flash11enable_sm90INS1_16FlashAttnFwdSm90INS1_25CollectiveMainloopFwdSm90ILi2EN4cute5tupleIJNS5_1CILi1EEES8_S8_EEENS6_IJNS7_ILi128EEESA_SA_EEELi128ENS_6half_tEfNS_4arch4Sm90ELb1ELb0ELb0ELb0ELb1ELb0ELb0ELb1ELb1ELb1ELb1ELb0EEENS1_21CollectiveEpilogueFwdISB_S9_SC_SE_Li256ELb0ELb1ELb1ELb0EEENS1_19SingleTileSchedulerILb0ELb1ELb1ELi128EEEEEEEEEvNT_6ParamsE,@"STO_CUDA_ENTRY STV_DEFAULT"
_ZN7cutlass13device_kernelIN5flash11enable_sm90INS1_16FlashAttnFwdSm90INS1_25CollectiveMainloopFwdSm90ILi2EN4cute5tupleIJNS5_1CILi1EEES8_S8_EEENS6_IJNS7_ILi128EEESA_SA_EEELi128ENS_6half_tEfNS_4arch4Sm90ELb1ELb0ELb0ELb0ELb1ELb0ELb0ELb1ELb1ELb1ELb1ELb0EEENS1_21CollectiveEpilogueFwdISB_S9_SC_SE_Li256ELb0ELb1ELb1ELb0EEENS1_19SingleTileSchedulerILb0ELb1ELb1ELi128EEEEEEEEEvNT_6ParamsE:
        /* <DEDUP_REMOVED lines=44> */
.L_x_2394:
        /* <DEDUP_REMOVED lines=22> */
.L_x_2395:
        /* <DEDUP_REMOVED lines=18> */
.L_x_2396:
        /* <DEDUP_REMOVED lines=22> */
.L_x_2397:
        /* <DEDUP_REMOVED lines=23> */
.L_x_2398:
        /* <DEDUP_REMOVED lines=9> */
.L_x_2401:
        /* <DEDUP_REMOVED lines=21> */
[----:B------:R-:W0:Y:S01]  /*09f0*/  S2UR UR48, SR_CTAID.X ;  /* 0x00000000003079c3 */ /* 0x000e220000002500 */
[----:B------:R-:W-:Y:S01]  /*0a00*/  ULDC UR4, c[0x0][0x448] ;  /* 0x0001120000047ab9 */ /* 0x000fe20000000800 */
[----:B------:R-:W-:Y:S01]  /*0a10*/  ULDC UR38, c[0x0][0x424] ;  /* 0x0001090000267ab9 */ /* 0x000fe20000000800 */
[----:B------:R-:W-:Y:S01]  /*0a20*/  UISETP.NE.AND UP1, UPT, UR4, 0x1, UPT ;  /* 0x000000010400788c */ /* 0x000fe2000bf25270 */
[----:B------:R-:W-:Y:S02]  /*0a30*/  ULDC UR7, c[0x0][0x288] ;  /* 0x0000a20000077ab9 */ /* 0x000fe40000000800 */
[----:B------:R-:W-:Y:S01]  /*0a40*/  ULDC.64 UR4, c[0x0][0x418] ;  /* 0x0001060000047ab9 */ /* 0x000fe20000000a00 */
[----:B------:R-:W-:Y:S02]  /*0a50*/  UIADD3 UR7, -UR7, 0x80, URZ ;  /* 0x0000008007077890 */ /* 0x000fe4000fffe13f */
[----:B------:R-:W-:Y:S01]  /*0a60*/  UISETP.NE.U32.AND UP0, UPT, UR4, URZ, UPT ;  /* 0x0000003f0400728c */ /* 0x000fe2000bf05070 */
[----:B------:R-:W-:Y:S01]  /*0a70*/  ULDC UR8, c[0x0][0x2f0] ;  /* 0x0000bc0000087ab9 */ /* 0x000fe20000000800 */
[----:B------:R-:W-:-:S02]  /*0a80*/  UP2UR UR42, UPR, URZ, 0x2 ;  /* 0x000000023f2a7883 */ /* 0x000fc40008000000 */
[----:B------:R-:W-:Y:S01]  /*0a90*/  UISETP.NE.AND.EX UP0, UPT, UR5, URZ, UPT, UP0 ;  /* 0x0000003f0500728c */ /* 0x000fe2000bf05300 */
[----:B------:R-:W-:Y:S02]  /*0aa0*/  @UP1 ULDC UR9, c[0x0][0x450] ;  /* 0x0001140000091ab9 */ /* 0x000fe40000000800 */
[----:B------:R-:W-:Y:S01]  /*0ab0*/  @UP1 ULDC UR5, c[0x0][0x44c] ;  /* 0x0001130000051ab9 */ /* 0x000fe20000000800 */
[----:B------:R-:W-:Y:S02]  /*0ac0*/  USEL UR38, UR38, 0x1, UP0 ;  /* 0x0000000126267887 */ /* 0x000fe40008000000 */
[----:B------:R-:W-:Y:S02]  /*0ad0*/  USHF.R.U32.HI UR10, URZ, 0x10, UR39 ;  /* 0x000000103f0a7899 */ /* 0x000fe40008011627 */
[----:B------:R-:W-:Y:S02]  /*0ae0*/  UIMAD UR7, UR38, UR8, UR7 ;  /* 0x00000008260772a4 */ /* 0x000fe4000f8e0207 */
[----:B0-----:R-:W-:-:S02]  /*0af0*/  USHF.L.U32 UR48, UR48, 0x7, URZ ;  /* 0x0000000730307899 */ /* 0x001fc4000800063f */
[----:B------:R-:W-:Y:S02]  /*0b00*/  ULOP3.LUT UR39, UR39, 0xffff, URZ, 0xc0, !UPT ;  /* 0x0000ffff27277892 */ /* 0x000fe4000f8ec03f */
[----:B------:R-:W-:Y:S02]  /*0b10*/  @UP1 UIADD3 UR4, UR48, 0x7f, URZ ;  /* 0x0000007f30041890 */ /* 0x000fe4000fffe03f */
[----:B------:R-:W-:Y:S02]  /*0b20*/  UIADD3 UR6, UR48, 0x7f, URZ ;  /* 0x0000007f30067890 */ /* 0x000fe4000fffe03f */
[----:B------:R-:W-:Y:S02]  /*0b30*/  UIMAD.WIDE.U32 UR4, UR4, UR5, URZ ;  /* 0x00000005040472a5 */ /* 0x000fe4000f8e003f */
[----:B------:R-:W-:Y:S02]  /*0b40*/  UIMAD UR4, UR38, UR8, 0x7f ;  /* 0x0000007f260474a4 */ /* 0x000fe4000f8e0208 */
[----:B------:R-:W-:-:S02]  /*0b50*/  @UP1 USHF.R.U32.HI UR6, URZ, UR9, UR5 ;  /* 0x000000093f061299 */ /* 0x000fc40008011605 */
[----:B------:R-:W-:Y:S02]  /*0b60*/  USHF.R.S32.HI UR5, URZ, 0x1f, UR4 ;  /* 0x0000001f3f057899 */ /* 0x000fe40008011404 */
[----:B------:R-:W-:Y:S02]  /*0b70*/  UIADD3 UR6, UR7, UR6, URZ ;  /* 0x0000000607067290 */ /* 0x000fe4000fffe03f */
[----:B------:R-:W-:Y:S02]  /*0b80*/  ULEA.HI UR5, UR5, UR4, URZ, 0x7 ;  /* 0x0000000405057291 */ /* 0x000fe4000f8f383f */
[----:B------:R-:W-:Y:S02]  /*0b90*/  USHF.R.S32.HI UR7, URZ, 0x1f, UR6 ;  /* 0x0000001f3f077899 */ /* 0x000fe40008011406 */
[----:B------:R-:W-:Y:S02]  /*0ba0*/  USHF.R.S32.HI UR5, URZ, 0x7, UR5 ;  /* 0x000000073f057899 */ /* 0x000fe40008011405 */
[----:B------:R-:W-:Y:S01]  /*0bb0*/  ULEA.HI UR7, UR7, UR6, URZ, 0x7 ;  /* 0x0000000607077291 */ /* 0x000fe2000f8f383f */
[----:B------:R-:W-:-:S03]  /*0bc0*/  UMOV UR4, URZ ;  /* 0x0000003f00047c82 */ /* 0x000fc60008000000 */
[----:B------:R-:W-:-:S04]  /*0bd0*/  USHF.R.S32.HI UR7, URZ, 0x7, UR7 ;  /* 0x000000073f077899 */ /* 0x000fc80008011407 */
[----:B------:R-:W-:-:S04]  /*0be0*/  UISETP.LT.AND UP0, UPT, UR5, UR7, UPT ;  /* 0x000000070500728c */ /* 0x000fc8000bf01270 */
[----:B------:R-:W-:Y:S02]  /*0bf0*/  USEL UR9, UR5, UR7, UP0 ;  /* 0x0000000705097287 */ /* 0x000fe40008000000 */
[----:B------:R-:W-:Y:S02]  /*0c00*/  UISETP.NE.AND UP0, UPT, UR10, URZ, UPT ;  /* 0x0000003f0a00728c */ /* 0x000fe4000bf05270 */
[----:B------:R-:W-:-:S06]  /*0c10*/  UISETP.GE.AND UP1, UPT, UR9, 0x1, UPT ;  /* 0x000000010900788c */ /* 0x000fcc000bf26270 */
[----:B------:R-:W-:-:S03]  /*0c20*/  PLOP3.LUT P0, PT, PT, PT, UP1, 0x80, 0x0 ;  /* 0x000000000000781c */ /* 0x000fc60003f0f018 */
[----:B------:R-:W-:-:S10]  /*0c30*/  @!UP0 ULDC UR10, c[0x0][0x9f0] ;  /* 0x00027c00000a8ab9 */ /* 0x000fd40000000800 */
[----:B------:R-:W-:Y:S05]  /*0c40*/  @!P0 BRA `(.L_x_2403) ;  /* 0x0000000000848947 */ /* 0x000fea0003800000 */
[----:B------:R-:W-:Y:S01]  /*0c50*/  IMAD.U32 R4, RZ, RZ, UR10 ;  /* 0x0000000aff047e24 */ /* 0x000fe2000f8e00ff */
[----:B------:R-:W-:Y:S01]  /*0c60*/  UIADD3 UR6, UR10, -0x1, UR9 ;  /* 0xffffffff0a067890 */ /* 0x000fe2000fffe009 */
[----:B------:R-:W-:-:S03]  /*0c70*/  UMOV UR4, URZ ;  /* 0x0000003f00047c82 */ /* 0x000fc60008000000 */
[-C--:B------:R-:W-:Y:S02]  /*0c80*/  IABS R0, R4.reuse ;  /* 0x0000000400007213 */ /* 0x080fe40000000000 */
[----:B------:R-:W-:Y:S01]  /*0c90*/  IMAD.U32 R5, RZ, RZ, UR6 ;  /* 0x00000006ff057e24 */ /* 0x000fe2000f8e00ff */
[----:B------:R-:W-:Y:S01]  /*0ca0*/  IABS R6, R4 ;  /* 0x0000000400067213 */ /* 0x000fe20000000000 */
[----:B------:R-:W-:Y:S01]  /*0cb0*/  ULOP3.LUT UR6, UR6, UR10, URZ, 0x3c, !UPT ;  /* 0x0000000a06067292 */ /* 0x000fe2000f8e3c3f */
[----:B------:R-:W-:Y:S02]  /*0cc0*/  R2UR UR11, R0 ;  /* 0x00000000000b72ca */ /* 0x000fe400000e0000 */
[----:B------:R-:W-:-:S05]  /*0cd0*/  IABS R5, R5 ;  /* 0x0000000500057213 */ /* 0x000fca0000000000 */
[----:B------:R-:W-:-:S05]  /*0ce0*/  IMAD.MOV.U32 R4, RZ, RZ, R5 ;  /* 0x000000ffff047224 */ /* 0x000fca00078e0005 */
[----:B------:R-:W-:Y:S01]  /*0cf0*/  R2UR UR8, R4 ;  /* 0x00000000040872ca */ /* 0x000fe200000e0000 */
        /* <DEDUP_REMOVED lines=22> */
.L_x_2403:
[----:B------:R-:W-:Y:S02]  /*0e60*/  UIMAD UR39, UR39, UR4, URZ ;  /* 0x00000004272772a4 */ /* 0x000fe4000f8e023f */
[----:B------:R-:W-:Y:S01]  /*0e70*/  IMAD.U32 R3, RZ, RZ, UR4 ;  /* 0x00000004ff037e24 */ /* 0x000fe2000f8e00ff */
[----:B------:R-:W-:Y:S01]  /*0e80*/  MOV R0, UR9 ;  /* 0x0000000900007c02 */ /* 0x000fe20008000f00 */
[----:B------:R-:W-:Y:S01]  /*0e90*/  VIADD R19, R19, 0xffffff80 ;  /* 0xffffff8013137836 */ /* 0x000fe20000000000 */
[----:B------:R-:W-:Y:S01]  /*0ea0*/  PLOP3.LUT P0, PT, PT, PT, PT, 0x80, 0x0 ;  /* 0x000000000000781c */ /* 0x000fe20003f0f070 */
[----:B------:R-:W-:Y:S01]  /*0eb0*/  IMAD.MOV.U32 R4, RZ, RZ, RZ ;  /* 0x000000ffff047224 */ /* 0x000fe200078e00ff */
[----:B------:R-:W-:Y:S01]  /*0ec0*/  VIADDMNMX R0, R3, UR39, R0, PT ;  /* 0x0000002703007c46 */ /* 0x000fe2000b800100 */
[----:B------:R-:W-:Y:S01]  /*0ed0*/  IMAD.MOV.U32 R3, RZ, RZ, RZ ;  /* 0x000000ffff037224 */ /* 0x000fe200078e00ff */
        /* <DEDUP_REMOVED lines=15> */
[----:B------:R-:W-:Y:S01]  /*0fd0*/  UISETP.GT.AND UP0, UPT, UR47, UR39, UPT ;  /* 0x000000272f00728c */ /* 0x000fe2000bf04270 */
[----:B------:R-:W-:Y:S02]  /*0fe0*/  CS2R R122, SRZ ;  /* 0x00000000007a7805 */ /* 0x000fe4000001ff00 */
[----:B------:R-:W-:Y:S02]  /*0ff0*/  CS2R R120, SRZ ;  /* 0x0000000000787805 */ /* 0x000fe4000001ff00 */
[----:B------:R-:W-:Y:S02]  /*1000*/  CS2R R118, SRZ ;  /* 0x0000000000767805 */ /* 0x000fe4000001ff00 */
[----:B------:R-:W-:Y:S02]  /*1010*/  CS2R R116, SRZ ;  /* 0x0000000000747805 */ /* 0x000fe4000001ff00 */
[----:B------:R-:W-:-:S02]  /*1020*/  CS2R R114, SRZ ;  /* 0x0000000000727805 */ /* 0x000fc4000001ff00 */
[----:B------:R-:W-:Y:S02]  /*1030*/  PLOP3.LUT P1, PT, PT, PT, UP0, 0x80, 0x0 ;  /* 0x000000000000781c */ /* 0x000fe40003f2f008 */
        /* <DEDUP_REMOVED lines=37> */
[----:B------:R-:W-:Y:S01]  /*1290*/  MOV R5, UR5 ;  /* 0x0000000500057c02 */ /* 0x000fe20008000f00 */
        /* <DEDUP_REMOVED lines=10> */
.L_x_2405:
[----:B------:R-:W-:-:S04]  /*1340*/  SHF.L.U32 R0, RZ, 0x1f, RZ ;  /* 0x0000001fff007819 */ /* 0x000fc800000006ff */
[----:B------:R-:W0:Y:S02]  /*1350*/  SYNCS.PHASECHK.TRANS64.TRYWAIT P0, [UR41+0x28800], R0 ;  /* 0x02880000ff0075a7 */ /* 0x000e240008000169 */
[----:B0-----:R-:W-:Y:S05]  /*1360*/  @!P0 BRA `(.L_x_2406) ;  /* 0x000000cc00ec8947 */ /* 0x001fea0003800000 */
.L_x_2491:
[----:B------:R-:W-:-:S06]  /*1370*/  ULOP3.LUT UR4, UR36, 0x1, URZ, 0xfc, !UPT ;  /* 0x0000000124047892 */ /* 0x000fcc000f8efc3f */
[----:B0-----:R-:W-:-:S05]  /*1380*/  IMAD.U32 R3, RZ, RZ, UR4 ;  /* 0x00000004ff037e24 */ /* 0x001fca000f8e00ff */
[----:B------:R-:W-:-:S13]  /*1390*/  ISETP.NE.AND P0, PT, R3, 0x3, PT ;  /* 0x000000030300780c */ /* 0x000fda0003f05270 */
[----:B------:R-:W-:Y:S05]  /*13a0*/  @!P0 BRA `(.L_x_2407) ;  /* 0x0000000000048947 */ /* 0x000fea0003800000 */
[----:B------:R-:W-:Y:S01]  /*13b0*/  BPT.TRAP 0x1 ;  /* 0x000000040000795c */ /* 0x000fe20000300000 */
.L_x_2407:
[----:B------:R0:W1:Y:S01]  /*13c0*/  SYNCS.PHASECHK.TRANS64.TRYWAIT P1, [UR41+0x28830], R0 ;  /* 0x02883000ff0075a7 */ /* 0x0000620008020169 */
[----:B------:R-:W-:Y:S05]  /*13d0*/  @!P0 BRA `(.L_x_2408) ;  /* 0x0000000000048947 */ /* 0x000fea0003800000 */
[----:B------:R-:W-:Y:S01]  /*13e0*/  BPT.TRAP 0x1 ;  /* 0x000000040000795c */ /* 0x000fe20000300000 */
.L_x_2408:
[----:B------:R-:W-:-:S05]  /*13f0*/  IMAD.U32 R8, RZ, RZ, UR43 ;  /* 0x0000002bff087e24 */ /* 0x000fca000f8e00ff */
[----:B------:R-:W-:Y:S01]  /*1400*/  LOP3.LUT R8, R8, 0x10000, RZ, 0xfc, !PT ;  /* 0x0001000008087812 */ /* 0x000fe200078efcff */
[----:B-1----:R-:W-:Y:S06]  /*1410*/  @P1 BRA `(.L_x_2409) ;  /* 0x0000000000081947 */ /* 0x002fec0003800000 */
[----:B------:R-:W1:Y:S02]  /*1420*/  SYNCS.PHASECHK.TRANS64.TRYWAIT P1, [UR41+0x28830], R0 ;  /* 0x02883000ff0075a7 */ /* 0x000e640008020169 */
[----:B-1----:R-:W-:Y:S05]  /*1430*/  @!P1 BRA `(.L_x_2410) ;  /* 0x000000cc00d09947 */ /* 0x002fea0003800000 */
.L_x_2409:
[----:B------:R-:W-:Y:S05]  /*1440*/  WARPSYNC.ALL ;  /* 0x0000000000007948 */ /* 0x000fea0003800000 */
[----:B------:R-:W-:Y:S01]  /*1450*/  IMAD.MOV.U32 R9, RZ, RZ, 0x40000040 ;  /* 0x40000040ff097424 */ /* 0x000fe200078e00ff */
[----:B------:R-:W-:Y:S01]  /*1460*/  UIADD3 UR4, UR41, 0x18400, URZ ;  /* 0x0001840029047890 */ /* 0x000fe2000fffe03f */
[----:B------:R-:W-:Y:S01]  /*1470*/  R2UR UR8, R8 ;  /* 0x00000000080872ca */ /* 0x000fe200000e0000 */
[----:B------:R-:W-:Y:S02]  /*1480*/  WARPGROUP.ARRIVE ;  /* 0x00000000000079c5 */ /* 0x000fe40000000000 */
[----:B------:R-:W-:Y:S01]  /*1490*/  R2UR UR9, R9 ;  /* 0x00000000090972ca */ /* 0x000fe200000e0000 */
[----:B------:R-:W-:-:S03]  /*14a0*/  USHF.R.U32.HI UR4, URZ, 0x4, UR4 ;  /* 0x000000043f047899 */ /* 0x000fc60008011604 */
[----:B------:R-:W2:Y:S01]  /*14b0*/  S2UR UR43, SR_CgaCtaId ;  /* 0x00000000002b79c3 */ /* 0x000ea20000008800 */
[----:B------:R-:W-:Y:S01]  /*14c0*/  UMOV UR11, 0x40000040 ;  /* 0x40000040000b7882 */ /* 0x000fe20000000000 */
[----:B------:R-:W-:Y:S01]  /*14d0*/  UMOV UR13, 0x40000040 ;  /* 0x40000040000d7882 */ /* 0x000fe20000000000 */
[----:B------:R-:W-:Y:S01]  /*14e0*/  ULOP3.LUT UR4, UR4, 0x3fff, URZ, 0xc0, !UPT ;  /* 0x00003fff04047892 */ /* 0x000fe2000f8ec03f */
[----:B------:R-:W-:Y:S01]  /*14f0*/  UMOV UR15, 0x40000040 ;  /* 0x40000040000f7882 */ /* 0x000fe20000000000 */
[----:B------:R-:W-:Y:S02]  /*1500*/  UMOV UR17, 0x40000040 ;  /* 0x4000004000117882 */ /* 0x000fe40000000000 */
[----:B------:R-:W-:Y:S01]  /*1510*/  ULOP3.LUT UR46, UR4, 0x10000, URZ, 0xfc, !UPT ;  /* 0x00010000042e7892 */ /* 0x000fe2000f8efc3f */
[----:B------:R-:W-:Y:S02]  /*1520*/  UMOV UR19, 0x40000040 ;  /* 0x4000004000137882 */ /* 0x000fe40000000000 */
[----:B------:R-:W-:Y:S01]  /*1530*/  R2UR UR4, R8 ;  /* 0x00000000080472ca */ /* 0x000fe200000e0000 */
[----:B------:R-:W-:-:S02]  /*1540*/  UIADD3 UR14, UR46, 0x4, URZ ;  /* 0x000000042e0e7890 */ /* 0x000fc4000fffe03f */
[----:B------:R-:W-:Y:S02]  /*1550*/  UIADD3 UR18, UR46, 0x6, URZ ;  /* 0x000000062e127890 */ /* 0x000fe4000fffe03f */
[----:B------:R-:W-:Y:S01]  /*1560*/  UMOV UR10, UR46 ;  /* 0x0000002e000a7c82 */ /* 0x000fe20008000000 */
[----:B------:R-:W-:Y:S01]  /*1570*/  UIADD3 UR22, UR46, 0x400, URZ ;  /* 0x000004002e167890 */ /* 0x000fe2000fffe03f */
[----:B------:R-:W-:Y:S01]  /*1580*/  HGMMA.64x128x16.F32 R24, gdesc[UR8], RZ, !UPT, gsb0 ;  /* 0x01e00000081879f0 */ /* 0x000fe2000c0008ff */
[----:B------:R-:W-:Y:S01]  /*1590*/  UIADD3 UR10, UR46, 0x2, URZ ;  /* 0x000000022e0a7890 */ /* 0x000fe2000fffe03f */
[----:B------:R-:W-:Y:S01]  /*15a0*/  UMOV UR9, 0x40000040 ;  /* 0x4000004000097882 */ /* 0x000fe20000000000 */
[----:B------:R-:W-:Y:S01]  /*15b0*/  UMOV UR11, 0x40000040 ;  /* 0x40000040000b7882 */ /* 0x000fe20000000000 */
[----:B------:R-:W-:Y:S02]  /*15c0*/  UMOV UR21, 0x40000040 ;  /* 0x4000004000157882 */ /* 0x000fe40000000000 */
[----:B------:R-:W-:-:S02]  /*15d0*/  UIADD3 UR8, UR4, 0x2, URZ ;  /* 0x0000000204087890 */ /* 0x000fc4000fffe03f */
[----:B------:R-:W-:Y:S02]  /*15e0*/  UIADD3 UR12, UR4, 0x4, URZ ;  /* 0x00000004040c7890 */ /* 0x000fe4000fffe03f */
[----:B------:R-:W-:Y:S02]  /*15f0*/  UIADD3 UR16, UR4, 0x6, URZ ;  /* 0x0000000604107890 */ /* 0x000fe4000fffe03f */
[----:B------:R-:W-:Y:S01]  /*1600*/  UIADD3 UR20, UR4, 0x400, URZ ;  /* 0x0000040004147890 */ /* 0x000fe2000fffe03f */
        /* <DEDUP_REMOVED lines=37> */
.L_x_2411:
[----:B01----:R-:W-:Y:S01]  /*1860*/  LOP3.LUT R0, R17, 0xffffff80, RZ, 0xc0, !PT ;  /* 0xffffff8011007812 */ /* 0x003fe200078ec0ff */
[----:B------:R-:W-:Y:S01]  /*1870*/  UISETP.NE.AND UP0, UPT, UR42, URZ, UPT ;  /* 0x0000003f2a00728c */ /* 0x000fe2000bf05270 */
[----:B------:R-:W-:Y:S01]  /*1880*/  LEA.HI R16, R16, R19, RZ, 0x2 ;  /* 0x0000001310107211 */ /* 0x000fe200078f10ff */
[----:B------:R-:W-:Y:S01]  /*1890*/  ULDC UR7, c[0x0][0x2f0] ;  /* 0x0000bc0000077ab9 */ /* 0x000fe20000000800 */
[----:B------:R-:W-:Y:S01]  /*18a0*/  LEA.HI R7, R18, R18, RZ, 0x1 ;  /* 0x0000001212077211 */ /* 0x000fe200078f08ff */
[----:B------:R-:W-:Y:S01]  /*18b0*/  IMAD.IADD R0, R19, 0x1, -R0 ;  /* 0x0000000113007824 */ /* 0x000fe200078e0a00 */
[----:B------:R-:W-:Y:S01]  /*18c0*/  LOP3.LUT R16, R16, 0xfffffffc, RZ, 0xc0, !PT ;  /* 0xfffffffc10107812 */ /* 0x000fe200078ec0ff */
[----:B------:R-:W-:Y:S01]  /*18d0*/  IMAD.U32 R13, RZ, RZ, UR7 ;  /* 0x00000007ff0d7e24 */ /* 0x000fe2000f8e00ff */
[----:B------:R-:W-:Y:S01]  /*18e0*/  LOP3.LUT R7, R7, 0x3fffffe, RZ, 0xc0, !PT ;  /* 0x03fffffe07077812 */ /* 0x000fe200078ec0ff */
[----:B------:R-:W-:Y:S01]  /*18f0*/  ULDC UR10, c[0x0][0x288] ;  /* 0x0000a200000a7ab9 */ /* 0x000fe20000000800 */
[----:B------:R-:W-:Y:S01]  /*1900*/  SHF.R.S32.HI R3, RZ, 0x1f, R0 ;  /* 0x0000001fff037819 */ /* 0x000fe20000011400 */
[----:B------:R-:W-:Y:S01]  /*1910*/  UIADD3 UR53, UR47, -0x2, URZ ;  /* 0xfffffffe2f357890 */ /* 0x000fe2000fffe03f */
[----:B------:R-:W-:Y:S01]  /*1920*/  IADD3 R16, R19, -R16, RZ ;  /* 0x8000001013107210 */ /* 0x000fe20007ffe0ff */
[----:B------:R-:W-:Y:S01]  /*1930*/  IMAD.IADD R7, R18, 0x1, -R7 ;  /* 0x0000000112077824 */ /* 0x000fe200078e0a07 */
[CC--:B------:R-:W-:Y:S01]  /*1940*/  LEA.HI R4, R3.reuse, R0.reuse, RZ, 0x2 ;  /* 0x0000000003047211 */ /* 0x0c0fe200078f10ff */
[----:B------:R-:W-:Y:S01]  /*1950*/  @UP0 ULDC UR4, c[0x0][0x44c] ;  /* 0x0001130000040ab9 */ /* 0x000fe20000000800 */
[----:B------:R-:W-:Y:S01]  /*1960*/  LEA.HI R5, R3, R0, RZ, 0x5 ;  /* 0x0000000003057211 */ /* 0x000fe200078f28ff */
[----:B------:R-:W-:Y:S01]  /*1970*/  @UP0 ULDC UR5, c[0x0][0x450] ;  /* 0x0001140000050ab9 */ /* 0x000fe20000000800 */
[--C-:B------:R-:W-:Y:S01]  /*1980*/  SHF.R.S32.HI R3, RZ, 0x2, R4.reuse ;  /* 0x00000002ff037819 */ /* 0x100fe20000011404 */
[----:B------:R-:W-:Y:S01]  /*1990*/  @UP0 ULDC UR11, c[0x0][0x450] ;  /* 0x00011400000b0ab9 */ /* 0x000fe20000000800 */
[----:B------:R-:W-:Y:S01]  /*19a0*/  SHF.R.S32.HI R6, RZ, 0x1f, R4 ;  /* 0x0000001fff067819 */ /* 0x000fe20000011404 */
[----:B------:R-:W-:Y:S01]  /*19b0*/  UIADD3 UR6, UR41, 0x28840, URZ ;  /* 0x0002884029067890 */ /* 0x000fe2000fffe03f */
[----:B------:R-:W-:-:S02]  /*19c0*/  SHF.R.S32.HI R5, RZ, 0x5, R5 ;  /* 0x00000005ff057819 */ /* 0x000fc40000011405 */
[----:B------:R-:W-:Y:S02]  /*19d0*/  CS2R R150, SRZ ;  /* 0x0000000000967805 */ /* 0x000fe4000001ff00 */
[----:B------:R-:W-:Y:S01]  /*19e0*/  LEA.HI R6, R6, R3, RZ, 0x3 ;  /* 0x0000000306067211 */ /* 0x000fe200078f18ff */
[----:B------:R-:W-:Y:S01]  /*19f0*/  UPRMT UR6, UR43, 0x654, UR6 ;  /* 0x000006542b067896 */ /* 0x000fe20008000006 */
[----:B------:R-:W-:Y:S02]  /*1a00*/  LEA.HI R10, R16, R16, RZ, 0x1 ;  /* 0x00000010100a7211 */ /* 0x000fe400078f08ff */
[----:B------:R-:W-:Y:S02]  /*1a10*/  CS2R R148, SRZ ;  /* 0x0000000000947805 */ /* 0x000fe4000001ff00 */
[----:B------:R-:W-:Y:S02]  /*1a20*/  LEA R11, R5, UR48, 0x4 ;  /* 0x00000030050b7c11 */ /* 0x000fe4000f8e20ff */
[----:B------:R-:W-:-:S02]  /*1a30*/  CS2R R146, SRZ ;  /* 0x0000000000927805 */ /* 0x000fc4000001ff00 */
[----:B------:R-:W-:Y:S02]  /*1a40*/  LOP3.LUT R6, R6, 0xfffffff8, RZ, 0xc0, !PT ;  /* 0xfffffff806067812 */ /* 0x000fe400078ec0ff */
[----:B------:R-:W-:Y:S02]  /*1a50*/  CS2R R144, SRZ ;  /* 0x0000000000907805 */ /* 0x000fe4000001ff00 */
[----:B------:R-:W-:Y:S02]  /*1a60*/  LOP3.LUT R5, R10, 0x1ffffffe, RZ, 0xc0, !PT ;  /* 0x1ffffffe0a057812 */ /* 0x000fe400078ec0ff */
[----:B------:R-:W-:Y:S02]  /*1a70*/  CS2R R142, SRZ ;  /* 0x00000000008e7805 */ /* 0x000fe4000001ff00 */
[----:B------:R-:W-:Y:S01]  /*1a80*/  IADD3 R6, R11, R3, -R6 ;  /* 0x000000030b067210 */ /* 0x000fe20007ffe806 */
[----:B------:R-:W-:Y:S01]  /*1a90*/  SYNCS.ARRIVE.TRANS64.RED.A1T0 RZ, [UR6], RZ ;  /* 0x000000ffffff79a7 */ /* 0x000fe20008100406 */
[----:B------:R-:W-:Y:S01]  /*1aa0*/  PLOP3.LUT P1, PT, PT, PT, UP0, 0x80, 0x0 ;  /* 0x000000000000781c */ /* 0x000fe20003f2f008 */
[----:B------:R-:W-:Y:S01]  /*1ab0*/  IMAD.IADD R3, R16, 0x1, -R5 ;  /* 0x0000000110037824 */ /* 0x000fe200078e0a05 */
[----:B------:R-:W-:Y:S01]  /*1ac0*/  PLOP3.LUT P2, PT, PT, PT, UP0, 0x80, 0x0 ;  /* 0x000000000000781c */ /* 0x000fe20003f4f008 */
[----:B------:R-:W-:Y:S01]  /*1ad0*/  IMAD R6, R7, 0x40, R6 ;  /* 0x0000004007067824 */ /* 0x000fe200078e0206 */
[----:B------:R-:W-:-:S02]  /*1ae0*/  CS2R R140, SRZ ;  /* 0x00000000008c7805 */ /* 0x000fc4000001ff00 */
[----:B------:R-:W-:Y:S02]  /*1af0*/  CS2R R138, SRZ ;  /* 0x00000000008a7805 */ /* 0x000fe4000001ff00 */
[----:B------:R-:W-:Y:S01]  /*1b00*/  CS2R R136, SRZ ;  /* 0x0000000000887805 */ /* 0x000fe2000001ff00 */
[----:B------:R-:W-:Y:S01]  /*1b10*/  IMAD R3, R3, 0x8, R6 ;  /* 0x0000000803037824 */ /* 0x000fe200078e0206 */
[----:B------:R-:W-:Y:S02]  /*1b20*/  CS2R R134, SRZ ;  /* 0x0000000000867805 */ /* 0x000fe4000001ff00 */
[----:B------:R-:W-:Y:S02]  /*1b30*/  CS2R R132, SRZ ;  /* 0x0000000000847805 */ /* 0x000fe4000001ff00 */
[----:B------:R-:W-:Y:S01]  /*1b40*/  CS2R R130, SRZ ;  /* 0x0000000000827805 */ /* 0x000fe2000001ff00 */
[----:B------:R-:W-:Y:S01]  /*1b50*/  IMAD.MOV.U32 R10, RZ, RZ, R3 ;  /* 0x000000ffff0a7224 */ /* 0x000fe200078e0003 */
[----:B------:R-:W-:Y:S01]  /*1b60*/  CS2R R128, SRZ ;  /* 0x0000000000807805 */ /* 0x000fe2000001ff00 */
[----:B------:R-:W-:Y:S01]  /*1b70*/  @P1 IMAD.HI.U32 R5, R3, UR4, RZ ;  /* 0x0000000403051c27 */ /* 0x000fe2000f8e00ff */
[----:B------:R-:W-:Y:S01]  /*1b80*/  UMOV UR4, 0xffffff80 ;  /* 0xffffff8000047882 */ /* 0x000fe20000000000 */
[----:B------:R-:W-:Y:S01]  /*1b90*/  CS2R R126, SRZ ;  /* 0x00000000007e7805 */ /* 0x000fe2000001ff00 */
[----:B------:R-:W-:Y:S01]  /*1ba0*/  UIMAD UR4, UR47, UR4, 0x80 ;  /* 0x000000802f0474a4 */ /* 0x000fe2000f8e0204 */
[----:B------:R-:W-:-:S02]  /*1bb0*/  CS2R R124, SRZ ;  /* 0x00000000007c7805 */ /* 0x000fc4000001ff00 */
[----:B------:R-:W-:Y:S01]  /*1bc0*/  @P2 SHF.R.U32.HI R10, RZ, UR5, R5 ;  /* 0x00000005ff0a2c19 */ /* 0x000fe20008011605 */
[----:B------:R-:W-:Y:S01]  /*1bd0*/  UMOV UR47, URZ ;  /* 0x0000003f002f7c82 */ /* 0x000fe20008000000 */
[----:B------:R-:W-:Y:S01]  /*1be0*/  UIADD3 UR5, UR4, 0x1, URZ ;  /* 0x0000000104057890 */ /* 0x000fe2000fffe03f */
[----:B------:R-:W-:Y:S01]  /*1bf0*/  LOP3.LUT R5, R4, 0x7ffffffc, RZ, 0xc0, !PT ;  /* 0x7ffffffc04057812 */ /* 0x000fe200078ec0ff */
[----:B------:R-:W-:Y:S01]  /*1c00*/  UIMAD UR4, UR38, UR7, UR4 ;  /* 0x00000007260472a4 */ /* 0x000fe2000f8e0204 */
[----:B------:R-:W0:Y:S01]  /*1c10*/  SHFL.IDX PT, R11, R10, RZ, 0x1c1f ;  /* 0x001c1fff0a0b7589 */ /* 0x000e2200000e0000 */
[----:B------:R-:W-:Y:S01]  /*1c20*/  UIMAD UR7, UR38, UR7, -UR10 ;  /* 0x00000007260772a4 */ /* 0x000fe2000f8e0a0a */
[----:B------:R-:W-:Y:S01]  /*1c30*/  IADD3 R6, R0, -R5, RZ ;  /* 0x8000000500067210 */ /* 0x000fe20007ffe0ff */
[----:B------:R-:W-:Y:S01]  /*1c40*/  IMAD.U32 R5, RZ, RZ, UR5 ;  /* 0x00000005ff057e24 */ /* 0x000fe2000f8e00ff */
[----:B------:R-:W1:Y:S01]  /*1c50*/  SHFL.IDX PT, R10, R10, 0x1, 0x1c1f ;  /* 0x003c1f000a0a7f89 */ /* 0x000e6200000e0000 */
[----:B------:R-:W-:Y:S01]  /*1c60*/  IMAD.U32 R7, RZ, RZ, UR4 ;  /* 0x00000004ff077e24 */ /* 0x000fe2000f8e00ff */
[----:B------:R-:W-:Y:S01]  /*1c70*/  ULDC UR4, c[0x0][0x988] ;  /* 0x0002620000047ab9 */ /* 0x000fe20000000800 */
[C---:B------:R-:W-:Y:S01]  /*1c80*/  IMAD R0, R6.reuse, -0x2, R5 ;  /* 0xfffffffe06007824 */ /* 0x040fe200078e0205 */
[----:B------:R-:W-:Y:S01]  /*1c90*/  CS2R R122, SRZ ;  /* 0x00000000007a7805 */ /* 0x000fe2000001ff00 */
[----:B------:R-:W-:Y:S01]  /*1ca0*/  IMAD R4, R6, -0x2, R7 ;  /* 0xfffffffe06047824 */ /* 0x000fe200078e0207 */
[----:B------:R-:W-:Y:S01]  /*1cb0*/  CS2R R120, SRZ ;  /* 0x0000000000787805 */ /* 0x000fe2000001ff00 */
[----:B------:R-:W-:-:S04]  /*1cc0*/  IMAD R5, R13, UR38, R0 ;  /* 0x000000260d057c24 */ /* 0x000fc8000f8e0200 */
[----:B------:R-:W-:-:S05]  /*1cd0*/  VIADD R7, R5, -UR10 ;  /* 0x8000000a05077c36 */ /* 0x000fca0008000000 */
[----:B0-----:R-:W-:-:S04]  /*1ce0*/  VIADDMNMX R7, R11, R7, R4, PT ;  /* 0x000000070b077246 */ /* 0x001fc80003800104 */
[C---:B------:R-:W-:Y:S02]  /*1cf0*/  ISETP.GT.AND P1, PT, R7.reuse, RZ, PT ;  /* 0x000000ff0700720c */ /* 0x040fe40003f24270 */
[C---:B------:R-:W-:Y:S02]  /*1d00*/  ISETP.GT.AND P2, PT, R7.reuse, 0x1, PT ;  /* 0x000000010700780c */ /* 0x040fe40003f44270 */
[----:B------:R-:W-:Y:S02]  /*1d10*/  ISETP.GT.AND P3, PT, R7, 0x8, PT ;  /* 0x000000080700780c */ /* 0x000fe40003f64270 */
[----:B------:R-:W-:Y:S02]  /*1d20*/  FSEL R11, R24, -INF , P1 ;  /* 0xff800000180b7808 */ /* 0x000fe40000800000 */
[----:B------:R-:W-:Y:S02]  /*1d30*/  FSEL R25, R25, -INF , P2 ;  /* 0xff80000019197808 */ /* 0x000fe40001000000 */
        /* <DEDUP_REMOVED lines=88> */
[----:B------:R-:W-:Y:S02]  /*22c0*/  FMNMX.FTZ R0, R105, R0, !PT ;  /* 0x0000000069007209 */ /* 0x000fe40007810000 */
[----:B-1----:R-:W-:Y:S02]  /*22d0*/  IADD3 R5, R10, -UR10, R5 ;  /* 0x8000000a0a057c10 */ /* 0x002fe4000fffe005 */
[----:B------:R-:W-:Y:S01]  /*22e0*/  FMNMX.FTZ R12, R85, R0, !PT ;  /* 0x00000000550c7209 */ /* 0x000fe20007810000 */
[----:B------:R-:W-:Y:S01]  /*22f0*/  IMAD.U32 R0, RZ, RZ, UR4 ;  /* 0x00000004ff007e24 */ /* 0x000fe2000f8e00ff */
[----:B------:R-:W-:Y:S01]  /*2300*/  VIMNMX R4, R4, R5, PT ;  /* 0x0000000504047248 */ /* 0x000fe20003fe0100 */
[----:B------:R-:W-:-:S02]  /*2310*/  @UP0 ULDC UR4, c[0x0][0x44c] ;  /* 0x0001130000040ab9 */ /* 0x000fc40000000800 */
[----:B------:R-:W0:Y:S01]  /*2320*/  SHFL.BFLY PT, R7, R12, 0x2, 0x1f ;  /* 0x0c401f000c077f89 */ /* 0x000e2200000e0000 */
[C---:B------:R-:W-:Y:S01]  /*2330*/  ISETP.GT.AND P2, PT, R4.reuse, 0x1, PT ;  /* 0x000000010400780c */ /* 0x040fe20003f44270 */
[----:B------:R-:W-:Y:S01]  /*2340*/  UIMAD.WIDE.U32 UR4, UR48, UR4, URZ ;  /* 0x00000004300472a5 */ /* 0x000fe2000f8e003f */
[----:B------:R-:W-:Y:S02]  /*2350*/  ISETP.GT.AND P3, PT, R4, 0x8, PT ;  /* 0x000000080400780c */ /* 0x000fe40003f64270 */
[----:B------:R-:W-:Y:S01]  /*2360*/  FSEL R27, R27, -INF , P2 ;  /* 0xff8000001b1b7808 */ /* 0x000fe20001000000 */
[----:B------:R-:W-:Y:S01]  /*2370*/  @UP0 USHF.R.U32.HI UR48, URZ, UR11, UR5 ;  /* 0x0000000b3f300299 */ /* 0x000fe20008011605 */
[----:B------:R-:W-:Y:S02]  /*2380*/  FSEL R109, R30, -INF , P3 ;  /* 0xff8000001e6d7808 */ /* 0x000fe40001800000 */
[----:B------:R-:W-:Y:S01]  /*2390*/  ISETP.GT.AND P2, PT, R4, 0x10, PT ;  /* 0x000000100400780c */ /* 0x000fe20003f44270 */
[----:B------:R-:W-:-:S03]  /*23a0*/  UIADD3 UR7, UR7, UR48, URZ ;  /* 0x0000003007077290 */ /* 0x000fc6000fffe03f */
[----:B------:R-:W-:Y:S01]  /*23b0*/  UMOV UR48, URZ ;  /* 0x0000003f00307c82 */ /* 0x000fe20008000000 */
[----:B------:R-:W-:-:S04]  /*23c0*/  USHF.R.S32.HI UR4, URZ, 0x1f, UR7 ;  /* 0x0000001f3f047899 */ /* 0x000fc80008011407 */
[----:B------:R-:W-:-:S04]  /*23d0*/  ULEA.HI UR4, UR4, UR7, URZ, 0x7 ;  /* 0x0000000704047291 */ /* 0x000fc8000f8f383f */
[----:B------:R-:W-:Y:S01]  /*23e0*/  USHF.R.S32.HI UR4, URZ, 0x7, UR4 ;  /* 0x000000073f047899 */ /* 0x000fe20008011404 */
[----:B0-----:R-:W-:-:S03]  /*23f0*/  FMNMX.FTZ R14, R12, R7, !PT ;  /* 0x000000070c0e7209 */ /* 0x001fc60007810000 */
[----:B------:R-:W-:Y:S02]  /*2400*/  UISETP.LT.AND UP0, UPT, UR39, UR4, UPT ;  /* 0x000000042700728c */ /* 0x000fe4000bf01270 */
[----:B------:R-:W0:Y:S02]  /*2410*/  SHFL.BFLY PT, R7, R14, 0x1, 0x1f ;  /* 0x0c201f000e077f89 */ /* 0x000e2400000e0000 */
[----:B------:R-:W-:-:S04]  /*2420*/  USEL UR51, UR39, UR4, !UP0 ;  /* 0x0000000427337287 */ /* 0x000fc8000c000000 */
[----:B------:R-:W-:Y:S01]  /*2430*/  UISETP.GE.AND UP0, UPT, UR53, UR51, UPT ;  /* 0x000000333500728c */ /* 0x000fe2000bf06270 */
[----:B0-----:R-:W-:-:S04]  /*2440*/  FMNMX.FTZ R7, R14, R7, !PT ;  /* 0x000000070e077209 */ /* 0x001fc80007810000 */
[C---:B------:R-:W-:Y:S01]  /*2450*/  FSETP.NEU.FTZ.AND P1, PT, R7.reuse, -INF , PT ;  /* 0xff8000000700780b */ /* 0x040fe20003f3d000 */
[----:B------:R-:W-:-:S05]  /*2460*/  FMUL.FTZ R16, R7, R0 ;  /* 0x0000000007107220 */ /* 0x000fca0000410000 */
[----:B------:R-:W-:Y:S02]  /*2470*/  FSEL R16, R16, RZ, P1 ;  /* 0x000000ff10107208 */ /* 0x000fe40000800000 */
[----:B------:R-:W-:-:S03]  /*2480*/  ISETP.GT.AND P1, PT, R4, RZ, PT ;  /* 0x000000ff0400720c */ /* 0x000fc60003f24270 */
[-CC-:B------:R-:W-:Y:S01]  /*2490*/  FFMA.FTZ R180, R11, R0.reuse, -R16.reuse ;  /* 0x000000000bb47223 */ /* 0x180fe20000010810 */
[----:B------:R-:W-:Y:S01]  /*24a0*/  FSEL R107, R26, -INF , P1 ;  /* 0xff8000001a6b7808 */ /* 0x000fe20000800000 */
[-CC-:B------:R-:W-:Y:S01]  /*24b0*/  FFMA.FTZ R11, R29, R0.reuse, -R16.reuse ;  /* 0x000000001d0b7223 */ /* 0x180fe20000010810 */
[C---:B------:R-:W-:Y:S01]  /*24c0*/  ISETP.GT.AND P1, PT, R4.reuse, 0x9, PT ;  /* 0x000000090400780c */ /* 0x040fe20003f24270 */
[-CC-:B------:R-:W-:Y:S01]  /*24d0*/  FFMA.FTZ R176, R15, R0.reuse, -R16.reuse ;  /* 0x000000000fb07223 */ /* 0x180fe20000010810 */
[----:B------:R-:W-:Y:S01]  /*24e0*/  FMNMX.FTZ R10, R107, R27, !PT ;  /* 0x0000001b6b0a7209 */ /* 0x000fe20007810000 */
[-CC-:B------:R-:W-:Y:S01]  /*24f0*/  FFMA.FTZ R15, R33, R0.reuse, -R16.reuse ;  /* 0x00000000210f7223 */ /* 0x180fe20000010810 */
[----:B------:R-:W-:Y:S01]  /*2500*/  FSEL R31, R31, -INF , P1 ;  /* 0xff8000001f1f7808 */ /* 0x000fe20000800000 */
[--C-:B------:R-:W-:Y:S01]  /*2510*/  FFMA.FTZ R178, R17, R0, -R16.reuse ;  /* 0x0000000011b27223 */ /* 0x100fe20000010810 */
[----:B------:R-:W-:Y:S01]  /*2520*/  FMNMX.FTZ R10, R109, R10, !PT ;  /* 0x0000000a6d0a7209 */ /* 0x000fe20007810000 */
[-CC-:B------:R-:W-:Y:S01]  /*2530*/  FFMA.FTZ R17, R37, R0.reuse, -R16.reuse ;  /* 0x0000000025117223 */ /* 0x180fe20000010810 */
[----:B------:R-:W-:Y:S01]  /*2540*/  ISETP.GT.AND P1, PT, R4, 0x11, PT ;  /* 0x000000110400780c */ /* 0x000fe20003f24270 */
[-CC-:B------:R-:W-:Y:S01]  /*2550*/  FFMA.FTZ R172, R19, R0.reuse, -R16.reuse ;  /* 0x0000000013ac7223 */ /* 0x180fe20000010810 */
[----:B------:R-:W-:Y:S01]  /*2560*/  FSEL R29, R34, -INF , P2 ;  /* 0xff800000221d7808 */ /* 0x000fe20001000000 */
[--C-:B------:R-:W-:Y:S01]  /*2570*/  FFMA.FTZ R19, R41, R0, -R16.reuse ;  /* 0x0000000029137223 */ /* 0x100fe20000010810 */
[----:B------:R-:W-:Y:S01]  /*2580*/  FMNMX.FTZ R10, R31, R10, !PT ;  /* 0x0000000a1f0a7209 */ /* 0x000fe20007810000 */
[-CC-:B------:R-:W-:Y:S01]  /*2590*/  FFMA.FTZ R174, R21, R0.reuse, -R16.reuse ;  /* 0x0000000015ae7223 */ /* 0x180fe20000010810 */
[C---:B------:R-:W-:Y:S01]  /*25a0*/  ISETP.GT.AND P2, PT, R4.reuse, 0x18, PT ;  /* 0x000000180400780c */ /* 0x040fe20003f44270 */
        /* <DEDUP_REMOVED lines=12> */
[----:B------:R0:W-:Y:S01]  /*2670*/  MUFU.EX2 R5, R25 ;  /* 0x0000001900057308 */ /* 0x0001e20000000800 */
[----:B------:R-:W-:Y:S01]  /*2680*/  FSEL R39, R39, -INF , P1 ;  /* 0xff80000027277808 */ /* 0x000fe20000800000 */
[--C-:B------:R-:W-:Y:S01]  /*2690*/  FFMA.FTZ R182, R13, R0, -R16.reuse ;  /* 0x000000000db67223 */ /* 0x100fe20000010810 */
[----:B------:R-:W-:Y:S01]  /*26a0*/  FMNMX.FTZ R10, R111, R10, !PT ;  /* 0x0000000a6f0a7209 */ /* 0x000fe20007810000 */
[-CC-:B------:R-:W-:Y:S01]  /*26b0*/  FFMA.FTZ R57, R57, R0.reuse, -R16.reuse ;  /* 0x0000000039397223 */ /* 0x180fe20000010810 */
[----:B------:R-:W-:Y:S01]  /*26c0*/  ISETP.GT.AND P1, PT, R4, 0x21, PT ;  /* 0x000000210400780c */ /* 0x000fe20003f24270 */
[--C-:B------:R-:W-:Y:S01]  /*26d0*/  FFMA.FTZ R93, R93, R0, -R16.reuse ;  /* 0x000000005d5d7223 */ /* 0x100fe20000010810 */
[----:B------:R-:W-:Y:S01]  /*26e0*/  FSEL R33, R42, -INF , P2 ;  /* 0xff8000002a217808 */ /* 0x000fe20001000000 */
[----:B------:R-:W-:Y:S01]  /*26f0*/  MUFU.EX2 R180, R180 ;  /* 0x000000b400b47308 */ /* 0x000fe20000000800 */
[----:B------:R-:W-:Y:S01]  /*2700*/  FMNMX.FTZ R10, R39, R10, !PT ;  /* 0x0000000a270a7209 */ /* 0x000fe20007810000 */
[-CC-:B0-----:R-:W-:Y:S01]  /*2710*/  FFMA.FTZ R25, R53, R0.reuse, -R16.reuse ;  /* 0x0000000035197223 */ /* 0x181fe20000010810 */
[C---:B------:R-:W-:Y:S01]  /*2720*/  ISETP.GT.AND P2, PT, R4.reuse, 0x28, PT ;  /* 0x000000280400780c */ /* 0x040fe20003f44270 */
[-CC-:B------:R-:W-:Y:S01]  /*2730*/  FFMA.FTZ R61, R61, R0.reuse, -R16.reuse ;  /* 0x000000003d3d7223 */ /* 0x180fe20000010810 */
[----:B------:R-:W-:Y:S01]  /*2740*/  FSEL R43, R43, -INF , P1 ;  /* 0xff8000002b2b7808 */ /* 0x000fe20000800000 */
[--C-:B------:R-:W-:Y:S01]  /*2750*/  FFMA.FTZ R95, R95, R0, -R16.reuse ;  /* 0x000000005f5f7223 */ /* 0x100fe20000010810 */
[----:B------:R-:W-:Y:S01]  /*2760*/  FMNMX.FTZ R10, R33, R10, !PT ;  /* 0x0000000a210a7209 */ /* 0x000fe20007810000 */
[----:B------:R-:W-:Y:S01]  /*2770*/  MUFU.EX2 R182, R182 ;  /* 0x000000b600b67308 */ /* 0x000fe20000000800 */
[----:B------:R-:W-:Y:S01]  /*2780*/  ISETP.GT.AND P1, PT, R4, 0x29, PT ;  /* 0x000000290400780c */ /* 0x000fe20003f24270 */
[-CC-:B------:R-:W-:Y:S01]  /*2790*/  FFMA.FTZ R65, R65, R0.reuse, -R16.reuse ;  /* 0x0000000041417223 */ /* 0x180fe20000010810 */
[----:B------:R-:W-:Y:S01]  /*27a0*/  FSEL R113, R46, -INF , P2 ;  /* 0xff8000002e717808 */ /* 0x000fe20001000000 */
[--C-:B------:R-:W-:Y:S01]  /*27b0*/  FFMA.FTZ R97, R97, R0, -R16.reuse ;  /* 0x0000000061617223 */ /* 0x100fe20000010810 */
[----:B------:R-:W-:Y:S01]  /*27c0*/  FMNMX.FTZ R10, R43, R10, !PT ;  /* 0x0000000a2b0a7209 */ /* 0x000fe20007810000 */
[-CC-:B------:R-:W-:Y:S01]  /*27d0*/  FFMA.FTZ R69, R69, R0.reuse, -R16.reuse ;  /* 0x0000000045457223 */ /* 0x180fe20000010810 */
[C---:B------:R-:W-:Y:S01]  /*27e0*/  ISETP.GT.AND P2, PT, R4.reuse, 0x30, PT ;  /* 0x000000300400780c */ /* 0x040fe20003f44270 */
[----:B------:R-:W-:Y:S01]  /*27f0*/  MUFU.EX2 R11, R11 ;  /* 0x0000000b000b7308 */ /* 0x000fe20000000800 */
        /* <DEDUP_REMOVED lines=9> */
[-CC-:B------:R-:W-:Y:S01]  /*2890*/  FFMA.FTZ R77, R77, R0.reuse, -R16.reuse ;  /* 0x000000004d4d7223 */ /* 0x180fe20000010810 */
        /* <DEDUP_REMOVED lines=9> */
[----:B------:R-:W-:Y:S01]  /*2930*/  FFMA.FTZ R16, R85, R0, -R16 ;  /* 0x0000000055107223 */ /* 0x000fe20000010810 */
[----:B------:R-:W-:-:S02]  /*2940*/  FMNMX.FTZ R10, R51, R10, !PT ;  /* 0x0000000a330a7209 */ /* 0x000fc40007810000 */
[C---:B------:R-:W-:Y:S01]  /*2950*/  ISETP.GT.AND P2, PT, R4.reuse, 0x40, PT ;  /* 0x000000400400780c */ /* 0x040fe20003f44270 */
[----:B------:R-:W-:Y:S01]  /*2960*/  MUFU.EX2 R178, R178 ;  /* 0x000000b200b27308 */ /* 0x000fe20000000800 */
[----:B------:R-:W-:Y:S02]  /*2970*/  FSEL R55, R55, -INF , P1 ;  /* 0xff80000037377808 */ /* 0x000fe40000800000 */
[----:B------:R-:W-:Y:S02]  /*2980*/  FMNMX.FTZ R10, R115, R10, !PT ;  /* 0x0000000a730a7209 */ /* 0x000fe40007810000 */
[----:B------:R-:W-:Y:S02]  /*2990*/  ISETP.GT.AND P1, PT, R4, 0x41, PT ;  /* 0x000000410400780c */ /* 0x000fe40003f24270 */
[----:B------:R-:W-:Y:S01]  /*29a0*/  FSEL R41, R58, -INF , P2 ;  /* 0xff8000003a297808 */ /* 0x000fe20001000000 */
[----:B------:R-:W-:Y:S01]  /*29b0*/  MUFU.EX2 R17, R17 ;  /* 0x0000001100117308 */ /* 0x000fe20000000800 */
[----:B------:R-:W-:-:S02]  /*29c0*/  FMNMX.FTZ R10, R55, R10, !PT ;  /* 0x0000000a370a7209 */ /* 0x000fc40007810000 */
[C---:B------:R-:W-:Y:S02]  /*29d0*/  ISETP.GT.AND P2, PT, R4.reuse, 0x48, PT ;  /* 0x000000480400780c */ /* 0x040fe40003f44270 */
[----:B------:R-:W-:Y:S02]  /*29e0*/  FSEL R59, R59, -INF , P1 ;  /* 0xff8000003b3b7808 */ /* 0x000fe40000800000 */
[----:B------:R-:W-:Y:S01]  /*29f0*/  FMNMX.FTZ R10, R41, R10, !PT ;  /* 0x0000000a290a7209 */ /* 0x000fe20007810000 */
[----:B------:R-:W-:Y:S01]  /*2a00*/  MUFU.EX2 R172, R172 ;  /* 0x000000ac00ac7308 */ /* 0x000fe20000000800 */
[----:B------:R-:W-:Y:S02]  /*2a10*/  ISETP.GT.AND P1, PT, R4, 0x49, PT ;  /* 0x000000490400780c */ /* 0x000fe40003f24270 */
[----:B------:R-:W-:Y:S02]  /*2a20*/  FSEL R117, R62, -INF , P2 ;  /* 0xff8000003e757808 */ /* 0x000fe40001000000 */
        /* <DEDUP_REMOVED lines=42> */
[----:B------:R-:W0:Y:S01]  /*2cd0*/  MUFU.EX2 R57, R57 ;  /* 0x0000003900397308 */ /* 0x000e220000000800 */
[----:B------:R-:W-:Y:S02]  /*2ce0*/  ISETP.GT.AND P1, PT, R4, 0x79, PT ;  /* 0x000000790400780c */ /* 0x000fe40003f24270 */
[----:B------:R-:W-:Y:S02]  /*2cf0*/  FSEL R91, R86, -INF , P2 ;  /* 0xff800000565b7808 */ /* 0x000fe40001000000 */
[----:B------:R-:W-:-:S02]  /*2d00*/  FMNMX.FTZ R10, R83, R10, !PT ;  /* 0x0000000a530a7209 */ /* 0x000fc40007810000 */
[----:B------:R-:W-:Y:S01]  /*2d10*/  FSEL R87, R87, -INF , P1 ;  /* 0xff80000057577808 */ /* 0x000fe20000800000 */
[----:B------:R-:W-:Y:S01]  /*2d20*/  MUFU.EX2 R93, R93 ;  /* 0x0000005d005d7308 */ /* 0x000fe20000000800 */
[----:B------:R-:W-:-:S04]  /*2d30*/  FMNMX.FTZ R10, R91, R10, !PT ;  /* 0x0000000a5b0a7209 */ /* 0x000fc80007810000 */
[----:B------:R-:W-:-:S03]  /*2d40*/  FMNMX.FTZ R10, R87, R10, !PT ;  /* 0x0000000a570a7209 */ /* 0x000fc60007810000 */
[----:B------:R-:W-:Y:S01]  /*2d50*/  MUFU.EX2 R166, R61 ;  /* 0x0000003d00a67308 */ /* 0x000fe20000000800 */
[----:B0-----:R-:W-:Y:S01]  /*2d60*/  F2FP.F16.F32.PACK_AB R164, R57, R12 ;  /* 0x0000000c39a4723e */ /* 0x001fe200000000ff */
[----:B------:R-:W0:Y:S06]  /*2d70*/  SHFL.BFLY PT, R13, R10, 0x2, 0x1f ;  /* 0x0c401f000a0d7f89 */ /* 0x000e2c00000e0000 */
[----:B------:R-:W-:Y:S08]  /*2d80*/  MUFU.EX2 R95, R95 ;  /* 0x0000005f005f7308 */ /* 0x000ff00000000800 */
[----:B------:R-:W-:Y:S08]  /*2d90*/  MUFU.EX2 R160, R65 ;  /* 0x0000004100a07308 */ /* 0x000ff00000000800 */
[----:B------:R-:W-:Y:S01]  /*2da0*/  MUFU.EX2 R97, R97 ;  /* 0x0000006100617308 */ /* 0x000fe20000000800 */
[----:B0-----:R-:W-:-:S05]  /*2db0*/  FMNMX.FTZ R4, R10, R13, !PT ;  /* 0x0000000d0a047209 */ /* 0x001fca0007810000 */
[----:B------:R-:W0:Y:S02]  /*2dc0*/  SHFL.BFLY PT, R13, R4, 0x1, 0x1f ;  /* 0x0c201f00040d7f89 */ /* 0x000e2400000e0000 */
[----:B------:R-:W-:Y:S08]  /*2dd0*/  MUFU.EX2 R162, R69 ;  /* 0x0000004500a27308 */ /* 0x000ff00000000800 */
[----:B------:R-:W-:Y:S08]  /*2de0*/  MUFU.EX2 R99, R99 ;  /* 0x0000006300637308 */ /* 0x000ff00000000800 */
[----:B------:R-:W-:Y:S01]  /*2df0*/  MUFU.EX2 R152, R73 ;  /* 0x0000004900987308 */ /* 0x000fe20000000800 */
[----:B0-----:R-:W-:-:S07]  /*2e00*/  FMNMX.FTZ R13, R4, R13, !PT ;  /* 0x0000000d040d7209 */ /* 0x001fce0007810000 */
[----:B------:R-:W-:Y:S01]  /*2e10*/  MUFU.EX2 R101, R101 ;  /* 0x0000006500657308 */ /* 0x000fe20000000800 */
[C---:B------:R-:W-:Y:S01]  /*2e20*/  FSETP.NEU.FTZ.AND P1, PT, R13.reuse, -INF , PT ;  /* 0xff8000000d00780b */ /* 0x040fe20003f3d000 */
[----:B------:R-:W-:-:S06]  /*2e30*/  FMUL.FTZ R4, R13, R0 ;  /* 0x000000000d047220 */ /* 0x000fcc0000410000 */
[----:B------:R-:W-:Y:S01]  /*2e40*/  MUFU.EX2 R154, R77 ;  /* 0x0000004d009a7308 */ /* 0x000fe20000000800 */
        /* <DEDUP_REMOVED lines=19> */
[----:B------:R-:W-:Y:S01]  /*2f80*/  FADD.FTZ R30, R182, R27 ;  /* 0x0000001bb61e7221 */ /* 0x000fe20000010000 */
[-CC-:B------:R-:W-:Y:S01]  /*2f90*/  FFMA.FTZ R115, R115, R0.reuse, -R4.reuse ;  /* 0x0000000073737223 */ /* 0x180fe20000010804 */
[-C--:B------:R-:W-:Y:S01]  /*2fa0*/  FFMA.FTZ R55, R55, R0.reuse, -R4 ;  /* 0x0000000037377223 */ /* 0x080fe20000010804 */
[----:B------:R-:W0:Y:S01]  /*2fb0*/  MUFU.EX2 R109, R109 ;  /* 0x0000006d006d7308 */ /* 0x000e220000000800 */
[----:B------:R-:W-:Y:S01]  /*2fc0*/  FADD.FTZ R27, R11, R30 ;  /* 0x0000001e0b1b7221 */ /* 0x000fe20000010000 */
[-CC-:B------:R-:W-:Y:S01]  /*2fd0*/  FFMA.FTZ R41, R41, R0.reuse, -R4.reuse ;  /* 0x0000000029297223 */ /* 0x180fe20000010804 */
[-CC-:B------:R-:W-:Y:S01]  /*2fe0*/  FFMA.FTZ R59, R59, R0.reuse, -R4.reuse ;  /* 0x000000003b3b7223 */ /* 0x180fe20000010804 */
[-CC-:B------:R-:W-:Y:S01]  /*2ff0*/  FFMA.FTZ R117, R117, R0.reuse, -R4.reuse ;  /* 0x0000000075757223 */ /* 0x180fe20000010804 */
[----:B------:R-:W-:Y:S01]  /*3000*/  FADD.FTZ R30, R176, R27 ;  /* 0x0000001bb01e7221 */ /* 0x000fe20000010000 */
[-CC-:B------:R-:W-:Y:S01]  /*3010*/  FFMA.FTZ R63, R63, R0.reuse, -R4.reuse ;  /* 0x000000003f3f7223 */ /* 0x180fe20000010804 */
[-C--:B------:R-:W-:Y:S01]  /*3020*/  FFMA.FTZ R45, R45, R0.reuse, -R4 ;  /* 0x000000002d2d7223 */ /* 0x080fe20000010804 */
[----:B------:R2:W3:Y:S01]  /*3030*/  MUFU.EX2 R14, R31 ;  /* 0x0000001f000e7308 */ /* 0x0004e20000000800 */
[----:B------:R-:W-:Y:S01]  /*3040*/  FADD.FTZ R27, R15, R30 ;  /* 0x0000001e0f1b7221 */ /* 0x000fe20000010000 */
[-CC-:B------:R-:W-:Y:S01]  /*3050*/  FFMA.FTZ R67, R67, R0.reuse, -R4.reuse ;  /* 0x0000000043437223 */ /* 0x180fe20000010804 */
[-CC-:B------:R-:W-:Y:S01]  /*3060*/  FFMA.FTZ R119, R119, R0.reuse, -R4.reuse ;  /* 0x0000000077777223 */ /* 0x180fe20000010804 */
[-CC-:B------:R-:W-:Y:S01]  /*3070*/  FFMA.FTZ R71, R71, R0.reuse, -R4.reuse ;  /* 0x0000000047477223 */ /* 0x180fe20000010804 */
[----:B------:R-:W-:Y:S01]  /*3080*/  FADD.FTZ R32, R178, R27 ;  /* 0x0000001bb2207221 */ /* 0x000fe20000010000 */
[-CC-:B------:R-:W-:Y:S01]  /*3090*/  FFMA.FTZ R49, R49, R0.reuse, -R4.reuse ;  /* 0x0000000031317223 */ /* 0x180fe20000010804 */
[-C--:B------:R-:W-:Y:S01]  /*30a0*/  FFMA.FTZ R75, R75, R0.reuse, -R4 ;  /* 0x000000004b4b7223 */ /* 0x080fe20000010804 */
[----:B------:R-:W4:Y:S01]  /*30b0*/  MUFU.EX2 R29, R29 ;  /* 0x0000001d001d7308 */ /* 0x000f220000000800 */
[----:B------:R-:W-:Y:S01]  /*30c0*/  FADD.FTZ R27, R17, R32 ;  /* 0x00000020111b7221 */ /* 0x000fe20000010000 */
[----:B-1----:R-:W-:Y:S01]  /*30d0*/  FADD.FTZ R32, R107, R10 ;  /* 0x0000000a6b207221 */ /* 0x002fe20000010000 */
[-CC-:B------:R-:W-:Y:S01]  /*30e0*/  FFMA.FTZ R89, R89, R0.reuse, -R4.reuse ;  /* 0x0000000059597223 */ /* 0x180fe20000010804 */
[-C--:B------:R-:W-:Y:S01]  /*30f0*/  FFMA.FTZ R79, R79, R0.reuse, -R4 ;  /* 0x000000004f4f7223 */ /* 0x080fe20000010804 */
[----:B------:R-:W-:Y:S01]  /*3100*/  FADD.FTZ R34, R172, R27 ;  /* 0x0000001bac227221 */ /* 0x000fe20000010000 */
[----:B0-----:R-:W-:Y:S01]  /*3110*/  FADD.FTZ R27, R109, R32 ;  /* 0x000000206d1b7221 */ /* 0x001fe20000010000 */
[-C--:B------:R-:W-:Y:S01]  /*3120*/  FFMA.FTZ R53, R53, R0.reuse, -R4 ;  /* 0x0000000035357223 */ /* 0x080fe20000010804 */
[----:B------:R-:W0:Y:S01]  /*3130*/  MUFU.EX2 R18, R35 ;  /* 0x0000002300127308 */ /* 0x000e220000000800 */
[----:B--2---:R-:W-:Y:S01]  /*3140*/  FADD.FTZ R31, R19, R34 ;  /* 0x00000022131f7221 */ /* 0x004fe20000010000 */
[----:B---3--:R-:W-:Y:S01]  /*3150*/  FADD.FTZ R34, R14, R27 ;  /* 0x0000001b0e227221 */ /* 0x008fe20000010000 */
[-CC-:B------:R-:W-:Y:S01]  /*3160*/  FFMA.FTZ R83, R83, R0.reuse, -R4.reuse ;  /* 0x0000000053537223 */ /* 0x180fe20000010804 */
[-CC-:B------:R-:W-:Y:S01]  /*3170*/  FFMA.FTZ R91, R91, R0.reuse, -R4.reuse ;  /* 0x000000005b5b7223 */ /* 0x180fe20000010804 */
[----:B------:R-:W-:Y:S01]  /*3180*/  FADD.FTZ R36, R174, R31 ;  /* 0x0000001fae247221 */ /* 0x000fe20000010000 */
[----:B------:R-:W-:Y:S01]  /*3190*/  FFMA.FTZ R87, R87, R0, -R4 ;  /* 0x0000000057577223 */ /* 0x000fe20000010804 */
[----:B------:R-:W-:Y:S01]  /*31a0*/  F2FP.F16.F32.PACK_AB R180, R5, R180 ;  /* 0x000000b405b4723e */ /* 0x000fe200000000ff */
[----:B------:R-:W1:Y:S01]  /*31b0*/  MUFU.EX2 R111, R111 ;  /* 0x0000006f006f7308 */ /* 0x000e620000000800 */
[----:B----4-:R-:W-:Y:S01]  /*31c0*/  FADD.FTZ R27, R29, R34 ;  /* 0x000000221d1b7221 */ /* 0x010fe20000010000 */
[----:B------:R-:W-:Y:S01]  /*31d0*/  FADD.FTZ R31, R21, R36 ;  /* 0x00000024151f7221 */ /* 0x000fe20000010000 */
[----:B------:R-:W-:-:S02]  /*31e0*/  F2FP.F16.F32.PACK_AB R182, R11, R182 ;  /* 0x000000b60bb6723e */ /* 0x000fc400000000ff */
[----:B------:R-:W-:Y:S01]  /*31f0*/  F2FP.F16.F32.PACK_AB R181, R10, R107 ;  /* 0x0000006b0ab5723e */ /* 0x000fe200000000ff */
[----:B------:R-:W-:Y:S01]  /*3200*/  FADD.FTZ R36, R168, R31 ;  /* 0x0000001fa8247221 */ /* 0x000fe20000010000 */
[----:B------:R-:W-:Y:S01]  /*3210*/  F2FP.F16.F32.PACK_AB R183, R14, R109 ;  /* 0x0000006d0eb7723e */ /* 0x000fe200000000ff */
[----:B------:R-:W2:Y:S01]  /*3220*/  MUFU.EX2 R20, R39 ;  /* 0x0000002700147308 */ /* 0x000ea20000000800 */
[----:B0-----:R-:W-:Y:S01]  /*3230*/  FADD.FTZ R34, R18, R27 ;  /* 0x0000001b12227221 */ /* 0x001fe20000010000 */
[----:B------:R-:W-:Y:S01]  /*3240*/  FADD.FTZ R31, R23, R36 ;  /* 0x00000024171f7221 */ /* 0x000fe20000010000 */
[----:B------:R-:W-:Y:S02]  /*3250*/  F2FP.F16.F32.PACK_AB R176, R15, R176 ;  /* 0x000000b00fb0723e */ /* 0x000fe400000000ff */
[----:B------:R-:W-:Y:S02]  /*3260*/  CS2R R108, SRZ ;  /* 0x00000000006c7805 */ /* 0x000fe4000001ff00 */
[----:B------:R-:W-:Y:S01]  /*3270*/  F2FP.F16.F32.PACK_AB R178, R17, R178 ;  /* 0x000000b211b2723e */ /* 0x000fe200000000ff */
[----:B------:R-:W-:Y:S01]  /*3280*/  FADD.FTZ R38, R170, R31 ;  /* 0x0000001faa267221 */ /* 0x000fe20000010000 */
[----:B------:R-:W-:Y:S01]  /*3290*/  F2FP.F16.F32.PACK_AB R172, R19, R172 ;  /* 0x000000ac13ac723e */ /* 0x000fe200000000ff */
[----:B------:R-:W0:Y:S01]  /*32a0*/  MUFU.EX2 R33, R33 ;  /* 0x0000002100217308 */ /* 0x000e220000000800 */
[----:B-1----:R-:W-:Y:S01]  /*32b0*/  FADD.FTZ R27, R111, R34 ;  /* 0x000000226f1b7221 */ /* 0x002fe20000010000 */
[----:B------:R-:W-:Y:S01]  /*32c0*/  FADD.FTZ R31, R25, R38 ;  /* 0x00000026191f7221 */ /* 0x000fe20000010000 */
[----:B------:R-:W-:-:S02]  /*32d0*/  F2FP.F16.F32.PACK_AB R174, R21, R174 ;  /* 0x000000ae15ae723e */ /* 0x000fc400000000ff */
[----:B------:R-:W-:Y:S02]  /*32e0*/  CS2R R106, SRZ ;  /* 0x00000000006a7805 */ /* 0x000fe4000001ff00 */
[----:B------:R-:W-:Y:S01]  /*32f0*/  F2FP.F16.F32.PACK_AB R168, R23, R168 ;  /* 0x000000a817a8723e */ /* 0x000fe200000000ff */
[----:B------:R-:W-:Y:S01]  /*3300*/  FADD.FTZ R38, R12, R31 ;  /* 0x0000001f0c267221 */ /* 0x000fe20000010000 */
[----:B------:R-:W-:Y:S01]  /*3310*/  F2FP.F16.F32.PACK_AB R170, R25, R170 ;  /* 0x000000aa19aa723e */ /* 0x000fe200000000ff */
[----:B------:R-:W1:Y:S01]  /*3320*/  MUFU.EX2 R22, R43 ;  /* 0x0000002b00167308 */ /* 0x000e620000000800 */
[C---:B--2---:R-:W-:Y:S01]  /*3330*/  FADD.FTZ R36, R20.reuse, R27 ;  /* 0x0000001b14247221 */ /* 0x044fe20000010000 */
[----:B------:R-:W-:Y:S01]  /*3340*/  FADD.FTZ R40, R57, R38 ;  /* 0x0000002639287221 */ /* 0x000fe20000010000 */
[----:B------:R-:W-:Y:S02]  /*3350*/  F2FP.F16.F32.PACK_AB R179, R20, R111 ;  /* 0x0000006f14b3723e */ /* 0x000fe400000000ff */
[----:B------:R-:W-:-:S02]  /*3360*/  CS2R R110, SRZ ;  /* 0x00000000006e7805 */ /* 0x000fc4000001ff00 */
[----:B------:R-:W-:Y:S01]  /*3370*/  F2FP.F16.F32.PACK_AB R177, R18, R29 ;  /* 0x0000001d12b1723e */ /* 0x000fe200000000ff */
[----:B------:R-:W-:Y:S01]  /*3380*/  FADD.FTZ R31, R93, R40 ;  /* 0x000000285d1f7221 */ /* 0x000fe20000010000 */
[----:B------:R-:W2:Y:S01]  /*3390*/  MUFU.EX2 R113, R113 ;  /* 0x0000007100717308 */ /* 0x000ea20000000800 */
[----:B0-----:R-:W-:Y:S02]  /*33a0*/  FADD.FTZ R27, R33, R36 ;  /* 0x00000024211b7221 */ /* 0x001fe40000010000 */
[C---:B------:R-:W-:Y:S01]  /*33b0*/  FADD.FTZ R40, R166.reuse, R31 ;  /* 0x0000001fa6287221 */ /* 0x040fe20000010000 */
[----:B------:R-:W-:Y:S02]  /*33c0*/  F2FP.F16.F32.PACK_AB R166, R166, R93 ;  /* 0x0000005da6a6723e */ /* 0x000fe400000000ff */
[----:B------:R-:W-:Y:S01]  /*33d0*/  CS2R R92, SRZ ;  /* 0x00000000005c7805 */ /* 0x000fe2000001ff00 */
[----:B------:R-:W-:Y:S01]  /*33e0*/  FADD.FTZ R31, R95, R40 ;  /* 0x000000285f1f7221 */ /* 0x000fe20000010000 */
[----:B------:R-:W0:Y:S01]  /*33f0*/  MUFU.EX2 R24, R47 ;  /* 0x0000002f00187308 */ /* 0x000e220000000800 */
[----:B-1----:R-:W-:-:S02]  /*3400*/  FADD.FTZ R36, R22, R27 ;  /* 0x0000001b16247221 */ /* 0x002fc40000010000 */
[C---:B------:R-:W-:Y:S01]  /*3410*/  FADD.FTZ R40, R160.reuse, R31 ;  /* 0x0000001fa0287221 */ /* 0x040fe20000010000 */
[----:B------:R-:W-:Y:S02]  /*3420*/  F2FP.F16.F32.PACK_AB R160, R160, R95 ;  /* 0x0000005fa0a0723e */ /* 0x000fe400000000ff */
[----:B------:R-:W-:Y:S02]  /*3430*/  CS2R R94, SRZ ;  /* 0x00000000005e7805 */ /* 0x000fe4000001ff00 */
[----:B------:R-:W-:Y:S01]  /*3440*/  F2FP.F16.F32.PACK_AB R173, R22, R33 ;  /* 0x0000002116ad723e */ /* 0x000fe200000000ff */
[----:B------:R-:W1:Y:S01]  /*3450*/  MUFU.EX2 R37, R37 ;  /* 0x0000002500257308 */ /* 0x000e620000000800 */
[----:B--2---:R-:W-:-:S07]  /*3460*/  FADD.FTZ R27, R113, R36 ;  /* 0x00000024711b7221 */ /* 0x004fce0000010000 */
[----:B------:R-:W2:Y:S01]  /*3470*/  MUFU.EX2 R26, R51 ;  /* 0x00000033001a7308 */ /* 0x000ea20000000800 */
[C---:B0-----:R-:W-:Y:S01]  /*3480*/  FADD.FTZ R38, R24.reuse, R27 ;  /* 0x0000001b18267221 */ /* 0x041fe20000010000 */
[----:B------:R-:W-:Y:S02]  /*3490*/  F2FP.F16.F32.PACK_AB R175, R24, R113 ;  /* 0x0000007118af723e */ /* 0x000fe400000000ff */
[----:B------:R-:W-:-:S04]  /*34a0*/  CS2R R112, SRZ ;  /* 0x0000000000707805 */ /* 0x000fc8000001ff00 */
        /* <DEDUP_REMOVED lines=9> */
[----:B------:R-:W-:Y:S01]  /*3540*/  FADD.FTZ R27, R97, R40 ;  /* 0x00000028611b7221 */ /* 0x000fe20000010000 */
[----:B------:R-:W-:Y:S02]  /*3550*/  F2FP.F16.F32.PACK_AB R171, R28, R115 ;  /* 0x000000731cab723e */ /* 0x000fe400000000ff */
[----:B------:R-:W-:Y:S01]  /*3560*/  CS2R R114, SRZ ;  /* 0x0000000000727805 */ /* 0x000fe2000001ff00 */
[C---:B------:R-:W-:Y:S01]  /*3570*/  FADD.FTZ R40, R162.reuse, R27 ;  /* 0x0000001ba2287221 */ /* 0x040fe20000010000 */
[----:B------:R-:W-:Y:S01]  /*3580*/  F2FP.F16.F32.PACK_AB R162, R162, R97 ;  /* 0x00000061a2a2723e */ /* 0x000fe200000000ff */
[----:B------:R-:W1:Y:S01]  /*3590*/  MUFU.EX2 R117, R117 ;  /* 0x0000007500757308 */ /* 0x000e620000000800 */
[----:B--2---:R-:W-:Y:S01]  /*35a0*/  FADD.FTZ R5, R41, R4 ;  /* 0x0000000429057221 */ /* 0x004fe20000010000 */
[----:B------:R-:W-:Y:S01]  /*35b0*/  FADD.FTZ R11, R99, R40 ;  /* 0x00000028630b7221 */ /* 0x000fe20000010000 */
[----:B------:R-:W-:-:S03]  /*35c0*/  CS2R R96, SRZ ;  /* 0x0000000000607805 */ /* 0x000fc6000001ff00 */
[C---:B------:R-:W-:Y:S01]  /*35d0*/  FADD.FTZ R42, R152.reuse, R11 ;  /* 0x0000000b982a7221 */ /* 0x040fe20000010000 */
[----:B------:R-:W-:Y:S01]  /*35e0*/  F2FP.F16.F32.PACK_AB R152, R152, R99 ;  /* 0x000000639898723e */ /* 0x000fe200000000ff */
[----:B------:R-:W2:Y:S01]  /*35f0*/  MUFU.EX2 R32, R63 ;  /* 0x0000003f00207308 */ /* 0x000ea20000000800 */
[C---:B0-----:R-:W-:Y:S01]  /*3600*/  FADD.FTZ R4, R30.reuse, R5 ;  /* 0x000000051e047221 */ /* 0x041fe20000010000 */
[----:B------:R-:W-:Y:S01]  /*3610*/  FADD.FTZ R11, R101, R42 ;  /* 0x0000002a650b7221 */ /* 0x000fe20000010000 */
[----:B------:R-:W-:Y:S02]  /*3620*/  F2FP.F16.F32.PACK_AB R165, R30, R41 ;  /* 0x000000291ea5723e */ /* 0x000fe400000000ff */
[----:B------:R-:W-:Y:S01]  /*3630*/  CS2R R98, SRZ ;  /* 0x0000000000627805 */ /* 0x000fe2000001ff00 */
[C---:B------:R-:W-:Y:S01]  /*3640*/  FADD.FTZ R12, R154.reuse, R11 ;  /* 0x0000000b9a0c7221 */ /* 0x040fe20000010000 */
[----:B------:R-:W-:Y:S01]  /*3650*/  F2FP.F16.F32.PACK_AB R154, R154, R101 ;  /* 0x000000659a9a723e */ /* 0x000fe200000000ff */
[----:B------:R-:W0:Y:S01]  /*3660*/  MUFU.EX2 R45, R45 ;  /* 0x0000002d002d7308 */ /* 0x000e220000000800 */
[----:B-1----:R-:W-:Y:S01]  /*3670*/  FADD.FTZ R5, R117, R4 ;  /* 0x0000000475057221 */ /* 0x002fe20000010000 */
[----:B------:R-:W-:-:S06]  /*3680*/  CS2R R100, SRZ ;  /* 0x0000000000647805 */ /* 0x000fcc000001ff00 */
[----:B------:R-:W1:Y:S01]  /*3690*/  MUFU.EX2 R34, R67 ;  /* 0x0000004300227308 */ /* 0x000e620000000800 */
[C---:B--2---:R-:W-:Y:S01]  /*36a0*/  FADD.FTZ R4, R32.reuse, R5 ;  /* 0x0000000520047221 */ /* 0x044fe20000010000 */
[----:B------:R-:W-:Y:S02]  /*36b0*/  F2FP.F16.F32.PACK_AB R167, R32, R117 ;  /* 0x0000007520a7723e */ /* 0x000fe400000000ff */
[----:B------:R-:W-:-:S04]  /*36c0*/  CS2R R116, SRZ ;  /* 0x0000000000747805 */ /* 0x000fc8000001ff00 */
        /* <DEDUP_REMOVED lines=28> */
[----:B------:R-:W-:Y:S02]  /*3890*/  F2FP.F16.F32.PACK_AB R156, R156, R103 ;  /* 0x000000679c9c723e */ /* 0x000fe400000000ff */
[----:B------:R-:W-:-:S04]  /*38a0*/  CS2R R102, SRZ ;  /* 0x0000000000667805 */ /* 0x000fc8000001ff00 */
[----:B------:R-:W1:Y:S01]  /*38b0*/  MUFU.EX2 R91, R91 ;  /* 0x0000005b005b7308 */ /* 0x000e620000000800 */
[C---:B--2---:R-:W-:Y:S01]  /*38c0*/  FADD.FTZ R14, R12.reuse, R5 ;  /* 0x000000050c0e7221 */ /* 0x044fe20000010000 */
[----:B------:R-:W-:-:S06]  /*38d0*/  F2FP.F16.F32.PACK_AB R157, R12, R53 ;  /* 0x000000350c9d723e */ /* 0x000fcc00000000ff */
[----:B------:R-:W2:Y:S01]  /*38e0*/  MUFU.EX2 R16, R16 ;  /* 0x0000001000107308 */ /* 0x000ea20000000800 */
[----:B0-----:R-:W-:-:S07]  /*38f0*/  FADD.FTZ R11, R105, R42 ;  /* 0x0000002a690b7221 */ /* 0x001fce0000010000 */
[----:B------:R-:W0:Y:S01]  /*3900*/  MUFU.EX2 R10, R87 ;  /* 0x00000057000a7308 */ /* 0x000e220000000800 */
[----:B-1----:R-:W-:Y:S01]  /*3910*/  FADD.FTZ R5, R91, R14 ;  /* 0x0000000e5b057221 */ /* 0x002fe20000010000 */
[C---:B--2---:R-:W-:Y:S01]  /*3920*/  F2FP.F16.F32.PACK_AB R158, R16.reuse, R105 ;  /* 0x00000069109e723e */ /* 0x044fe200000000ff */
[----:B------:R-:W-:Y:S01]  /*3930*/  FADD.FTZ R4, R16, R11 ;  /* 0x0000000b10047221 */ /* 0x000fe20000010000 */
[----:B------:R-:W-:Y:S02]  /*3940*/  CS2R R104, SRZ ;  /* 0x0000000000687805 */ /* 0x000fe4000001ff00 */
[C---:B0-----:R-:W-:Y:S01]  /*3950*/  F2FP.F16.F32.PACK_AB R159, R10.reuse, R91 ;  /* 0x0000005b0a9f723e */ /* 0x041fe200000000ff */
[----:B------:R-:W-:Y:S01]  /*3960*/  FADD.FTZ R5, R10, R5 ;  /* 0x000000050a057221 */ /* 0x000fe20000010000 */
[----:B------:R-:W-:Y:S01]  /*3970*/  CS2R R90, SRZ ;  /* 0x00000000005a7805 */ /* 0x000fe2000001ff00 */
[----:B------:R-:W-:Y:S06]  /*3980*/  @!P1 BRA `(.L_x_2412) ;  /* 0x00000028008c9947 */ /* 0x000fec0003800000 */
[----:B------:R-:W-:Y:S01]  /*3990*/  MOV R11, R13 ;  /* 0x0000000d000b7202 */ /* 0x000fe20000000f00 */
[----:B------:R-:W-:Y:S01]  /*39a0*/  IMAD.MOV.U32 R10, RZ, RZ, R7 ;  /* 0x000000ffff0a7224 */ /* 0x000fe200078e0007 */
[----:B------:R-:W-:Y:S01]  /*39b0*/  UMOV UR54, URZ ;  /* 0x0000003f00367c82 */ /* 0x000fe20008000000 */
[----:B------:R-:W-:Y:S01]  /*39c0*/  IMAD.MOV.U32 R151, RZ, RZ, RZ ;  /* 0x000000ffff977224 */ /* 0x000fe200078e00ff */
[----:B------:R-:W-:Y:S01]  /*39d0*/  UMOV UR52, URZ ;  /* 0x0000003f00347c82 */ /* 0x000fe20008000000 */
[----:B------:R-:W-:Y:S01]  /*39e0*/  ULDC UR49, c[0x0][0x288] ;  /* 0x0000a20000317ab9 */ /* 0x000fe20000000800 */
[----:B------:R-:W-:-:S05]  /*39f0*/  ULDC UR50, c[0x0][0x2f0] ;  /* 0x0000bc0000327ab9 */ /* 0x000fca0000000800 */
.L_x_2423:
[----:B------:R-:W-:Y:S01]  /*3a00*/  ISETP.NE.AND P2, PT, RZ, UR40, PT ;  /* 0x00000028ff007c0c */ /* 0x000fe2000bf45270 */
[----:B------:R-:W-:-:S04]  /*3a10*/  UISETP.NE.AND UP0, UPT, UR52, 0x1, UPT ;  /* 0x000000013400788c */ /* 0x000fc8000bf05270 */
[----:B------:R-:W-:-:S04]  /*3a20*/  USEL UR47, URZ, 0x1, UP0 ;  /* 0x000000013f2f7887 */ /* 0x000fc80008000000 */
[----:B------:R-:W-:-:S04]  /*3a30*/  ULOP3.LUT UR47, UR54, UR47, URZ, 0x3c, !UPT ;  /* 0x0000002f362f7292 */ /* 0x000fc8000f8e3c3f */
[----:B------:R-:W-:Y:S08]  /*3a40*/  @P2 BRA `(.L_x_2413) ;  /* 0x0000000000382947 */ /* 0x000ff00003800000 */
[----:B------:R-:W-:Y:S05]  /*3a50*/  @!P0 BRA `(.L_x_2414) ;  /* 0x0000000000048947 */ /* 0x000fea0003800000 */
[----:B------:R-:W-:Y:S01]  /*3a60*/  BPT.TRAP 0x1 ;  /* 0x000000040000795c */ /* 0x000fe20000300000 */
.L_x_2414:
        /* <DEDUP_REMOVED lines=9> */
.L_x_2415:
[----:B-1----:R-:W-:Y:S05]  /*3b00*/  @P1 BRA `(.L_x_2413) ;  /* 0x0000000000081947 */ /* 0x002fea0003800000 */
[----:B------:R-:W1:Y:S02]  /*3b10*/  SYNCS.PHASECHK.TRANS64.TRYWAIT P1, [UR4+0x28830], R0 ;  /* 0x02883000ff0075a7 */ /* 0x000e640008020144 */
[----:B-1----:R-:W-:Y:S05]  /*3b20*/  @!P1 BRA `(.L_x_2416) ;  /* 0x000000a8002c9947 */ /* 0x002fea0003800000 */
.L_x_2413:
        /* <DEDUP_REMOVED lines=50> */
.L_x_2418:
[----:B------:R-:W-:Y:S01]  /*3e50*/  ULEA UR4, UR52, UR41, 0x3 ;  /* 0x0000002934047291 */ /* 0x000fe2000f8e183f */
[----:B------:R-:W-:-:S05]  /*3e60*/  IMAD.U32 R0, RZ, RZ, UR54 ;  /* 0x00000036ff007e24 */ /* 0x000fca000f8e00ff */
[----:B------:R-:W-:-:S04]  /*3e70*/  SHF.L.U32 R0, R0, 0x1f, RZ ;  /* 0x0000001f00007819 */ /* 0x000fc800000006ff */
[----:B------:R0:W1:Y:S01]  /*3e80*/  SYNCS.PHASECHK.TRANS64.TRYWAIT P1, [UR4+0x28850], R0 ;  /* 0x02885000ff0075a7 */ /* 0x0000620008020144 */
[----:B------:R-:W-:Y:S05]  /*3e90*/  @!P0 BRA `(.L_x_2419) ;  /* 0x0000000000048947 */ /* 0x000fea0003800000 */
[----:B------:R-:W-:Y:S01]  /*3ea0*/  BPT.TRAP 0x1 ;  /* 0x000000040000795c */ /* 0x000fe20000300000 */
.L_x_2419:
[----:B-1----:R-:W-:Y:S05]  /*3eb0*/  @P1 BRA `(.L_x_2417) ;  /* 0x0000000000081947 */ /* 0x002fea0003800000 */
[----:B------:R-:W1:Y:S02]  /*3ec0*/  SYNCS.PHASECHK.TRANS64.TRYWAIT P1, [UR4+0x28850], R0 ;  /* 0x02885000ff0075a7 */ /* 0x000e640008020144 */
[----:B-1----:R-:W-:Y:S05]  /*3ed0*/  @!P1 BRA `(.L_x_2420) ;  /* 0x000000a400589947 */ /* 0x002fea0003800000 */
.L_x_2417:
        /* <DEDUP_REMOVED lines=49> */
.L_x_2421:
[----:B------:R-:W-:Y:S01]  /*41f0*/  UISETP.NE.AND UP0, UPT, UR42, URZ, UPT ;  /* 0x0000003f2a00728c */ /* 0x000fe2000bf05270 */
[----:B------:R-:W-:Y:S01]  /*4200*/  MOV R16, R3 ;  /* 0x0000000300107202 */ /* 0x000fe20000000f00 */
[----:B------:R-:W-:-:S04]  /*4210*/  IMAD.U32 R15, RZ, RZ, UR50 ;  /* 0x00000032ff0f7e24 */ /* 0x000fc8000f8e00ff */
[----:B------:R-:W-:Y:S02]  /*4220*/  PLOP3.LUT P1, PT, PT, PT, UP0, 0x80, 0x0 ;  /* 0x000000000000781c */ /* 0x000fe40003f2f008 */
[----:B------:R-:W-:-:S03]  /*4230*/  PLOP3.LUT P2, PT, PT, PT, UP0, 0x80, 0x0 ;  /* 0x000000000000781c */ /* 0x000fc60003f4f008 */
[----:B------:R-:W-:-:S08]  /*4240*/  @UP0 ULDC UR4, c[0x0][0x44c] ;  /* 0x0001130000040ab9 */ /* 0x000fd00000000800 */
[----:B0-----:R-:W-:Y:S01]  /*4250*/  @P1 IMAD.HI.U32 R0, R3, UR4, RZ ;  /* 0x0000000403001c27 */ /* 0x001fe2000f8e00ff */
[----:B------:R-:W-:-:S04]  /*4260*/  @UP0 ULDC UR4, c[0x0][0x450] ;  /* 0x0001140000040ab9 */ /* 0x000fc80000000800 */
[----:B------:R-:W-:Y:S01]  /*4270*/  @P2 SHF.R.U32.HI R16, RZ, UR4, R0 ;  /* 0x00000004ff102c19 */ /* 0x000fe20008011600 */
[----:B------:R-:W-:Y:S02]  /*4280*/  UMOV UR4, 0xffffff80 ;  /* 0xffffff8000047882 */ /* 0x000fe40000000000 */
[----:B------:R-:W-:Y:S02]  /*4290*/  UIMAD UR4, UR53, UR4, 0x1 ;  /* 0x00000001350474a4 */ /* 0x000fe4000f8e0204 */
[----:B------:R-:W0:Y:S04]  /*42a0*/  SHFL.IDX PT, R7, R16, RZ, 0x1c1f ;  /* 0x001c1fff10077589 */ /* 0x000e2800000e0000 */
[----:B------:R-:W-:Y:S01]  /*42b0*/  IMAD.U32 R13, RZ, RZ, UR4 ;  /* 0x00000004ff0d7e24 */ /* 0x000fe2000f8e00ff */
[----:B------:R-:W1:Y:S01]  /*42c0*/  SHFL.IDX PT, R157, R16, 0x1, 0x1c1f ;  /* 0x003c1f00109d7f89 */ /* 0x000e6200000e0000 */
[----:B------:R-:W-:-:S02]  /*42d0*/  ULEA UR4, UR48, UR41, 0x3 ;  /* 0x0000002930047291 */ /* 0x000fc4000f8e183f */
[----:B------:R-:W-:Y:S02]  /*42e0*/  IMAD R0, R6, -0x2, R13 ;  /* 0xfffffffe06007824 */ /* 0x000fe400078e020d */
[----:B------:R-:W-:Y:S02]  /*42f0*/  UIADD3 UR4, UR4, 0x28840, URZ ;  /* 0x0002884004047890 */ /* 0x000fe4000fffe03f */
[----:B------:R-:W-:Y:S02]  /*4300*/  IMAD R14, R15, UR38, R0 ;  /* 0x000000260f0e7c24 */ /* 0x000fe4000f8e0200 */
[----:B------:R-:W-:-:S09]  /*4310*/  UPRMT UR4, UR43, 0x654, UR4 ;  /* 0x000006542b047896 */ /* 0x000fd20008000004 */
[----:B------:R-:W-:Y:S01]  /*4320*/  SYNCS.ARRIVE.TRANS64.RED.A1T0 RZ, [UR4], RZ ;  /* 0x000000ffffff79a7 */ /* 0x000fe20008100404 */
[----:B0-----:R-:W-:-:S04]  /*4330*/  IADD3 R7, R7, -UR49, R14 ;  /* 0x8000003107077c10 */ /* 0x001fc8000fffe00e */
[C---:B------:R-:W-:Y:S02]  /*4340*/  ISETP.GT.AND P1, PT, R7.reuse, RZ, PT ;  /* 0x000000ff0700720c */ /* 0x040fe40003f24270 */
[C---:B------:R-:W-:Y:S02]  /*4350*/  ISETP.GT.AND P2, PT, R7.reuse, 0x1, PT ;  /* 0x000000010700780c */ /* 0x040fe40003f44270 */
[----:B------:R-:W-:Y:S02]  /*4360*/  FSEL R15, R24, -INF , P1 ;  /* 0xff800000180f7808 */ /* 0x000fe40000800000 */
[----:B------:R-:W-:Y:S02]  /*4370*/  ISETP.GT.AND P1, PT, R7, 0x8, PT ;  /* 0x000000080700780c */ /* 0x000fe40003f24270 */
[----:B------:R-:W-:Y:S02]  /*4380*/  FSEL R17, R25, -INF , P2 ;  /* 0xff80000019117808 */ /* 0x000fe40001000000 */
[----:B------:R-:W-:-:S02]  /*4390*/  FMNMX.FTZ R0, R15, R10, !PT ;  /* 0x0000000a0f007209 */ /* 0x000fc40007810000 */
[----:B------:R-:W-:Y:S02]  /*43a0*/  ISETP.GT.AND P2, PT, R7, 0x9, PT ;  /* 0x000000090700780c */ /* 0x000fe40003f44270 */
[----:B------:R-:W-:Y:S02]  /*43b0*/  FSEL R19, R28, -INF , P1 ;  /* 0xff8000001c137808 */ /* 0x000fe40000800000 */
[----:B------:R-:W-:Y:S02]  /*43c0*/  FMNMX.FTZ R0, R17, R0, !PT ;  /* 0x0000000011007209 */ /* 0x000fe40007810000 */
        /* <DEDUP_REMOVED lines=84> */
[----:B------:R-:W-:Y:S02]  /*4910*/  FSEL R85, R85, -INF , P2 ;  /* 0xff80000055557808 */ /* 0x000fe40001000000 */
[----:B------:R-:W-:Y:S02]  /*4920*/  FMNMX.FTZ R0, R45, R0, !PT ;  /* 0x000000002d007209 */ /* 0x000fe40007810000 */
[----:B-1----:R-:W-:-:S02]  /*4930*/  IADD3 R14, R157, -UR49, R14 ;  /* 0x800000319d0e7c10 */ /* 0x002fc4000fffe00e */
[----:B------:R-:W-:Y:S02]  /*4940*/  FMNMX.FTZ R18, R85, R0, !PT ;  /* 0x0000000055127209 */ /* 0x000fe40007810000 */
[----:B------:R-:W0:Y:S01]  /*4950*/  LDC R0, c[0x0][0x988] ;  /* 0x00026200ff007b82 */ /* 0x000e220000000800 */
[C---:B------:R-:W-:Y:S02]  /*4960*/  ISETP.GT.AND P2, PT, R14.reuse, RZ, PT ;  /* 0x000000ff0e00720c */ /* 0x040fe40003f44270 */
[----:B------:R-:W1:Y:S01]  /*4970*/  SHFL.BFLY PT, R7, R18, 0x2, 0x1f ;  /* 0x0c401f0012077f89 */ /* 0x000e6200000e0000 */
[----:B------:R-:W-:Y:S02]  /*4980*/  ISETP.GT.AND P3, PT, R14, 0x1, PT ;  /* 0x000000010e00780c */ /* 0x000fe40003f64270 */
        /* <DEDUP_REMOVED lines=11> */
[----:B-1----:R-:W-:Y:S02]  /*4a40*/  FMNMX.FTZ R20, R18, R7, !PT ;  /* 0x0000000712147209 */ /* 0x002fe40007810000 */
[----:B------:R-:W-:-:S03]  /*4a50*/  FMNMX.FTZ R16, R31, R16, !PT ;  /* 0x000000101f107209 */ /* 0x000fc60007810000 */
[----:B------:R-:W1:Y:S02]  /*4a60*/  SHFL.BFLY PT, R7, R20, 0x1, 0x1f ;  /* 0x0c201f0014077f89 */ /* 0x000e6400000e0000 */
[----:B-1----:R-:W-:-:S04]  /*4a70*/  FMNMX.FTZ R7, R20, R7, !PT ;  /* 0x0000000714077209 */ /* 0x002fc80007810000 */
[C---:B------:R-:W-:Y:S01]  /*4a80*/  FSETP.NEU.FTZ.AND P1, PT, R7.reuse, -INF , PT ;  /* 0xff8000000700780b */ /* 0x040fe20003f3d000 */
[----:B0-----:R-:W-:-:S05]  /*4a90*/  FMUL.FTZ R12, R7, R0 ;  /* 0x00000000070c7220 */ /* 0x001fca0000410000 */
[----:B------:R-:W-:-:S05]  /*4aa0*/  FSEL R12, R12, RZ, P1 ;  /* 0x000000ff0c0c7208 */ /* 0x000fca0000800000 */
[-CC-:B------:R-:W-:Y:S01]  /*4ab0*/  FFMA.FTZ R180, R17, R0.reuse, -R12.reuse ;  /* 0x0000000011b47223 */ /* 0x180fe2000001080c */
[-CC-:B------:R-:W-:Y:S01]  /*4ac0*/  FFMA.FTZ R17, R163, R0.reuse, -R12.reuse ;  /* 0x00000000a3117223 */ /* 0x180fe2000001080c */
[----:B------:R-:W-:Y:S01]  /*4ad0*/  FSEL R163, R34, -INF , P2 ;  /* 0xff80000022a37808 */ /* 0x000fe20001000000 */
        /* <DEDUP_REMOVED lines=58> */
[----:B------:R-:W-:Y:S01]  /*4e80*/  FFMA.FTZ R45, R85, R0, -R12 ;  /* 0x00000000552d7223 */ /* 0x000fe2000001080c */
[----:B------:R-:W-:Y:S01]  /*4e90*/  FMNMX.FTZ R16, R171, R16, !PT ;  /* 0x00000010ab107209 */ /* 0x000fe20007810000 */
[----:B------:R-:W-:Y:S01]  /*4ea0*/  MUFU.EX2 R15, R15 ;  /* 0x0000000f000f7308 */ /* 0x000fe20000000800 */
[----:B------:R-:W-:-:S02]  /*4eb0*/  ISETP.GT.AND P2, PT, R14, 0x40, PT ;  /* 0x000000400e00780c */ /* 0x000fc40003f44270 */
[----:B------:R-:W-:Y:S02]  /*4ec0*/  FSEL R55, R55, -INF , P3 ;  /* 0xff80000037377808 */ /* 0x000fe40001800000 */
[----:B------:R-:W-:Y:S02]  /*4ed0*/  FMNMX.FTZ R16, R181, R16, !PT ;  /* 0x00000010b5107209 */ /* 0x000fe40007810000 */
[----:B------:R-:W-:Y:S01]  /*4ee0*/  ISETP.GT.AND P3, PT, R14, 0x41, PT ;  /* 0x000000410e00780c */ /* 0x000fe20003f64270 */
[----:B------:R-:W-:Y:S01]  /*4ef0*/  MUFU.EX2 R180, R180 ;  /* 0x000000b400b47308 */ /* 0x000fe20000000800 */
[----:B------:R-:W-:Y:S02]  /*4f00*/  FSEL R51, R58, -INF , P2 ;  /* 0xff8000003a337808 */ /* 0x000fe40001000000 */
[----:B------:R-:W-:Y:S02]  /*4f10*/  FMNMX.FTZ R16, R55, R16, !PT ;  /* 0x0000001037107209 */ /* 0x000fe40007810000 */
[----:B------:R-:W-:-:S02]  /*4f20*/  ISETP.GT.AND P2, PT, R14, 0x48, PT ;  /* 0x000000480e00780c */ /* 0x000fc40003f44270 */
[----:B------:R-:W-:Y:S01]  /*4f30*/  FSEL R59, R59, -INF , P3 ;  /* 0xff8000003b3b7808 */ /* 0x000fe20001800000 */
[----:B------:R-:W-:Y:S01]  /*4f40*/  MUFU.EX2 R182, R182 ;  /* 0x000000b600b67308 */ /* 0x000fe20000000800 */
[----:B------:R-:W-:Y:S02]  /*4f50*/  FMNMX.FTZ R16, R51, R16, !PT ;  /* 0x0000001033107209 */ /* 0x000fe40007810000 */
[----:B------:R-:W-:Y:S02]  /*4f60*/  ISETP.GT.AND P3, PT, R14, 0x49, PT ;  /* 0x000000490e00780c */ /* 0x000fe40003f64270 */
[----:B------:R-:W-:Y:S02]  /*4f70*/  FSEL R161, R62, -INF , P2 ;  /* 0xff8000003ea17808 */ /* 0x000fe40001000000 */
        /* <DEDUP_REMOVED lines=47> */
[----:B------:R-:W-:-:S02]  /*5270*/  FSEL R87, R87, -INF , P3 ;  /* 0xff80000057577808 */ /* 0x000fc40001800000 */
        /* <DEDUP_REMOVED lines=15> */
[C---:B------:R-:W-:Y:S02]  /*5370*/  FMUL.FTZ R14, R13.reuse, R0 ;  /* 0x000000000d0e7220 */ /* 0x040fe40000410000 */
[----:B------:R-:W-:Y:S01]  /*5380*/  MUFU.EX2 R23, R23 ;  /* 0x0000001700177308 */ /* 0x000fe20000000800 */
[----:B------:R-:W-:Y:S02]  /*5390*/  FSEL R28, R13, RZ, P2 ;  /* 0x000000ff0d1c7208 */ /* 0x000fe40001000000 */
[----:B------:R-:W-:-:S03]  /*53a0*/  FSEL R12, R14, RZ, P2 ;  /* 0x000000ff0e0c7208 */ /* 0x000fc60001000000 */
[----:B------:R-:W-:Y:S02]  /*53b0*/  FADD.FTZ R11, -R28, R11 ;  /* 0x0000000b1c0b7221 */ /* 0x000fe40000010100 */
[-CC-:B------:R-:W-:Y:S01]  /*53c0*/  FFMA.FTZ R24, R47, R0.reuse, -R12.reuse ;  /* 0x000000002f187223 */ /* 0x180fe2000001080c */
[----:B------:R-:W-:Y:S01]  /*53d0*/  FSEL R47, R7, RZ, P1 ;  /* 0x000000ff072f7208 */ /* 0x000fe20000800000 */
[-CC-:B------:R-:W-:Y:S01]  /*53e0*/  FFMA.FTZ R14, R26, R0.reuse, -R12.reuse ;  /* 0x000000001a0e7223 */ /* 0x180fe2000001080c */
[-C--:B------:R-:W-:Y:S01]  /*53f0*/  FMUL.FTZ R11, R11, R0.reuse ;  /* 0x000000000b0b7220 */ /* 0x080fe20000410000 */
[-CC-:B------:R-:W-:Y:S01]  /*5400*/  FFMA.FTZ R57, R157, R0.reuse, -R12.reuse ;  /* 0x000000009d397223 */ /* 0x180fe2000001080c */
[-C--:B------:R-:W-:Y:S01]  /*5410*/  FFMA.FTZ R16, R159, R0.reuse, -R12 ;  /* 0x000000009f107223 */ /* 0x080fe2000001080c */
[----:B------:R-:W-:Y:S01]  /*5420*/  FADD.FTZ R47, -R47, R10 ;  /* 0x0000000a2f2f7221 */ /* 0x000fe20000010100 */
[-CC-:B------:R-:W-:Y:S01]  /*5430*/  FFMA.FTZ R31, R31, R0.reuse, -R12.reuse ;  /* 0x000000001f1f7223 */ /* 0x180fe2000001080c */
[----:B------:R-:W-:Y:S01]  /*5440*/  MUFU.EX2 R14, R14 ;  /* 0x0000000e000e7308 */ /* 0x000fe20000000800 */
[-CC-:B------:R-:W-:Y:S01]  /*5450*/  FFMA.FTZ R18, R163, R0.reuse, -R12.reuse ;  /* 0x00000000a3127223 */ /* 0x180fe2000001080c */
[-C--:B------:R-:W-:Y:S01]  /*5460*/  FMUL.FTZ R10, R47, R0.reuse ;  /* 0x000000002f0a7220 */ /* 0x080fe20000410000 */
        /* <DEDUP_REMOVED lines=22> */
[----:B0-----:R-:W-:Y:S01]  /*55d0*/  FFMA.FTZ R47, R10, R4, R15 ;  /* 0x000000040a2f7223 */ /* 0x001fe2000001000f */
[-CC-:B------:R-:W-:Y:S01]  /*55e0*/  FFMA.FTZ R79, R79, R0.reuse, -R12.reuse ;  /* 0x000000004f4f7223 */ /* 0x180fe2000001080c */
[-CC-:B------:R-:W-:Y:S01]  /*55f0*/  FFMA.FTZ R185, R185, R0.reuse, -R12.reuse ;  /* 0x00000000b9b97223 */ /* 0x180fe2000001080c */
[-CC-:B------:R-:W-:Y:S01]  /*5600*/  FFMA.FTZ R83, R83, R0.reuse, -R12.reuse ;  /* 0x0000000053537223 */ /* 0x180fe2000001080c */
[----:B------:R-:W-:-:S03]  /*5610*/  FFMA.FTZ R187, R187, R0, -R12 ;  /* 0x00000000bbbb7223 */ /* 0x000fc6000001080c */
[----:B------:R-:W0:Y:S01]  /*5620*/  MUFU.EX2 R16, R16 ;  /* 0x0000001000107308 */ /* 0x000e220000000800 */
[----:B-1----:R-:W-:Y:S01]  /*5630*/  FFMA.FTZ R4, R11, R5, R14 ;  /* 0x000000050b047223 */ /* 0x002fe2000001000e */
[----:B------:R-:W-:Y:S01]  /*5640*/  FADD.FTZ R5, R180, R47 ;  /* 0x0000002fb4057221 */ /* 0x000fe20000010000 */
[----:B------:R-:W-:-:S05]  /*5650*/  FFMA.FTZ R47, R63, R0, -R12 ;  /* 0x000000003f2f7223 */ /* 0x000fca000001080c */
[----:B------:R-:W1:Y:S01]  /*5660*/  MUFU.EX2 R31, R31 ;  /* 0x0000001f001f7308 */ /* 0x000e620000000800 */
[----:B--2---:R-:W-:Y:S01]  /*5670*/  FADD.FTZ R51, R57, R4 ;  /* 0x0000000439337221 */ /* 0x004fe20000010000 */
[----:B------:R-:W-:-:S04]  /*5680*/  FADD.FTZ R4, R182, R5 ;  /* 0x00000005b6047221 */ /* 0x000fc80000010000 */
[----:B------:R-:W-:Y:S02]  /*5690*/  FADD.FTZ R5, R17, R4 ;  /* 0x0000000411057221 */ /* 0x000fe40000010000 */
[----:B------:R-:W2:Y:S01]  /*56a0*/  MUFU.EX2 R18, R18 ;  /* 0x0000001200127308 */ /* 0x000ea20000000800 */
[----:B0-----:R-:W-:Y:S01]  /*56b0*/  FADD.FTZ R34, R16, R51 ;  /* 0x0000003310227221 */ /* 0x001fe20000010000 */
[----:B------:R-:W-:-:S04]  /*56c0*/  FADD.FTZ R4, R176, R5 ;  /* 0x00000005b0047221 */ /* 0x000fc80000010000 */
[----:B------:R-:W-:Y:S02]  /*56d0*/  FADD.FTZ R5, R19, R4 ;  /* 0x0000000413057221 */ /* 0x000fe40000010000 */
[----:B------:R-:W0:Y:S01]  /*56e0*/  MUFU.EX2 R61, R61 ;  /* 0x0000003d003d7308 */ /* 0x000e220000000800 */
[----:B-1----:R-:W-:Y:S01]  /*56f0*/  FADD.FTZ R51, R31, R34 ;  /* 0x000000221f337221 */ /* 0x002fe20000010000 */
[----:B------:R-:W-:-:S04]  /*5700*/  FADD.FTZ R4, R178, R5 ;  /* 0x00000005b2047221 */ /* 0x000fc80000010000 */
[----:B------:R-:W-:Y:S02]  /*5710*/  FADD.FTZ R5, R27, R4 ;  /* 0x000000041b057221 */ /* 0x000fe40000010000 */
[----:B------:R-:W1:Y:S01]  /*5720*/  MUFU.EX2 R20, R20 ;  /* 0x0000001400147308 */ /* 0x000e620000000800 */
[----:B--2---:R-:W-:Y:S01]  /*5730*/  FADD.FTZ R34, R18, R51 ;  /* 0x0000003312227221 */ /* 0x004fe20000010000 */
[----:B------:R-:W-:-:S04]  /*5740*/  FADD.FTZ R4, R172, R5 ;  /* 0x00000005ac047221 */ /* 0x000fc80000010000 */
[----:B------:R-:W-:Y:S02]  /*5750*/  FADD.FTZ R5, R35, R4 ;  /* 0x0000000423057221 */ /* 0x000fe40000010000 */
[----:B------:R-:W2:Y:S01]  /*5760*/  MUFU.EX2 R39, R39 ;  /* 0x0000002700277308 */ /* 0x000ea20000000800 */
[----:B0-----:R-:W-:Y:S01]  /*5770*/  FADD.FTZ R51, R61, R34 ;  /* 0x000000223d337221 */ /* 0x001fe20000010000 */
[----:B------:R-:W-:Y:S01]  /*5780*/  FADD.FTZ R4, R174, R5 ;  /* 0x00000005ae047221 */ /* 0x000fe20000010000 */
[-CC-:B------:R-:W-:Y:S01]  /*5790*/  FFMA.FTZ R34, R67, R0.reuse, -R12.reuse ;  /* 0x0000000043227223 */ /* 0x180fe2000001080c */
[----:B------:R-:W-:-:S04]  /*57a0*/  FFMA.FTZ R12, R87, R0, -R12 ;  /* 0x00000000570c7223 */ /* 0x000fc8000001080c */
[----:B------:R-:W0:Y:S01]  /*57b0*/  MUFU.EX2 R22, R22 ;  /* 0x0000001600167308 */ /* 0x000e220000000800 */
[----:B-1----:R-:W-:-:S07]  /*57c0*/  FADD.FTZ R36, R20, R51 ;  /* 0x0000003314247221 */ /* 0x002fce0000010000 */
[----:B------:R-:W1:Y:S01]  /*57d0*/  MUFU.EX2 R65, R65 ;  /* 0x0000004100417308 */ /* 0x000e620000000800 */
[----:B--2---:R-:W-:-:S07]  /*57e0*/  FADD.FTZ R51, R39, R36 ;  /* 0x0000002427337221 */ /* 0x004fce0000010000 */
[----:B------:R-:W2:Y:S01]  /*57f0*/  MUFU.EX2 R175, R175 ;  /* 0x000000af00af7308 */ /* 0x000ea20000000800 */
[----:B0-----:R-:W-:Y:S01]  /*5800*/  FADD.FTZ R36, R22, R51 ;  /* 0x0000003316247221 */ /* 0x001fe20000010000 */
[----:B------:R-:W-:-:S06]  /*5810*/  FADD.FTZ R51, R43, R4 ;  /* 0x000000042b337221 */ /* 0x000fcc0000010000 */
[----:B------:R-:W0:Y:S01]  /*5820*/  MUFU.EX2 R24, R24 ;  /* 0x0000001800187308 */ /* 0x000e220000000800 */
[----:B-1----:R-:W-:-:S07]  /*5830*/  FADD.FTZ R36, R65, R36 ;  /* 0x0000002441247221 */ /* 0x002fce0000010000 */
        /* <DEDUP_REMOVED lines=20> */
[----:B------:R-:W-:-:S06]  /*5980*/  FADD.FTZ R4, R166, R51 ;  /* 0x00000033a6047221 */ /* 0x000fcc0000010000 */
[----:B------:R-:W2:Y:S01]  /*5990*/  MUFU.EX2 R47, R47 ;  /* 0x0000002f002f7308 */ /* 0x000ea20000000800 */
[----:B0-----:R-:W-:-:S07]  /*59a0*/  FADD.FTZ R5, R30, R5 ;  /* 0x000000051e057221 */ /* 0x001fce0000010000 */
[----:B------:R-:W0:Y:S01]  /*59b0*/  MUFU.EX2 R161, R161 ;  /* 0x000000a100a17308 */ /* 0x000e220000000800 */
[----:B-1----:R-:W-:Y:S01]  /*59c0*/  FADD.FTZ R36, R32, R5 ;  /* 0x0000000520247221 */ /* 0x002fe20000010000 */
[----:B------:R-:W-:-:S04]  /*59d0*/  FADD.FTZ R5, R53, R4 ;  /* 0x0000000435057221 */ /* 0x000fc80000010000 */
[----:B------:R-:W-:Y:S02]  /*59e0*/  FADD.FTZ R4, R160, R5 ;  /* 0x00000005a0047221 */ /* 0x000fe40000010000 */
        /* <DEDUP_REMOVED lines=47> */
.L_x_2422:
[----:B------:R-:W-:Y:S01]  /*5ce0*/  UISETP.GT.AND UP0, UPT, UR53, UR51, UPT ;  /* 0x000000333500728c */ /* 0x000fe2000bf04270 */
[-C--:B------:R-:W-:Y:S01]  /*5cf0*/  FMUL.FTZ R88, R88, R10.reuse ;  /* 0x0000000a58587220 */ /* 0x080fe20000410000 */
[----:B------:R-:W-:Y:S01]  /*5d00*/  ULEA UR4, UR52, UR41, 0x3 ;  /* 0x0000002934047291 */ /* 0x000fe2000f8e183f */
[-C--:B------:R-:W-:Y:S01]  /*5d10*/  FMUL.FTZ R89, R89, R10.reuse ;  /* 0x0000000a59597220 */ /* 0x080fe20000410000 */
[----:B------:R-:W-:Y:S01]  /*5d20*/  UIADD3 UR5, UR53, -0x1, URZ ;  /* 0xffffffff35057890 */ /* 0x000fe2000fffe03f */
[-C--:B------:R-:W-:Y:S01]  /*5d30*/  FMUL.FTZ R92, R92, R10.reuse ;  /* 0x0000000a5c5c7220 */ /* 0x080fe20000410000 */
[----:B------:R-:W-:Y:S01]  /*5d40*/  UIADD3 UR4, UR4, 0x28860, URZ ;  /* 0x0002886004047890 */ /* 0x000fe2000fffe03f */
[----:B------:R-:W-:Y:S01]  /*5d50*/  PLOP3.LUT P1, PT, PT, PT, UP0, 0x80, 0x0 ;  /* 0x000000000000781c */ /* 0x000fe20003f2f008 */
[----:B------:R-:W-:Y:S01]  /*5d60*/  UMOV UR54, UR47 ;  /* 0x0000002f00367c82 */ /* 0x000fe20008000000 */
[----:B------:R-:W-:Y:S01]  /*5d70*/  UMOV UR52, UR48 ;  /* 0x0000003000347c82 */ /* 0x000fe20008000000 */
[----:B------:R-:W-:Y:S01]  /*5d80*/  UPRMT UR4, UR43, 0x654, UR4 ;  /* 0x000006542b047896 */ /* 0x000fe20008000004 */
[-C--:B------:R-:W-:Y:S01]  /*5d90*/  FMUL.FTZ R93, R93, R10.reuse ;  /* 0x0000000a5d5d7220 */ /* 0x080fe20000410000 */
[----:B------:R-:W-:Y:S01]  /*5da0*/  UMOV UR53, UR5 ;  /* 0x0000000500357c82 */ /* 0x000fe20008000000 */
        /* <DEDUP_REMOVED lines=96> */
[----:B------:R-:W-:-:S05]  /*63b0*/  UMOV UR53, UR5 ;  /* 0x0000000500357c82 */ /* 0x000fca0008000000 */
.L_x_2412:
[----:B------:R-:W-:-:S06]  /*63c0*/  UISETP.GE.AND UP0, UPT, UR53, UR39, UPT ;  /* 0x000000273500728c */ /* 0x000fcc000bf06270 */
[----:B------:R-:W-:-:S13]  /*63d0*/  PLOP3.LUT P1, PT, PT, PT, UP0, 0x80, 0x0 ;  /* 0x000000000000781c */ /* 0x000fda0003f2f008 */
[----:B------:R-:W-:Y:S05]  /*63e0*/  @!P1 BRA `(.L_x_2424) ;  /* 0x0000002000109947 */ /* 0x000fea0003800000 */
[C---:B------:R-:W-:Y:S01]  /*63f0*/  VIADD R3, R2.reuse, 0x8 ;  /* 0x0000000802037836 */ /* 0x040fe20000000000 */
[----:B------:R-:W-:Y:S01]  /*6400*/  MOV R6, R7 ;  /* 0x0000000700067202 */ /* 0x000fe20000000f00 */
[----:B------:R-:W-:Y:S01]  /*6410*/  IMAD.MOV.U32 R10, RZ, RZ, R13 ;  /* 0x000000ffff0a7224 */ /* 0x000fe200078e000d */
[----:B------:R-:W-:Y:S01]  /*6420*/  IADD3 R2, -R2, 0xb, RZ ;  /* 0x0000000b02027810 */ /* 0x000fe20007ffe1ff */
[----:B------:R-:W-:Y:S01]  /*6430*/  UMOV UR42, UR47 ;  /* 0x0000002f002a7c82 */ /* 0x000fe20008000000 */
[----:B------:R-:W-:-:S05]  /*6440*/  UMOV UR38, UR48 ;  /* 0x0000003000267c82 */ /* 0x000fca0008000000 */
.L_x_2435:
        /* <DEDUP_REMOVED lines=9> */
.L_x_2426:
[----:B------:R-:W-:Y:S01]  /*64e0*/  ULEA UR4, UR48, UR41, 0x3 ;  /* 0x0000002930047291 */ /* 0x000fe2000f8e183f */
[----:B------:R-:W-:-:S05]  /*64f0*/  IMAD.U32 R0, RZ, RZ, UR47 ;  /* 0x0000002fff007e24 */ /* 0x000fca000f8e00ff */
[----:B------:R-:W-:-:S04]  /*6500*/  SHF.L.U32 R0, R0, 0x1f, RZ ;  /* 0x0000001f00007819 */ /* 0x000fc800000006ff */
[----:B------:R0:W1:Y:S01]  /*6510*/  SYNCS.PHASECHK.TRANS64.TRYWAIT P1, [UR4+0x28830], R0 ;  /* 0x02883000ff0075a7 */ /* 0x0000620008020144 */
[----:B------:R-:W-:Y:S05]  /*6520*/  @!P0 BRA `(.L_x_2427) ;  /* 0x0000000000048947 */ /* 0x000fea0003800000 */
[----:B------:R-:W-:Y:S01]  /*6530*/  BPT.TRAP 0x1 ;  /* 0x000000040000795c */ /* 0x000fe20000300000 */
.L_x_2427:
[----:B-1----:R-:W-:Y:S05]  /*6540*/  @P1 BRA `(.L_x_2425) ;  /* 0x0000000000081947 */ /* 0x002fea0003800000 */
[----:B------:R-:W1:Y:S02]  /*6550*/  SYNCS.PHASECHK.TRANS64.TRYWAIT P1, [UR4+0x28830], R0 ;  /* 0x02883000ff0075a7 */ /* 0x000e640008020144 */
[----:B-1----:R-:W-:Y:S05]  /*6560*/  @!P1 BRA `(.L_x_2428) ;  /* 0x0000007c00cc9947 */ /* 0x002fea0003800000 */
.L_x_2425:
        /* <DEDUP_REMOVED lines=46> */
.L_x_2430:
[----:B------:R-:W-:Y:S01]  /*6850*/  ULEA UR4, UR38, UR41, 0x3 ;  /* 0x0000002926047291 */ /* 0x000fe2000f8e183f */
[----:B01----:R-:W-:-:S05]  /*6860*/  IMAD.U32 R0, RZ, RZ, UR42 ;  /* 0x0000002aff007e24 */ /* 0x003fca000f8e00ff */
[----:B------:R-:W-:-:S04]  /*6870*/  SHF.L.U32 R0, R0, 0x1f, RZ ;  /* 0x0000001f00007819 */ /* 0x000fc800000006ff */
[----:B------:R0:W1:Y:S01]  /*6880*/  SYNCS.PHASECHK.TRANS64.TRYWAIT P1, [UR4+0x28850], R0 ;  /* 0x02885000ff0075a7 */ /* 0x0000620008020144 */
[----:B------:R-:W-:Y:S05]  /*6890*/  @!P0 BRA `(.L_x_2431) ;  /* 0x0000000000048947 */ /* 0x000fea0003800000 */
[----:B------:R-:W-:Y:S01]  /*68a0*/  BPT.TRAP 0x1 ;  /* 0x000000040000795c */ /* 0x000fe20000300000 */
.L_x_2431:
[----:B-1----:R-:W-:Y:S05]  /*68b0*/  @P1 BRA `(.L_x_2429) ;  /* 0x0000000000081947 */ /* 0x002fea0003800000 */
[----:B------:R-:W1:Y:S02]  /*68c0*/  SYNCS.PHASECHK.TRANS64.TRYWAIT P1, [UR4+0x28850], R0 ;  /* 0x02885000ff0075a7 */ /* 0x000e640008020144 */
[----:B-1----:R-:W-:Y:S05]  /*68d0*/  @!P1 BRA `(.L_x_2432) ;  /* 0x0000007c00089947 */ /* 0x002fea0003800000 */
.L_x_2429:
        /* <DEDUP_REMOVED lines=49> */
.L_x_2433:
[----:B01----:R-:W-:Y:S01]  /*6bf0*/  FMNMX.FTZ R0, R24, R6, !PT ;  /* 0x0000000618007209 */ /* 0x003fe20007810000 */
        /* <DEDUP_REMOVED lines=73> */
[----:B------:R-:W3:Y:S01]  /*7090*/  SHFL.BFLY PT, R16, R15, 0x1, 0x1f ;  /* 0x0c201f000f107f89 */ /* 0x000ee200000e0000 */
[----:B-1----:R-:W-:-:S02]  /*70a0*/  FMNMX.FTZ R7, R14, R7, !PT ;  /* 0x000000070e077209 */ /* 0x002fc40007810000 */
[----:B---3--:R-:W-:-:S03]  /*70b0*/  FMNMX.FTZ R13, R15, R16, !PT ;  /* 0x000000100f0d7209 */ /* 0x008fc60007810000 */
[C---:B------:R-:W-:Y:S01]  /*70c0*/  FADD.FTZ R17, -R7.reuse, R6 ;  /* 0x0000000607117221 */ /* 0x040fe20000010100 */
[----:B0-----:R-:W-:-:S03]  /*70d0*/  FMUL.FTZ R153, R7, R0 ;  /* 0x0000000007997220 */ /* 0x001fc60000410000 */
[-C--:B------:R-:W-:Y:S01]  /*70e0*/  FMUL.FTZ R17, R17, R0.reuse ;  /* 0x0000000011117220 */ /* 0x080fe20000410000 */
[-CC-:B------:R-:W-:Y:S01]  /*70f0*/  FFMA.FTZ R29, R29, R0.reuse, -R153.reuse ;  /* 0x000000001d1d7223 */ /* 0x180fe20000010899 */
        /* <DEDUP_REMOVED lines=19> */
[-CC-:B0-----:R-:W-:Y:S01]  /*7230*/  FFMA.FTZ R29, R49, R0.reuse, -R153.reuse ;  /* 0x00000000311d7223 */ /* 0x181fe20000010899 */
[-CC-:B------:R-:W-:Y:S01]  /*7240*/  FFMA.FTZ R49, R69, R0.reuse, -R153.reuse ;  /* 0x0000000045317223 */ /* 0x180fe20000010899 */
[-C--:B------:R-:W-:Y:S01]  /*7250*/  FMUL.FTZ R69, R13, R0.reuse ;  /* 0x000000000d457220 */ /* 0x080fe20000410000 */
[-CC-:B------:R-:W-:Y:S01]  /*7260*/  FFMA.FTZ R164, R56, R0.reuse, -R153.reuse ;  /* 0x0000000038a47223 */ /* 0x180fe20000010899 */
[-CC-:B------:R-:W-:Y:S01]  /*7270*/  FFMA.FTZ R37, R57, R0.reuse, -R153.reuse ;  /* 0x0000000039257223 */ /* 0x180fe20000010899 */
[-C--:B------:R-:W-:Y:S01]  /*7280*/  FFMA.FTZ R166, R60, R0.reuse, -R153 ;  /* 0x000000003ca67223 */ /* 0x080fe20000010899 */
        /* <DEDUP_REMOVED lines=9> */
[--C-:B------:R-:W-:Y:S01]  /*7320*/  FFMA.FTZ R173, R42, R0, -R69.reuse ;  /* 0x000000002aad7223 */ /* 0x100fe20000010845 */
[----:B------:R-:W0:Y:S01]  /*7330*/  MUFU.EX2 R181, R181 ;  /* 0x000000b500b57308 */ /* 0x000e220000000800 */
[----:B-1----:R-:W-:Y:S01]  /*7340*/  FFMA.FTZ R4, R11, R4, R180 ;  /* 0x000000040b047223 */ /* 0x002fe200000100b4 */
        /* <DEDUP_REMOVED lines=10> */
[-C--:B------:R-:W-:Y:S01]  /*73f0*/  FFMA.FTZ R167, R62, R0.reuse, -R69 ;  /* 0x000000003ea77223 */ /* 0x080fe20000010845 */
[-C--:B------:R-:W-:Y:S01]  /*7400*/  FFMA.FTZ R41, R61, R0.reuse, -R153 ;  /* 0x000000003d297223 */ /* 0x080fe20000010899 */
[-C--:B------:R-:W-:Y:S01]  /*7410*/  FFMA.FTZ R28, R63, R0.reuse, -R69 ;  /* 0x000000003f1c7223 */ /* 0x080fe20000010845 */
[-C--:B------:R-:W-:Y:S01]  /*7420*/  FFMA.FTZ R160, R64, R0.reuse, -R153 ;  /* 0x0000000040a07223 */ /* 0x080fe20000010899 */
[----:B------:R-:W3:Y:S01]  /*7430*/  MUFU.EX2 R10, R10 ;  /* 0x0000000a000a7308 */ /* 0x000ee20000000800 */
[----:B0-----:R-:W-:Y:S01]  /*7440*/  FFMA.FTZ R5, R6, R5, R181 ;  /* 0x0000000506057223 */ /* 0x001fe200000100b5 */
[-C--:B------:R-:W-:Y:S01]  /*7450*/  FFMA.FTZ R161, R66, R0.reuse, -R69 ;  /* 0x0000000042a17223 */ /* 0x080fe20000010845 */
[-CC-:B------:R-:W-:Y:S01]  /*7460*/  FFMA.FTZ R45, R65, R0.reuse, -R153.reuse ;  /* 0x00000000412d7223 */ /* 0x180fe20000010899 */
[-C--:B------:R-:W-:Y:S01]  /*7470*/  FFMA.FTZ R162, R68, R0.reuse, -R153 ;  /* 0x0000000044a27223 */ /* 0x080fe20000010899 */
[-CC-:B------:R-:W-:Y:S01]  /*7480*/  FFMA.FTZ R70, R70, R0.reuse, -R69.reuse ;  /* 0x0000000046467223 */ /* 0x180fe20000010845 */
[-C--:B------:R-:W-:Y:S01]  /*7490*/  FFMA.FTZ R71, R71, R0.reuse, -R69 ;  /* 0x0000000047477223 */ /* 0x080fe20000010845 */
[-C--:B------:R-:W-:Y:S01]  /*74a0*/  FFMA.FTZ R152, R72, R0.reuse, -R153 ;  /* 0x0000000048987223 */ /* 0x080fe20000010899 */
[----:B------:R-:W0:Y:S01]  /*74b0*/  MUFU.EX2 R182, R182 ;  /* 0x000000b600b67308 */ /* 0x000e220000000800 */
[----:B-1----:R-:W-:Y:S01]  /*74c0*/  FADD.FTZ R27, R15, R4 ;  /* 0x000000040f1b7221 */ /* 0x002fe20000010000 */
[-C--:B------:R-:W-:Y:S01]  /*74d0*/  FFMA.FTZ R74, R74, R0.reuse, -R69 ;  /* 0x000000004a4a7223 */ /* 0x080fe20000010845 */
[-C--:B------:R-:W-:Y:S01]  /*74e0*/  FFMA.FTZ R53, R73, R0.reuse, -R153 ;  /* 0x0000000049357223 */ /* 0x080fe20000010899 */
[-C--:B------:R-:W-:Y:S01]  /*74f0*/  FFMA.FTZ R75, R75, R0.reuse, -R69 ;  /* 0x000000004b4b7223 */ /* 0x080fe20000010845 */
[-C--:B------:R-:W-:Y:S01]  /*7500*/  FFMA.FTZ R154, R76, R0.reuse, -R153 ;  /* 0x000000004c9a7223 */ /* 0x080fe20000010899 */
[-C--:B------:R-:W-:Y:S01]  /*7510*/  FFMA.FTZ R78, R78, R0.reuse, -R69 ;  /* 0x000000004e4e7223 */ /* 0x080fe20000010845 */
[-C--:B------:R-:W-:Y:S01]  /*7520*/  FFMA.FTZ R57, R77, R0.reuse, -R153 ;  /* 0x000000004d397223 */ /* 0x080fe20000010899 */
[----:B------:R-:W1:Y:S01]  /*7530*/  MUFU.EX2 R183, R183 ;  /* 0x000000b700b77308 */ /* 0x000e620000000800 */
[----:B---3--:R-:W-:Y:S01]  /*7540*/  FADD.FTZ R4, R10, R5 ;  /* 0x000000050a047221 */ /* 0x008fe20000010000 */
[-C--:B------:R-:W-:Y:S01]  /*7550*/  FFMA.FTZ R79, R79, R0.reuse, -R69 ;  /* 0x000000004f4f7223 */ /* 0x080fe20000010845 */
[-C--:B------:R-:W-:Y:S01]  /*7560*/  FFMA.FTZ R156, R80, R0.reuse, -R153 ;  /* 0x00000000509c7223 */ /* 0x080fe20000010899 */
[-C--:B------:R-:W-:Y:S01]  /*7570*/  FFMA.FTZ R82, R82, R0.reuse, -R69 ;  /* 0x0000000052527223 */ /* 0x080fe20000010845 */
[-C--:B------:R-:W-:Y:S01]  /*7580*/  FFMA.FTZ R61, R81, R0.reuse, -R153 ;  /* 0x00000000513d7223 */ /* 0x080fe20000010899 */
[-C--:B------:R-:W-:Y:S01]  /*7590*/  FFMA.FTZ R83, R83, R0.reuse, -R69 ;  /* 0x0000000053537223 */ /* 0x080fe20000010845 */
[-C--:B------:R-:W-:Y:S01]  /*75a0*/  FFMA.FTZ R158, R84, R0.reuse, -R153 ;  /* 0x00000000549e7223 */ /* 0x080fe20000010899 */
[----:B------:R-:W3:Y:S01]  /*75b0*/  MUFU.EX2 R12, R12 ;  /* 0x0000000c000c7308 */ /* 0x000ee20000000800 */
[----:B0-----:R-:W-:Y:S01]  /*75c0*/  FADD.FTZ R30, R182, R27 ;  /* 0x0000001bb61e7221 */ /* 0x001fe20000010000 */
[-C--:B------:R-:W-:Y:S01]  /*75d0*/  FFMA.FTZ R86, R86, R0.reuse, -R69 ;  /* 0x0000000056567223 */ /* 0x080fe20000010845 */
[----:B------:R-:W-:-:S02]  /*75e0*/  FFMA.FTZ R65, R85, R0, -R153 ;  /* 0x0000000055417223 */ /* 0x000fc40000010899 */
[----:B------:R-:W-:-:S03]  /*75f0*/  FADD.FTZ R27, R17, R30 ;  /* 0x0000001e111b7221 */ /* 0x000fc60000010000 */
        /* <DEDUP_REMOVED lines=9> */
[----:B---3--:R-:W-:Y:S01]  /*7690*/  FADD.FTZ R27, R19, R30 ;  /* 0x0000001e131b7221 */ /* 0x008fe20000010000 */
[-CC-:B------:R-:W-:Y:S01]  /*76a0*/  FFMA.FTZ R30, R67, R0.reuse, -R69.reuse ;  /* 0x00000000431e7223 */ /* 0x180fe20000010845 */
[----:B------:R-:W-:-:S05]  /*76b0*/  FFMA.FTZ R69, R87, R0, -R69 ;  /* 0x0000000057457223 */ /* 0x000fca0000010845 */
        /* <DEDUP_REMOVED lines=102> */
[----:B0-----:R-:W-:-:S03]  /*7d20*/  FADD.FTZ R4, R65, R4 ;  /* 0x0000000441047221 */ /* 0x001fc60000010000 */
[----:B-1----:R-:W-:Y:S01]  /*7d30*/  FADD.FTZ R5, R69, R5 ;  /* 0x0000000545057221 */ /* 0x002fe20000010000 */
[----:B------:R-:W-:Y:S06]  /*7d40*/  @!P0 BRA `(.L_x_2434) ;  /* 0x0000000000048947 */ /* 0x000fec0003800000 */
[----:B------:R-:W-:Y:S01]  /*7d50*/  BPT.TRAP 0x1 ;  /* 0x000000040000795c */ /* 0x000fe20000300000 */
.L_x_2434:
[----:B------:R-:W-:Y:S01]  /*7d60*/  UISETP.GT.AND UP0, UPT, UR53, UR39, UPT ;  /* 0x000000273500728c */ /* 0x000fe2000bf04270 */
[----:B------:R-:W-:Y:S01]  /*7d70*/  F2FP.F16.F32.PACK_AB R181, R10, R181 ;  /* 0x000000b50ab5723e */ /* 0x000fe200000000ff */
        /* <DEDUP_REMOVED lines=103> */
[----:B------:R-:W-:Y:S01]  /*83f0*/  FMUL.FTZ R149, R149, R11 ;  /* 0x0000000b95957220 */ /* 0x000fe20000410000 */
[----:B------:R-:W-:-:S02]  /*8400*/  IMAD.MOV.U32 R10, RZ, RZ, R13 ;  /* 0x000000ffff0a7224 */ /* 0x000fc400078e000d */
[----:B------:R-:W-:Y:S01]  /*8410*/  IMAD.MOV.U32 R6, RZ, RZ, R7 ;  /* 0x000000ffff067224 */ /* 0x000fe200078e0007 */
[----:B------:R-:W-:Y:S06]  /*8420*/  @P1 BRA `(.L_x_2435) ;  /* 0xffffffe000081947 */ /* 0x000fec000383ffff */
.L_x_2424:
[----:B------:R-:W-:Y:S06]  /*8430*/  BAR.ARV 0x8, 0x180 ;  /* 0x0206000000007b1d */ /* 0x000fec0000002000 */
[----:B------:R-:W-:Y:S05]  /*8440*/  @!P0 BRA `(.L_x_2436) ;  /* 0x0000000000048947 */ /* 0x000fea0003800000 */
[----:B------:R-:W-:Y:S01]  /*8450*/  BPT.TRAP 0x1 ;  /* 0x000000040000795c */ /* 0x000fe20000300000 */
.L_x_2436:
[----:B------:R-:W-:Y:S01]  /*8460*/  ULEA UR5, UR48, UR41, 0x3 ;  /* 0x0000002930057291 */ /* 0x000fe2000f8e183f */
[----:B--2---:R-:W-:-:S04]  /*8470*/  MOV R2, UR47 ;  /* 0x0000002f00027c02 */ /* 0x004fc80008000f00 */
[----:B------:R-:W-:-:S04]  /*8480*/  SHF.L.U32 R2, R2, 0x1f, RZ ;  /* 0x0000001f02027819 */ /* 0x000fc800000006ff */
[----:B------:R0:W1:Y:S01]  /*8490*/  SYNCS.PHASECHK.TRANS64.TRYWAIT P1, [UR5+0x28850], R2 ;  /* 0x02885002ff0075a7 */ /* 0x0000620008020145 */
[----:B------:R-:W-:Y:S05]  /*84a0*/  @!P0 BRA `(.L_x_2437) ;  /* 0x0000000000048947 */ /* 0x000fea0003800000 */
[----:B------:R-:W-:Y:S01]  /*84b0*/  BPT.TRAP 0x1 ;  /* 0x000000040000795c */ /* 0x000fe20000300000 */
.L_x_2437:
[----:B-1----:R-:W-:Y:S05]  /*84c0*/  @P1 BRA `(.L_x_2438) ;  /* 0x0000000000081947 */ /* 0x002fea0003800000 */
[----:B------:R-:W1:Y:S02]  /*84d0*/  SYNCS.PHASECHK.TRANS64.TRYWAIT P1, [UR5+0x28850], R2 ;  /* 0x02885002ff0075a7 */ /* 0x000e640008020145 */
[----:B-1----:R-:W-:Y:S05]  /*84e0*/  @!P1 BRA `(.L_x_2439) ;  /* 0x00000060001c9947 */ /* 0x002fea0003800000 */
.L_x_2438:
[----:B------:R-:W-:Y:S01]  /*84f0*/  UIADD3 UR41, UR41, 0x400, URZ ;  /* 0x0000040029297890 */ /* 0x000fe2000fffe03f */
[----:B------:R-:W-:Y:S01]  /*8500*/  WARPGROUP.ARRIVE ;  /* 0x00000000000079c5 */ /* 0x000fe20000000000 */
[----:B------:R-:W-:Y:S01]  /*8510*/  UMOV UR7, 0x40000040 ;  /* 0x4000004000077882 */ /* 0x000fe20000000000 */
[----:B-1----:R-:W1:Y:S01]  /*8520*/  SHFL.BFLY PT, R3, R4, 0x2, 0x1f ;  /* 0x0c401f0004037f89 */ /* 0x002e6200000e0000 */
[----:B------:R-:W-:Y:S01]  /*8530*/  USHF.R.U32.HI UR41, URZ, 0x4, UR41 ;  /* 0x000000043f297899 */ /* 0x000fe20008011629 */
[----:B------:R-:W-:Y:S02]  /*8540*/  IMAD.MOV.U32 R8, RZ, RZ, RZ ;  /* 0x000000ffff087224 */ /* 0x000fe400078e00ff */
[----:B0-----:R-:W0:Y:S01]  /*8550*/  SHFL.BFLY PT, R2, R5, 0x2, 0x1f ;  /* 0x0c401f0005027f89 */ /* 0x001e2200000e0000 */
[----:B------:R-:W-:-:S04]  /*8560*/  ULOP3.LUT UR41, UR41, 0x3fff, URZ, 0xc0, !UPT ;  /* 0x00003fff29297892 */ /* 0x000fc8000f8ec03f */
[----:B------:R-:W-:-:S04]  /*8570*/  ULOP3.LUT UR41, UR41, 0x4000000, URZ, 0xfc, !UPT ;  /* 0x0400000029297892 */ /* 0x000fc8000f8efc3f */
[----:B------:R-:W-:-:S04]  /*8580*/  ULEA UR48, UR48, UR41, 0xb ;  /* 0x0000002930307291 */ /* 0x000fc8000f8e583f */
[----:B------:R-:W-:-:S03]  /*8590*/  UIADD3 UR4, UR48, 0x80, URZ ;  /* 0x0000008030047890 */ /* 0x000fc6000fffe03f */
[----:B------:R-:W-:-:S06]  /*85a0*/  UMOV UR6, UR48 ;  /* 0x0000003000067c82 */ /* 0x000fcc0008000000 */
[----:B------:R-:W-:Y:S01]  /*85b0*/  HGMMA.64x128x16.F32 R88, R180, gdesc[UR4].tnspB, R88, gsb0 ;  /* 0x41e00004b4587df0 */ /* 0x000fe20008000858 */
[----:B------:R-:W-:Y:S01]  /*85c0*/  UMOV UR7, 0x40000040 ;  /* 0x4000004000077882 */ /* 0x000fe20000000000 */
[----:B------:R-:W-:Y:S01]  /*85d0*/  UMOV UR6, UR4 ;  /* 0x0000000400067c82 */ /* 0x000fe20008000000 */
[----:B------:R-:W-:Y:S01]  /*85e0*/  UIADD3 UR4, UR48, 0x100, URZ ;  /* 0x0000010030047890 */ /* 0x000fe2000fffe03f */
[----:B-1----:R-:W-:Y:S01]  /*85f0*/  FADD.FTZ R3, R3, R4 ;  /* 0x0000000403037221 */ /* 0x002fe20000010000 */
[----:B------:R-:W-:Y:S02]  /*8600*/  IMAD.MOV.U32 R4, RZ, RZ, -0x800000 ;  /* 0xff800000ff047424 */ /* 0x000fe400078e00ff */
[----:B0-----:R-:W-:Y:S02]  /*8610*/  FADD.FTZ R6, R2, R5 ;  /* 0x0000000502067221 */ /* 0x001fe40000010000 */
[----:B------:R-:W0:Y:S04]  /*8620*/  SHFL.BFLY PT, R2, R3, 0x1, 0x1f ;  /* 0x0c201f0003027f89 */ /* 0x000e2800000e0000 */
[----:B------:R-:W1:Y:S01]  /*8630*/  SHFL.BFLY PT, R9, R6, 0x1, 0x1f ;  /* 0x0c201f0006097f89 */ /* 0x000e6200000e0000 */
[----:B0-----:R-:W-:Y:S01]  /*8640*/  FADD.FTZ R10, R3, R2 ;  /* 0x00000002030a7221 */ /* 0x001fe20000010000 */
[----:B------:R-:W-:-:S02]  /*8650*/  IMAD.MOV.U32 R2, RZ, RZ, RZ ;  /* 0x000000ffff027224 */ /* 0x000fc400078e00ff */
        /* <DEDUP_REMOVED lines=55> */
.L_x_2440:
        /* <DEDUP_REMOVED lines=68> */
.L_x_2404:
        /* <DEDUP_REMOVED lines=27> */
[----:B------:R-:W-:Y:S02]  /*8fc0*/  LOP3.LUT R5, R5, 0xfffffffc, RZ, 0xc0, !PT ;  /* 0xfffffffc05057812 */ /* 0x000fe400078ec0ff */
[C---:B------:R-:W-:Y:S01]  /*8fd0*/  IADD3 R24, R2.reuse, -R7, RZ ;  /* 0x8000000702187210 */ /* 0x040fe20007ffe0ff */
[----:B------:R-:W3:Y:S01]  /*8fe0*/  @P0 LDC R27, c[0x0][0xbec] ;  /* 0x0002fb00ff1b0b82 */ /* 0x000ee20000000800 */
[----:B------:R-:W-:Y:S01]  /*8ff0*/  SHF.R.S32.HI R7, RZ, 0x7, R0 ;  /* 0x00000007ff077819 */ /* 0x000fe20000011400 */
[----:B------:R-:W-:Y:S01]  /*9000*/  IMAD.IADD R8, R2, 0x1, -R5 ;  /* 0x0000000102087824 */ /* 0x000fe200078e0a05 */
[----:B------:R-:W-:Y:S01]  /*9010*/  SHF.R.S32.HI R9, RZ, 0x1f, R24 ;  /* 0x0000001fff097819 */ /* 0x000fe20000011418 */
[----:B----4-:R-:W-:Y:S01]  /*9020*/  IMAD R23, R23, R14, UR11 ;  /* 0x0000000b17177e24 */ /* 0x010fe2000f8e020e */
[----:B------:R-:W-:-:S02]  /*9030*/  LEA.HI R0, R0, R7, RZ, 0x1 ;  /* 0x0000000700007211 */ /* 0x000fc400078f08ff */
[----:B------:R-:W-:Y:S01]  /*9040*/  LEA.HI R25, R9, R24, RZ, 0x2 ;  /* 0x0000001809197211 */ /* 0x000fe200078f10ff */
[----:B------:R-:W4:Y:S01]  /*9050*/  @P0 LDC R15, c[0x0][0xbf0] ;  /* 0x0002fc00ff0f0b82 */ /* 0x000f220000000800 */
[----:B------:R-:W-:Y:S01]  /*9060*/  LOP3.LUT R0, R0, 0x3fffffe, RZ, 0xc0, !PT ;  /* 0x03fffffe00007812 */ /* 0x000fe200078ec0ff */
[----:B0-----:R-:W-:Y:S01]  /*9070*/  IMAD R12, R18, UR10, RZ ;  /* 0x0000000a120c7c24 */ /* 0x001fe2000f8e02ff */
[--C-:B------:R-:W-:Y:S02]  /*9080*/  SHF.R.S32.HI R6, RZ, 0x2, R25.reuse ;  /* 0x00000002ff067819 */ /* 0x100fe40000011419 */
[----:B------:R-:W-:Y:S01]  /*9090*/  SHF.R.S32.HI R11, RZ, 0x1f, R25 ;  /* 0x0000001fff0b7819 */ /* 0x000fe20000011419 */
[----:B------:R-:W-:Y:S01]  /*90a0*/  IMAD.IADD R0, R7, 0x1, -R0 ;  /* 0x0000000107007824 */ /* 0x000fe200078e0a00 */
[----:B------:R-:W-:Y:S01]  /*90b0*/  LEA.HI R5, R8, R8, RZ, 0x1 ;  /* 0x0000000808057211 */ /* 0x000fe200078f08ff */
[----:B------:R-:W0:Y:S01]  /*90c0*/  @P0 LDC R16, c[0x0][0xbf0] ;  /* 0x0002fc00ff100b82 */ /* 0x000e220000000800 */
[----:B------:R-:W-:-:S02]  /*90d0*/  LEA.HI R11, R11, R6, RZ, 0x3 ;  /* 0x000000060b0b7211 */ /* 0x000fc400078f18ff */
[----:B------:R-:W-:Y:S02]  /*90e0*/  LEA.HI R9, R9, R24, RZ, 0x5 ;  /* 0x0000001809097211 */ /* 0x000fe400078f28ff */
[----:B------:R-:W-:Y:S02]  /*90f0*/  LOP3.LUT R11, R11, 0xfffffff8, RZ, 0xc0, !PT ;  /* 0xfffffff80b0b7812 */ /* 0x000fe400078ec0ff */
[----:B------:R-:W-:Y:S02]  /*9100*/  LOP3.LUT R7, R5, 0x1ffffffe, RZ, 0xc0, !PT ;  /* 0x1ffffffe05077812 */ /* 0x000fe400078ec0ff */
[----:B------:R-:W-:Y:S01]  /*9110*/  SHF.R.S32.HI R5, RZ, 0x5, R9 ;  /* 0x00000005ff057819 */ /* 0x000fe20000011409 */
[----:B------:R-:W-:Y:S01]  /*9120*/  IMAD.IADD R2, R6, 0x1, -R11 ;  /* 0x0000000106027824 */ /* 0x000fe200078e0a0b */
[----:B------:R-:W-:Y:S01]  /*9130*/  MOV R6, UR4 ;  /* 0x0000000400067c02 */ /* 0x000fe20008000f00 */
[----:B------:R-:W5:Y:S01]  /*9140*/  LDC.64 R10, c[0x0][0xbd8] ;  /* 0x0002f600ff0a7b82 */ /* 0x000f620000000a00 */
[----:B------:R-:W-:Y:S01]  /*9150*/  IMAD.IADD R9, R8, 0x1, -R7 ;  /* 0x0000000108097824 */ /* 0x000fe200078e0a07 */
[----:B------:R-:W-:Y:S01]  /*9160*/  LOP3.LUT R25, R25, 0x7ffffffc, RZ, 0xc0, !PT ;  /* 0x7ffffffc19197812 */ /* 0x000fe200078ec0ff */
[----:B------:R-:W-:-:S02]  /*9170*/  IMAD R5, R5, 0x10, R2 ;  /* 0x0000001005057824 */ /* 0x000fc400078e0202 */
[----:B------:R-:W-:Y:S01]  /*9180*/  IMAD.U32 R7, RZ, RZ, UR5 ;  /* 0x00000005ff077e24 */ /* 0x000fe2000f8e00ff */
[----:B------:R-:W-:Y:S01]  /*9190*/  UIMAD.WIDE.U32 UR4, UR37, UR8, URZ ;  /* 0x00000008250472a5 */ /* 0x000fe2000f8e003f */
[----:B------:R-:W-:Y:S01]  /*91a0*/  IMAD.U32 R7, RZ, RZ, UR6 ;  /* 0x00000006ff077e24 */ /* 0x000fe2000f8e00ff */
[----:B------:R-:W-:Y:S01]  /*91b0*/  UIMAD UR6, UR37, UR9, UR7 ;  /* 0x00000009250672a4 */ /* 0x000fe2000f8e0207 */
[----:B------:R-:W-:Y:S02]  /*91c0*/  IMAD R0, R0, 0x40, R5 ;  /* 0x0000004000007824 */ /* 0x000fe400078e0205 */
[----:B------:R-:W-:Y:S01]  /*91d0*/  ULDC.64 UR8, c[0x0][0xb28] ;  /* 0x0002ca0000087ab9 */ /* 0x000fe20000000a00 */
[----:B------:R-:W-:Y:S01]  /*91e0*/  UIADD3 UR6, UR5, UR6, URZ ;  /* 0x0000000605067290 */ /* 0x000fe2000fffe03f */
[----:B------:R-:W-:Y:S02]  /*91f0*/  IMAD R2, R9, 0x8, R0 ;  /* 0x0000000809027824 */ /* 0x000fe400078e0200 */
[----:B------:R-:W-:-:S02]  /*9200*/  IMAD.U32 R9, RZ, RZ, UR5 ;  /* 0x00000005ff097e24 */ /* 0x000fc4000f8e00ff */
[----:B--2---:R-:W-:Y:S02]  /*9210*/  IMAD R2, R21, 0x80, R2 ;  /* 0x0000008015027824 */ /* 0x004fe400078e0202 */
[----:B------:R-:W-:Y:S01]  /*9220*/  IMAD.U32 R9, RZ, RZ, UR6 ;  /* 0x00000006ff097e24 */ /* 0x000fe2000f8e00ff */
[----:B------:R-:W-:Y:S01]  /*9230*/  ULDC.64 UR6, c[0x0][0xb48] ;  /* 0x0002d20000067ab9 */ /* 0x000fe20000000a00 */
[----:B---3--:R-:W-:-:S04]  /*9240*/  @P0 IMAD.HI.U32 R27, R2, R27, RZ ;  /* 0x0000001b021b0227 */ /* 0x008fc800078e00ff */
[C---:B-----5:R-:W-:Y:S02]  /*9250*/  IMAD R8, R10.reuse, UR10, RZ ;  /* 0x0000000a0a087c24 */ /* 0x060fe4000f8e02ff */
[----:B------:R-:W-:-:S04]  /*9260*/  IMAD.WIDE.U32 R6, R10, UR12, R6 ;  /* 0x0000000c0a067c25 */ /* 0x000fc8000f8e0006 */
[----:B------:R-:W-:Y:S01]  /*9270*/  IMAD R11, R11, UR12, R8 ;  /* 0x0000000c0b0b7c24 */ /* 0x000fe2000f8e0208 */
[----:B------:R-:W-:Y:S01]  /*9280*/  MOV R8, UR4 ;  /* 0x0000000400087c02 */ /* 0x000fe20008000f00 */
[----:B-1----:R-:W-:Y:S01]  /*9290*/  @P0 IMAD.HI.U32 R10, R2, R13, RZ ;  /* 0x0000000d020a0227 */ /* 0x002fe200078e00ff */
[----:B------:R-:W-:-:S03]  /*92a0*/  ULDC.64 UR4, c[0x0][0xbe0] ;  /* 0x0002f80000047ab9 */ /* 0x000fc60000000a00 */
[----:B------:R-:W-:Y:S01]  /*92b0*/  IMAD R13, R19, UR12, R12 ;  /* 0x0000000c130d7c24 */ /* 0x000fe2000f8e020c */
[----:B------:R-:W-:Y:S01]  /*92c0*/  SHF.R.S32.HI R12, RZ, 0x1f, R23 ;  /* 0x0000001fff0c7819 */ /* 0x000fe20000011417 */
[----:B------:R-:W-:-:S04]  /*92d0*/  IMAD.WIDE.U32 R8, R18, UR12, R8 ;  /* 0x0000000c12087c25 */ /* 0x000fc8000f8e0008 */
[----:B------:R-:W-:Y:S01]  /*92e0*/  IMAD.IADD R7, R7, 0x1, R11 ;  /* 0x0000000107077824 */ /* 0x000fe200078e020b */
[----:B------:R-:W-:Y:S01]  /*92f0*/  MOV R11, R2 ;  /* 0x00000002000b7202 */ /* 0x000fe20000000f00 */
[----:B------:R-:W-:Y:S01]  /*9300*/  IMAD.IADD R9, R9, 0x1, R13 ;  /* 0x0000000109097824 */ /* 0x000fe200078e020d */
[----:B0-----:R-:W-:Y:S01]  /*9310*/  @P0 SHF.R.U32.HI R11, RZ, R16, R27 ;  /* 0x00000010ff0b0219 */ /* 0x001fe2000001161b */
[----:B------:R-:W-:Y:S01]  /*9320*/  IMAD.MOV.U32 R5, RZ, RZ, R2 ;  /* 0x000000ffff057224 */ /* 0x000fe200078e0002 */
[----:B----4-:R-:W-:Y:S01]  /*9330*/  @P0 SHF.R.U32.HI R5, RZ, R15, R10 ;  /* 0x0000000fff050219 */ /* 0x010fe2000001160a */
[----:B------:R-:W-:Y:S02]  /*9340*/  IMAD R13, R12, UR6, RZ ;  /* 0x000000060c0d7c24 */ /* 0x000fe4000f8e02ff */
[----:B------:R-:W-:-:S04]  /*9350*/  IMAD.WIDE.U32 R6, R23, UR4, R6 ;  /* 0x0000000417067c25 */ /* 0x000fc8000f8e0006 */
        /* <DEDUP_REMOVED lines=13> */
[----:B------:R-:W-:Y:S01]  /*9430*/  IMAD R13, R17, R14, R2 ;  /* 0x0000000e110d7224 */ /* 0x000fe200078e0202 */
[----:B------:R-:W-:Y:S01]  /*9440*/  SHF.R.S32.HI R2, RZ, 0x1f, R5 ;  /* 0x0000001fff027819 */ /* 0x000fe20000011405 */
[----:B------:R-:W-:Y:S02]  /*9450*/  IMAD R10, R10, UR4, RZ ;  /* 0x000000040a0a7c24 */ /* 0x000fe4000f8e02ff */
[----:B------:R-:W-:Y:S02]  /*9460*/  IMAD.IADD R9, R9, 0x1, R15 ;  /* 0x0000000109097824 */ /* 0x000fe400078e020f */
[C---:B------:R-:W-:Y:S01]  /*9470*/  IMAD R15, R11.reuse, UR5, R10 ;  /* 0x000000050b0f7c24 */ /* 0x040fe2000f8e020a */
[----:B------:R-:W0:Y:S01]  /*9480*/  S2UR UR5, SR_CgaCtaId ;  /* 0x00000000000579c3 */ /* 0x000e220000008800 */
[----:B------:R-:W-:Y:S01]  /*9490*/  SHF.R.S32.HI R10, RZ, 0x1f, R13 ;  /* 0x0000001fff0a7819 */ /* 0x000fe2000001140d */
[----:B------:R-:W-:Y:S02]  /*94a0*/  IMAD R2, R2, UR6, RZ ;  /* 0x0000000602027c24 */ /* 0x000fe4000f8e02ff */
[----:B------:R-:W-:Y:S01]  /*94b0*/  IMAD.WIDE.U32 R8, R11, UR4, R8 ;  /* 0x000000040b087c25 */ /* 0x000fe2000f8e0008 */
[----:B------:R-:W-:-:S03]  /*94c0*/  UMOV UR4, 0x400 ;  /* 0x0000040000047882 */ /* 0x000fc60000000000 */
[C---:B------:R-:W-:Y:S02]  /*94d0*/  IMAD R11, R5.reuse, UR7, R2 ;  /* 0x00000007050b7c24 */ /* 0x040fe4000f8e0202 */
[----:B------:R-:W-:Y:S01]  /*94e0*/  IMAD.WIDE.U32 R6, R5, UR6, R6 ;  /* 0x0000000605067c25 */ /* 0x000fe2000f8e0006 */
[----:B------:R-:W-:-:S03]  /*94f0*/  ULDC.64 UR6, c[0x0][0xba8] ;  /* 0x0002ea0000067ab9 */ /* 0x000fc60000000a00 */
[----:B------:R-:W-:Y:S01]  /*9500*/  IMAD.IADD R9, R9, 0x1, R15 ;  /* 0x0000000109097824 */ /* 0x000fe200078e020f */
[----:B------:R-:W-:Y:S01]  /*9510*/  LEA R2, P0, R6, UR6, 0x2 ;  /* 0x0000000606027c11 */ /* 0x000fe2000f8010ff */
[----:B------:R-:W-:Y:S01]  /*9520*/  IMAD R10, R10, UR8, RZ ;  /* 0x000000080a0a7c24 */ /* 0x000fe2000f8e02ff */
[----:B------:R-:W-:Y:S01]  /*9530*/  IADD3 R7, R7, R11, RZ ;  /* 0x0000000b07077210 */ /* 0x000fe20007ffe0ff */
[----:B------:R-:W-:Y:S01]  /*9540*/  IMAD.WIDE.U32 R8, R13, UR8, R8 ;  /* 0x000000080d087c25 */ /* 0x000fe2000f8e0008 */
[----:B------:R-:W-:-:S03]  /*9550*/  ULDC UR6, c[0x0][0xa88] ;  /* 0x0002a20000067ab9 */ /* 0x000fc60000000800 */
[----:B------:R-:W-:Y:S01]  /*9560*/  IMAD R5, R13, UR9, R10 ;  /* 0x000000090d057c24 */ /* 0x000fe2000f8e020a */
[----:B------:R-:W-:Y:S01]  /*9570*/  ULDC.64 UR8, c[0x0][0xb00] ;  /* 0x0002c00000087ab9 */ /* 0x000fe20000000a00 */
[----:B------:R-:W-:Y:S01]  /*9580*/  LEA.HI.X R10, R6, UR7, R7, 0x2, P0 ;  /* 0x00000007060a7c11 */ /* 0x000fe200080f1407 */
[----:B------:R-:W-:Y:S01]  /*9590*/  IMAD R0, R21, 0x80, R0 ;  /* 0x0000008015007824 */ /* 0x000fe200078e0200 */
[----:B------:R-:W-:Y:S01]  /*95a0*/  LEA R20, P1, R8, UR8, 0x2 ;  /* 0x0000000808147c11 */ /* 0x000fe2000f8210ff */
[----:B------:R-:W-:Y:S01]  /*95b0*/  IMAD.IADD R5, R9, 0x1, R5 ;  /* 0x0000000109057824 */ /* 0x000fe200078e0205 */
[----:B------:R-:W-:Y:S01]  /*95c0*/  SHFL.IDX PT, R6, R2, RZ, 0x1c1f ;  /* 0x001c1fff02067589 */ /* 0x000fe200000e0000 */
[----:B0-----:R-:W-:Y:S01]  /*95d0*/  ULEA UR4, UR5, UR4, 0x18 ;  /* 0x0000000405047291 */ /* 0x001fe2000f8ec03f */
[----:B------:R-:W-:Y:S01]  /*95e0*/  IMAD R17, R17, UR6, RZ ;  /* 0x0000000611117c24 */ /* 0x000fe2000f8e02ff */
[----:B------:R-:W-:Y:S01]  /*95f0*/  LOP3.LUT P0, RZ, R24, 0x3, RZ, 0xc0, !PT ;  /* 0x0000000318ff7812 */ /* 0x000fe2000780c0ff */
[----:B------:R-:W0:Y:S01]  /*9600*/  SHFL.IDX PT, R7, R10, RZ, 0x1c1f ;  /* 0x001c1fff0a077589 */ /* 0x000e2200000e0000 */
[----:B------:R-:W-:Y:S01]  /*9610*/  LEA.HI.X R22, R8, UR9, R5, 0x2, P1 ;  /* 0x0000000908167c11 */ /* 0x000fe200088f1405 */
[C---:B------:R-:W-:Y:S01]  /*9620*/  VIADD R16, R0.reuse, 0x8 ;  /* 0x0000000800107836 */ /* 0x040fe20000000000 */
[----:B------:R-:W-:Y:S01]  /*9630*/  UIADD3 UR4, UR4, 0x28820, URZ ;  /* 0x0002882004047890 */ /* 0x000fe2000fffe03f */
[----:B------:R-:W-:Y:S01]  /*9640*/  SHFL.IDX PT, R8, R2, 0x1, 0x1c1f ;  /* 0x003c1f0002087f89 */ /* 0x000fe200000e0000 */
[-C--:B------:R-:W-:Y:S01]  /*9650*/  ISETP.GE.OR P1, PT, R0, R17.reuse, P0 ;  /* 0x000000110000720c */ /* 0x080fe20000726670 */
[----:B------:R-:W-:Y:S01]  /*9660*/  IMAD.IADD R19, R24, 0x1, -R25 ;  /* 0x0000000118137824 */ /* 0x000fe200078e0a19 */
[-C--:B------:R-:W-:Y:S01]  /*9670*/  ISETP.GE.OR P0, PT, R16, R17.reuse, P0 ;  /* 0x000000111000720c */ /* 0x080fe20000706670 */
[----:B------:R-:W1:Y:S01]  /*9680*/  SHFL.IDX PT, R9, R10, 0x1, 0x1c1f ;  /* 0x003c1f000a097f89 */ /* 0x000e6200000e0000 */
[----:B------:R-:W-:Y:S01]  /*9690*/  UPRMT UR4, URZ, 0x654, UR4 ;  /* 0x000006543f047896 */ /* 0x000fe20008000004 */
[----:B------:R-:W-:Y:S01]  /*96a0*/  ISETP.GE.AND P2, PT, R0, R17, PT ;  /* 0x000000110000720c */ /* 0x000fe20003f46270 */
[----:B------:R-:W-:Y:S01]  /*96b0*/  IMAD.SHL.U32 R19, R19, 0x2, RZ ;  /* 0x0000000213137824 */ /* 0x000fe200078e00ff */
[----:B------:R2:W3:Y:S04]  /*96c0*/  SHFL.IDX PT, R14, R20, RZ, 0x1c1f ;  /* 0x001c1fff140e7589 */ /* 0x0004e800000e0000 */
[----:B------:R2:W4:Y:S02]  /*96d0*/  SHFL.IDX PT, R15, R22, RZ, 0x1c1f ;  /* 0x001c1fff160f7589 */ /* 0x00052400000e0000 */
[----:B------:R-:W-:Y:S02]  /*96e0*/  SYNCS.ARRIVE.TRANS64.RED.A1T0 RZ, [UR4], RZ ;  /* 0x000000ffffff79a7 */ /* 0x000fe40008100404 */
[----:B0-----:R2:W-:Y:S04]  /*96f0*/  @!P1 ST.E desc[UR44][R6.64], R3 ;  /* 0x0000000306009985 */ /* 0x0015e8000c10192c */
[----:B-1----:R2:W-:Y:S01]  /*9700*/  @!P0 ST.E desc[UR44][R8.64], R4 ;  /* 0x0000000408008985 */ /* 0x0025e2000c10192c */
[----:B------:R-:W-:Y:S05]  /*9710*/  @P2 BRA `(.L_x_2443) ;  /* 0x0000000400782947 */ /* 0x000fea0003800000 */
[C---:B------:R-:W-:Y:S01]  /*9720*/  IADD3 R0, R19.reuse, 0x8, RZ ;  /* 0x0000000813007810 */ /* 0x040fe20007ffe0ff */
[----:B------:R-:W-:Y:S01]  /*9730*/  ULDC UR4, c[0x0][0xac8] ;  /* 0x0002b20000047ab9 */ /* 0x000fe20000000800 */
[C---:B--2---:R-:W-:Y:S01]  /*9740*/  VIADD R6, R19.reuse, 0x10 ;  /* 0x0000001013067836 */ /* 0x044fe20000000000 */
[C---:B------:R-:W-:Y:S01]  /*9750*/  ISETP.GE.AND P2, PT, R19.reuse, UR4, PT ;  /* 0x0000000413007c0c */ /* 0x040fe2000bf46270 */
[C---:B------:R-:W-:Y:S01]  /*9760*/  VIADD R7, R19.reuse, 0x18 ;  /* 0x0000001813077836 */ /* 0x040fe20000000000 */
[----:B------:R-:W-:Y:S01]  /*9770*/  ISETP.GE.AND P3, PT, R0, UR4, PT ;  /* 0x0000000400007c0c */ /* 0x000fe2000bf66270 */
[C---:B------:R-:W-:Y:S01]  /*9780*/  VIADD R8, R19.reuse, 0x28 ;  /* 0x0000002813087836 */ /* 0x040fe20000000000 */
[----:B------:R-:W-:Y:S01]  /*9790*/  ISETP.GE.AND P0, PT, R6, UR4, PT ;  /* 0x0000000406007c0c */ /* 0x000fe2000bf06270 */
[----:B------:R-:W-:Y:S01]  /*97a0*/  VIADD R9, R19, 0x30 ;  /* 0x0000003013097836 */ /* 0x000fe20000000000 */
[----:B------:R-:W-:Y:S01]  /*97b0*/  ISETP.GE.AND P1, PT, R7, UR4, PT ;  /* 0x0000000407007c0c */ /* 0x000fe2000bf26270 */
[C---:B------:R-:W-:Y:S01]  /*97c0*/  VIADD R11, R19.reuse, 0x40 ;  /* 0x00000040130b7836 */ /* 0x040fe20000000000 */
[C---:B------:R-:W-:Y:S01]  /*97d0*/  IADD3 R10, R19.reuse, 0x38, RZ ;  /* 0x00000038130a7810 */ /* 0x040fe20007ffe0ff */
[----:B------:R-:W-:Y:S01]  /*97e0*/  VIADD R12, R19, 0x50 ;  /* 0x00000050130c7836 */ /* 0x000fe20000000000 */
[----:B------:R-:W-:Y:S01]  /*97f0*/  ISETP.GE.AND P4, PT, R9, UR4, PT ;  /* 0x0000000409007c0c */ /* 0x000fe2000bf86270 */
[C---:B------:R-:W-:Y:S01]  /*9800*/  VIADD R18, R19.reuse, 0x60 ;  /* 0x0000006013127836 */ /* 0x040fe20000000000 */
[----:B------:R-:W-:Y:S01]  /*9810*/  ISETP.GE.AND P5, PT, R10, UR4, PT ;  /* 0x000000040a007c0c */ /* 0x000fe2000bfa6270 */
[----:B---34-:R-:W-:Y:S01]  /*9820*/  @!P2 IMAD.WIDE R2, R19, 0x4, R14 ;  /* 0x000000041302a825 */ /* 0x018fe200078e020e */
[----:B------:R-:W-:-:S02]  /*9830*/  ISETP.GE.AND P6, PT, R11, UR4, PT ;  /* 0x000000040b007c0c */ /* 0x000fc4000bfc6270 */
[----:B------:R-:W-:Y:S02]  /*9840*/  @!P3 LEA.HI R0, R0, R0, RZ, 0x1 ;  /* 0x000000000000b211 */ /* 0x000fe400078f08ff */
[----:B------:R0:W-:Y:S01]  /*9850*/  @!P2 ST.E.64 desc[UR44][R2.64], R88 ;  /* 0x000000580200a985 */ /* 0x0001e2000c101b2c */
[----:B------:R-:W-:Y:S02]  /*9860*/  @!P0 LEA.HI R6, R6, R6, RZ, 0x1 ;  /* 0x0000000606068211 */ /* 0x000fe400078f08ff */
[----:B------:R-:W-:Y:S01]  /*9870*/  @!P3 LOP3.LUT R5, R0, 0xfffffffe, RZ, 0xc0, !PT ;  /* 0xfffffffe0005b812 */ /* 0x000fe200078ec0ff */
[----:B------:R-:W-:Y:S01]  /*9880*/  VIADD R0, R19, 0x20 ;  /* 0x0000002013007836 */ /* 0x000fe20000000000 */
[----:B------:R-:W-:Y:S02]  /*9890*/  @!P1 LEA.HI R7, R7, R7, RZ, 0x1 ;  /* 0x0000000707079211 */ /* 0x000fe400078f08ff */
[----:B------:R-:W-:Y:S01]  /*98a0*/  @!P5 LEA.HI R10, R10, R10, RZ, 0x1 ;  /* 0x0000000a0a0ad211 */ /* 0x000fe200078f08ff */
[----:B------:R-:W-:Y:S01]  /*98b0*/  @!P3 IMAD.WIDE R4, R5, 0x4, R14 ;  /* 0x000000040504b825 */ /* 0x000fe200078e020e */
[----:B------:R-:W-:-:S02]  /*98c0*/  ISETP.GE.AND P2, PT, R0, UR4, PT ;  /* 0x0000000400007c0c */ /* 0x000fc4000bf46270 */
[----:B------:R-:W-:Y:S02]  /*98d0*/  @!P5 LOP3.LUT R13, R10, 0xfffffffe, RZ, 0xc0, !PT ;  /* 0xfffffffe0a0dd812 */ /* 0x000fe400078ec0ff */
[----:B------:R1:W-:Y:S01]  /*98e0*/  @!P3 ST.E.64 desc[UR44][R4.64], R92 ;  /* 0x0000005c0400b985 */ /* 0x0003e2000c101b2c */
[----:B------:R-:W-:Y:S02]  /*98f0*/  ISETP.GE.AND P3, PT, R8, UR4, PT ;  /* 0x0000000408007c0c */ /* 0x000fe4000bf66270 */
        /* <DEDUP_REMOVED lines=28> */
[----:B------:R1:W-:Y:S01]  /*9ac0*/  @!P4 ST.E.64 desc[UR44][R4.64], R112 ;  /* 0x000000700400c985 */ /* 0x0003e2000c101b2c */
[C---:B0-----:R-:W-:Y:S02]  /*9ad0*/  IADD3 R6, R19.reuse, 0x68, RZ ;  /* 0x0000006813067810 */ /* 0x041fe40007ffe0ff */
[C---:B------:R-:W-:Y:S01]  /*9ae0*/  VIADD R7, R19.reuse, 0x70 ;  /* 0x0000007013077836 */ /* 0x040fe20000000000 */
[----:B------:R0:W-:Y:S01]  /*9af0*/  @!P5 ST.E.64 desc[UR44][R8.64], R116 ;  /* 0x000000740800d985 */ /* 0x0001e2000c101b2c */
[----:B--2---:R-:W-:Y:S01]  /*9b00*/  VIADD R3, R19, 0x78 ;  /* 0x0000007813037836 */ /* 0x004fe20000000000 */
[----:B------:R-:W-:Y:S02]  /*9b10*/  ISETP.GE.AND P4, PT, R6, UR4, PT ;  /* 0x0000000406007c0c */ /* 0x000fe4000bf86270 */
[----:B------:R2:W-:Y:S01]  /*9b20*/  @!P6 ST.E.64 desc[UR44][R10.64], R120 ;  /* 0x000000780a00e985 */ /* 0x0005e2000c101b2c */
[----:B------:R-:W-:-:S02]  /*9b30*/  ISETP.GE.AND P5, PT, R7, UR4, PT ;  /* 0x0000000407007c0c */ /* 0x000fc4000bfa6270 */
[----:B------:R-:W-:Y:S02]  /*9b40*/  ISETP.GE.AND P6, PT, R3, UR4, PT ;  /* 0x0000000403007c0c */ /* 0x000fe4000bfc6270 */
[----:B------:R-:W-:Y:S02]  /*9b50*/  @!P0 LEA.HI R0, R0, R0, RZ, 0x1 ;  /* 0x0000000000008211 */ /* 0x000fe400078f08ff */
[----:B------:R-:W-:Y:S02]  /*9b60*/  @!P2 LEA.HI R13, R13, R13, RZ, 0x1 ;  /* 0x0000000d0d0da211 */ /* 0x000fe400078f08ff */
[----:B------:R-:W-:Y:S02]  /*9b70*/  @!P3 LEA.HI R18, R18, R18, RZ, 0x1 ;  /* 0x000000121212b211 */ /* 0x000fe400078f08ff */
[----:B------:R-:W-:Y:S02]  /*9b80*/  @!P4 LEA.HI R6, R6, R6, RZ, 0x1 ;  /* 0x000000060606c211 */ /* 0x000fe400078f08ff */
[----:B-1----:R-:W-:-:S02]  /*9b90*/  @!P1 LOP3.LUT R5, R12, 0xfffffffe, RZ, 0xc0, !PT ;  /* 0xfffffffe0c059812 */ /* 0x002fc400078ec0ff */
[----:B------:R-:W-:Y:S02]  /*9ba0*/  @!P5 LEA.HI R2, R7, R7, RZ, 0x1 ;  /* 0x000000070702d211 */ /* 0x000fe400078f08ff */
[----:B------:R-:W-:Y:S02]  /*9bb0*/  @!P6 LEA.HI R4, R3, R3, RZ, 0x1 ;  /* 0x000000030304e211 */ /* 0x000fe400078f08ff */
[----:B------:R-:W-:Y:S02]  /*9bc0*/  @!P0 LOP3.LUT R3, R0, 0xfffffffe, RZ, 0xc0, !PT ;  /* 0xfffffffe00038812 */ /* 0x000fe400078ec0ff */
[----:B------:R-:W-:Y:S02]  /*9bd0*/  @!P2 LOP3.LUT R7, R13, 0xfffffffe, RZ, 0xc0, !PT ;  /* 0xfffffffe0d07a812 */ /* 0x000fe400078ec0ff */
[----:B0-----:R-:W-:Y:S02]  /*9be0*/  @!P3 LOP3.LUT R9, R18, 0xfffffffe, RZ, 0xc0, !PT ;  /* 0xfffffffe1209b812 */ /* 0x001fe400078ec0ff */
[----:B--2---:R-:W-:Y:S01]  /*9bf0*/  @!P4 LOP3.LUT R11, R6, 0xfffffffe, RZ, 0xc0, !PT ;  /* 0xfffffffe060bc812 */ /* 0x004fe200078ec0ff */
[----:B------:R-:W-:Y:S01]  /*9c00*/  @!P2 IMAD.WIDE R6, R7, 0x4, R14 ;  /* 0x000000040706a825 */ /* 0x000fe200078e020e */
[----:B------:R-:W-:-:S02]  /*9c10*/  @!P5 LOP3.LUT R13, R2, 0xfffffffe, RZ, 0xc0, !PT ;  /* 0xfffffffe020dd812 */ /* 0x000fc400078ec0ff */
        /* <DEDUP_REMOVED lines=14> */
.L_x_2443:
[----:B------:R-:W-:Y:S05]  /*9d00*/  BSYNC B0 ;  /* 0x0000000000007941 */ /* 0x000fea0003800000 */
.L_x_2442:
[----:B------:R-:W-:Y:S01]  /*9d10*/  ISETP.GE.AND P0, PT, R16, R17, PT ;  /* 0x000000111000720c */ /* 0x000fe20003f06270 */
[----:B0-----:R0:W1:Y:S04]  /*9d20*/  SHFL.IDX PT, R13, R22, 0x1, 0x1c1f ;  /* 0x003c1f00160d7f89 */ /* 0x00106800000e0000 */
[----:B------:R0:W0:Y:S08]  /*9d30*/  SHFL.IDX PT, R12, R20, 0x1, 0x1c1f ;  /* 0x003c1f00140c7f89 */ /* 0x00003000000e0000 */
[----:B------:R-:W-:Y:S05]  /*9d40*/  @P0 BRA `(.L_x_2402) ;  /* 0x00000044006c0947 */ /* 0x000fea0003800000 */
[----:B------:R-:W-:Y:S01]  /*9d50*/  ULDC UR4, c[0x0][0xac8] ;  /* 0x0002b20000047ab9 */ /* 0x000fe20000000800 */
[C---:B------:R-:W-:Y:S01]  /*9d60*/  VIADD R0, R19.reuse, 0x8 ;  /* 0x0000000813007836 */ /* 0x040fe20000000000 */
[C---:B------:R-:W-:Y:S01]  /*9d70*/  ISETP.GE.AND P0, PT, R19.reuse, UR4, PT ;  /* 0x0000000413007c0c */ /* 0x040fe2000bf06270 */
[C---:B--2---:R-:W-:Y:S01]  /*9d80*/  VIADD R4, R19.reuse, 0x10 ;  /* 0x0000001013047836 */ /* 0x044fe20000000000 */
[C---:B------:R-:W-:Y:S01]  /*9d90*/  IADD3 R8, R19.reuse, 0x20, RZ ;  /* 0x0000002013087810 */ /* 0x040fe20007ffe0ff */
[C---:B------:R-:W-:Y:S01]  /*9da0*/  VIADD R6, R19.reuse, 0x18 ;  /* 0x0000001813067836 */ /* 0x040fe20000000000 */
[----:B------:R-:W-:Y:S01]  /*9db0*/  ISETP.GE.AND P5, PT, R0, UR4, PT ;  /* 0x0000000400007c0c */ /* 0x000fe2000bfa6270 */
[C---:B------:R-:W-:Y:S01]  /*9dc0*/  VIADD R9, R19.reuse, 0x28 ;  /* 0x0000002813097836 */ /* 0x040fe20000000000 */
[----:B------:R-:W-:Y:S01]  /*9dd0*/  ISETP.GE.AND P6, PT, R4, UR4, PT ;  /* 0x0000000404007c0c */ /* 0x000fe2000bfc6270 */
[C---:B------:R-:W-:Y:S01]  /*9de0*/  VIADD R10, R19.reuse, 0x30 ;  /* 0x00000030130a7836 */ /* 0x040fe20000000000 */
[----:B------:R-:W-:Y:S01]  /*9df0*/  ISETP.GE.AND P4, PT, R8, UR4, PT ;  /* 0x0000000408007c0c */ /* 0x000fe2000bf86270 */
[----:B------:R-:W-:Y:S01]  /*9e00*/  VIADD R11, R19, 0x38 ;  /* 0x00000038130b7836 */ /* 0x000fe20000000000 */
[----:B------:R-:W-:Y:S01]  /*9e10*/  ISETP.GE.AND P3, PT, R9, UR4, PT ;  /* 0x0000000409007c0c */ /* 0x000fe2000bf66270 */
[C---:B------:R-:W-:Y:S01]  /*9e20*/  VIADD R16, R19.reuse, 0x40 ;  /* 0x0000004013107836 */ /* 0x040fe20000000000 */
[----:B------:R-:W-:Y:S01]  /*9e30*/  ISETP.GE.AND P2, PT, R10, UR4, PT ;  /* 0x000000040a007c0c */ /* 0x000fe2000bf46270 */
[----:B01----:R-:W-:Y:S01]  /*9e40*/  @!P0 IMAD.WIDE R2, R19, 0x4, R12 ;  /* 0x0000000413028825 */ /* 0x003fe200078e020c */
[----:B------:R-:W-:-:S03]  /*9e50*/  ISETP.GE.AND P1, PT, R11, UR4, PT ;  /* 0x000000040b007c0c */ /* 0x000fc6000bf26270 */
[----:B------:R-:W-:Y:S01]  /*9e60*/  @!P5 LEA.HI R0, R0, R0, RZ, 0x1 ;  /* 0x000000000000d211 */ /* 0x000fe200078f08ff */
[----:B------:R0:W-:Y:S01]  /*9e70*/  @!P0 ST.E.64 desc[UR44][R2.64], R90 ;  /* 0x0000005a02008985 */ /* 0x0001e2000c101b2c */
[----:B------:R-:W-:Y:S01]  /*9e80*/  ISETP.GE.AND P0, PT, R6, UR4, PT ;  /* 0x0000000406007c0c */ /* 0x000fe2000bf06270 */
[C---:B------:R-:W-:Y:S01]  /*9e90*/  VIADD R18, R19.reuse, 0x48 ;  /* 0x0000004813127836 */ /* 0x040fe20000000000 */
[----:B------:R-:W-:Y:S01]  /*9ea0*/  @!P6 LEA.HI R4, R4, R4, RZ, 0x1 ;  /* 0x000000040404e211 */ /* 0x000fe200078f08ff */
[----:B------:R-:W-:Y:S01]  /*9eb0*/  VIADD R20, R19, 0x70 ;  /* 0x0000007013147836 */ /* 0x000fe20000000000 */
[----:B------:R-:W-:Y:S02]  /*9ec0*/  @!P5 LOP3.LUT R5, R0, 0xfffffffe, RZ, 0xc0, !PT ;  /* 0xfffffffe0005d812 */ /* 0x000fe400078ec0ff */
[----:B------:R-:W-:Y:S02]  /*9ed0*/  @!P6 LOP3.LUT R7, R4, 0xfffffffe, RZ, 0xc0, !PT ;  /* 0xfffffffe0407e812 */ /* 0x000fe400078ec0ff */
[----:B------:R-:W-:-:S02]  /*9ee0*/  @!P4 LEA.HI R8, R8, R8, RZ, 0x1 ;  /* 0x000000080808c211 */ /* 0x000fc400078f08ff */
[----:B------:R-:W-:Y:S02]  /*9ef0*/  @!P3 LEA.HI R0, R9, R9, RZ, 0x1 ;  /* 0x000000090900b211 */ /* 0x000fe400078f08ff */
[----:B------:R-:W-:Y:S01]  /*9f00*/  @!P2 LEA.HI R10, R10, R10, RZ, 0x1 ;  /* 0x0000000a0a0aa211 */ /* 0x000fe200078f08ff */
[--C-:B0-----:R-:W-:Y:S01]  /*9f10*/  @!P5 IMAD.WIDE R2, R5, 0x4, R12.reuse ;  /* 0x000000040502d825 */ /* 0x101fe200078e020c */
[----:B------:R-:W-:Y:S02]  /*9f20*/  @!P0 LEA.HI R6, R6, R6, RZ, 0x1 ;  /* 0x0000000606068211 */ /* 0x000fe400078f08ff */
[----:B---3--:R-:W-:Y:S01]  /*9f30*/  @!P1 LEA.HI R14, R11, R11, RZ, 0x1 ;  /* 0x0000000b0b0e9211 */ /* 0x008fe200078f08ff */
[----:B------:R-:W-:Y:S01]  /*9f40*/  @!P6 IMAD.WIDE R4, R7, 0x4, R12 ;  /* 0x000000040704e825 */ /* 0x000fe200078e020c */
[----:B------:R-:W-:Y:S01]  /*9f50*/  @!P0 LOP3.LUT R7, R6, 0xfffffffe, RZ, 0xc0, !PT ;  /* 0xfffffffe06078812 */ /* 0x000fe200078ec0ff */
[----:B------:R0:W-:Y:S01]  /*9f60*/  @!P5 ST.E.64 desc[UR44][R2.64], R94 ;  /* 0x0000005e0200d985 */ /* 0x0001e2000c101b2c */
[----:B------:R-:W-:-:S02]  /*9f70*/  @!P4 LOP3.LUT R9, R8, 0xfffffffe, RZ, 0xc0, !PT ;  /* 0xfffffffe0809c812 */ /* 0x000fc400078ec0ff */
[----:B------:R-:W-:Y:S01]  /*9f80*/  @!P3 LOP3.LUT R11, R0, 0xfffffffe, RZ, 0xc0, !PT ;  /* 0xfffffffe000bb812 */ /* 0x000fe200078ec0ff */
[----:B------:R1:W-:Y:S01]  /*9f90*/  @!P6 ST.E.64 desc[UR44][R4.64], R98 ;  /* 0x000000620400e985 */ /* 0x0003e2000c101b2c */
[----:B----4-:R-:W-:Y:S02]  /*9fa0*/  @!P2 LOP3.LUT R15, R10, 0xfffffffe, RZ, 0xc0, !PT ;  /* 0xfffffffe0a0fa812 */ /* 0x010fe400078ec0ff */
[----:B------:R-:W-:Y:S01]  /*9fb0*/  @!P1 LOP3.LUT R17, R14, 0xfffffffe, RZ, 0xc0, !PT ;  /* 0xfffffffe0e119812 */ /* 0x000fe200078ec0ff */
[C---:B------:R-:W-:Y:S01]  /*9fc0*/  VIADD R14, R19.reuse, 0x58 ;  /* 0x00000058130e7836 */ /* 0x040fe20000000000 */
[----:B------:R-:W-:Y:S02]  /*9fd0*/  ISETP.GE.AND P5, PT, R16, UR4, PT ;  /* 0x0000000410007c0c */ /* 0x000fe4000bfa6270 */
[----:B------:R-:W-:Y:S02]  /*9fe0*/  ISETP.GE.AND P6, PT, R18, UR4, PT ;  /* 0x0000000412007c0c */ /* 0x000fe4000bfc6270 */
[----:B------:R-:W-:Y:S01]  /*9ff0*/  IADD3 R0, R19, 0x50, RZ ;  /* 0x0000005013007810 */ /* 0x000fe20007ffe0ff */
        /* <DEDUP_REMOVED lines=53> */
.L_x_2441:
[----:B------:R-:W0:Y:S02]  /*a350*/  S2R R0, SR_TID.X ;  /* 0x0000000000007919 */ /* 0x000e240000002100 */
[----:B0-----:R-:W-:-:S04]  /*a360*/  IADD3 R2, R0, -0x80, RZ ;  /* 0xffffff8000027810 */ /* 0x001fc80007ffe0ff */
        /* <DEDUP_REMOVED lines=58> */
.L_x_2400:
        /* <DEDUP_REMOVED lines=18> */
.L_x_2444:
[----:B------:R-:W-:Y:S01]  /*a830*/  ULDC UR43, c[0x0][0xc50] ;  /* 0x00031400002b7ab9 */ /* 0x000fe20000000800 */
[----:B------:R-:W-:Y:S01]  /*a840*/  UMOV UR40, UR6 ;  /* 0x0000000600287c82 */ /* 0x000fe20008000000 */
[----:B------:R-:W-:-:S11]  /*a850*/  UISETP.NE.AND UP0, UPT, UR43, 0x1, UPT ;  /* 0x000000012b00788c */ /* 0x000fd6000bf05270 */
[----:B------:R-:W-:Y:S01]  /*a860*/  @UP0 ULDC UR4, c[0x0][0xc54] ;  /* 0x0003150000040ab9 */ /* 0x000fe20000000800 */
[----:B------:R-:W-:Y:S01]  /*a870*/  @UP0 ULDC UR7, c[0x0][0xc58] ;  /* 0x0003160000070ab9 */ /* 0x000fe20000000800 */
[----:B------:R-:W-:-:S04]  /*a880*/  UIMAD.WIDE.U32 UR4, UR6, UR4, URZ ;  /* 0x00000004060472a5 */ /* 0x000fc8000f8e003f */
[----:B------:R-:W-:-:S12]  /*a890*/  @UP0 USHF.R.U32.HI UR40, URZ, UR7, UR5 ;  /* 0x000000073f280299 */ /* 0x000fd80008011605 */
.L_x_2445:
[----:B------:R-:W-:Y:S01]  /*a8a0*/  ISETP.GE.AND P0, PT, R35, RZ, PT ;  /* 0x000000ff2300720c */ /* 0x000fe20003f06270 */
[----:B------:R-:W-:Y:S01]  /*a8b0*/  UIADD3 UR4, -UR40, URZ, URZ ;  /* 0x0000003f28047290 */ /* 0x000fe2000fffe13f */
[----:B------:R-:W-:Y:S01]  /*a8c0*/  MOV R8, 0x1 ;  /* 0x0000000100087802 */ /* 0x000fe20000000f00 */
[----:B------:R-:W-:Y:S02]  /*a8d0*/  IMAD.MOV.U32 R0, RZ, RZ, RZ ;  /* 0x000000ffff007224 */ /* 0x000fe400078e00ff */
[----:B------:R-:W-:Y:S01]  /*a8e0*/  UIMAD UR43, UR43, UR4, UR6 ;  /* 0x000000042b2b72a4 */ /* 0x000fe2000f8e0206 */
[----:B------:R-:W-:-:S07]  /*a8f0*/  IMAD.MOV.U32 R9, RZ, RZ, 0x1 ;  /* 0x00000001ff097424 */ /* 0x000fce00078e00ff */
[----:B------:R-:W-:Y:S05]  /*a900*/  @!P0 BRA `(.L_x_2446) ;  /* 0x0000003400c88947 */ /* 0x000fea0003800000 */
[----:B------:R-:W0:Y:S01]  /*a910*/  LDC.64 R2, c[0x0][0xa28] ;  /* 0x00028a00ff027b82 */ /* 0x000e220000000a00 */
[----:B------:R-:W-:Y:S01]  /*a920*/  ULDC UR4, c[0x0][0x448] ;  /* 0x0001120000047ab9 */ /* 0x000fe20000000800 */
[----:B------:R-:W-:Y:S01]  /*a930*/  ULDC UR7, c[0x0][0x2f0] ;  /* 0x0000bc0000077ab9 */ /* 0x000fe20000000800 */
[----:B------:R-:W-:-:S05]  /*a940*/  IMAD.MOV.U32 R31, RZ, RZ, RZ ;  /* 0x000000ffff1f7224 */ /* 0x000fca00078e00ff */
[----:B------:R-:W1:Y:S01]  /*a950*/  S2UR UR49, SR_CTAID.X ;  /* 0x00000000003179c3 */ /* 0x000e620000002500 */
[----:B------:R-:W-:Y:S01]  /*a960*/  UISETP.NE.AND UP1, UPT, UR4, 0x1, UPT ;  /* 0x000000010400788c */ /* 0x000fe2000bf25270 */
[----:B------:R-:W-:Y:S02]  /*a970*/  ULDC UR8, c[0x0][0x288] ;  /* 0x0000a20000087ab9 */ /* 0x000fe40000000800 */
[----:B------:R-:W-:Y:S02]  /*a980*/  ULDC.64 UR4, c[0x0][0x418] ;  /* 0x0001060000047ab9 */ /* 0x000fe40000000a00 */
[----:B------:R-:W-:-:S03]  /*a990*/  UISETP.NE.U32.AND UP0, UPT, UR4, URZ, UPT ;  /* 0x0000003f0400728c */ /* 0x000fc6000bf05070 */
[----:B------:R-:W-:Y:S01]  /*a9a0*/  ULDC UR4, c[0x0][0x424] ;  /* 0x0001090000047ab9 */ /* 0x000fe20000000800 */
[----:B------:R-:W-:-:S03]  /*a9b0*/  UISETP.NE.AND.EX UP0, UPT, UR5, URZ, UPT, UP0 ;  /* 0x0000003f0500728c */ /* 0x000fc6000bf05300 */
[----:B------:R-:W-:Y:S01]  /*a9c0*/  @UP1 ULDC UR5, c[0x0][0x44c] ;  /* 0x0001130000051ab9 */ /* 0x000fe20000000800 */
[----:B0-----:R-:W-:Y:S01]  /*a9d0*/  ISETP.NE.U32.AND P0, PT, R2, RZ, PT ;  /* 0x000000ff0200720c */ /* 0x001fe20003f05070 */
[----:B------:R-:W-:-:S03]  /*a9e0*/  USEL UR41, UR4, 0x1, UP0 ;  /* 0x0000000104297887 */ /* 0x000fc60008000000 */
[----:B------:R-:W-:Y:S01]  /*a9f0*/  ISETP.NE.AND.EX P0, PT, R3, RZ, PT, P0 ;  /* 0x000000ff0300720c */ /* 0x000fe20003f05300 */
[----:B-1----:R-:W-:Y:S02]  /*aa00*/  ULEA UR6, UR49, 0x7f, 0x7 ;  /* 0x0000007f31067891 */ /* 0x002fe4000f8e383f */
[----:B------:R-:W-:Y:S02]  /*aa10*/  UIMAD UR41, UR41, UR7, URZ ;  /* 0x00000007292972a4 */ /* 0x000fe4000f8e023f */
[----:B------:R-:W-:Y:S01]  /*aa20*/  UIMAD.WIDE.U32 UR4, UR6, UR5, URZ ;  /* 0x00000005060472a5 */ /* 0x000fe2000f8e003f */
[----:B------:R-:W-:-:S03]  /*aa30*/  @UP1 ULDC UR7, c[0x0][0x450] ;  /* 0x0001140000071ab9 */ /* 0x000fc60000000800 */
[----:B------:R-:W-:-:S04]  /*aa40*/  @UP1 USHF.R.U32.HI UR6, URZ, UR7, UR5 ;  /* 0x000000073f061299 */ /* 0x000fc80008011605 */
[----:B------:R-:W0:Y:S01]  /*aa50*/  @P0 LDC.64 R2, c[0x0][0xa28] ;  /* 0x00028a00ff020b82 */ /* 0x000e220000000a00 */
[----:B------:R-:W-:Y:S02]  /*aa60*/  UIADD3 UR5, UR41, 0x80, -UR8 ;  /* 0x0000008029057890 */ /* 0x000fe4000fffe808 */
[----:B------:R-:W-:Y:S02]  /*aa70*/  UIADD3 UR4, UR41, 0x7f, URZ ;  /* 0x0000007f29047890 */ /* 0x000fe4000fffe03f */
[----:B------:R-:W-:Y:S02]  /*aa80*/  UIADD3 UR6, UR5, UR6, URZ ;  /* 0x0000000605067290 */ /* 0x000fe4000fffe03f */
[----:B------:R-:W-:Y:S02]  /*aa90*/  USHF.R.S32.HI UR5, URZ, 0x1f, UR4 ;  /* 0x0000001f3f057899 */ /* 0x000fe40008011404 */
[----:B------:R-:W-:Y:S02]  /*aaa0*/  USHF.R.S32.HI UR7, URZ, 0x1f, UR6 ;  /* 0x0000001f3f077899 */ /* 0x000fe40008011406 */
[----:B------:R-:W-:-:S02]  /*aab0*/  ULEA.HI UR5, UR5, UR4, URZ, 0x7 ;  /* 0x0000000405057291 */ /* 0x000fc4000f8f383f */
[----:B------:R-:W-:Y:S02]  /*aac0*/  ULEA.HI UR7, UR7, UR6, URZ, 0x7 ;  /* 0x0000000607077291 */ /* 0x000fe4000f8f383f */
[----:B------:R-:W-:Y:S02]  /*aad0*/  USHF.R.S32.HI UR42, URZ, 0x7, UR5 ;  /* 0x000000073f2a7899 */ /* 0x000fe40008011405 */
[----:B------:R-:W-:-:S04]  /*aae0*/  USHF.R.S32.HI UR46, URZ, 0x7, UR7 ;  /* 0x000000073f2e7899 */ /* 0x000fc80008011407 */
[----:B------:R-:W-:Y:S02]  /*aaf0*/  UISETP.LT.AND UP0, UPT, UR42, UR46, UPT ;  /* 0x0000002e2a00728c */ /* 0x000fe4000bf01270 */
[----:B------:R-:W-:Y:S01]  /*ab00*/  UP2UR UR50, UPR, URZ, 0x2 ;  /* 0x000000023f327883 */ /* 0x000fe20008000000 */
[----:B0-----:R-:W-:Y:S01]  /*ab10*/  @P0 IMAD.WIDE R2, R35, 0x4, R2 ;  /* 0x0000000423020825 */ /* 0x001fe200078e0202 */
[----:B------:R-:W-:-:S04]  /*ab20*/  USEL UR11, UR42, UR46, UP0 ;  /* 0x0000002e2a0b7287 */ /* 0x000fc80008000000 */
[----:B------:R-:W-:Y:S01]  /*ab30*/  UISETP.GE.AND UP1, UPT, UR11, 0x1, UPT ;  /* 0x000000010b00788c */ /* 0x000fe2000bf26270 */
[----:B------:R0:W5:Y:S01]  /*ab40*/  @P0 LDG.E R31, desc[UR44][R2.64] ;  /* 0x0000002c021f0981 */ /* 0x000162000c1e1900 */
[----:B------:R-:W-:Y:S02]  /*ab50*/  USHF.R.U32.HI UR9, URZ, 0x10, UR43 ;  /* 0x000000103f097899 */ /* 0x000fe4000801162b */
[----:B------:R-:W-:Y:S02]  /*ab60*/  ULOP3.LUT UR43, UR43, 0xffff, URZ, 0xc0, !UPT ;  /* 0x0000ffff2b2b7892 */ /* 0x000fe4000f8ec03f */
[----:B------:R-:W-:Y:S01]  /*ab70*/  PLOP3.LUT P0, PT, PT, PT, UP1, 0x80, 0x0 ;  /* 0x000000000000781c */ /* 0x000fe20003f0f018 */
[----:B------:R-:W-:Y:S01]  /*ab80*/  UISETP.NE.AND UP0, UPT, UR9, URZ, UPT ;  /* 0x0000003f0900728c */ /* 0x000fe2000bf05270 */
[----:B------:R-:W-:-:S10]  /*ab90*/  UMOV UR37, URZ ;  /* 0x0000003f00257c82 */ /* 0x000fd40008000000 */
[----:B------:R-:W-:Y:S01]  /*aba0*/  @!UP0 ULDC UR9, c[0x0][0x9f0] ;  /* 0x00027c0000098ab9 */ /* 0x000fe20000000800 */
[----:B0-----:R-:W-:Y:S05]  /*abb0*/  @!P0 BRA `(.L_x_2447) ;  /* 0x0000000000788947 */ /* 0x001fea0003800000 */
[----:B------:R-:W-:Y:S01]  /*abc0*/  IABS R0, UR9 ;  /* 0x0000000900007c13 */ /* 0x000fe20008000000 */
[----:B------:R-:W-:Y:S02]  /*abd0*/  UIADD3 UR6, UR9, -0x1, UR11 ;  /* 0xffffffff09067890 */ /* 0x000fe4000fffe00b */
[----:B------:R-:W-:Y:S01]  /*abe0*/  IABS R4, UR9 ;  /* 0x0000000900047c13 */ /* 0x000fe20008000000 */
[----:B------:R-:W-:Y:S01]  /*abf0*/  UMOV UR4, URZ ;  /* 0x0000003f00047c82 */ /* 0x000fe20008000000 */
        /* <DEDUP_REMOVED lines=26> */
.L_x_2447:
[----:B------:R-:W-:Y:S02]  /*ada0*/  UIMAD UR51, UR43, UR37, URZ ;  /* 0x000000252b3372a4 */ /* 0x000fe4000f8e023f */
[----:B------:R-:W-:Y:S01]  /*adb0*/  MOV R3, UR37 ;  /* 0x0000002500037c02 */ /* 0x000fe20008000f00 */
[----:B------:R-:W-:Y:S02]  /*adc0*/  IMAD.MOV.U32 R0, RZ, RZ, RZ ;  /* 0x000000ffff007224 */ /* 0x000fe400078e00ff */
[----:B------:R-:W-:Y:S02]  /*add0*/  IMAD.MOV.U32 R9, RZ, RZ, 0x1 ;  /* 0x00000001ff097424 */ /* 0x000fe400078e00ff */
[----:B------:R-:W-:-:S05]  /*ade0*/  IMAD.U32 R34, RZ, RZ, UR51 ;  /* 0x00000033ff227e24 */ /* 0x000fca000f8e00ff */
        /* <DEDUP_REMOVED lines=14> */
[----:B------:R-:W-:Y:S01]  /*aed0*/  MOV R6, UR6 ;  /* 0x0000000600067c02 */ /* 0x000fe20008000f00 */
[----:B------:R-:W-:Y:S01]  /*aee0*/  IMAD.U32 R5, RZ, RZ, UR5 ;  /* 0x00000005ff057e24 */ /* 0x000fe2000f8e00ff */
[----:B------:R-:W0:Y:S01]  /*aef0*/  LDC.64 R2, c[0x4][R2] ;  /* 0x0100000002027b82 */ /* 0x000e220000000a00 */
[----:B------:R-:W-:Y:S01]  /*af00*/  ULDC.64 UR4, c[0x4][0x8] ;  /* 0x0100020000047ab9 */ /* 0x000fe20000000a00 */
[----:B------:R-:W-:Y:S01]  /*af10*/  IMAD.U32 R7, RZ, RZ, UR7 ;  /* 0x00000007ff077e24 */ /* 0x000fe2000f8e00ff */
[----:B------:R-:W-:Y:S01]  /*af20*/  MOV R13, RZ ;  /* 0x000000ff000d7202 */ /* 0x000fe20000000f00 */
[----:B------:R-:W-:-:S02]  /*af30*/  IMAD.U32 R10, RZ, RZ, UR4 ;  /* 0x00000004ff0a7e24 */ /* 0x000fc4000f8e00ff */
[----:B------:R-:W-:Y:S02]  /*af40*/  IMAD.U32 R11, RZ, RZ, UR5 ;  /* 0x00000005ff0b7e24 */ /* 0x000fe4000f8e00ff */
[----:B------:R-:W-:Y:S02]  /*af50*/  IMAD.MOV.U32 R8, RZ, RZ, 0x70 ;  /* 0x00000070ff087424 */ /* 0x000fe400078e00ff */
[----:B------:R-:W-:-:S07]  /*af60*/  IMAD.MOV.U32 R12, RZ, RZ, 0x1 ;  /* 0x00000001ff0c7424 */ /* 0x000fce00078e00ff */
[----:B------:R-:W-:-:S07]  /*af70*/  LEPC R20, `(.L_x_2448) ;  /* 0x000000001014794e */ /* 0x000fce0000000000 */
[----:B0----5:R-:W-:Y:S05]  /*af80*/  CALL.ABS.NOINC R2 ;  /* 0x0000000002007343 */ /* 0x021fea0003c00000 */
.L_x_2448:
        /* <DEDUP_REMOVED lines=19> */
[----:B-1---5:R-:W-:Y:S05]  /*b0c0*/  CALL.ABS.NOINC R2 ;  /* 0x0000000002007343 */ /* 0x022fea0003c00000 */
.L_x_2450:
        /* <DEDUP_REMOVED lines=8> */
[----:B------:R-:W-:Y:S01]  /*b150*/  MOV R13, RZ ;  /* 0x000000ff000d7202 */ /* 0x000fe20000000f00 */
[----:B------:R-:W-:Y:S02]  /*b160*/  IMAD.U32 R10, RZ, RZ, UR4 ;  /* 0x00000004ff0a7e24 */ /* 0x000fe4000f8e00ff */
[----:B------:R-:W-:-:S02]  /*b170*/  IMAD.U32 R11, RZ, RZ, UR5 ;  /* 0x00000005ff0b7e24 */ /* 0x000fc4000f8e00ff */
[----:B------:R-:W-:Y:S02]  /*b180*/  IMAD.MOV.U32 R8, RZ, RZ, 0x70 ;  /* 0x00000070ff087424 */ /* 0x000fe400078e00ff */
[----:B0-----:R-:W-:-:S07]  /*b190*/  IMAD.MOV.U32 R12, RZ, RZ, 0x1 ;  /* 0x00000001ff0c7424 */ /* 0x001fce00078e00ff */
[----:B------:R-:W-:-:S07]  /*b1a0*/  LEPC R20, `(.L_x_2449) ;  /* 0x000000001014794e */ /* 0x000fce0000000000 */
[----:B-1----:R-:W-:Y:S05]  /*b1b0*/  CALL.ABS.NOINC R2 ;  /* 0x0000000002007343 */ /* 0x002fea0003c00000 */
.L_x_2449:
        /* <DEDUP_REMOVED lines=18> */
[C---:B------:R-:W-:Y:S02]  /*b2e0*/  ISETP.GE.AND P0, PT, R8.reuse, UR41, PT ;  /* 0x0000002908007c0c */ /* 0x040fe4000bf06270 */
[----:B-----5:R-:W-:Y:S01]  /*b2f0*/  IADD3 R8, R8, R31, RZ ;  /* 0x0000001f08087210 */ /* 0x020fe20007ffe0ff */
[----:B0-----:R-:W0:Y:S01]  /*b300*/  @P1 LDC R3, c[0x0][0x434] ;  /* 0x00010d00ff031b82 */ /* 0x001e220000000800 */
[----:B------:R-:W-:-:S03]  /*b310*/  @P1 LOP3.LUT R23, R23, 0x8, RZ, 0xfc, !PT ;  /* 0x0000000817171812 */ /* 0x000fc600078efcff */
[----:B------:R-:W-:-:S04]  /*b320*/  IMAD.MOV.U32 R9, RZ, RZ, R8 ;  /* 0x000000ffff097224 */ /* 0x000fc800078e0008 */
        /* <DEDUP_REMOVED lines=27> */
.L_x_2493:
[----:B------:R-:W-:Y:S01]  /*b4e0*/  ULOP3.LUT UR4, UR36, 0x2, URZ, 0xfc, !UPT ;  /* 0x0000000224047892 */ /* 0x000fe2000f8efc3f */
[----:B------:R-:W-:Y:S01]  /*b4f0*/  IMAD.U32 R24, RZ, RZ, UR40 ;  /* 0x00000028ff187e24 */ /* 0x000fe2000f8e00ff */
[----:B------:R-:W-:Y:S01]  /*b500*/  LOP3.LUT R23, R23, 0xfffffffb, RZ, 0xc0, !PT ;  /* 0xfffffffb17177812 */ /* 0x000fe200078ec0ff */
[----:B------:R-:W-:-:S03]  /*b510*/  IMAD.MOV R4, RZ, RZ, -R9 ;  /* 0x000000ffff047224 */ /* 0x000fc600078e0a09 */
[----:B------:R-:W-:Y:S01]  /*b520*/  MOV R18, UR4 ;  /* 0x0000000400127c02 */ /* 0x000fe20008000f00 */
[----:B------:R-:W-:Y:S01]  /*b530*/  IMAD R4, R29, R4, R8 ;  /* 0x000000041d047224 */ /* 0x000fe200078e0208 */
[----:B------:R-:W-:Y:S02]  /*b540*/  SHF.R.S32.HI R24, RZ, 0x1f, R24 ;  /* 0x0000001fff187819 */ /* 0x000fe40000011418 */
[----:B------:R-:W-:-:S13]  /*b550*/  ISETP.NE.AND P0, PT, R18, 0x3, PT ;  /* 0x000000031200780c */ /* 0x000fda0003f05270 */
[----:B------:R-:W-:Y:S01]  /*b560*/  @P0 LOP3.LUT R23, R23, 0x4, RZ, 0xfc, !PT ;  /* 0x0000000417170812 */ /* 0x000fe200078efcff */
[----:B------:R-:W-:Y:S06]  /*b570*/  @!P0 BRA `(.L_x_2452) ;  /* 0x0000000000048947 */ /* 0x000fec0003800000 */
[----:B------:R-:W-:Y:S01]  /*b580*/  BPT.TRAP 0x1 ;  /* 0x000000040000795c */ /* 0x000fe20000300000 */
.L_x_2452:
        /* <DEDUP_REMOVED lines=16> */
[----:B------:R-:W-:Y:S01]  /*b690*/  IMAD.IADD R3, R3, 0x1, R11 ;  /* 0x0000000103037824 */ /* 0x000fe200078e020b */
[----:B------:R-:W-:Y:S01]  /*b6a0*/  MOV R11, UR4 ;  /* 0x00000004000b7c02 */ /* 0x000fe20008000f00 */
[----:B------:R-:W-:-:S03]  /*b6b0*/  UIMAD UR4, UR6, UR4, URZ ;  /* 0x00000004060472a4 */ /* 0x000fc6000f8e023f */
[----:B------:R-:W-:Y:S01]  /*b6c0*/  ULDC.64 UR6, c[0x0][0x318] ;  /* 0x0000c60000067ab9 */ /* 0x000fe20000000a00 */
[----:B------:R-:W-:Y:S02]  /*b6d0*/  UIMAD UR4, UR40, UR5, UR4 ;  /* 0x00000005280472a4 */ /* 0x000fe4000f8e0204 */
[----:B------:R-:W-:-:S04]  /*b6e0*/  IMAD.WIDE.U32 R2, R11, UR40, R2 ;  /* 0x000000280b027c25 */ /* 0x000fc8000f8e0002 */
[----:B------:R-:W-:Y:S01]  /*b6f0*/  VIADD R3, R3, UR4 ;  /* 0x0000000403037c36 */ /* 0x000fe20008000000 */
[----:B------:R-:W-:-:S04]  /*b700*/  LEA R16, P1, R2, UR6, 0x1 ;  /* 0x0000000602107c11 */ /* 0x000fc8000f8208ff */
[----:B------:R-:W-:Y:S01]  /*b710*/  LEA.HI.X R2, R2, UR7, R3, 0x1, P1 ;  /* 0x0000000702027c11 */ /* 0x000fe200088f0c03 */
[----:B0-----:R-:W-:Y:S08]  /*b720*/  @!P0 BRA `(.L_x_2453) ;  /* 0x0000002c00c48947 */ /* 0x001ff00003800000 */
.L_x_2494:
        /* <DEDUP_REMOVED lines=23> */
[----:B------:R-:W-:Y:S01]  /*b8a0*/  ULDC.64 UR6, c[0x0][0x2e8] ;  /* 0x0000ba0000067ab9 */ /* 0x000fe20000000a00 */
[----:B------:R-:W-:-:S02]  /*b8b0*/  IADD3 R6, -R28, R3, RZ ;  /* 0x000000031c067210 */ /* 0x000fc40007ffe1ff */
        /* <DEDUP_REMOVED lines=28> */
[----:B------:R-:W2:Y:S01]  /*ba80*/  SHFL.IDX PT, R10, R3, 0x4, 0x181f ;  /* 0x00981f00030a7f89 */ /* 0x000ea200000e0000 */
[----:B---3--:R-:W-:Y:S01]  /*ba90*/  IMAD.MOV.U32 R4, RZ, RZ, R37 ;  /* 0x000000ffff047224 */ /* 0x008fe200078e0025 */
[----:B------:R-:W-:Y:S02]  /*baa0*/  @P1 LEA R37, R19, UR47, 0x1 ;  /* 0x0000002f13251c11 */ /* 0x000fe4000f8e08ff */
[----:B------:R-:W-:Y:S01]  /*bab0*/  @P0 LDGSTS.E.BYPASS.LTC128B.128 [R36+0x18c00], desc[UR44][R20.64], !P3 ;  /* 0x18c0000014240fae */ /* 0x000fe2000d901d6c */
[----:B------:R-:W-:-:S03]  /*bac0*/  @P1 IMAD.WIDE.U32 R8, R26, 0x2, R4 ;  /* 0x000000021a081825 */ /* 0x000fc600078e0004 */
[----:B------:R3:W-:Y:S01]  /*bad0*/  @P0 LDGSTS.E.BYPASS.LTC128B.128 [R36+0x1cc00], desc[UR44][R20.64+0x80], !P2 ;  /* 0x1cc0008014240fae */ /* 0x0007e2000d101d6c */
[C---:B------:R-:W-:Y:S01]  /*bae0*/  ISETP.GE.AND P0, PT, R6.reuse, 0x31, PT ;  /* 0x000000310600780c */ /* 0x040fe20003f06270 */
[----:B0-----:R-:W-:Y:S02]  /*baf0*/  IMAD.MOV.U32 R4, RZ, RZ, R32 ;  /* 0x000000ffff047224 */ /* 0x001fe400078e0020 */
[----:B------:R-:W-:Y:S01]  /*bb00*/  IMAD.MOV.U32 R5, RZ, RZ, R7 ;  /* 0x000000ffff057224 */ /* 0x000fe200078e0007 */
[----:B------:R-:W-:Y:S04]  /*bb10*/  @P1 LDGSTS.E.BYPASS.LTC128B.128 [R37+0x19400], desc[UR44][R8.64], !P3 ;  /* 0x1940000008251fae */ /* 0x000fe8000d901d6c */
[----:B------:R0:W-:Y:S01]  /*bb20*/  @P1 LDGSTS.E.BYPASS.LTC128B.128 [R37+0x1d400], desc[UR44][R8.64+0x80], !P2 ;  /* 0x1d40008008251fae */ /* 0x0001e2000d101d6c */
[----:B------:R-:W-:-:S03]  /*bb30*/  ISETP.GE.AND P1, PT, R6, 0x51, PT ;  /* 0x000000510600780c */ /* 0x000fc60003f26270 */
[----:B------:R-:W4:Y:S01]  /*bb40*/  SHFL.IDX PT, R32, R3, 0x5, 0x181f ;  /* 0x00b81f0003207f89 */ /* 0x000f2200000e0000 */
[----:B------:R-:W-:Y:S01]  /*bb50*/  @P0 IMAD.WIDE.U32 R4, R26, 0x2, R4 ;  /* 0x000000021a040825 */ /* 0x000fe200078e0004 */
[----:B------:R-:W-:Y:S02]  /*bb60*/  @P0 LEA R7, R19, UR47, 0x1 ;  /* 0x0000002f13070c11 */ /* 0x000fe4000f8e08ff */
[----:B---3--:R-:W-:Y:S04]  /*bb70*/  SHFL.IDX PT, R36, R0, 0x6, 0x181f ;  /* 0x00d81f0000247f89 */ /* 0x008fe800000e0000 */
[----:B------:R-:W-:Y:S04]  /*bb80*/  @P0 LDGSTS.E.BYPASS.LTC128B.128 [R7+0x19c00], desc[UR44][R4.64], !P3 ;  /* 0x19c0000004070fae */ /* 0x000fe8000d901d6c */
[----:B------:R3:W-:Y:S01]  /*bb90*/  @P0 LDGSTS.E.BYPASS.LTC128B.128 [R7+0x1dc00], desc[UR44][R4.64+0x80], !P2 ;  /* 0x1dc0008004070fae */ /* 0x0007e2000d101d6c */
[----:B------:R-:W-:-:S03]  /*bba0*/  ISETP.GE.AND P0, PT, R6, 0x41, PT ;  /* 0x000000410600780c */ /* 0x000fc60003f06270 */
[----:B0-----:R-:W0:Y:S04]  /*bbb0*/  SHFL.IDX PT, R37, R0, 0x5, 0x181f ;  /* 0x00b81f0000257f89 */ /* 0x001e2800000e0000 */
[----:B---3--:R-:W3:Y:S01]  /*bbc0*/  SHFL.IDX PT, R7, R3, 0x6, 0x181f ;  /* 0x00d81f0003077f89 */ /* 0x008ee200000e0000 */
[----:B-1----:R-:W-:Y:S02]  /*bbd0*/  IMAD.MOV.U32 R4, RZ, RZ, R14 ;  /* 0x000000ffff047224 */ /* 0x002fe400078e000e */
[----:B--2---:R-:W-:-:S03]  /*bbe0*/  IMAD.MOV.U32 R5, RZ, RZ, R10 ;  /* 0x000000ffff057224 */ /* 0x004fc600078e000a */
[----:B------:R-:W-:Y:S01]  /*bbf0*/  @P0 LEA R10, R19, UR47, 0x1 ;  /* 0x0000002f130a0c11 */ /* 0x000fe2000f8e08ff */
[----:B------:R-:W1:Y:S01]  /*bc00*/  SHFL.IDX PT, R3, R3, 0x7, 0x181f ;  /* 0x00f81f0003037f89 */ /* 0x000e6200000e0000 */
[----:B------:R-:W-:Y:S01]  /*bc10*/  @P0 IMAD.WIDE.U32 R20, R26, 0x2, R4 ;  /* 0x000000021a140825 */ /* 0x000fe200078e0004 */
[----:B----4-:R-:W-:Y:S02]  /*bc20*/  MOV R5, R32 ;  /* 0x0000002000057202 */ /* 0x010fe40000000f00 */
[----:B------:R2:W4:Y:S04]  /*bc30*/  SHFL.IDX PT, R14, R0, 0x7, 0x181f ;  /* 0x00f81f00000e7f89 */ /* 0x00052800000e0000 */
[----:B------:R2:W-:Y:S01]  /*bc40*/  @P0 LDGSTS.E.BYPASS.LTC128B.128 [R10+0x1a400], desc[UR44][R20.64], !P3 ;  /* 0x1a400000140a0fae */ /* 0x0005e2000d901d6c */
[----:B0-----:R-:W-:-:S03]  /*bc50*/  IMAD.MOV.U32 R4, RZ, RZ, R37 ;  /* 0x000000ffff047224 */ /* 0x001fc600078e0025 */
[----:B------:R2:W-:Y:S01]  /*bc60*/  @P0 LDGSTS.E.BYPASS.LTC128B.128 [R10+0x1e400], desc[UR44][R20.64+0x80], !P2 ;  /* 0x1e400080140a0fae */ /* 0x0005e2000d101d6c */
[----:B------:R-:W-:Y:S01]  /*bc70*/  ISETP.GE.AND P0, PT, R6, 0x61, PT ;  /* 0x000000610600780c */ /* 0x000fe20003f06270 */
[----:B------:R-:W-:Y:S01]  /*bc80*/  @P1 IMAD.WIDE.U32 R8, R26, 0x2, R4 ;  /* 0x000000021a081825 */ /* 0x000fe200078e0004 */
[----:B------:R-:W-:-:S03]  /*bc90*/  @P1 LEA R37, R19, UR47, 0x1 ;  /* 0x0000002f13251c11 */ /* 0x000fc6000f8e08ff */
[----:B------:R-:W-:Y:S02]  /*bca0*/  IMAD.MOV.U32 R4, RZ, RZ, R36 ;  /* 0x000000ffff047224 */ /* 0x000fe400078e0024 */
[----:B---3--:R-:W-:Y:S01]  /*bcb0*/  IMAD.MOV.U32 R5, RZ, RZ, R7 ;  /* 0x000000ffff057224 */ /* 0x008fe200078e0007 */
[----:B------:R2:W-:Y:S05]  /*bcc0*/  @P1 LDGSTS.E.BYPASS.LTC128B.128 [R37+0x1ac00], desc[UR44][R8.64], !P3 ;  /* 0x1ac0000008251fae */ /* 0x0005ea000d901d6c */
[----:B------:R-:W-:Y:S01]  /*bcd0*/  @P0 IMAD.WIDE.U32 R4, R26, 0x2, R4 ;  /* 0x000000021a040825 */ /* 0x000fe200078e0004 */
[----:B------:R-:W-:Y:S01]  /*bce0*/  @P0 LEA R7, R19, UR47, 0x1 ;  /* 0x0000002f13070c11 */ /* 0x000fe2000f8e08ff */
[----:B------:R2:W-:Y:S04]  /*bcf0*/  @P1 LDGSTS.E.BYPASS.LTC128B.128 [R37+0x1ec00], desc[UR44][R8.64+0x80], !P2 ;  /* 0x1ec0008008251fae */ /* 0x0005e8000d101d6c */
[----:B------:R2:W-:Y:S04]  /*bd00*/  @P0 LDGSTS.E.BYPASS.LTC128B.128 [R7+0x1b400], desc[UR44][R4.64], !P3 ;  /* 0x1b40000004070fae */ /* 0x0005e8000d901d6c */
[----:B-1--4-:R2:W-:Y:S02]  /*bd10*/  @P0 LDGSTS.E.BYPASS.LTC128B.128 [R7+0x1f400], desc[UR44][R4.64+0x80], !P2 ;  /* 0x1f40008004070fae */ /* 0x0125e4000d101d6c */
.L_x_2512:
        /* <DEDUP_REMOVED lines=17> */
.L_x_2455:
        /* <DEDUP_REMOVED lines=23> */
[----:B------:R-:W-:Y:S02]  /*bfa0*/  IMAD.U32 R7, RZ, RZ, UR7 ;  /* 0x00000007ff077e24 */ /* 0x000fe4000f8e00ff */
[----:B------:R-:W-:-:S02]  /*bfb0*/  IMAD.U32 R10, RZ, RZ, UR8 ;  /* 0x00000008ff0a7e24 */ /* 0x000fc4000f8e00ff */
[----:B------:R-:W-:Y:S02]  /*bfc0*/  IMAD.U32 R11, RZ, RZ, UR9 ;  /* 0x00000009ff0b7e24 */ /* 0x000fe4000f8e00ff */
[----:B------:R-:W-:Y:S02]  /*bfd0*/  IMAD.MOV.U32 R8, RZ, RZ, 0x70 ;  /* 0x00000070ff087424 */ /* 0x000fe400078e00ff */
[----:B------:R-:W-:-:S07]  /*bfe0*/  IMAD.MOV.U32 R13, RZ, RZ, RZ ;  /* 0x000000ffff0d7224 */ /* 0x000fce00078e00ff */
[----:B------:R-:W-:-:S07]  /*bff0*/  LEPC R20, `(.L_x_2456) ;  /* 0x000000001014794e */ /* 0x000fce0000000000 */
[----:B0-----:R-:W-:Y:S05]  /*c000*/  CALL.ABS.NOINC R14 ;  /* 0x000000000e007343 */ /* 0x001fea0003c00000 */
.L_x_2456:
[----:B------:R-:W-:Y:S01]  /*c010*/  UISETP.NE.AND UP0, UPT, UR50, URZ, UPT ;  /* 0x0000003f3200728c */ /* 0x000fe2000bf05270 */
[----:B------:R-:W-:Y:S01]  /*c020*/  IMAD.U32 R4, RZ, RZ, UR38 ;  /* 0x00000026ff047e24 */ /* 0x000fe2000f8e00ff */
[----:B------:R-:W0:Y:S01]  /*c030*/  LDC R0, c[0x0][0x448] ;  /* 0x00011200ff007b82 */ /* 0x000e220000000800 */
[----:B------:R-:W-:Y:S01]  /*c040*/  IADD3 R3, R33, R28, RZ ;  /* 0x0000001c21037210 */ /* 0x000fe20007ffe0ff */
[----:B------:R-:W-:Y:S01]  /*c050*/  IMAD.U32 R7, RZ, RZ, UR48 ;  /* 0x00000030ff077e24 */ /* 0x000fe2000f8e00ff */
[----:B------:R-:W-:Y:S01]  /*c060*/  ULDC.64 UR4, c[0x0][0x2e0] ;  /* 0x0000b80000047ab9 */ /* 0x000fe20000000a00 */
[----:B------:R-:W-:Y:S01]  /*c070*/  PLOP3.LUT P0, PT, PT, PT, UP0, 0x80, 0x0 ;  /* 0x000000000000781c */ /* 0x000fe20003f0f008 */
[----:B------:R-:W-:Y:S01]  /*c080*/  IMAD.MOV.U32 R6, RZ, RZ, R4 ;  /* 0x000000ffff067224 */ /* 0x000fe200078e0004 */
[----:B------:R-:W-:Y:S01]  /*c090*/  PLOP3.LUT P1, PT, PT, PT, UP0, 0x80, 0x0 ;  /* 0x000000000000781c */ /* 0x000fe20003f2f008 */
[----:B------:R-:W-:Y:S01]  /*c0a0*/  IMAD.U32 R4, RZ, RZ, UR49 ;  /* 0x00000031ff047e24 */ /* 0x000fe2000f8e00ff */
[----:B------:R-:W-:Y:S01]  /*c0b0*/  ULDC.64 UR6, c[0x0][0x280] ;  /* 0x0000a00000067ab9 */ /* 0x000fe20000000a00 */
[----:B------:R-:W-:-:S02]  /*c0c0*/  IMAD R32, R32, UR4, RZ ;  /* 0x0000000420207c24 */ /* 0x000fc4000f8e02ff */
[----:B------:R-:W-:Y:S02]  /*c0d0*/  IMAD R3, R4, 0x80, R3 ;  /* 0x0000008004037824 */ /* 0x000fe400078e0203 */
[----:B------:R-:W-:Y:S01]  /*c0e0*/  IMAD.WIDE.U32 R6, R35, UR4, R6 ;  /* 0x0000000423067c25 */ /* 0x000fe2000f8e0006 */
[----:B------:R-:W-:-:S03]  /*c0f0*/  @UP0 ULDC UR4, c[0x0][0x44c] ;  /* 0x0001130000040ab9 */ /* 0x000fc60000000800 */
[----:B------:R-:W-:Y:S01]  /*c100*/  @P0 IMAD.HI.U32 R4, R3, UR4, RZ ;  /* 0x0000000403040c27 */ /* 0x000fe2000f8e00ff */
[----:B------:R-:W-:-:S03]  /*c110*/  @UP0 ULDC UR4, c[0x0][0x450] ;  /* 0x0001140000040ab9 */ /* 0x000fc60000000800 */
[----:B------:R-:W-:Y:S01]  /*c120*/  IMAD.MOV.U32 R9, RZ, RZ, R3 ;  /* 0x000000ffff097224 */ /* 0x000fe200078e0003 */
[----:B------:R-:W-:Y:S01]  /*c130*/  @P1 SHF.R.U32.HI R9, RZ, UR4, R4 ;  /* 0x00000004ff091c19 */ /* 0x000fe20008011604 */
[----:B------:R-:W-:Y:S02]  /*c140*/  IMAD.U32 R5, RZ, RZ, UR39 ;  /* 0x00000027ff057e24 */ /* 0x000fe4000f8e00ff */
[----:B------:R-:W-:Y:S01]  /*c150*/  IMAD R5, R35, UR5, R32 ;  /* 0x0000000523057c24 */ /* 0x000fe2000f8e0220 */
[----:B------:R-:W-:Y:S01]  /*c160*/  ULDC.64 UR4, c[0x0][0x2d0] ;  /* 0x0000b40000047ab9 */ /* 0x000fe20000000a00 */
[----:B------:R-:W-:Y:S02]  /*c170*/  IMAD.MOV R4, RZ, RZ, -R9 ;  /* 0x000000ffff047224 */ /* 0x000fe400078e0a09 */
[----:B------:R-:W-:Y:S02]  /*c180*/  IMAD.IADD R7, R7, 0x1, R5 ;  /* 0x0000000107077824 */ /* 0x000fe400078e0205 */
        /* <DEDUP_REMOVED lines=8> */
[----:B------:R-:W-:Y:S02]  /*c210*/  IADD3 R5, R5, R9, RZ ;  /* 0x0000000905057210 */ /* 0x000fe40007ffe0ff */
        /* <DEDUP_REMOVED lines=11> */
[----:B------:R-:W-:Y:S01]  /*c2d0*/  IMAD.U32 R3, RZ, RZ, UR49 ;  /* 0x00000031ff037e24 */ /* 0x000fe2000f8e00ff */
[----:B------:R-:W-:Y:S02]  /*c2e0*/  ULDC UR4, c[0x0][0x288] ;  /* 0x0000a20000047ab9 */ /* 0x000fe40000000800 */
[----:B------:R-:W0:Y:S01]  /*c2f0*/  SHFL.IDX PT, R4, R6, RZ, 0x181f ;  /* 0x00181fff06047589 */ /* 0x000e2200000e0000 */
[----:B------:R-:W-:Y:S02]  /*c300*/  IMAD R0, R0, UR4, RZ ;  /* 0x0000000400007c24 */ /* 0x000fe4000f8e02ff */
[----:B------:R-:W-:Y:S01]  /*c310*/  IMAD R3, R3, 0x80, R28 ;  /* 0x0000008003037824 */ /* 0x000fe200078e021c */
[----:B------:R-:W-:Y:S03]  /*c320*/  SHFL.IDX PT, R8, R7, 0x1, 0x181f ;  /* 0x00381f0007087f89 */ /* 0x000fe600000e0000 */
[C---:B------:R-:W-:Y:S01]  /*c330*/  VIADD R9, R3.reuse, 0x10 ;  /* 0x0000001003097836 */ /* 0x040fe20000000000 */
[C---:B------:R-:W-:Y:S01]  /*c340*/  ISETP.GE.AND P2, PT, R3.reuse, R0, PT ;  /* 0x000000000300720c */ /* 0x040fe20003f46270 */
[----:B------:R-:W1:Y:S01]  /*c350*/  SHFL.IDX PT, R14, R6, 0x1, 0x181f ;  /* 0x00381f00060e7f89 */ /* 0x000e6200000e0000 */
[----:B------:R-:W-:-:S03]  /*c360*/  VIADD R11, R3, 0x20 ;  /* 0x00000020030b7836 */ /* 0x000fc60000000000 */
[----:B------:R-:W-:Y:S08]  /*c370*/  SHFL.IDX PT, R10, R7, 0x3, 0x181f ;  /* 0x00781f00070a7f89 */ /* 0x000ff000000e0000 */
[----:B------:R-:W-:Y:S01]  /*c380*/  @!P2 LEA R21, R19, UR47, 0x1 ;  /* 0x0000002f1315ac11 */ /* 0x000fe2000f8e08ff */
[----:B0-----:R-:W-:-:S05]  /*c390*/  @!P2 IMAD.WIDE.U32 R4, R26, 0x2, R4 ;  /* 0x000000021a04a825 */ /* 0x001fca00078e0004 */
[----:B------:R-:W-:Y:S04]  /*c3a0*/  @!P2 LDGSTS.E.BYPASS.LTC128B.128 [R21+0x10400], desc[UR44][R4.64], !P0 ;  /* 0x104000000415afae */ /* 0x000fe8000c101d6c */
[----:B------:R1:W-:Y:S01]  /*c3b0*/  @!P2 LDGSTS.E.BYPASS.LTC128B.128 [R21+0x14400], desc[UR44][R4.64+0x80], !P1 ;  /* 0x144000800415afae */ /* 0x0003e2000c901d6c */
[----:B------:R-:W-:Y:S01]  /*c3c0*/  ISETP.GE.AND P2, PT, R9, R0, PT ;  /* 0x000000000900720c */ /* 0x000fe20003f46270 */
[----:B-1----:R-:W-:Y:S01]  /*c3d0*/  IMAD.MOV.U32 R4, RZ, RZ, R14 ;  /* 0x000000ffff047224 */ /* 0x002fe200078e000e */
[----:B------:R-:W-:Y:S01]  /*c3e0*/  MOV R5, R8 ;  /* 0x0000000800057202 */ /* 0x000fe20000000f00 */
[----:B------:R-:W-:Y:S10]  /*c3f0*/  SHFL.IDX PT, R14, R6, 0x3, 0x181f ;  /* 0x00781f00060e7f89 */ /* 0x000ff400000e0000 */
[----:B------:R-:W-:Y:S01]  /*c400*/  @!P2 LEA R35, R19, UR47, 0x1 ;  /* 0x0000002f1323ac11 */ /* 0x000fe2000f8e08ff */
[----:B------:R-:W-:-:S02]  /*c410*/  @!P2 IMAD.WIDE.U32 R8, R26, 0x2, R4 ;  /* 0x000000021a08a825 */ /* 0x000fc400078e0004 */
        /* <DEDUP_REMOVED lines=24> */
[----:B-1----:R-:W-:-:S09]  /*c5a0*/  IADD3 R9, R3, 0x50, RZ ;  /* 0x0000005003097810 */ /* 0x002fd20007ffe0ff */
        /* <DEDUP_REMOVED lines=20> */
.L_x_2529:
[----:B------:R-:W-:Y:S01]  /*c6f0*/  VIADD R3, R3, 0x70 ;  /* 0x0000007003037836 */ /* 0x000fe20000000000 */
[----:B------:R-:W-:Y:S01]  /*c700*/  BSSY B0, `(.L_x_2458) ;  /* 0x000000e000007945 */ /* 0x000fe20003800000 */
[----:B-12---:R-:W-:Y:S01]  /*c710*/  MOV R4, R14 ;  /* 0x0000000e00047202 */ /* 0x006fe20000000f00 */
[----:B------:R-:W-:Y:S02]  /*c720*/  IMAD.MOV.U32 R5, RZ, RZ, R10 ;  /* 0x000000ffff057224 */ /* 0x000fe400078e000a */
        /* <DEDUP_REMOVED lines=11> */
.L_x_2459:
[----:B------:R-:W-:Y:S05]  /*c7e0*/  BSYNC B0 ;  /* 0x0000000000007941 */ /* 0x000fea0003800000 */
.L_x_2458:
        /* <DEDUP_REMOVED lines=9> */
.L_x_2530:
[----:B------:R-:W-:Y:S02]  /*c880*/  IMAD.MOV.U32 R8, RZ, RZ, 0x1 ;  /* 0x00000001ff087424 */ /* 0x000fe400078e00ff */
[----:B------:R-:W-:Y:S01]  /*c890*/  IMAD.MOV.U32 R10, RZ, RZ, RZ ;  /* 0x000000ffff0a7224 */ /* 0x000fe200078e00ff */
[----:B------:R-:W-:Y:S06]  /*c8a0*/  @!P1 BRA `(.L_x_2461) ;  /* 0x00000010002c9947 */ /* 0x000fec0003800000 */
[----:B------:R-:W-:Y:S01]  /*c8b0*/  UIADD3 UR4, UR43, 0x1, URZ ;  /* 0x000000012b047890 */ /* 0x000fe2000fffe03f */
[----:B0-----:R-:W-:Y:S01]  /*c8c0*/  LOP3.LUT R0, RZ, UR42, RZ, 0x33, !PT ;  /* 0x0000002aff007c12 */ /* 0x001fe2000f8e33ff */
[----:B------:R-:W-:Y:S01]  /*c8d0*/  ULOP3.LUT UR5, URZ, UR46, URZ, 0x33, !UPT ;  /* 0x0000002e3f057292 */ /* 0x000fe2000f8e333f */
[----:B------:R-:W-:Y:S01]  /*c8e0*/  IADD3 R31, R33, R31, R28 ;  /* 0x0000001f211f7210 */ /* 0x000fe20007ffe01c */
[----:B------:R-:W-:Y:S01]  /*c8f0*/  UIMAD UR4, UR4, UR37, URZ ;  /* 0x00000025040472a4 */ /* 0x000fe2000f8e023f */
[----:B------:R-:W-:Y:S01]  /*c900*/  BSSY B0, `(.L_x_2461) ;  /* 0x0000105000007945 */ /* 0x000fe20003800000 */
[----:B------:R-:W-:Y:S01]  /*c910*/  MOV R9, 0x1 ;  /* 0x0000000100097802 */ /* 0x000fe20000000f00 */
[----:B------:R-:W-:Y:S02]  /*c920*/  IMAD.MOV.U32 R20, RZ, RZ, RZ ;  /* 0x000000ffff147224 */ /* 0x000fe400078e00ff */
[----:B------:R-:W-:Y:S01]  /*c930*/  VIADD R31, R31, 0xfffffe80 ;  /* 0xfffffe801f1f7836 */ /* 0x000fe20000000000 */
[----:B------:R-:W-:Y:S01]  /*c940*/  LOP3.LUT R3, RZ, UR4, RZ, 0x33, !PT ;  /* 0x00000004ff037c12 */ /* 0x000fe2000f8e33ff */
[----:B------:R-:W-:-:S02]  /*c950*/  ULDC UR4, c[0x0][0x2f4] ;  /* 0x0000bd0000047ab9 */ /* 0x000fc40000000800 */
[----:B------:R-:W-:Y:S02]  /*c960*/  ISETP.GE.AND P2, PT, R26, UR4, PT ;  /* 0x000000041a007c0c */ /* 0x000fe4000bf46270 */
[----:B------:R-:W-:Y:S02]  /*c970*/  VIMNMX3 R0, R0, UR5, R3, !PT ;  /* 0x0000000500007c0f */ /* 0x000fe4000f800103 */
[----:B------:R-:W-:Y:S02]  /*c980*/  IADD3 R3, -R28, UR41, RZ ;  /* 0x000000291c037c10 */ /* 0x000fe4000fffe1ff */
[----:B------:R-:W-:Y:S01]  /*c990*/  ISETP.GE.AND P1, PT, R25, UR4, PT ;  /* 0x0000000419007c0c */ /* 0x000fe2000bf26270 */
[C---:B------:R-:W-:Y:S01]  /*c9a0*/  IMAD R21, R0.reuse, -0x80, R31 ;  /* 0xffffff8000157824 */ /* 0x040fe200078e021f */
[C---:B------:R-:W-:Y:S01]  /*c9b0*/  IADD3 R22, -R0.reuse, -0x2, RZ ;  /* 0xfffffffe00167810 */ /* 0x040fe20007ffe1ff */
[----:B------:R-:W-:-:S04]  /*c9c0*/  IMAD R3, R0, 0x80, R3 ;  /* 0x0000008000037824 */ /* 0x000fc800078e0203 */
[----:B------:R-:W-:-:S07]  /*c9d0*/  VIADD R31, R3, 0x100 ;  /* 0x00000100031f7836 */ /* 0x000fce0000000000 */
.L_x_2474:
        /* <DEDUP_REMOVED lines=26> */
.L_x_2462:
[----:B------:R-:W-:Y:S01]  /*cb80*/  LEA R34, R10, UR47, 0x3 ;  /* 0x0000002f0a227c11 */ /* 0x000fe2000f8e18ff */
[----:B------:R-:W-:Y:S01]  /*cb90*/  BSSY B1, `(.L_x_2463) ;  /* 0x0000004000017945 */ /* 0x000fe20003800000 */
[----:B------:R-:W-:-:S04]  /*cba0*/  SHF.L.U32 R3, R8, 0x1f, RZ ;  /* 0x0000001f08037819 */ /* 0x000fc800000006ff */
[----:B------:R-:W0:Y:S02]  /*cbb0*/  SYNCS.PHASECHK.TRANS64.TRYWAIT P0, [R34+URZ+0x28840], R3 ;  /* 0x02884003220075a7 */ /* 0x000e24000800017f */
[----:B0-----:R-:W-:Y:S05]  /*cbc0*/  @!P0 BRA `(.L_x_2464) ;  /* 0x0000002c00c88947 */ /* 0x001fea0003800000 */
.L_x_2531:
[----:B------:R-:W-:Y:S05]  /*cbd0*/  BSYNC B1 ;  /* 0x0000000000017941 */ /* 0x000fea0003800000 */
.L_x_2463:
        /* <DEDUP_REMOVED lines=26> */
[----:B------:R-:W-:Y:S02]  /*cd80*/  LEA.HI.X R5, R4, UR7, R5, 0x1, P0 ;  /* 0x0000000704057c11 */ /* 0x000fe400080f0c05 */
[----:B------:R-:W-:Y:S01]  /*cd90*/  LEA R4, R10, R19, 0xe ;  /* 0x000000130a047211 */ /* 0x000fe200078e70ff */
        /* <DEDUP_REMOVED lines=47> */
.L_x_2549:
        /* <DEDUP_REMOVED lines=9> */
.L_x_2466:
        /* <DEDUP_REMOVED lines=10> */
.L_x_2467:
[----:B------:R2:W-:Y:S01]  /*d1c0*/  SYNCS.ARRIVE.TRANS64.A1T0 RZ, [R34+URZ+0x28830], RZ ;  /* 0x028830ff22ff79a7 */ /* 0x0005e2000810003f */
[----:B------:R-:W-:Y:S05]  /*d1d0*/  @!P4 BRA `(.L_x_2468) ;  /* 0x000000000004c947 */ /* 0x000fea0003800000 */
[----:B------:R-:W-:Y:S01]  /*d1e0*/  BPT.TRAP 0x1 ;  /* 0x000000040000795c */ /* 0x000fe20000300000 */
.L_x_2468:
[----:B------:R-:W-:Y:S01]  /*d1f0*/  SHF.L.U32 R5, R9, 0x1f, RZ ;  /* 0x0000001f09057819 */ /* 0x000fe200000006ff */
[----:B------:R-:W-:Y:S01]  /*d200*/  BSSY B1, `(.L_x_2469) ;  /* 0x0000004000017945 */ /* 0x000fe20003800000 */
[----:B------:R-:W-:-:S04]  /*d210*/  LEA R0, R20, UR47, 0x3 ;  /* 0x0000002f14007c11 */ /* 0x000fc8000f8e18ff */
[----:B------:R-:W3:Y:S02]  /*d220*/  SYNCS.PHASECHK.TRANS64.TRYWAIT P0, [R0+URZ+0x28860], R5 ;  /* 0x02886005000075a7 */ /* 0x000ee4000800017f */
[----:B---3--:R-:W-:Y:S05]  /*d230*/  @!P0 BRA `(.L_x_2470) ;  /* 0x00000030009c8947 */ /* 0x008fea0003800000 */
.L_x_2550:
[----:B------:R-:W-:Y:S05]  /*d240*/  BSYNC B1 ;  /* 0x0000000000017941 */ /* 0x000fea0003800000 */
.L_x_2469:
        /* <DEDUP_REMOVED lines=15> */
[----:B------:R-:W1:Y:S01]  /*d340*/  SHFL.IDX PT, R14, R16, 0x2, 0x181f ;  /* 0x00581f00100e7f89 */ /* 0x000e6200000e0000 */
[----:B------:R-:W-:Y:S02]  /*d350*/  IADD3.X R13, RZ, R6, RZ, P0, !PT ;  /* 0x00000006ff0d7210 */ /* 0x000fe400007fe4ff */
        /* <DEDUP_REMOVED lines=45> */
.L_x_2568:
        /* <DEDUP_REMOVED lines=21> */
.L_x_2472:
        /* <DEDUP_REMOVED lines=10> */
.L_x_2473:
[----:B------:R-:W-:Y:S01]  /*d820*/  R2UR UR4, R24 ;  /* 0x00000000180472ca */ /* 0x000fe200000e0000 */
[----:B------:R-:W-:Y:S01]  /*d830*/  ULDC.64 UR6, c[0x0][0x330] ;  /* 0x0000cc0000067ab9 */ /* 0x000fe20000000a00 */
[----:B------:R-:W-:Y:S01]  /*d840*/  IMAD.MOV.U32 R5, RZ, RZ, R33 ;  /* 0x000000ffff057224 */ /* 0x000fe200078e0021 */
[----:B------:R-:W-:Y:S01]  /*d850*/  IADD3 R22, R22, -0x1, RZ ;  /* 0xffffffff16167810 */ /* 0x000fe20007ffe0ff */
[----:B0-----:R-:W-:Y:S01]  /*d860*/  IMAD.U32 R3, RZ, RZ, UR6 ;  /* 0x00000006ff037e24 */ /* 0x001fe2000f8e00ff */
[----:B------:R0:W-:Y:S01]  /*d870*/  SYNCS.ARRIVE.TRANS64.A1T0 RZ, [R0+URZ+0x28850], RZ ;  /* 0x028850ff00ff79a7 */ /* 0x0001e2000810003f */
[----:B------:R-:W-:Y:S02]  /*d880*/  VIADD R31, R31, 0x80 ;  /* 0x000000801f1f7836 */ /* 0x000fe40000000000 */
[----:B------:R-:W-:-:S04]  /*d890*/  IMAD.WIDE.U32 R4, R3, UR40, R4 ;  /* 0x0000002803047c25 */ /* 0x000fc8000f8e0004 */
[----:B------:R-:W-:Y:S01]  /*d8a0*/  VIADD R21, R21, 0xffffff80 ;  /* 0xffffff8015157836 */ /* 0x000fe20000000000 */
        /* <DEDUP_REMOVED lines=11> */
.L_x_2461:
[----:B------:R-:W-:-:S13]  /*d960*/  ISETP.NE.AND P0, PT, R18, 0x3, PT ;  /* 0x000000031200780c */ /* 0x000fda0003f05270 */
[----:B------:R-:W-:Y:S05]  /*d970*/  @!P0 BRA `(.L_x_2475) ;  /* 0x0000000000048947 */ /* 0x000fea0003800000 */
[----:B------:R-:W-:Y:S01]  /*d980*/  BPT.TRAP 0x1 ;  /* 0x000000040000795c */ /* 0x000fe20000300000 */
.L_x_2475:
        /* <DEDUP_REMOVED lines=9> */
.L_x_2569:
[----:B------:R-:W-:Y:S05]  /*da20*/  BSYNC B0 ;  /* 0x0000000000007941 */ /* 0x000fea0003800000 */
.L_x_2476:
        /* <DEDUP_REMOVED lines=31> */
[----:B------:R-:W5:Y:S01]  /*dc20*/  SHFL.IDX PT, R19, R2, 0x5, 0x181f ;  /* 0x00b81f0002137f89 */ /* 0x000f6200000e0000 */
[----:B0-----:R-:W-:-:S03]  /*dc30*/  MOV R12, R24 ;  /* 0x00000018000c7202 */ /* 0x001fc60000000f00 */
[----:B------:R-:W0:Y:S01]  /*dc40*/  SHFL.IDX PT, R14, R16, 0x5, 0x181f ;  /* 0x00b81f00100e7f89 */ /* 0x000e2200000e0000 */
[----:B-1----:R-:W-:Y:S01]  /*dc50*/  IMAD.MOV.U32 R13, RZ, RZ, R9 ;  /* 0x000000ffff0d7224 */ /* 0x002fe200078e0009 */
[----:B------:R-:W-:Y:S02]  /*dc60*/  MOV R9, RZ ;  /* 0x000000ff00097202 */ /* 0x000fe40000000f00 */
        /* <DEDUP_REMOVED lines=32> */
.L_x_2587:
        /* <DEDUP_REMOVED lines=12> */
.L_x_2479:
        /* <DEDUP_REMOVED lines=10> */
.L_x_2480:
[----:B------:R1:W-:Y:S02]  /*dfd0*/  SYNCS.ARRIVE.TRANS64.A1T0 RZ, [R0+URZ+0x28850], RZ ;  /* 0x028850ff00ff79a7 */ /* 0x0003e4000810003f */
[----:B-1----:R-:W-:-:S05]  /*dfe0*/  VIADD R0, R10, 0x1 ;  /* 0x000000010a007836 */ /* 0x002fca0000000000 */
[----:B------:R-:W-:-:S04]  /*dff0*/  ISETP.NE.AND P0, PT, R0, 0x2, PT ;  /* 0x000000020000780c */ /* 0x000fc80003f05270 */
[----:B0-----:R-:W-:Y:S02]  /*e000*/  SEL R3, RZ, 0x1, P0 ;  /* 0x00000001ff037807 */ /* 0x001fe40000000000 */
[----:B------:R-:W-:Y:S02]  /*e010*/  SEL R0, R0, RZ, P0 ;  /* 0x000000ff00007207 */ /* 0x000fe40000000000 */
[----:B------:R-:W-:-:S07]  /*e020*/  LOP3.LUT R8, R8, R3, RZ, 0x3c, !PT ;  /* 0x0000000308087212 */ /* 0x000fce00078e3cff */
.L_x_2446:
[----:B------:R-:W0:Y:S01]  /*e030*/  S2R R3, SR_CgaCtaId ;  /* 0x0000000000037919 */ /* 0x000e220000008800 */
[----:B------:R-:W-:Y:S02]  /*e040*/  MOV R2, 0x400 ;  /* 0x0000040000027802 */ /* 0x000fe40000000f00 */
[----:B------:R-:W-:Y:S02]  /*e050*/  SHF.L.U32 R9, R9, 0x1f, RZ ;  /* 0x0000001f09097819 */ /* 0x000fe400000006ff */
[----:B0-----:R-:W-:-:S04]  /*e060*/  LEA R7, R3, R2, 0x18 ;  /* 0x0000000203077211 */ /* 0x001fc800078ec0ff */
[----:B------:R-:W0:Y:S02]  /*e070*/  SYNCS.PHASECHK.TRANS64.TRYWAIT P0, [R7+URZ+0x28820], R9 ;  /* 0x02882009070075a7 */ /* 0x000e24000800017f */
[----:B0-----:R-:W-:Y:S05]  /*e080*/  @!P0 BRA `(.L_x_2481) ;  /* 0x00000038007c8947 */ /* 0x001fea0003800000 */
.L_x_2588:
[----:B------:R-:W-:-:S03]  /*e090*/  UMOV UR4, 0xffffffff ;  /* 0xffffffff00047882 */ /* 0x000fc60000000000 */
[----:B------:R-:W-:Y:S05]  /*e0a0*/  BRA.DIV UR4, `(.L_x_2482) ;  /* 0x0000003a04887947 */ /* 0x000fea000b800000 */
[----:B------:R1:W3:Y:S02]  /*e0b0*/  SHFL.IDX PT, R14, R17, RZ, 0x1f ;  /* 0x00001fff110e7589 */ /* 0x0002e400000e0000 */
.L_x_2591:
[----:B---3--:R-:W-:-:S13]  /*e0c0*/  ISETP.NE.AND P0, PT, R14, RZ, PT ;  /* 0x000000ff0e00720c */ /* 0x008fda0003f05270 */
[----:B------:R-:W-:Y:S05]  /*e0d0*/  @P0 BRA `(.L_x_2402) ;  /* 0x0000000000880947 */ /* 0x000fea0003800000 */
[----:B------:R-:W-:-:S03]  /*e0e0*/  UMOV UR4, 0xffffffff ;  /* 0xffffffff00047882 */ /* 0x000fc60000000000 */
[----:B------:R-:W-:Y:S05]  /*e0f0*/  BRA.DIV UR4, `(.L_x_2483) ;  /* 0x0000003a049c7947 */ /* 0x000fea000b800000 */
[----:B------:R-:W-:-:S13]  /*e100*/  ELECT P6, URZ, PT ;  /* 0x00000000003f782f */ /* 0x000fda00038c0000 */
.L_x_2594:
[----:B------:R-:W-:Y:S05]  /*e110*/  @!P6 BRA `(.L_x_2402) ;  /* 0x000000000078e947 */ /* 0x000fea0003800000 */
[----:B------:R-:W-:-:S06]  /*e120*/  ULOP3.LUT UR4, UR36, 0x2, URZ, 0xfc, !UPT ;  /* 0x0000000224047892 */ /* 0x000fcc000f8efc3f */
[----:B------:R-:W-:-:S05]  /*e130*/  IMAD.U32 R2, RZ, RZ, UR4 ;  /* 0x00000004ff027e24 */ /* 0x000fca000f8e00ff */
[----:B------:R-:W-:-:S13]  /*e140*/  ISETP.NE.AND P0, PT, R2, 0x3, PT ;  /* 0x000000030200780c */ /* 0x000fda0003f05270 */
[----:B------:R-:W-:Y:S05]  /*e150*/  @!P0 BRA `(.L_x_2484) ;  /* 0x0000000000048947 */ /* 0x000fea0003800000 */
[----:B------:R-:W-:Y:S01]  /*e160*/  BPT.TRAP 0x1 ;  /* 0x000000040000795c */ /* 0x000fe20000300000 */
.L_x_2484:
[----:B------:R-:W-:Y:S01]  /*e170*/  IMAD R5, R0, 0x8, R7 ;  /* 0x0000000800057824 */ /* 0x000fe200078e0207 */
[----:B------:R-:W-:Y:S02]  /*e180*/  SHF.L.U32 R2, R8, 0x1f, RZ ;  /* 0x0000001f08027819 */ /* 0x000fe400000006ff */
[----:B------:R-:W-:Y:S02]  /*e190*/  IADD3 R0, R0, 0x1, RZ ;  /* 0x0000000100007810 */ /* 0x000fe40007ffe0ff */
[----:B------:R-:W3:Y:S02]  /*e1a0*/  SYNCS.PHASECHK.TRANS64.TRYWAIT P1, [R5+URZ+0x28840], R2 ;  /* 0x02884002050075a7 */ /* 0x000ee4000802017f */
[----:B------:R-:W-:-:S04]  /*e1b0*/  ISETP.NE.AND P2, PT, R0, 0x2, PT ;  /* 0x000000020000780c */ /* 0x000fc80003f45270 */
[----:B------:R-:W-:Y:S01]  /*e1c0*/  SEL R3, RZ, 0x1, P2 ;  /* 0x00000001ff037807 */ /* 0x000fe20001000000 */
[----:B---3--:R-:W-:Y:S08]  /*e1d0*/  @!P1 BRA `(.L_x_2485) ;  /* 0x0000003800849947 */ /* 0x008ff00003800000 */
.L_x_2595:
[----:B------:R-:W-:Y:S02]  /*e1e0*/  SEL R0, R0, RZ, P2 ;  /* 0x000000ff00007207 */ /* 0x000fe40001000000 */
[----:B------:R-:W-:Y:S01]  /*e1f0*/  LOP3.LUT R3, R8, R3, RZ, 0x3c, !PT ;  /* 0x0000000308037212 */ /* 0x000fe200078e3cff */
[----:B------:R-:W-:Y:S06]  /*e200*/  @!P0 BRA `(.L_x_2486) ;  /* 0x0000000000048947 */ /* 0x000fec0003800000 */
[----:B------:R-:W-:Y:S01]  /*e210*/  BPT.TRAP 0x1 ;  /* 0x000000040000795c */ /* 0x000fe20000300000 */
.L_x_2486:
[----:B0-----:R-:W-:Y:S01]  /*e220*/  IMAD R7, R0, 0x8, R7 ;  /* 0x0000000800077824 */ /* 0x001fe200078e0207 */
[----:B------:R-:W-:-:S04]  /*e230*/  SHF.L.U32 R0, R3, 0x1f, RZ ;  /* 0x0000001f03007819 */ /* 0x000fc800000006ff */
[----:B------:R-:W0:Y:S02]  /*e240*/  SYNCS.PHASECHK.TRANS64.TRYWAIT P1, [R7+URZ+0x28840], R0 ;  /* 0x02884000070075a7 */ /* 0x000e24000802017f */
[----:B0-----:R-:W-:Y:S05]  /*e250*/  @!P1 BRA `(.L_x_2487) ;  /* 0x0000003800789947 */ /* 0x001fea0003800000 */
.L_x_2596:
[----:B------:R-:W-:Y:S05]  /*e260*/  @!P0 BRA `(.L_x_2488) ;  /* 0x0000000000048947 */ /* 0x000fea0003800000 */
[----:B------:R-:W-:Y:S01]  /*e270*/  BPT.TRAP 0x1 ;  /* 0x000000040000795c */ /* 0x000fe20000300000 */
.L_x_2488:
[----:B------:R-:W4:Y:S02]  /*e280*/  SYNCS.PHASECHK.TRANS64.TRYWAIT P1, [R5+URZ+0x28860], R2 ;  /* 0x02886002050075a7 */ /* 0x000f24000802017f */
[----:B----4-:R-:W-:Y:S05]  /*e290*/  @!P1 BRA `(.L_x_2489) ;  /* 0x00000038007c9947 */ /* 0x010fea0003800000 */
.L_x_2597:
[----:B------:R-:W-:Y:S05]  /*e2a0*/  @!P0 BRA `(.L_x_2490) ;  /* 0x0000000000048947 */ /* 0x000fea0003800000 */
[----:B------:R-:W-:Y:S01]  /*e2b0*/  BPT.TRAP 0x1 ;  /* 0x000000040000795c */ /* 0x000fe20000300000 */
.L_x_2490:
[----:B------:R0:W0:Y:S02]  /*e2c0*/  SYNCS.PHASECHK.TRANS64.TRYWAIT P0, [R7+URZ+0x28860], R0 ;  /* 0x02886000070075a7 */ /* 0x000024000800017f */
[----:B0-----:R-:W-:Y:S05]  /*e2d0*/  @!P0 NANOSLEEP.SYNCS 0x989680 ;  /* 0x009896800000895d */ /* 0x001fea0003900000 */
[----:B------:R-:W0:Y:S02]  /*e2e0*/  @!P0 SYNCS.PHASECHK.TRANS64 P0, [R7+URZ+0x28860], R0 ;  /* 0x02886000070085a7 */ /* 0x000e24000800007f */
[----:B0-----:R-:W-:Y:S05]  /*e2f0*/  @!P0 BRA `(.L_x_2490) ;  /* 0xfffffffc00f08947 */ /* 0x001fea000383ffff */
.L_x_2402:
[----:B------:R-:W-:Y:S05]  /*e300*/  BSYNC B6 ;  /* 0x0000000000067941 */ /* 0x000fea0003800000 */
.L_x_2399:
[----:B------:R-:W-:Y:S05]  /*e310*/  EXIT ;  /* 0x000000000000794d */ /* 0x000fea0003800000 */
.L_x_2406:
[----:B0-----:R-:W-:-:S04]  /*e320*/  IMAD.U32 R3, RZ, RZ, UR41 ;  /* 0x00000029ff037e24 */ /* 0x001fc8000f8e00ff */
[----:B------:R0:W1:Y:S03]  /*e330*/  SYNCS.PHASECHK.TRANS64.TRYWAIT P0, [R3+URZ+0x28800], R0 ;  /* 0x02880000030075a7 */ /* 0x000066000800017f */
[----:B-1----:R-:W-:Y:S05]  /*e340*/  @!P0 NANOSLEEP.SYNCS 0x989680 ;  /* 0x009896800000895d */ /* 0x002fea0003900000 */
[----:B------:R-:W1:Y:S02]  /*e350*/  @!P0 SYNCS.PHASECHK.TRANS64 P0, [R3+URZ+0x28800], R0 ;  /* 0x02880000030085a7 */ /* 0x000e64000800007f */
[----:B-1----:R-:W-:Y:S05]  /*e360*/  @!P0 BRA `(.L_x_2406) ;  /* 0xfffffffc00ec8947 */ /* 0x002fea000383ffff */
[----:B------:R-:W-:Y:S05]  /*e370*/  BRA `(.L_x_2491) ;  /* 0xffffff2c00fc7947 */ /* 0x000fea000383ffff */
.L_x_2410:
[----:B-1----:R-:W-:-:S04]  /*e380*/  IMAD.U32 R3, RZ, RZ, UR41 ;  /* 0x00000029ff037e24 */ /* 0x002fc8000f8e00ff */
[----:B------:R1:W2:Y:S03]  /*e390*/  SYNCS.PHASECHK.TRANS64.TRYWAIT P1, [R3+URZ+0x28830], R0 ;  /* 0x02883000030075a7 */ /* 0x0002a6000802017f */
[----:B--2---:R-:W-:Y:S05]  /*e3a0*/  @!P1 NANOSLEEP.SYNCS 0x989680 ;  /* 0x009896800000995d */ /* 0x004fea0003900000 */
[----:B------:R-:W2:Y:S02]  /*e3b0*/  @!P1 SYNCS.PHASECHK.TRANS64 P1, [R3+URZ+0x28830], R0 ;  /* 0x02883000030095a7 */ /* 0x000ea4000802007f */
[----:B--2---:R-:W-:Y:S05]  /*e3c0*/  @!P1 BRA `(.L_x_2410) ;  /* 0xfffffffc00ec9947 */ /* 0x004fea000383ffff */
[----:B------:R-:W-:Y:S05]  /*e3d0*/  BRA `(.L_x_2409) ;  /* 0xffffff3000187947 */ /* 0x000fea000383ffff */
.L_x_2416:
[----:B-1----:R-:W-:-:S04]  /*e3e0*/  IMAD.U32 R7, RZ, RZ, UR4 ;  /* 0x00000004ff077e24 */ /* 0x002fc8000f8e00ff */
[----:B------:R1:W2:Y:S03]  /*e3f0*/  SYNCS.PHASECHK.TRANS64.TRYWAIT P1, [R7+URZ+0x28830], R0 ;  /* 0x02883000070075a7 */ /* 0x0002a6000802017f */
[----:B--2---:R-:W-:Y:S05]  /*e400*/  @!P1 NANOSLEEP.SYNCS 0x989680 ;  /* 0x009896800000995d */ /* 0x004fea0003900000 */
[----:B------:R-:W2:Y:S02]  /*e410*/  @!P1 SYNCS.PHASECHK.TRANS64 P1, [R7+URZ+0x28830], R0 ;  /* 0x02883000070095a7 */ /* 0x000ea4000802007f */
[----:B--2---:R-:W-:Y:S05]  /*e420*/  @!P1 BRA `(.L_x_2416) ;  /* 0xfffffffc00ec9947 */ /* 0x004fea000383ffff */
[----:B------:R-:W-:Y:S05]  /*e430*/  BRA `(.L_x_2413) ;  /* 0xffffff5400bc7947 */ /* 0x000fea000383ffff */
.L_x_2420:
[----:B-1----:R-:W-:-:S04]  /*e440*/  IMAD.U32 R7, RZ, RZ, UR4 ;  /* 0x00000004ff077e24 */ /* 0x002fc8000f8e00ff */
[----:B------:R1:W2:Y:S03]  /*e450*/  SYNCS.PHASECHK.TRANS64.TRYWAIT P1, [R7+URZ+0x28850], R0 ;  /* 0x02885000070075a7 */ /* 0x0002a6000802017f */
[----:B--2---:R-:W-:Y:S05]  /*e460*/  @!P1 NANOSLEEP.SYNCS 0x989680 ;  /* 0x009896800000995d */ /* 0x004fea0003900000 */
[----:B------:R-:W2:Y:S02]  /*e470*/  @!P1 SYNCS.PHASECHK.TRANS64 P1, [R7+URZ+0x28850], R0 ;  /* 0x02885000070095a7 */ /* 0x000ea4000802007f */
[----:B--2---:R-:W-:Y:S05]  /*e480*/  @!P1 BRA `(.L_x_2420) ;  /* 0xfffffffc00ec9947 */ /* 0x004fea000383ffff */
[----:B------:R-:W-:Y:S05]  /*e490*/  BRA `(.L_x_2417) ;  /* 0xffffff5800907947 */ /* 0x000fea000383ffff */
.L_x_2428:
[----:B-1----:R-:W-:-:S04]  /*e4a0*/  MOV R7, UR4 ;  /* 0x0000000400077c02 */ /* 0x002fc80008000f00 */
[----:B------:R1:W2:Y:S03]  /*e4b0*/  SYNCS.PHASECHK.TRANS64.TRYWAIT P1, [R7+URZ+0x28830], R0 ;  /* 0x02883000070075a7 */ /* 0x0002a6000802017f */
[----:B--2---:R-:W-:Y:S05]  /*e4c0*/  @!P1 NANOSLEEP.SYNCS 0x989680 ;  /* 0x009896800000995d */ /* 0x004fea0003900000 */
[----:B------:R-:W2:Y:S02]  /*e4d0*/  @!P1 SYNCS.PHASECHK.TRANS64 P1, [R7+URZ+0x28830], R0 ;  /* 0x02883000070095a7 */ /* 0x000ea4000802007f */
[----:B--2---:R-:W-:Y:S05]  /*e4e0*/  @!P1 BRA `(.L_x_2428) ;  /* 0xfffffffc00ec9947 */ /* 0x004fea000383ffff */
[----:B------:R-:W-:Y:S05]  /*e4f0*/  BRA `(.L_x_2425) ;  /* 0xffffff80001c7947 */ /* 0x000fea000383ffff */
.L_x_2432:
[----:B-1----:R-:W-:-:S04]  /*e500*/  IMAD.U32 R7, RZ, RZ, UR4 ;  /* 0x00000004ff077e24 */ /* 0x002fc8000f8e00ff */
[----:B------:R1:W2:Y:S03]  /*e510*/  SYNCS.PHASECHK.TRANS64.TRYWAIT P1, [R7+URZ+0x28850], R0 ;  /* 0x02885000070075a7 */ /* 0x0002a6000802017f */
[----:B--2---:R-:W-:Y:S05]  /*e520*/  @!P1 NANOSLEEP.SYNCS 0x989680 ;  /* 0x009896800000995d */ /* 0x004fea0003900000 */
[----:B------:R-:W2:Y:S02]  /*e530*/  @!P1 SYNCS.PHASECHK.TRANS64 P1, [R7+URZ+0x28850], R0 ;  /* 0x02885000070095a7 */ /* 0x000ea4000802007f */
[----:B--2---:R-:W-:Y:S05]  /*e540*/  @!P1 BRA `(.L_x_2432) ;  /* 0xfffffffc00ec9947 */ /* 0x004fea000383ffff */
[----:B------:R-:W-:Y:S05]  /*e550*/  BRA `(.L_x_2429) ;  /* 0xffffff8000e07947 */ /* 0x000fea000383ffff */
.L_x_2439:
[----:B-1----:R-:W-:-:S04]  /*e560*/  IMAD.U32 R3, RZ, RZ, UR5 ;  /* 0x00000005ff037e24 */ /* 0x002fc8000f8e00ff */
[----:B------:R1:W2:Y:S03]  /*e570*/  SYNCS.PHASECHK.TRANS64.TRYWAIT P1, [R3+URZ+0x28850], R2 ;  /* 0x02885002030075a7 */ /* 0x0002a6000802017f */
[----:B--2---:R-:W-:Y:S05]  /*e580*/  @!P1 NANOSLEEP.SYNCS 0x989680 ;  /* 0x009896800000995d */ /* 0x004fea0003900000 */
[----:B------:R-:W2:Y:S02]  /*e590*/  @!P1 SYNCS.PHASECHK.TRANS64 P1, [R3+URZ+0x28850], R2 ;  /* 0x02885002030095a7 */ /* 0x000ea4000802007f */
[----:B--2---:R-:W-:Y:S05]  /*e5a0*/  @!P1 BRA `(.L_x_2439) ;  /* 0xfffffffc00ec9947 */ /* 0x004fea000383ffff */
[----:B------:R-:W-:Y:S05]  /*e5b0*/  BRA `(.L_x_2438) ;  /* 0xffffff9c00cc7947 */ /* 0x000fea000383ffff */
.L_x_2451:
[----:B------:R-:W-:Y:S01]  /*e5c0*/  IMAD.MOV.U32 R13, RZ, RZ, R17 ;  /* 0x000000ffff0d7224 */ /* 0x000fe200078e0011 */
[----:B------:R-:W-:Y:S01]  /*e5d0*/  MOV R15, 0xffffffff ;  /* 0xffffffff000f7802 */ /* 0x000fe20000000f00 */
[----:B------:R-:W-:Y:S02]  /*e5e0*/  IMAD.MOV.U32 R12, RZ, RZ, RZ ;  /* 0x000000ffff0c7224 */ /* 0x000fe400078e00ff */
[----:B------:R-:W-:-:S07]  /*e5f0*/  IMAD.MOV.U32 R11, RZ, RZ, 0x1f ;  /* 0x0000001fff0b7424 */ /* 0x000fce00078e00ff */
[----:B-----5:R-:W-:Y:S05]  /*e600*/  WARPSYNC.COLLECTIVE R15, `(.L_x_2492) ;  /* 0x000000000f087348 */ /* 0x020fea0003c00000 */
[----:B------:R0:W1:Y:S02]  /*e610*/  SHFL.IDX P6, R14, R13, R12, R11 ;  /* 0x0000000c0d0e7389 */ /* 0x00006400000c000b */
[----:B01---5:R-:W-:Y:S01]  /*e620*/  ENDCOLLECTIVE ;  /* 0x000000000000791b */ /* 0x023fe20003800000 */
.L_x_2492:
[----:B------:R-:W-:Y:S05]  /*e630*/  BRA `(.L_x_2493) ;  /* 0xffffffcc00a87947 */ /* 0x000fea000383ffff */
.L_x_2453:
[----:B0-----:R-:W-:-:S04]  /*e640*/  IMAD.U32 R10, RZ, RZ, UR47 ;  /* 0x0000002fff0a7e24 */ /* 0x001fc8000f8e00ff */
[----:B------:R0:W1:Y:S03]  /*e650*/  SYNCS.PHASECHK.TRANS64.TRYWAIT P0, [R10+URZ+0x28840], R9 ;  /* 0x028840090a0075a7 */ /* 0x000066000800017f */
[----:B-1----:R-:W-:Y:S05]  /*e660*/  @!P0 NANOSLEEP.SYNCS 0x989680 ;  /* 0x009896800000895d */ /* 0x002fea0003900000 */
[----:B------:R-:W1:Y:S02]  /*e670*/  @!P0 SYNCS.PHASECHK.TRANS64 P0, [R10+URZ+0x28840], R9 ;  /* 0x028840090a0085a7 */ /* 0x000e64000800007f */
[----:B-1----:R-:W-:Y:S05]  /*e680*/  @!P0 BRA `(.L_x_2453) ;  /* 0xfffffffc00ec8947 */ /* 0x002fea000383ffff */
[----:B------:R-:W-:Y:S05]  /*e690*/  BRA `(.L_x_2494) ;  /* 0xffffffd000247947 */ /* 0x000fea000383ffff */
.L_x_2454:
        /* <DEDUP_REMOVED lines=8> */
.L_x_2496:
[----:B------:R-:W-:Y:S05]  /*e720*/  BSYNC B0 ;  /* 0x0000000000007941 */ /* 0x000fea0003800000 */
.L_x_2495:
[----:B------:R-:W-:Y:S01]  /*e730*/  IMAD.MOV.U32 R13, RZ, RZ, R0 ;  /* 0x000000ffff0d7224 */ /* 0x000fe200078e0000 */
[----:B------:R-:W-:Y:S01]  /*e740*/  MOV R5, R14 ;  /* 0x0000000e00057202 */ /* 0x000fe20000000f00 */
[----:B------:R-:W-:Y:S01]  /*e750*/  IMAD.MOV.U32 R12, RZ, RZ, RZ ;  /* 0x000000ffff0c7224 */ /* 0x000fe200078e00ff */
[----:B------:R-:W-:Y:S01]  /*e760*/  @P0 LEA R9, R19, UR47, 0x1 ;  /* 0x0000002f13090c11 */ /* 0x000fe2000f8e08ff */
[----:B------:R-:W-:Y:S02]  /*e770*/  IMAD.MOV.U32 R11, RZ, RZ, 0x181f ;  /* 0x0000181fff0b7424 */ /* 0x000fe400078e00ff */
[----:B------:R-:W-:-:S07]  /*e780*/  IMAD.MOV.U32 R15, RZ, RZ, -0x1 ;  /* 0xffffffffff0f7424 */ /* 0x000fce00078e00ff */
[----:B------:R-:W-:Y:S05]  /*e790*/  WARPSYNC.COLLECTIVE R15, `(.L_x_2497) ;  /* 0x000000000f087348 */ /* 0x000fea0003c00000 */
[----:B------:R0:W1:Y:S02]  /*e7a0*/  SHFL.IDX P6, R14, R13, R12, R11 ;  /* 0x0000000c0d0e7389 */ /* 0x00006400000c000b */
[----:B01----:R-:W-:Y:S01]  /*e7b0*/  ENDCOLLECTIVE ;  /* 0x000000000000791b */ /* 0x003fe20003800000 */
.L_x_2497:
[----:B------:R-:W-:Y:S01]  /*e7c0*/  MOV R13, R3 ;  /* 0x00000003000d7202 */ /* 0x000fe20000000f00 */
[----:B------:R-:W-:Y:S02]  /*e7d0*/  IMAD.MOV.U32 R12, RZ, RZ, 0x1 ;  /* 0x00000001ff0c7424 */ /* 0x000fe400078e00ff */
[----:B------:R-:W-:-:S07]  /*e7e0*/  IMAD.MOV.U32 R4, RZ, RZ, R14 ;  /* 0x000000ffff047224 */ /* 0x000fce00078e000e */
[----:B------:R-:W-:Y:S05]  /*e7f0*/  WARPSYNC.COLLECTIVE R15, `(.L_x_2498) ;  /* 0x000000000f087348 */ /* 0x000fea0003c00000 */
[----:B------:R0:W1:Y:S02]  /*e800*/  SHFL.IDX P6, R14, R13, R12, R11 ;  /* 0x0000000c0d0e7389 */ /* 0x00006400000c000b */
[----:B01----:R-:W-:Y:S01]  /*e810*/  ENDCOLLECTIVE ;  /* 0x000000000000791b */ /* 0x003fe20003800000 */
.L_x_2498:
        /* <DEDUP_REMOVED lines=13> */
.L_x_2499:
[----:B------:R-:W-:Y:S01]  /*e8f0*/  IMAD.MOV.U32 R5, RZ, RZ, R8 ;  /* 0x000000ffff057224 */ /* 0x000fe200078e0008 */
[----:B------:R-:W-:Y:S01]  /*e900*/  MOV R13, R3 ;  /* 0x00000003000d7202 */ /* 0x000fe20000000f00 */
[----:B------:R-:W-:Y:S02]  /*e910*/  IMAD.MOV.U32 R12, RZ, RZ, 0x2 ;  /* 0x00000002ff0c7424 */ /* 0x000fe400078e00ff */
[----:B------:R-:W-:-:S07]  /*e920*/  IMAD.MOV.U32 R4, RZ, RZ, R14 ;  /* 0x000000ffff047224 */ /* 0x000fce00078e000e */
[----:B------:R-:W-:Y:S05]  /*e930*/  WARPSYNC.COLLECTIVE R15, `(.L_x_2500) ;  /* 0x000000000f087348 */ /* 0x000fea0003c00000 */
[----:B------:R0:W1:Y:S02]  /*e940*/  SHFL.IDX P6, R14, R13, R12, R11 ;  /* 0x0000000c0d0e7389 */ /* 0x00006400000c000b */
[----:B01----:R-:W-:Y:S01]  /*e950*/  ENDCOLLECTIVE ;  /* 0x000000000000791b */ /* 0x003fe20003800000 */
.L_x_2500:
        /* <DEDUP_REMOVED lines=12> */
.L_x_2501:
[----:B------:R-:W-:Y:S01]  /*ea20*/  MOV R5, R10 ;  /* 0x0000000a00057202 */ /* 0x000fe20000000f00 */
[----:B------:R-:W-:Y:S02]  /*ea30*/  IMAD.MOV.U32 R13, RZ, RZ, R3 ;  /* 0x000000ffff0d7224 */ /* 0x000fe400078e0003 */
[----:B------:R-:W-:Y:S02]  /*ea40*/  IMAD.MOV.U32 R12, RZ, RZ, 0x3 ;  /* 0x00000003ff0c7424 */ /* 0x000fe400078e00ff */
[----:B------:R-:W-:-:S07]  /*ea50*/  IMAD.MOV.U32 R37, RZ, RZ, R14 ;  /* 0x000000ffff257224 */ /* 0x000fce00078e000e */
[----:B------:R-:W-:Y:S05]  /*ea60*/  WARPSYNC.COLLECTIVE R15, `(.L_x_2502) ;  /* 0x000000000f087348 */ /* 0x000fea0003c00000 */
[----:B------:R0:W1:Y:S02]  /*ea70*/  SHFL.IDX P6, R14, R13, R12, R11 ;  /* 0x0000000c0d0e7389 */ /* 0x00006400000c000b */
[----:B01----:R-:W-:Y:S01]  /*ea80*/  ENDCOLLECTIVE ;  /* 0x000000000000791b */ /* 0x003fe20003800000 */
.L_x_2502:
[----:B------:R-:W-:Y:S01]  /*ea90*/  IMAD.MOV.U32 R4, RZ, RZ, R37 ;  /* 0x000000ffff047224 */ /* 0x000fe200078e0025 */
[----:B------:R-:W-:-:S03]  /*eaa0*/  @P0 LEA R37, R19, UR47, 0x1 ;  /* 0x0000002f13250c11 */ /* 0x000fc6000f8e08ff */
        /* <DEDUP_REMOVED lines=12> */
.L_x_2503:
        /* <DEDUP_REMOVED lines=8> */
.L_x_2504:
[----:B------:R-:W-:-:S05]  /*ebf0*/  MOV R4, R32 ;  /* 0x0000002000047202 */ /* 0x000fca0000000f00 */
        /* <DEDUP_REMOVED lines=12> */
.L_x_2505:
        /* <DEDUP_REMOVED lines=8> */
.L_x_2506:
        /* <DEDUP_REMOVED lines=12> */
.L_x_2507:
[----:B------:R-:W-:Y:S02]  /*ee00*/  IMAD.MOV.U32 R5, RZ, RZ, R32 ;  /* 0x000000ffff057224 */ /* 0x000fe400078e0020 */
[----:B------:R-:W-:Y:S02]  /*ee10*/  IMAD.MOV.U32 R13, RZ, RZ, R3 ;  /* 0x000000ffff0d7224 */ /* 0x000fe400078e0003 */
[----:B------:R-:W-:Y:S01]  /*ee20*/  IMAD.MOV.U32 R12, RZ, RZ, 0x6 ;  /* 0x00000006ff0c7424 */ /* 0x000fe200078e00ff */
[----:B------:R-:W-:-:S07]  /*ee30*/  MOV R37, R14 ;  /* 0x0000000e00257202 */ /* 0x000fce0000000f00 */
[----:B------:R-:W-:Y:S05]  /*ee40*/  WARPSYNC.COLLECTIVE R15, `(.L_x_2508) ;  /* 0x000000000f087348 */ /* 0x000fea0003c00000 */
[----:B------:R0:W1:Y:S02]  /*ee50*/  SHFL.IDX P6, R14, R13, R12, R11 ;  /* 0x0000000c0d0e7389 */ /* 0x00006400000c000b */
[----:B01----:R-:W-:Y:S01]  /*ee60*/  ENDCOLLECTIVE ;  /* 0x000000000000791b */ /* 0x003fe20003800000 */
.L_x_2508:
        /* <DEDUP_REMOVED lines=14> */
.L_x_2509:
        /* <DEDUP_REMOVED lines=8> */
.L_x_2510:
        /* <DEDUP_REMOVED lines=8> */
[----:B------:R-:W-:-:S07]  /*f050*/  MOV R3, R14 ;  /* 0x0000000e00037202 */ /* 0x000fce0000000f00 */
[----:B0-----:R-:W-:Y:S05]  /*f060*/  WARPSYNC.COLLECTIVE R15, `(.L_x_2511) ;  /* 0x000000000f087348 */ /* 0x001fea0003c00000 */
[----:B------:R1:W2:Y:S02]  /*f070*/  SHFL.IDX P6, R14, R13, R12, R11 ;  /* 0x0000000c0d0e7389 */ /* 0x0002a400000c000b */
[----:B012---:R-:W-:Y:S01]  /*f080*/  ENDCOLLECTIVE ;  /* 0x000000000000791b */ /* 0x007fe20003800000 */
.L_x_2511:
[----:B------:R-:W-:Y:S05]  /*f090*/  BRA `(.L_x_2512) ;  /* 0xffffffcc00207947 */ /* 0x000fea000383ffff */
.L_x_2457:
[----:B------:R-:W-:Y:S02]  /*f0a0*/  IMAD.MOV.U32 R13, RZ, RZ, R7 ;  /* 0x000000ffff0d7224 */ /* 0x000fe400078e0007 */
[----:B------:R-:W-:Y:S02]  /*f0b0*/  IMAD.MOV.U32 R12, RZ, RZ, RZ ;  /* 0x000000ffff0c7224 */ /* 0x000fe400078e00ff */
[----:B------:R-:W-:Y:S02]  /*f0c0*/  IMAD.MOV.U32 R11, RZ, RZ, 0x181f ;  /* 0x0000181fff0b7424 */ /* 0x000fe400078e00ff */
[----:B------:R-:W-:Y:S02]  /*f0d0*/  IMAD.MOV.U32 R15, RZ, RZ, -0x1 ;  /* 0xffffffffff0f7424 */ /* 0x000fe400078e00ff */
[----:B------:R-:W-:-:S07]  /*f0e0*/  IMAD.U32 R3, RZ, RZ, UR49 ;  /* 0x00000031ff037e24 */ /* 0x000fce000f8e00ff */
[----:B------:R-:W-:Y:S05]  /*f0f0*/  WARPSYNC.COLLECTIVE R15, `(.L_x_2513) ;  /* 0x000000000f087348 */ /* 0x000fea0003c00000 */
[----:B------:R0:W1:Y:S02]  /*f100*/  SHFL.IDX P6, R14, R13, R12, R11 ;  /* 0x0000000c0d0e7389 */ /* 0x00006400000c000b */
[----:B01----:R-:W-:Y:S01]  /*f110*/  ENDCOLLECTIVE ;  /* 0x000000000000791b */ /* 0x003fe20003800000 */
.L_x_2513:
[----:B------:R-:W-:-:S04]  /*f120*/  IMAD R3, R3, 0x80, R28 ;  /* 0x0000008003037824 */ /* 0x000fc800078e021c */
[----:B------:R-:W-:Y:S02]  /*f130*/  VIADD R9, R3, 0x10 ;  /* 0x0000001003097836 */ /* 0x000fe40000000000 */
[----:B------:R-:W-:Y:S01]  /*f140*/  IMAD.MOV.U32 R13, RZ, RZ, R6 ;  /* 0x000000ffff0d7224 */ /* 0x000fe200078e0006 */
[----:B------:R-:W-:-:S07]  /*f150*/  MOV R5, R14 ;  /* 0x0000000e00057202 */ /* 0x000fce0000000f00 */
[----:B------:R-:W-:Y:S05]  /*f160*/  WARPSYNC.COLLECTIVE R15, `(.L_x_2514) ;  /* 0x000000000f087348 */ /* 0x000fea0003c00000 */
[----:B------:R0:W1:Y:S02]  /*f170*/  SHFL.IDX P6, R14, R13, R12, R11 ;  /* 0x0000000c0d0e7389 */ /* 0x00006400000c000b */
[----:B01----:R-:W-:Y:S01]  /*f180*/  ENDCOLLECTIVE ;  /* 0x000000000000791b */ /* 0x003fe20003800000 */
.L_x_2514:
[----:B------:R-:W-:Y:S02]  /*f190*/  ULDC UR4, c[0x0][0x288] ;  /* 0x0000a20000047ab9 */ /* 0x000fe40000000800 */
[----:B------:R-:W-:-:S05]  /*f1a0*/  IMAD R0, R0, UR4, RZ ;  /* 0x0000000400007c24 */ /* 0x000fca000f8e02ff */
[----:B------:R-:W-:Y:S02]  /*f1b0*/  ISETP.GE.AND P2, PT, R3, R0, PT ;  /* 0x000000000300720c */ /* 0x000fe40003f46270 */
[----:B------:R-:W-:Y:S01]  /*f1c0*/  MOV R13, R7 ;  /* 0x00000007000d7202 */ /* 0x000fe20000000f00 */
[----:B------:R-:W-:-:S10]  /*f1d0*/  IMAD.MOV.U32 R12, RZ, RZ, 0x1 ;  /* 0x00000001ff0c7424 */ /* 0x000fd400078e00ff */
[----:B------:R-:W-:Y:S01]  /*f1e0*/  @!P2 LEA R21, R19, UR47, 0x1 ;  /* 0x0000002f1315ac11 */ /* 0x000fe2000f8e08ff */
[----:B------:R-:W-:-:S07]  /*f1f0*/  IMAD.MOV.U32 R4, RZ, RZ, R14 ;  /* 0x000000ffff047224 */ /* 0x000fce00078e000e */
[----:B------:R-:W-:Y:S05]  /*f200*/  WARPSYNC.COLLECTIVE R15, `(.L_x_2515) ;  /* 0x000000000f087348 */ /* 0x000fea0003c00000 */
[----:B------:R0:W1:Y:S02]  /*f210*/  SHFL.IDX P6, R14, R13, R12, R11 ;  /* 0x0000000c0d0e7389 */ /* 0x00006400000c000b */
[----:B01----:R-:W-:Y:S01]  /*f220*/  ENDCOLLECTIVE ;  /* 0x000000000000791b */ /* 0x003fe20003800000 */
.L_x_2515:
        /* <DEDUP_REMOVED lines=13> */
.L_x_2516:
[----:B------:R-:W-:Y:S02]  /*f300*/  IMAD.MOV.U32 R5, RZ, RZ, R8 ;  /* 0x000000ffff057224 */ /* 0x000fe400078e0008 */
[----:B------:R-:W-:Y:S02]  /*f310*/  IMAD.MOV.U32 R13, RZ, RZ, R7 ;  /* 0x000000ffff0d7224 */ /* 0x000fe400078e0007 */
[----:B------:R-:W-:Y:S02]  /*f320*/  IMAD.MOV.U32 R12, RZ, RZ, 0x2 ;  /* 0x00000002ff0c7424 */ /* 0x000fe400078e00ff */
[----:B------:R-:W-:-:S07]  /*f330*/  IMAD.MOV.U32 R4, RZ, RZ, R14 ;  /* 0x000000ffff047224 */ /* 0x000fce00078e000e */
[----:B------:R-:W-:Y:S05]  /*f340*/  WARPSYNC.COLLECTIVE R15, `(.L_x_2517) ;  /* 0x000000000f087348 */ /* 0x000fea0003c00000 */
[----:B------:R0:W1:Y:S02]  /*f350*/  SHFL.IDX P6, R14, R13, R12, R11 ;  /* 0x0000000c0d0e7389 */ /* 0x00006400000c000b */
[----:B01----:R-:W-:Y:S01]  /*f360*/  ENDCOLLECTIVE ;  /* 0x000000000000791b */ /* 0x003fe20003800000 */
.L_x_2517:
[----:B------:R-:W-:Y:S01]  /*f370*/  @!P2 IMAD.WIDE.U32 R8, R26, 0x2, R4 ;  /* 0x000000021a08a825 */ /* 0x000fe200078e0004 */
        /* <DEDUP_REMOVED lines=8> */
[----:B0-----:R-:W-:Y:S01]  /*f400*/  IADD3 R9, R3, 0x30, RZ ;  /* 0x0000003003097810 */ /* 0x001fe20007ffe0ff */
[----:B------:R-:W-:-:S10]  /*f410*/  IMAD.MOV.U32 R5, RZ, RZ, R14 ;  /* 0x000000ffff057224 */ /* 0x000fd400078e000e */
[----:B------:R-:W-:-:S07]  /*f420*/  @!P2 LEA R21, R19, UR47, 0x1 ;  /* 0x0000002f1315ac11 */ /* 0x000fce000f8e08ff */
[----:B------:R-:W-:Y:S05]  /*f430*/  WARPSYNC.COLLECTIVE R15, `(.L_x_2518) ;  /* 0x000000000f087348 */ /* 0x000fea0003c00000 */
[----:B------:R0:W1:Y:S02]  /*f440*/  SHFL.IDX P6, R14, R13, R12, R11 ;  /* 0x0000000c0d0e7389 */ /* 0x00006400000c000b */
[----:B01----:R-:W-:Y:S01]  /*f450*/  ENDCOLLECTIVE ;  /* 0x000000000000791b */ /* 0x003fe20003800000 */
.L_x_2518:
[----:B------:R-:W-:Y:S02]  /*f460*/  IMAD.MOV.U32 R13, RZ, RZ, R7 ;  /* 0x000000ffff0d7224 */ /* 0x000fe400078e0007 */
[----:B------:R-:W-:Y:S02]  /*f470*/  IMAD.MOV.U32 R12, RZ, RZ, 0x3 ;  /* 0x00000003ff0c7424 */ /* 0x000fe400078e00ff */
[----:B------:R-:W-:-:S07]  /*f480*/  IMAD.MOV.U32 R4, RZ, RZ, R14 ;  /* 0x000000ffff047224 */ /* 0x000fce00078e000e */
[----:B------:R-:W-:Y:S05]  /*f490*/  WARPSYNC.COLLECTIVE R15, `(.L_x_2519) ;  /* 0x000000000f087348 */ /* 0x000fea0003c00000 */
[----:B------:R0:W1:Y:S02]  /*f4a0*/  SHFL.IDX P6, R14, R13, R12, R11 ;  /* 0x0000000c0d0e7389 */ /* 0x00006400000c000b */
[----:B01----:R-:W-:Y:S01]  /*f4b0*/  ENDCOLLECTIVE ;  /* 0x000000000000791b */ /* 0x003fe20003800000 */
.L_x_2519:
        /* <DEDUP_REMOVED lines=13> */
.L_x_2520:
[----:B------:R-:W-:Y:S01]  /*f590*/  MOV R5, R10 ;  /* 0x0000000a00057202 */ /* 0x000fe20000000f00 */
[----:B------:R-:W-:Y:S02]  /*f5a0*/  IMAD.MOV.U32 R13, RZ, RZ, R7 ;  /* 0x000000ffff0d7224 */ /* 0x000fe400078e0007 */
[----:B------:R-:W-:Y:S02]  /*f5b0*/  IMAD.MOV.U32 R12, RZ, RZ, 0x4 ;  /* 0x00000004ff0c7424 */ /* 0x000fe400078e00ff */
[----:B------:R-:W-:-:S07]  /*f5c0*/  IMAD.MOV.U32 R4, RZ, RZ, R14 ;  /* 0x000000ffff047224 */ /* 0x000fce00078e000e */
[----:B------:R-:W-:Y:S05]  /*f5d0*/  WARPSYNC.COLLECTIVE R15, `(.L_x_2521) ;  /* 0x000000000f087348 */ /* 0x000fea0003c00000 */
[----:B------:R0:W1:Y:S02]  /*f5e0*/  SHFL.IDX P6, R14, R13, R12, R11 ;  /* 0x0000000c0d0e7389 */ /* 0x00006400000c000b */
[----:B01----:R-:W-:Y:S01]  /*f5f0*/  ENDCOLLECTIVE ;  /* 0x000000000000791b */ /* 0x003fe20003800000 */
.L_x_2521:
        /* <DEDUP_REMOVED lines=15> */
.L_x_2522:
[----:B------:R-:W-:Y:S02]  /*f6f0*/  IMAD.MOV.U32 R13, RZ, RZ, R7 ;  /* 0x000000ffff0d7224 */ /* 0x000fe400078e0007 */
[----:B------:R-:W-:Y:S01]  /*f700*/  IMAD.MOV.U32 R12, RZ, RZ, 0x5 ;  /* 0x00000005ff0c7424 */ /* 0x000fe200078e00ff */
[----:B------:R-:W-:-:S07]  /*f710*/  MOV R4, R14 ;  /* 0x0000000e00047202 */ /* 0x000fce0000000f00 */
[----:B------:R-:W-:Y:S05]  /*f720*/  WARPSYNC.COLLECTIVE R15, `(.L_x_2523) ;  /* 0x000000000f087348 */ /* 0x000fea0003c00000 */
[----:B------:R0:W1:Y:S02]  /*f730*/  SHFL.IDX P6, R14, R13, R12, R11 ;  /* 0x0000000c0d0e7389 */ /* 0x00006400000c000b */
[----:B01----:R-:W-:Y:S01]  /*f740*/  ENDCOLLECTIVE ;  /* 0x000000000000791b */ /* 0x003fe20003800000 */
.L_x_2523:
        /* <DEDUP_REMOVED lines=12> */
.L_x_2524:
[----:B------:R-:W-:Y:S01]  /*f810*/  @!P2 LEA R35, R19, UR47, 0x1 ;  /* 0x0000002f1323ac11 */ /* 0x000fe2000f8e08ff */
[----:B------:R-:W-:Y:S02]  /*f820*/  IMAD.MOV.U32 R5, RZ, RZ, R10 ;  /* 0x000000ffff057224 */ /* 0x000fe400078e000a */
[----:B------:R-:W-:Y:S02]  /*f830*/  IMAD.MOV.U32 R13, RZ, RZ, R7 ;  /* 0x000000ffff0d7224 */ /* 0x000fe400078e0007 */
[----:B------:R-:W-:Y:S01]  /*f840*/  IMAD.MOV.U32 R12, RZ, RZ, 0x6 ;  /* 0x00000006ff0c7424 */ /* 0x000fe200078e00ff */
[----:B------:R-:W-:-:S07]  /*f850*/  MOV R4, R14 ;  /* 0x0000000e00047202 */ /* 0x000fce0000000f00 */
[----:B------:R-:W-:Y:S05]  /*f860*/  WARPSYNC.COLLECTIVE R15, `(.L_x_2525) ;  /* 0x000000000f087348 */ /* 0x000fea0003c00000 */
[----:B------:R0:W1:Y:S02]  /*f870*/  SHFL.IDX P6, R14, R13, R12, R11 ;  /* 0x0000000c0d0e7389 */ /* 0x00006400000c000b */
[----:B01----:R-:W-:Y:S01]  /*f880*/  ENDCOLLECTIVE ;  /* 0x000000000000791b */ /* 0x003fe20003800000 */
.L_x_2525:
[----:B------:R-:W-:-:S04]  /*f890*/  @!P2 IMAD.WIDE.U32 R8, R26, 0x2, R4 ;  /* 0x000000021a08a825 */ /* 0x000fc800078e0004 */
[----:B------:R-:W-:Y:S01]  /*f8a0*/  VIADD R5, R3, 0x60 ;  /* 0x0000006003057836 */ /* 0x000fe20000000000 */
        /* <DEDUP_REMOVED lines=8> */
[----:B0-----:R-:W-:Y:S05]  /*f930*/  WARPSYNC.COLLECTIVE R15, `(.L_x_2526) ;  /* 0x000000000f087348 */ /* 0x001fea0003c00000 */
[----:B------:R1:W2:Y:S02]  /*f940*/  SHFL.IDX P6, R14, R13, R12, R11 ;  /* 0x0000000c0d0e7389 */ /* 0x0002a400000c000b */
[----:B012---:R-:W-:Y:S01]  /*f950*/  ENDCOLLECTIVE ;  /* 0x000000000000791b */ /* 0x007fe20003800000 */
.L_x_2526:
[----:B------:R-:W-:Y:S01]  /*f960*/  @!P2 LEA R21, R19, UR47, 0x1 ;  /* 0x0000002f1315ac11 */ /* 0x000fe2000f8e08ff */
[----:B------:R-:W-:Y:S02]  /*f970*/  IMAD.MOV.U32 R13, RZ, RZ, R7 ;  /* 0x000000ffff0d7224 */ /* 0x000fe400078e0007 */
[----:B------:R-:W-:Y:S02]  /*f980*/  IMAD.MOV.U32 R12, RZ, RZ, 0x7 ;  /* 0x00000007ff0c7424 */ /* 0x000fe400078e00ff */
[----:B------:R-:W-:-:S07]  /*f990*/  IMAD.MOV.U32 R4, RZ, RZ, R14 ;  /* 0x000000ffff047224 */ /* 0x000fce00078e000e */
[----:B------:R-:W-:Y:S05]  /*f9a0*/  WARPSYNC.COLLECTIVE R15, `(.L_x_2527) ;  /* 0x000000000f087348 */ /* 0x000fea0003c00000 */
[----:B------:R0:W1:Y:S02]  /*f9b0*/  SHFL.IDX P6, R14, R13, R12, R11 ;  /* 0x0000000c0d0e7389 */ /* 0x00006400000c000b */
[----:B01----:R-:W-:Y:S01]  /*f9c0*/  ENDCOLLECTIVE ;  /* 0x000000000000791b */ /* 0x003fe20003800000 */
.L_x_2527:
        /* <DEDUP_REMOVED lines=11> */
.L_x_2528:
[----:B------:R-:W-:Y:S05]  /*fa80*/  BRA `(.L_x_2529) ;  /* 0xffffffcc00187947 */ /* 0x000fea000383ffff */
.L_x_2460:
[----:B0-----:R-:W-:-:S04]  /*fa90*/  MOV R3, UR47 ;  /* 0x0000002f00037c02 */ /* 0x001fc80008000f00 */
[----:B------:R0:W1:Y:S03]  /*faa0*/  SYNCS.PHASECHK.TRANS64.TRYWAIT P0, [R3+URZ+0x28820], R0 ;  /* 0x02882000030075a7 */ /* 0x000066000800017f */
[----:B-1----:R-:W-:Y:S05]  /*fab0*/  @!P0 NANOSLEEP.SYNCS 0x989680 ;  /* 0x009896800000895d */ /* 0x002fea0003900000 */
[----:B------:R-:W1:Y:S02]  /*fac0*/  @!P0 SYNCS.PHASECHK.TRANS64 P0, [R3+URZ+0x28820], R0 ;  /* 0x02882000030085a7 */ /* 0x000e64000800007f */
[----:B-1----:R-:W-:Y:S05]  /*fad0*/  @!P0 BRA `(.L_x_2460) ;  /* 0xfffffffc00ec8947 */ /* 0x002fea000383ffff */
[----:B------:R-:W-:Y:S05]  /*fae0*/  BRA `(.L_x_2530) ;  /* 0xffffffcc00647947 */ /* 0x000fea000383ffff */
.L_x_2464:
[----:B0-----:R0:W1:Y:S02]  /*faf0*/  SYNCS.PHASECHK.TRANS64.TRYWAIT P0, [R34+URZ+0x28840], R3 ;  /* 0x02884003220075a7 */ /* 0x001064000800017f */
[----:B-1----:R-:W-:Y:S05]  /*fb00*/  @!P0 NANOSLEEP.SYNCS 0x989680 ;  /* 0x009896800000895d */ /* 0x002fea0003900000 */
[----:B------:R-:W1:Y:S02]  /*fb10*/  @!P0 SYNCS.PHASECHK.TRANS64 P0, [R34+URZ+0x28840], R3 ;  /* 0x02884003220085a7 */ /* 0x000e64000800007f */
[----:B-1----:R-:W-:Y:S05]  /*fb20*/  @!P0 BRA `(.L_x_2464) ;  /* 0xfffffffc00f08947 */ /* 0x002fea000383ffff */
[----:B------:R-:W-:Y:S05]  /*fb30*/  BRA `(.L_x_2531) ;  /* 0xffffffd000247947 */ /* 0x000fea000383ffff */
.L_x_2465:
        /* <DEDUP_REMOVED lines=8> */
.L_x_2533:
[----:B------:R-:W-:Y:S05]  /*fbc0*/  BSYNC B1 ;  /* 0x0000000000017941 */ /* 0x000fea0003800000 */
.L_x_2532:
[----:B------:R-:W-:Y:S01]  /*fbd0*/  MOV R13, R6 ;  /* 0x00000006000d7202 */ /* 0x000fe20000000f00 */
[----:B------:R-:W-:Y:S01]  /*fbe0*/  IMAD.MOV.U32 R12, RZ, RZ, RZ ;  /* 0x000000ffff0c7224 */ /* 0x000fe200078e00ff */
[----:B------:R-:W-:Y:S01]  /*fbf0*/  LEA R4, R4, UR47, 0x1 ;  /* 0x0000002f04047c11 */ /* 0x000fe2000f8e08ff */
[----:B------:R-:W-:Y:S02]  /*fc00*/  IMAD.MOV.U32 R11, RZ, RZ, 0x181f ;  /* 0x0000181fff0b7424 */ /* 0x000fe400078e00ff */
[----:B------:R-:W-:Y:S02]  /*fc10*/  IMAD.MOV.U32 R15, RZ, RZ, -0x1 ;  /* 0xffffffffff0f7424 */ /* 0x000fe400078e00ff */
[----:B------:R-:W-:Y:S02]  /*fc20*/  IMAD.MOV.U32 R0, RZ, RZ, R14 ;  /* 0x000000ffff007224 */ /* 0x000fe400078e000e */
[----:B------:R-:W-:-:S07]  /*fc30*/  IMAD.SHL.U32 R3, R26, 0x2, RZ ;  /* 0x000000021a037824 */ /* 0x000fce00078e00ff */
[----:B------:R-:W-:Y:S05]  /*fc40*/  WARPSYNC.COLLECTIVE R15, `(.L_x_2534) ;  /* 0x000000000f087348 */ /* 0x000fea0003c00000 */
[----:B------:R0:W1:Y:S02]  /*fc50*/  SHFL.IDX P6, R14, R13, R12, R11 ;  /* 0x0000000c0d0e7389 */ /* 0x00006400000c000b */
[----:B01----:R-:W-:Y:S01]  /*fc60*/  ENDCOLLECTIVE ;  /* 0x000000000000791b */ /* 0x003fe20003800000 */
.L_x_2534:
[----:B------:R-:W-:Y:S01]  /*fc70*/  MOV R13, R5 ;  /* 0x00000005000d7202 */ /* 0x000fe20000000f00 */
        /* <DEDUP_REMOVED lines=12> */
.L_x_2535:
[----:B------:R-:W-:Y:S02]  /*fd40*/  IMAD.MOV.U32 R13, RZ, RZ, R6 ;  /* 0x000000ffff0d7224 */ /* 0x000fe400078e0006 */
[----:B------:R-:W-:-:S07]  /*fd50*/  IMAD.MOV.U32 R0, RZ, RZ, R14 ;  /* 0x000000ffff007224 */ /* 0x000fce00078e000e */
[----:B------:R-:W-:Y:S05]  /*fd60*/  WARPSYNC.COLLECTIVE R15, `(.L_x_2536) ;  /* 0x000000000f087348 */ /* 0x000fea0003c00000 */
[----:B------:R0:W1:Y:S02]  /*fd70*/  SHFL.IDX P6, R14, R13, R12, R11 ;  /* 0x0000000c0d0e7389 */ /* 0x00006400000c000b */
[----:B01----:R-:W-:Y:S01]  /*fd80*/  ENDCOLLECTIVE ;  /* 0x000000000000791b */ /* 0x003fe20003800000 */
.L_x_2536:
        /* <DEDUP_REMOVED lines=14> */
.L_x_2537:
[----:B------:R-:W-:Y:S01]  /*fe70*/  MOV R13, R6 ;  /* 0x00000006000d7202 */ /* 0x000fe20000000f00 */
[----:B------:R-:W-:-:S07]  /*fe80*/  IMAD.MOV.U32 R7, RZ, RZ, R14 ;  /* 0x000000ffff077224 */ /* 0x000fce00078e000e */
[----:B------:R-:W-:Y:S05]  /*fe90*/  WARPSYNC.COLLECTIVE R15, `(.L_x_2538) ;  /* 0x000000000f087348 */ /* 0x000fea0003c00000 */
[----:B------:R0:W1:Y:S02]  /*fea0*/  SHFL.IDX P6, R14, R13, R12, R11 ;  /* 0x0000000c0d0e7389 */ /* 0x00006400000c000b */
[----:B01----:R-:W-:Y:S01]  /*feb0*/  ENDCOLLECTIVE ;  /* 0x000000000000791b */ /* 0x003fe20003800000 */
.L_x_2538:
        /* <DEDUP_REMOVED lines=13> */
.L_x_2539:
[----:B------:R-:W-:Y:S01]  /*ff90*/  IMAD.MOV.U32 R13, RZ, RZ, R6 ;  /* 0x000000ffff0d7224 */ /* 0x000fe200078e0006 */
[----:B------:R-:W-:-:S07]  /*ffa0*/  MOV R0, R14 ;  /* 0x0000000e00007202 */ /* 0x000fce0000000f00 */
[----:B------:R-:W-:Y:S05]  /*ffb0*/  WARPSYNC.COLLECTIVE R15, `(.L_x_2540) ;  /* 0x000000000f087348 */ /* 0x000fea0003c00000 */
[----:B------:R0:W1:Y:S02]  /*ffc0*/  SHFL.IDX P6, R14, R13, R12, R11 ;  /* 0x0000000c0d0e7389 */ /* 0x00006400000c000b */
[----:B01----:R-:W-:Y:S01]  /*ffd0*/  ENDCOLLECTIVE ;  /* 0x000000000000791b */ /* 0x003fe20003800000 */
.L_x_2540:
[----:B------:R-:W-:Y:S01]  /*ffe0*/  IMAD.MOV.U32 R13, RZ, RZ, R5 ;  /* 0x000000ffff0d7224 */ /* 0x000fe200078e0005 */
[----:B------:R-:W-:Y:S01]  /*fff0*/  MOV R12, 0x4 ;  /* 0x00000004000c7802 */ /* 0x000fe20000000f00 */
        /* <DEDUP_REMOVED lines=12> */
.L_x_2541:
[----:B------:R-:W-:Y:S02]  /*100c0*/  IMAD.MOV.U32 R13, RZ, RZ, R6 ;  /* 0x000000ffff0d7224 */ /* 0x000fe400078e0006 */
[----:B------:R-:W-:-:S07]  /*100d0*/  IMAD.MOV.U32 R0, RZ, RZ, R14 ;  /* 0x000000ffff007224 */ /* 0x000fce00078e000e */
[----:B------:R-:W-:Y:S05]  /*100e0*/  WARPSYNC.COLLECTIVE R15, `(.L_x_2542) ;  /* 0x000000000f087348 */ /* 0x000fea0003c00000 */
[----:B------:R0:W1:Y:S02]  /*100f0*/  SHFL.IDX P6, R14, R13, R12, R11 ;  /* 0x0000000c0d0e7389 */ /* 0x00006400000c000b */
[----:B01----:R-:W-:Y:S01]  /*10100*/  ENDCOLLECTIVE ;  /* 0x000000000000791b */ /* 0x003fe20003800000 */
.L_x_2542:
        /* <DEDUP_REMOVED lines=14> */
.L_x_2543:
[----:B------:R-:W-:Y:S01]  /*101f0*/  MOV R13, R6 ;  /* 0x00000006000d7202 */ /* 0x000fe20000000f00 */
[----:B------:R-:W-:-:S07]  /*10200*/  IMAD.MOV.U32 R7, RZ, RZ, R14 ;  /* 0x000000ffff077224 */ /* 0x000fce00078e000e */
[----:B------:R-:W-:Y:S05]  /*10210*/  WARPSYNC.COLLECTIVE R15, `(.L_x_2544) ;  /* 0x000000000f087348 */ /* 0x000fea0003c00000 */
[----:B------:R0:W1:Y:S02]  /*10220*/  SHFL.IDX P6, R14, R13, R12, R11 ;  /* 0x0000000c0d0e7389 */ /* 0x00006400000c000b */
[----:B01----:R-:W-:Y:S01]  /*10230*/  ENDCOLLECTIVE ;  /* 0x000000000000791b */ /* 0x003fe20003800000 */
.L_x_2544:
        /* <DEDUP_REMOVED lines=13> */
.L_x_2545:
[----:B------:R-:W-:Y:S01]  /*10310*/  IMAD.MOV.U32 R13, RZ, RZ, R6 ;  /* 0x000000ffff0d7224 */ /* 0x000fe200078e0006 */
[----:B------:R-:W-:-:S07]  /*10320*/  MOV R0, R14 ;  /* 0x0000000e00007202 */ /* 0x000fce0000000f00 */
[----:B------:R-:W-:Y:S05]  /*10330*/  WARPSYNC.COLLECTIVE R15, `(.L_x_2546) ;  /* 0x000000000f087348 */ /* 0x000fea0003c00000 */
[----:B------:R0:W1:Y:S02]  /*10340*/  SHFL.IDX P6, R14, R13, R12, R11 ;  /* 0x0000000c0d0e7389 */ /* 0x00006400000c000b */
[----:B01----:R-:W-:Y:S01]  /*10350*/  ENDCOLLECTIVE ;  /* 0x000000000000791b */ /* 0x003fe20003800000 */
.L_x_2546:
        /* <DEDUP_REMOVED lines=14> */
.L_x_2547:
[----:B------:R-:W-:Y:S02]  /*10440*/  IMAD.MOV.U32 R13, RZ, RZ, R6 ;  /* 0x000000ffff0d7224 */ /* 0x000fe400078e0006 */
[----:B------:R-:W-:-:S07]  /*10450*/  IMAD.MOV.U32 R5, RZ, RZ, R14 ;  /* 0x000000ffff057224 */ /* 0x000fce00078e000e */
[----:B------:R-:W-:Y:S05]  /*10460*/  WARPSYNC.COLLECTIVE R15, `(.L_x_2548) ;  /* 0x000000000f087348 */ /* 0x000fea0003c00000 */
[----:B------:R0:W1:Y:S02]  /*10470*/  SHFL.IDX P6, R14, R13, R12, R11 ;  /* 0x0000000c0d0e7389 */ /* 0x00006400000c000b */
[----:B01----:R-:W-:Y:S01]  /*10480*/  ENDCOLLECTIVE ;  /* 0x000000000000791b */ /* 0x003fe20003800000 */
.L_x_2548:
[----:B------:R-:W-:Y:S01]  /*10490*/  IMAD.MOV.U32 R6, RZ, RZ, R14 ;  /* 0x000000ffff067224 */ /* 0x000fe200078e000e */
[----:B------:R-:W-:Y:S06]  /*104a0*/  BRA `(.L_x_2549) ;  /* 0xffffffc800f87947 */ /* 0x000fec000383ffff */
.L_x_2470:
[----:B---3--:R3:W4:Y:S02]  /*104b0*/  SYNCS.PHASECHK.TRANS64.TRYWAIT P0, [R0+URZ+0x28860], R5 ;  /* 0x02886005000075a7 */ /* 0x008724000800017f */
[----:B----4-:R-:W-:Y:S05]  /*104c0*/  @!P0 NANOSLEEP.SYNCS 0x989680 ;  /* 0x009896800000895d */ /* 0x010fea0003900000 */
[----:B------:R-:W4:Y:S02]  /*104d0*/  @!P0 SYNCS.PHASECHK.TRANS64 P0, [R0+URZ+0x28860], R5 ;  /* 0x02886005000085a7 */ /* 0x000f24000800007f */
[----:B----4-:R-:W-:Y:S05]  /*104e0*/  @!P0 BRA `(.L_x_2470) ;  /* 0xfffffffc00f08947 */ /* 0x010fea000383ffff */
[----:B------:R-:W-:Y:S05]  /*104f0*/  BRA `(.L_x_2550) ;  /* 0xffffffcc00507947 */ /* 0x000fea000383ffff */
.L_x_2471:
[----:B------:R-:W-:Y:S01]  /*10500*/  BSSY B1, `(.L_x_2551) ;  /* 0x0000008000017945 */ /* 0x000fe20003800000 */
[----:B0-----:R-:W-:Y:S01]  /*10510*/  MOV R13, R2 ;  /* 0x00000002000d7202 */ /* 0x001fe20000000f00 */
[----:B------:R-:W-:Y:S02]  /*10520*/  IMAD.MOV.U32 R12, RZ, RZ, RZ ;  /* 0x000000ffff0c7224 */ /* 0x000fe400078e00ff */
[----:B------:R-:W-:Y:S02]  /*10530*/  IMAD.MOV.U32 R11, RZ, RZ, 0x181f ;  /* 0x0000181fff0b7424 */ /* 0x000fe400078e00ff */
[----:B------:R-:W-:-:S07]  /*10540*/  IMAD.MOV.U32 R15, RZ, RZ, -0x1 ;  /* 0xffffffffff0f7424 */ /* 0x000fce00078e00ff */
[----:B--23--:R-:W-:Y:S05]  /*10550*/  WARPSYNC.COLLECTIVE R15, `(.L_x_2552) ;  /* 0x000000000f087348 */ /* 0x00cfea0003c00000 */
[----:B------:R0:W1:Y:S02]  /*10560*/  SHFL.IDX P6, R14, R13, R12, R11 ;  /* 0x0000000c0d0e7389 */ /* 0x00006400000c000b */
[----:B0123--:R-:W-:Y:S01]  /*10570*/  ENDCOLLECTIVE ;  /* 0x000000000000791b */ /* 0x00ffe20003800000 */
.L_x_2552:
[----:B------:R-:W-:Y:S05]  /*10580*/  BSYNC B1 ;  /* 0x0000000000017941 */ /* 0x000fea0003800000 */
.L_x_2551:
[----:B------:R-:W-:Y:S01]  /*10590*/  MOV R13, R16 ;  /* 0x00000010000d7202 */ /* 0x000fe20000000f00 */
[----:B------:R-:W-:Y:S01]  /*105a0*/  IMAD.MOV.U32 R12, RZ, RZ, RZ ;  /* 0x000000ffff0c7224 */ /* 0x000fe200078e00ff */
[----:B------:R-:W-:Y:S01]  /*105b0*/  LEA R7, R7, UR47, 0x1 ;  /* 0x0000002f07077c11 */ /* 0x000fe2000f8e08ff */
[----:B------:R-:W-:Y:S02]  /*105c0*/  IMAD.MOV.U32 R11, RZ, RZ, 0x181f ;  /* 0x0000181fff0b7424 */ /* 0x000fe400078e00ff */
[----:B------:R-:W-:Y:S02]  /*105d0*/  IMAD.MOV.U32 R15, RZ, RZ, -0x1 ;  /* 0xffffffffff0f7424 */ /* 0x000fe400078e00ff */
[----:B------:R-:W-:-:S07]  /*105e0*/  IMAD.MOV.U32 R5, RZ, RZ, R14 ;  /* 0x000000ffff057224 */ /* 0x000fce00078e000e */
[----:B------:R-:W-:Y:S05]  /*105f0*/  WARPSYNC.COLLECTIVE R15, `(.L_x_2553) ;  /* 0x000000000f087348 */ /* 0x000fea0003c00000 */
[----:B------:R0:W1:Y:S02]  /*10600*/  SHFL.IDX P6, R14, R13, R12, R11 ;  /* 0x0000000c0d0e7389 */ /* 0x00006400000c000b */
[----:B01----:R-:W-:Y:S01]  /*10610*/  ENDCOLLECTIVE ;  /* 0x000000000000791b */ /* 0x003fe20003800000 */
.L_x_2553:
[----:B------:R-:W-:Y:S01]  /*10620*/  MOV R13, R2 ;  /* 0x00000002000d7202 */ /* 0x000fe20000000f00 */
[----:B------:R-:W-:Y:S01]  /*10630*/  IMAD.MOV.U32 R12, RZ, RZ, 0x1 ;  /* 0x00000001ff0c7424 */ /* 0x000fe200078e00ff */
[----:B------:R-:W-:-:S13]  /*10640*/  IADD3 R4, P0, R14, R3, RZ ;  /* 0x000000030e047210 */ /* 0x000fda0007f1e0ff */
[----:B------:R-:W-:Y:S05]  /*10650*/  WARPSYNC.COLLECTIVE R15, `(.L_x_2554) ;  /* 0x000000000f087348 */ /* 0x000fea0003c00000 */
[----:B------:R0:W1:Y:S02]  /*10660*/  SHFL.IDX P6, R14, R13, R12, R11 ;  /* 0x0000000c0d0e7389 */ /* 0x00006400000c000b */
[----:B01----:R-:W-:Y:S01]  /*10670*/  ENDCOLLECTIVE ;  /* 0x000000000000791b */ /* 0x003fe20003800000 */
.L_x_2554:
        /* <DEDUP_REMOVED lines=12> */
.L_x_2555:
        /* <DEDUP_REMOVED lines=10> */
.L_x_2556:
        /* <DEDUP_REMOVED lines=12> */
.L_x_2557:
        /* <DEDUP_REMOVED lines=10> */
.L_x_2558:
        /* <DEDUP_REMOVED lines=12> */
.L_x_2559:
        /* <DEDUP_REMOVED lines=10> */
.L_x_2560:
        /* <DEDUP_REMOVED lines=12> */
.L_x_2561:
        /* <DEDUP_REMOVED lines=10> */
.L_x_2562:
        /* <DEDUP_REMOVED lines=12> */
.L_x_2563:
        /* <DEDUP_REMOVED lines=10> */
.L_x_2564:
        /* <DEDUP_REMOVED lines=12> */
.L_x_2565:
        /* <DEDUP_REMOVED lines=10> */
.L_x_2566:
        /* <DEDUP_REMOVED lines=12> */
.L_x_2567:
[----:B------:R-:W-:Y:S01]  /*10f80*/  @!PT LDS RZ, [RZ] ;  /* 0x00000000fffff984 */ /* 0x000fe20000000800 */
[----:B------:R-:W-:Y:S01]  /*10f90*/  @!PT LDS RZ, [RZ] ;  /* 0x00000000fffff984 */ /* 0x000fe20000000800 */
[----:B------:R-:W-:Y:S01]  /*10fa0*/  @!PT LDS RZ, [RZ] ;  /* 0x00000000fffff984 */ /* 0x000fe20000000800 */
[----:B------:R0:W-:Y:S01]  /*10fb0*/  LDGSTS.E.BYPASS.LTC128B.128 [R7+0x7400], desc[UR44][R4.64+0x80], !P0 ;  /* 0x0740008004077fae */ /* 0x0001e2000c101d6c */
[----:B------:R-:W-:Y:S05]  /*10fc0*/  BRA `(.L_x_2568) ;  /* 0xffffffc400987947 */ /* 0x000fea000383ffff */
.L_x_2477:
[----:B0-----:R0:W1:Y:S02]  /*10fd0*/  SYNCS.PHASECHK.TRANS64.TRYWAIT P0, [R0+URZ+0x28860], R5 ;  /* 0x02886005000075a7 */ /* 0x001064000800017f */
[----:B-1----:R-:W-:Y:S05]  /*10fe0*/  @!P0 NANOSLEEP.SYNCS 0x989680 ;  /* 0x009896800000895d */ /* 0x002fea0003900000 */
[----:B------:R-:W1:Y:S02]  /*10ff0*/  @!P0 SYNCS.PHASECHK.TRANS64 P0, [R0+URZ+0x28860], R5 ;  /* 0x02886005000085a7 */ /* 0x000e64000800007f */
[----:B-1----:R-:W-:Y:S05]  /*11000*/  @!P0 BRA `(.L_x_2477) ;  /* 0xfffffffc00f08947 */ /* 0x002fea000383ffff */
[----:B------:R-:W-:Y:S05]  /*11010*/  BRA `(.L_x_2569) ;  /* 0xffffffc800807947 */ /* 0x000fea000383ffff */
.L_x_2478:
        /* <DEDUP_REMOVED lines=8> */
.L_x_2571:
[----:B------:R-:W-:Y:S05]  /*110a0*/  BSYNC B0 ;  /* 0x0000000000007941 */ /* 0x000fea0003800000 */
.L_x_2570:
        /* <DEDUP_REMOVED lines=9> */
.L_x_2572:
[----:B------:R-:W-:Y:S02]  /*11140*/  ULDC UR4, c[0x0][0x2f4] ;  /* 0x0000bd0000047ab9 */ /* 0x000fe40000000800 */
[----:B------:R-:W-:Y:S02]  /*11150*/  ISETP.GE.AND P0, PT, R25, UR4, PT ;  /* 0x0000000419007c0c */ /* 0x000fe4000bf06270 */
[----:B------:R-:W-:Y:S02]  /*11160*/  ISETP.GE.AND P1, PT, R26, UR4, PT ;  /* 0x000000041a007c0c */ /* 0x000fe4000bf26270 */
[C---:B------:R-:W-:Y:S02]  /*11170*/  ISETP.LT.OR P3, PT, R28.reuse, 0x1, P0 ;  /* 0x000000011c00780c */ /* 0x040fe40000761670 */
[----:B------:R-:W-:Y:S01]  /*11180*/  ISETP.LT.OR P2, PT, R28, 0x1, P1 ;  /* 0x000000011c00780c */ /* 0x000fe20000f41670 */
[----:B------:R-:W-:Y:S01]  /*11190*/  IMAD.MOV.U32 R13, RZ, RZ, R2 ;  /* 0x000000ffff0d7224 */ /* 0x000fe200078e0002 */
[----:B------:R-:W-:Y:S01]  /*111a0*/  MOV R12, 0x1 ;  /* 0x00000001000c7802 */ /* 0x000fe20000000f00 */
[----:B------:R-:W-:-:S10]  /*111b0*/  IMAD.MOV.U32 R4, RZ, RZ, R14 ;  /* 0x000000ffff047224 */ /* 0x000fd400078e000e */
[----:B------:R-:W-:Y:S05]  /*111c0*/  WARPSYNC.COLLECTIVE R15, `(.L_x_2573) ;  /* 0x000000000f087348 */ /* 0x000fea0003c00000 */
[----:B------:R0:W1:Y:S02]  /*111d0*/  SHFL.IDX P6, R14, R13, R12, R11 ;  /* 0x0000000c0d0e7389 */ /* 0x00006400000c000b */
[----:B01----:R-:W-:Y:S01]  /*111e0*/  ENDCOLLECTIVE ;  /* 0x000000000000791b */ /* 0x003fe20003800000 */
.L_x_2573:
        /* <DEDUP_REMOVED lines=13> */
.L_x_2574:
[----:B------:R-:W-:Y:S01]  /*112c0*/  IMAD.MOV.U32 R5, RZ, RZ, R19 ;  /* 0x000000ffff057224 */ /* 0x000fe200078e0013 */
[----:B------:R-:W-:Y:S01]  /*112d0*/  MOV R13, R2 ;  /* 0x00000002000d7202 */ /* 0x000fe20000000f00 */
[----:B------:R-:W-:Y:S02]  /*112e0*/  IMAD.MOV.U32 R12, RZ, RZ, 0x2 ;  /* 0x00000002ff0c7424 */ /* 0x000fe400078e00ff */
[----:B------:R-:W-:-:S07]  /*112f0*/  IMAD.MOV.U32 R4, RZ, RZ, R14 ;  /* 0x000000ffff047224 */ /* 0x000fce00078e000e */
[----:B------:R-:W-:Y:S05]  /*11300*/  WARPSYNC.COLLECTIVE R15, `(.L_x_2575) ;  /* 0x000000000f087348 */ /* 0x000fea0003c00000 */
[----:B------:R0:W1:Y:S02]  /*11310*/  SHFL.IDX P6, R14, R13, R12, R11 ;  /* 0x0000000c0d0e7389 */ /* 0x00006400000c000b */
[----:B01----:R-:W-:Y:S01]  /*11320*/  ENDCOLLECTIVE ;  /* 0x000000000000791b */ /* 0x003fe20003800000 */
.L_x_2575:
        /* <DEDUP_REMOVED lines=13> */
.L_x_2576:
[----:B------:R-:W-:Y:S02]  /*11400*/  IMAD.MOV.U32 R5, RZ, RZ, R23 ;  /* 0x000000ffff057224 */ /* 0x000fe400078e0017 */
[----:B------:R-:W-:Y:S02]  /*11410*/  IMAD.MOV.U32 R13, RZ, RZ, R2 ;  /* 0x000000ffff0d7224 */ /* 0x000fe400078e0002 */
[----:B------:R-:W-:Y:S02]  /*11420*/  IMAD.MOV.U32 R12, RZ, RZ, 0x3 ;  /* 0x00000003ff0c7424 */ /* 0x000fe400078e00ff */
[----:B------:R-:W-:-:S07]  /*11430*/  IMAD.MOV.U32 R22, RZ, RZ, R14 ;  /* 0x000000ffff167224 */ /* 0x000fce00078e000e */
[----:B------:R-:W-:Y:S05]  /*11440*/  WARPSYNC.COLLECTIVE R15, `(.L_x_2577) ;  /* 0x000000000f087348 */ /* 0x000fea0003c00000 */
[----:B------:R0:W1:Y:S02]  /*11450*/  SHFL.IDX P6, R14, R13, R12, R11 ;  /* 0x0000000c0d0e7389 */ /* 0x00006400000c000b */
[----:B01----:R-:W-:Y:S01]  /*11460*/  ENDCOLLECTIVE ;  /* 0x000000000000791b */ /* 0x003fe20003800000 */
.L_x_2577:
[----:B------:R-:W-:-:S05]  /*11470*/  MOV R4, R22 ;  /* 0x0000001600047202 */ /* 0x000fca0000000f00 */
[----:B------:R-:W-:-:S05]  /*11480*/  IMAD.WIDE.U32 R4, R26, 0x2, R4 ;  /* 0x000000021a047825 */ /* 0x000fca00078e0004 */
        /* <DEDUP_REMOVED lines=12> */
.L_x_2578:
[----:B------:R-:W-:Y:S02]  /*11550*/  IMAD.MOV.U32 R5, RZ, RZ, R21 ;  /* 0x000000ffff057224 */ /* 0x000fe400078e0015 */
[----:B------:R-:W-:Y:S01]  /*11560*/  IMAD.MOV.U32 R13, RZ, RZ, R2 ;  /* 0x000000ffff0d7224 */ /* 0x000fe200078e0002 */
[----:B------:R-:W-:Y:S01]  /*11570*/  MOV R12, 0x4 ;  /* 0x00000004000c7802 */ /* 0x000fe20000000f00 */
[----:B------:R-:W-:-:S07]  /*11580*/  IMAD.MOV.U32 R20, RZ, RZ, R14 ;  /* 0x000000ffff147224 */ /* 0x000fce00078e000e */
[----:B------:R-:W-:Y:S05]  /*11590*/  WARPSYNC.COLLECTIVE R15, `(.L_x_2579) ;  /* 0x000000000f087348 */ /* 0x000fea0003c00000 */
[----:B------:R0:W1:Y:S02]  /*115a0*/  SHFL.IDX P6, R14, R13, R12, R11 ;  /* 0x0000000c0d0e7389 */ /* 0x00006400000c000b */
[----:B01----:R-:W-:Y:S01]  /*115b0*/  ENDCOLLECTIVE ;  /* 0x000000000000791b */ /* 0x003fe20003800000 */
.L_x_2579:
        /* <DEDUP_REMOVED lines=14> */
.L_x_2580:
[----:B------:R-:W-:Y:S01]  /*116a0*/  MOV R5, R9 ;  /* 0x0000000900057202 */ /* 0x000fe20000000f00 */
[----:B------:R-:W-:Y:S02]  /*116b0*/  IMAD.MOV.U32 R9, RZ, RZ, RZ ;  /* 0x000000ffff097224 */ /* 0x000fe400078e00ff */
[----:B------:R-:W-:Y:S02]  /*116c0*/  IMAD.MOV.U32 R13, RZ, RZ, R2 ;  /* 0x000000ffff0d7224 */ /* 0x000fe400078e0002 */
[----:B------:R-:W-:Y:S02]  /*116d0*/  IMAD.MOV.U32 R12, RZ, RZ, 0x5 ;  /* 0x00000005ff0c7424 */ /* 0x000fe400078e00ff */
[----:B------:R-:W-:-:S07]  /*116e0*/  IMAD.MOV.U32 R24, RZ, RZ, R14 ;  /* 0x000000ffff187224 */ /* 0x000fce00078e000e */
[----:B------:R-:W-:Y:S05]  /*116f0*/  WARPSYNC.COLLECTIVE R15, `(.L_x_2581) ;  /* 0x000000000f087348 */ /* 0x000fea0003c00000 */
[----:B------:R0:W1:Y:S02]  /*11700*/  SHFL.IDX P6, R14, R13, R12, R11 ;  /* 0x0000000c0d0e7389 */ /* 0x00006400000c000b */
[----:B01----:R-:W-:Y:S01]  /*11710*/  ENDCOLLECTIVE ;  /* 0x000000000000791b */ /* 0x003fe20003800000 */
.L_x_2581:
        /* <DEDUP_REMOVED lines=14> */
.L_x_2582:
[----:B------:R-:W-:Y:S02]  /*11800*/  IMAD.MOV.U32 R5, RZ, RZ, R19 ;  /* 0x000000ffff057224 */ /* 0x000fe400078e0013 */
[----:B------:R-:W-:Y:S02]  /*11810*/  IMAD.MOV.U32 R13, RZ, RZ, R2 ;  /* 0x000000ffff0d7224 */ /* 0x000fe400078e0002 */
[----:B------:R-:W-:Y:S01]  /*11820*/  IMAD.MOV.U32 R12, RZ, RZ, 0x6 ;  /* 0x00000006ff0c7424 */ /* 0x000fe200078e00ff */
[----:B------:R-:W-:-:S07]  /*11830*/  MOV R4, R14 ;  /* 0x0000000e00047202 */ /* 0x000fce0000000f00 */
[----:B------:R-:W-:Y:S05]  /*11840*/  WARPSYNC.COLLECTIVE R15, `(.L_x_2583) ;  /* 0x000000000f087348 */ /* 0x000fea0003c00000 */
[----:B------:R0:W1:Y:S02]  /*11850*/  SHFL.IDX P6, R14, R13, R12, R11 ;  /* 0x0000000c0d0e7389 */ /* 0x00006400000c000b */
[----:B01----:R-:W-:Y:S01]  /*11860*/  ENDCOLLECTIVE ;  /* 0x000000000000791b */ /* 0x003fe20003800000 */
.L_x_2583:
        /* <DEDUP_REMOVED lines=13> */
.L_x_2584:
[----:B------:R-:W-:Y:S02]  /*11940*/  IMAD.MOV.U32 R5, RZ, RZ, R25 ;  /* 0x000000ffff057224 */ /* 0x000fe400078e0019 */
[----:B------:R-:W-:Y:S01]  /*11950*/  IMAD.MOV.U32 R13, RZ, RZ, R2 ;  /* 0x000000ffff0d7224 */ /* 0x000fe200078e0002 */
[----:B------:R-:W-:Y:S01]  /*11960*/  MOV R12, 0x7 ;  /* 0x00000007000c7802 */ /* 0x000fe20000000f00 */
[----:B------:R-:W-:-:S07]  /*11970*/  IMAD.MOV.U32 R30, RZ, RZ, R14 ;  /* 0x000000ffff1e7224 */ /* 0x000fce00078e000e */
[----:B------:R-:W-:Y:S05]  /*11980*/  WARPSYNC.COLLECTIVE R15, `(.L_x_2585) ;  /* 0x000000000f087348 */ /* 0x000fea0003c00000 */
[----:B------:R0:W1:Y:S02]  /*11990*/  SHFL.IDX P6, R14, R13, R12, R11 ;  /* 0x0000000c0d0e7389 */ /* 0x00006400000c000b */
[----:B01----:R-:W-:Y:S01]  /*119a0*/  ENDCOLLECTIVE ;  /* 0x000000000000791b */ /* 0x003fe20003800000 */
.L_x_2585:
        /* <DEDUP_REMOVED lines=12> */
.L_x_2586:
[----:B------:R-:W-:Y:S05]  /*11a70*/  BRA `(.L_x_2587) ;  /* 0xffffffc000fc7947 */ /* 0x000fea000383ffff */
.L_x_2481:
[----:B0-----:R0:W1:Y:S02]  /*11a80*/  SYNCS.PHASECHK.TRANS64.TRYWAIT P0, [R7+URZ+0x28820], R9 ;  /* 0x02882009070075a7 */ /* 0x001064000800017f */
[----:B-1----:R-:W-:Y:S05]  /*11a90*/  @!P0 NANOSLEEP.SYNCS 0x989680 ;  /* 0x009896800000895d */ /* 0x002fea0003900000 */
[----:B------:R-:W1:Y:S02]  /*11aa0*/  @!P0 SYNCS.PHASECHK.TRANS64 P0, [R7+URZ+0x28820], R9 ;  /* 0x02882009070085a7 */ /* 0x000e64000800007f */
[----:B-1----:R-:W-:Y:S05]  /*11ab0*/  @!P0 BRA `(.L_x_2481) ;  /* 0xfffffffc00f08947 */ /* 0x002fea000383ffff */
[----:B------:R-:W-:Y:S05]  /*11ac0*/  BRA `(.L_x_2588) ;  /* 0xffffffc400707947 */ /* 0x000fea000383ffff */
.L_x_2482:
[----:B------:R-:W-:Y:S01]  /*11ad0*/  BSSY B0, `(.L_x_2589) ;  /* 0x0000008000007945 */ /* 0x000fe20003800000 */
[----:B------:R-:W-:Y:S01]  /*11ae0*/  IMAD.MOV.U32 R13, RZ, RZ, R17 ;  /* 0x000000ffff0d7224 */ /* 0x000fe200078e0011 */
[----:B------:R-:W-:Y:S01]  /*11af0*/  MOV R12, RZ ;  /* 0x000000ff000c7202 */ /* 0x000fe20000000f00 */
[----:B------:R-:W-:Y:S02]  /*11b00*/  IMAD.MOV.U32 R11, RZ, RZ, 0x1f ;  /* 0x0000001fff0b7424 */ /* 0x000fe400078e00ff */
[----:B------:R-:W-:-:S07]  /*11b10*/  IMAD.MOV.U32 R15, RZ, RZ, -0x1 ;  /* 0xffffffffff0f7424 */ /* 0x000fce00078e00ff */
[----:B0-2--5:R-:W-:Y:S05]  /*11b20*/  WARPSYNC.COLLECTIVE R15, `(.L_x_2590) ;  /* 0x000000000f087348 */ /* 0x025fea0003c00000 */
[----:B------:R1:W3:Y:S02]  /*11b30*/  SHFL.IDX P6, R14, R13, R12, R11 ;  /* 0x0000000c0d0e7389 */ /* 0x0002e400000c000b */
[----:B0123-5:R-:W-:Y:S01]  /*11b40*/  ENDCOLLECTIVE ;  /* 0x000000000000791b */ /* 0x02ffe20003800000 */
.L_x_2590:
[----:B------:R-:W-:Y:S05]  /*11b50*/  BSYNC B0 ;  /* 0x0000000000007941 */ /* 0x000fea0003800000 */
.L_x_2589:
[----:B------:R-:W-:Y:S05]  /*11b60*/  BRA `(.L_x_2591) ;  /* 0xffffffc400547947 */ /* 0x000fea000383ffff */
.L_x_2483:
[----:B------:R-:W-:Y:S01]  /*11b70*/  BSSY B0, `(.L_x_2592) ;  /* 0x0000006000007945 */ /* 0x000fe20003800000 */
[----:B------:R-:W-:-:S07]  /*11b80*/  IMAD.MOV.U32 R15, RZ, RZ, -0x1 ;  /* 0xffffffffff0f7424 */ /* 0x000fce00078e00ff */
[----:B012--5:R-:W-:Y:S05]  /*11b90*/  WARPSYNC.COLLECTIVE R15, `(.L_x_2593) ;  /* 0x000000000f0c7348 */ /* 0x027fea0003c00000 */
[----:B------:R-:W-:Y:S02]  /*11ba0*/  ELECT P6, UR62, PT ;  /* 0x00000000003e782f */ /* 0x000fe400038c0000 */
[----:B------:R-:W-:Y:S01]  /*11bb0*/  MOV R14, UR62 ;  /* 0x0000003e000e7c02 */ /* 0x000fe20008000f00 */
[----:B012--5:R-:W-:Y:S10]  /*11bc0*/  ENDCOLLECTIVE ;  /* 0x000000000000791b */ /* 0x027ff40003800000 */
.L_x_2593:
[----:B------:R-:W-:Y:S05]  /*11bd0*/  BSYNC B0 ;  /* 0x0000000000007941 */ /* 0x000fea0003800000 */
.L_x_2592:
[----:B------:R-:W-:Y:S05]  /*11be0*/  BRA `(.L_x_2594) ;  /* 0xffffffc400487947 */ /* 0x000fea000383ffff */
.L_x_2485:
[----:B---3--:R3:W4:Y:S02]  /*11bf0*/  SYNCS.PHASECHK.TRANS64.TRYWAIT P1, [R5+URZ+0x28840], R2 ;  /* 0x02884002050075a7 */ /* 0x008724000802017f */
[----:B----4-:R-:W-:Y:S05]  /*11c00*/  @!P1 NANOSLEEP.SYNCS 0x989680 ;  /* 0x009896800000995d */ /* 0x010fea0003900000 */
[----:B------:R-:W4:Y:S02]  /*11c10*/  @!P1 SYNCS.PHASECHK.TRANS64 P1, [R5+URZ+0x28840], R2 ;  /* 0x02884002050095a7 */ /* 0x000f24000802007f */
[----:B----4-:R-:W-:Y:S05]  /*11c20*/  @!P1 BRA `(.L_x_2485) ;  /* 0xfffffffc00f09947 */ /* 0x010fea000383ffff */
[----:B------:R-:W-:Y:S05]  /*11c30*/  BRA `(.L_x_2595) ;  /* 0xffffffc400687947 */ /* 0x000fea000383ffff */
.L_x_2487:
[----:B0-----:R0:W4:Y:S02]  /*11c40*/  SYNCS.PHASECHK.TRANS64.TRYWAIT P1, [R7+URZ+0x28840], R0 ;  /* 0x02884000070075a7 */ /* 0x001124000802017f */
[----:B----4-:R-:W-:Y:S05]  /*11c50*/  @!P1 NANOSLEEP.SYNCS 0x989680 ;  /* 0x009896800000995d */ /* 0x010fea0003900000 */
[----:B------:R-:W4:Y:S02]  /*11c60*/  @!P1 SYNCS.PHASECHK.TRANS64 P1, [R7+URZ+0x28840], R0 ;  /* 0x02884000070095a7 */ /* 0x000f24000802007f */
[----:B----4-:R-:W-:Y:S05]  /*11c70*/  @!P1 BRA `(.L_x_2487) ;  /* 0xfffffffc00f09947 */ /* 0x010fea000383ffff */
[----:B------:R-:W-:Y:S05]  /*11c80*/  BRA `(.L_x_2596) ;  /* 0xffffffc400747947 */ /* 0x000fea000383ffff */
.L_x_2489:
[----:B----4-:R4:W0:Y:S02]  /*11c90*/  SYNCS.PHASECHK.TRANS64.TRYWAIT P1, [R5+URZ+0x28860], R2 ;  /* 0x02886002050075a7 */ /* 0x010824000802017f */
[----:B0-----:R-:W-:Y:S05]  /*11ca0*/  @!P1 NANOSLEEP.SYNCS 0x989680 ;  /* 0x009896800000995d */ /* 0x001fea0003900000 */
[----:B------:R-:W0:Y:S02]  /*11cb0*/  @!P1 SYNCS.PHASECHK.TRANS64 P1, [R5+URZ+0x28860], R2 ;  /* 0x02886002050095a7 */ /* 0x000e24000802007f */
[----:B0-----:R-:W-:Y:S05]  /*11cc0*/  @!P1 BRA `(.L_x_2489) ;  /* 0xfffffffc00f09947 */ /* 0x001fea000383ffff */
[----:B------:R-:W-:Y:S05]  /*11cd0*/  BRA `(.L_x_2597) ;  /* 0xffffffc400707947 */ /* 0x000fea000383ffff */
.L_x_2598:
        /* <DEDUP_REMOVED lines=10> */
.L_x_3548:


//--------------------- .text._ZN7cutlass13device_kernelIN5flash11enable_sm90INS1_16FlashAttnFwdSm90INS1_25CollectiveMainloopFwdSm90ILi2EN4cute5tupleIJNS5_1CILi1EEES8_S8_EEENS6_IJNS7_ILi128EEESA_SA_EEELi128ENS_6half_tEfNS_4arch4Sm90ELb1ELb0ELb0ELb1ELb1ELb0ELb0ELb1ELb1ELb1ELb1ELb0EEENS1_21CollectiveEpilogueFwdISB_S9_SC_SE_Li256ELb1ELb1ELb1ELb0EEENS1_36VarlenDynamicPersistentTileSchedulerILi128ELi128ELi256ELi128ELb1ELb1ELb1ELb1ELb1ELb1EEEEEEEEEvNT_6ParamsE --------------------------
	.section	.text._ZN7cutlass13device_kernelIN5flash11enable_sm90INS1_16FlashAttnFwdSm90INS1_25CollectiveMainloopFwdSm90ILi2EN4cute5tupleIJNS5_1CILi1EEES8_S8_EEENS6_IJNS7_ILi128EEESA_SA_EEELi128ENS_6half_tEfNS_4arch4Sm90ELb1ELb0ELb0ELb1ELb1ELb0ELb0ELb1ELb1ELb1ELb1ELb0EEENS1_21CollectiveEpilogueFwdISB_S9_SC_SE_Li256ELb1ELb1ELb1ELb0EEENS1_36VarlenDynamicPersistentTileSchedulerILi128ELi128ELi256ELi128ELb1ELb1ELb1ELb1ELb1ELb1EEEEEEEEEvNT_6ParamsE,"ax",@progbits
	.align	128
.text._ZN7cutlass13device_kernelIN5flash11enable_sm90INS1_16FlashAttnFwdSm90INS1_25CollectiveMainloopFwdSm90ILi2EN4cute5tupleIJNS5_1CILi1EEES8_S8_EEENS6_IJNS7_ILi128EEESA_SA_EEELi128ENS_6half_tEfNS_4arch4Sm90ELb1ELb0ELb0ELb1ELb1ELb0ELb0ELb1ELb1ELb1ELb1ELb0EEENS1_21CollectiveEpilogueFwdISB_S9_SC_SE_Li256ELb1ELb1ELb1ELb0EEENS1_36VarlenDynamicPersistentTileSchedulerILi128ELi128ELi256ELi128ELb1ELb1ELb1ELb1ELb1ELb1EEEEEEEEEvNT_6ParamsE:
        .type           _ZN7cutlass13device_kernelIN5flash11enable_sm90INS1_16FlashAttnFwdSm90INS1_25CollectiveMainloopFwdSm90ILi2EN4cute5tupleIJNS5_1CILi1EEES8_S8_EEENS6_IJNS7_ILi128EEESA_SA_EEELi128ENS_6half_tEfNS_4arch4Sm90ELb1ELb0ELb0ELb1ELb1ELb0ELb0ELb1ELb1ELb1ELb1ELb0EEENS1_21CollectiveEpilogueFwdISB_S9_SC_SE_Li256ELb1ELb1ELb1ELb0EEENS1_36VarlenDynamicPersistentTileSchedulerILi128ELi128ELi256ELi128ELb1ELb1ELb1ELb1ELb1ELb1EEEEEEEEEvNT_6ParamsE,@function
        .size           _ZN7cutlass13device_kernelIN5flash11enable_sm90INS1_16FlashAttnFwdSm90INS1_25CollectiveMainloopFwdSm90ILi2EN4cute5tupleIJNS5_1CILi1EEES8_S8_EEENS6_IJNS7_ILi128EEESA_SA_EEELi128ENS_6half_tEfNS_4arch4Sm90ELb1ELb0ELb0ELb1ELb1ELb0ELb0ELb1ELb1ELb1ELb1ELb0EEENS1_21CollectiveEpilogueFwdISB_S9_SC_SE_Li256ELb1ELb1ELb1ELb0EEENS1_36VarlenDynamicPersistentTileSchedulerILi128ELi128ELi256ELi128ELb1ELb1ELb1ELb1ELb1ELb1EEEEEEEEEvNT_6ParamsE,(.L_x_3549 - _ZN7cutlass13device_kernelIN5flash11enable_sm90INS1_16FlashAttnFwdSm90INS1_25CollectiveMainloopFwdSm90ILi2EN4cute5tupleIJNS5_1CILi1EEES8_S8_EEENS6_IJNS7_ILi128EEESA_SA_EEELi128ENS_6half_tEfNS_4arch4Sm90ELb1ELb0ELb0ELb1ELb1ELb0ELb0ELb1ELb1ELb1ELb1ELb0EEENS1_21CollectiveEpilogueFwdISB_S9_SC_SE_Li256ELb1ELb1ELb1ELb0EEENS1_36VarlenDynamicPersistentTileSchedulerILi128ELi128ELi256ELi128ELb1ELb1ELb1ELb1ELb1ELb1EEEEEEEEEvNT_6ParamsE)
        .other          _ZN7cutlass13device_kernelIN5flash11enable_sm90INS1_16FlashAttnFwdSm90INS1_25CollectiveMainloopFwdSm90ILi2EN4cute5tupleIJNS5_1CILi1EEES8_S8_EEENS6_IJNS7_ILi128EEESA_SA_EEELi128ENS_6half_tEfNS_4arch4Sm90ELb1ELb0ELb0ELb1ELb1ELb0ELb0ELb1ELb1ELb1ELb1ELb0EEENS1_21CollectiveEpilogueFwdISB_S9_SC_SE_Li256ELb1ELb1ELb1ELb0EEENS1_36VarlenDynamicPersistentTileSchedulerILi128ELi128ELi256ELi128ELb1ELb1ELb1ELb1ELb1ELb1EEEEEEEEEvNT_6ParamsE,@"STO_CUDA_ENTRY STV_DEFAULT"
_ZN7cutlass13device_kernelIN5flash11enable_sm90INS1_16FlashAttnFwdSm90INS1_25CollectiveMainloopFwdSm90ILi2EN4cute5tupleIJNS5_1CILi1EEES8_S8_EEENS6_IJNS7_ILi128EEESA_SA_EEELi128ENS_6half_tEfNS_4arch4Sm90ELb1ELb0ELb0ELb1ELb1ELb0ELb0ELb1ELb1ELb1ELb1ELb0EEENS1_21CollectiveEpilogueFwdISB_S9_SC_SE_Li256ELb1ELb1ELb1ELb0EEENS1_36VarlenDynamicPersistentTileSchedulerILi128ELi128ELi256ELi128ELb1ELb1ELb1ELb1ELb1ELb1EEEEEEEEEvNT_6ParamsE:
        /* <DEDUP_REMOVED lines=45> */
.L_x_2599:
        /* <DEDUP_REMOVED lines=22> */
.L_x_2600:
        /* <DEDUP_REMOVED lines=18> */
.L_x_2601:
        /* <DEDUP_REMOVED lines=22> */
.L_x_2602:
        /* <DEDUP_REMOVED lines=23> */
.L_x_2603:
[----:B------:R-:W-:Y:S01]  /*0820*/  UISETP.NE.AND UP0, UPT, UR9, URZ, UPT ;  /* 0x0000003f0900728c */ /* 0x000fe2000bf05270 */
[----:B------:R-:W-:Y:S01]  /*0830*/  NOP ;  /* 0x0000000000007918 */ /* 0x000fe20000000000 */
[----:B------:R-:W-:Y:S01]  /*0840*/  UMOV UR44, 0x1 ;  /* 0x00000001002c7882 */ /* 0x000fe20000000000 */
[----:B------:R-:W-:Y:S01]  /*0850*/  ULDC.64 UR56, c[0x0][0x208] ;  /* 0x0000820000387ab9 */ /* 0x000fe20000000a00 */
[----:B------:R-:W-:Y:S01]  /*0860*/  USEL UR44, UR44, 0x2, !UP0 ;  /* 0x000000022c2c7887 */ /* 0x000fe2000c000000 */
[----:B01234-:R-:W-:Y:S01]  /*0870*/  BAR.SYNC.DEFER_BLOCKING 0x0 ;  /* 0x0000000000007b1d */ /* 0x01ffe20000010000 */
[----:B------:R-:W-:-:S13]  /*0880*/  PLOP3.LUT P0, PT, PT, PT, UP0, 0x80, 0x0 ;  /* 0x000000000000781c */ /* 0x000fda0003f0f008 */
[----:B------:R-:W-:Y:S05]  /*0890*/  @!P0 BRA `(.L_x_2604) ;  /* 0x000000b800e48947 */ /* 0x000fea0003800000 */
.L_x_2605:
        /* <DEDUP_REMOVED lines=18> */
[----:B------:R-:W-:Y:S01]  /*09c0*/  VIADD R219, R2, 0xffffff80 ;  /* 0xffffff8002db7836 */ /* 0x000fe20000000000 */
[----:B------:R-:W-:Y:S01]  /*09d0*/  R2UR UR6, R33 ;  /* 0x00000000210672ca */ /* 0x000fe200000e0000 */
[----:B------:R-:W-:Y:S01]  /*09e0*/  ULOP3.LUT UR50, UR44, 0x1, URZ, 0xfc, !UPT ;  /* 0x000000012c327892 */ /* 0x000fe2000f8efc3f */
[----:B------:R-:W-:Y:S01]  /*09f0*/  R2UR UR5, R34 ;  /* 0x00000000220572ca */ /* 0x000fe200000e0000 */
[----:B------:R-:W-:Y:S01]  /*0a00*/  UMOV UR49, URZ ;  /* 0x0000003f00317c82 */ /* 0x000fe20008000000 */
[----:B------:R-:W-:Y:S01]  /*0a10*/  SHF.R.S32.HI R0, RZ, 0x1f, R219 ;  /* 0x0000001fff007819 */ /* 0x000fe200000114db */
[----:B------:R-:W-:Y:S01]  /*0a20*/  UMOV UR48, URZ ;  /* 0x0000003f00307c82 */ /* 0x000fe20008000000 */
[----:B------:R-:W-:Y:S02]  /*0a30*/  UMOV UR47, URZ ;  /* 0x0000003f002f7c82 */ /* 0x000fe40008000000 */
[CC--:B------:R-:W-:Y:S02]  /*0a40*/  LEA.HI R4, R0.reuse, R219.reuse, RZ, 0x5 ;  /* 0x000000db00047211 */ /* 0x0c0fe400078f28ff */
[----:B------:R-:W-:-:S02]  /*0a50*/  LEA.HI R2, R0, R219, RZ, 0x4 ;  /* 0x000000db00027211 */ /* 0x000fc400078f20ff */
[----:B------:R-:W-:Y:S01]  /*0a60*/  LEA.HI R3, R0, R219, RZ, 0x7 ;  /* 0x000000db00037211 */ /* 0x000fe200078f38ff */
[----:B------:R-:W-:Y:S01]  /*0a70*/  IMAD.SHL.U32 R6, R4, 0x20, RZ ;  /* 0x0000002004067824 */ /* 0x000fe200078e00ff */
[----:B------:R-:W-:Y:S02]  /*0a80*/  LOP3.LUT R4, R2, 0x3fffff0, RZ, 0xc0, !PT ;  /* 0x03fffff002047812 */ /* 0x000fe400078ec0ff */
[----:B------:R-:W-:Y:S02]  /*0a90*/  SHF.R.S32.HI R5, RZ, 0x4, R2 ;  /* 0x00000004ff057819 */ /* 0x000fe40000011402 */
[----:B------:R-:W-:Y:S01]  /*0aa0*/  LOP3.LUT R7, R6, 0xfffffc00, RZ, 0xc0, !PT ;  /* 0xfffffc0006077812 */ /* 0x000fe200078ec0ff */
[----:B------:R-:W-:Y:S01]  /*0ab0*/  IMAD.IADD R4, R219, 0x1, -R4 ;  /* 0x00000001db047824 */ /* 0x000fe200078e0a04 */
[----:B------:R-:W-:Y:S02]  /*0ac0*/  LOP3.LUT R198, R3, 0xffffff80, RZ, 0xc0, !PT ;  /* 0xffffff8003c67812 */ /* 0x000fe400078ec0ff */
[----:B------:R-:W-:Y:S01]  /*0ad0*/  LEA.HI R2, R2, R5, RZ, 0x1 ;  /* 0x0000000502027211 */ /* 0x000fe200078f08ff */
[----:B------:R-:W-:Y:S01]  /*0ae0*/  IMAD R7, R4, 0x40, R7 ;  /* 0x0000004004077824 */ /* 0x000fe200078e0207 */
[----:B------:R-:W-:Y:S01]  /*0af0*/  LEA.HI R4, R0, R219, RZ, 0x2 ;  /* 0x000000db00047211 */ /* 0x000fe200078f10ff */
[----:B------:R-:W-:Y:S01]  /*0b00*/  IMAD.IADD R198, R219, 0x1, -R198 ;  /* 0x00000001dbc67824 */ /* 0x000fe200078e0ac6 */
[----:B------:R-:W-:-:S02]  /*0b10*/  LOP3.LUT R2, R2, 0x1ffffffe, RZ, 0xc0, !PT ;  /* 0x1ffffffe02027812 */ /* 0x000fc400078ec0ff */
[----:B------:R-:W-:Y:S02]  /*0b20*/  LOP3.LUT R4, R4, 0xfffffffc, RZ, 0xc0, !PT ;  /* 0xfffffffc04047812 */ /* 0x000fe400078ec0ff */
[----:B------:R-:W-:Y:S01]  /*0b30*/  SHF.R.S32.HI R9, RZ, 0x1f, R198 ;  /* 0x0000001fff097819 */ /* 0x000fe200000114c6 */
[----:B------:R-:W-:Y:S01]  /*0b40*/  IMAD.IADD R2, R5, 0x1, -R2 ;  /* 0x0000000105027824 */ /* 0x000fe200078e0a02 */
[----:B------:R-:W-:Y:S01]  /*0b50*/  LEA.HI R0, R0, R219, RZ, 0x3 ;  /* 0x000000db00007211 */ /* 0x000fe200078f18ff */
[----:B------:R-:W-:Y:S01]  /*0b60*/  IMAD.IADD R4, R219, 0x1, -R4 ;  /* 0x00000001db047824 */ /* 0x000fe200078e0a04 */
[----:B------:R-:W-:Y:S01]  /*0b70*/  LEA.HI R8, R9, R198, RZ, 0x2 ;  /* 0x000000c609087211 */ /* 0x000fe200078f10ff */
[----:B------:R-:W-:Y:S01]  /*0b80*/  IMAD R216, R2, 0x8, R7 ;  /* 0x0000000802d87824 */ /* 0x000fe200078e0207 */
[----:B------:R-:W-:Y:S02]  /*0b90*/  SHF.R.S32.HI R214, RZ, 0x7, R3 ;  /* 0x00000007ffd67819 */ /* 0x000fe40000011403 */
[----:B------:R-:W-:-:S02]  /*0ba0*/  LEA.HI R2, R4, R4, RZ, 0x1 ;  /* 0x0000000404027211 */ /* 0x000fc400078f08ff */
[--C-:B------:R-:W-:Y:S02]  /*0bb0*/  SHF.R.S32.HI R6, RZ, 0x2, R8.reuse ;  /* 0x00000002ff067819 */ /* 0x100fe40000011408 */
[----:B------:R-:W-:Y:S02]  /*0bc0*/  SHF.R.S32.HI R11, RZ, 0x1f, R8 ;  /* 0x0000001fff0b7819 */ /* 0x000fe40000011408 */
[----:B------:R-:W-:Y:S02]  /*0bd0*/  LOP3.LUT R5, R2, 0x1ffffffe, RZ, 0xc0, !PT ;  /* 0x1ffffffe02057812 */ /* 0x000fe400078ec0ff */
[----:B------:R-:W-:Y:S02]  /*0be0*/  LEA.HI R11, R11, R6, RZ, 0x3 ;  /* 0x000000060b0b7211 */ /* 0x000fe400078f18ff */
[----:B------:R-:W-:Y:S01]  /*0bf0*/  LOP3.LUT R2, R0, 0xfffffff8, RZ, 0xc0, !PT ;  /* 0xfffffff800027812 */ /* 0x000fe200078ec0ff */
[----:B------:R-:W-:Y:S01]  /*0c00*/  IMAD.IADD R4, R4, 0x1, -R5 ;  /* 0x0000000104047824 */ /* 0x000fe200078e0a05 */
[----:B------:R-:W-:-:S02]  /*0c10*/  LOP3.LUT R5, R8, 0x7ffffffc, RZ, 0xc0, !PT ;  /* 0x7ffffffc08057812 */ /* 0x000fc400078ec0ff */
        /* <DEDUP_REMOVED lines=13> */
[----:B------:R-:W-:-:S02]  /*0cf0*/  IMAD.IADD R3, R214, 0x1, -R3 ;  /* 0x00000001d6037824 */ /* 0x000fc400078e0a03 */
[----:B------:R-:W-:Y:S02]  /*0d00*/  VIADD R18, R2, 0x40 ;  /* 0x0000004002127836 */ /* 0x000fe40000000000 */
[C---:B------:R-:W-:Y:S02]  /*0d10*/  VIADD R196, R16.reuse, 0x8 ;  /* 0x0000000810c47836 */ /* 0x040fe40000000000 */
        /* <DEDUP_REMOVED lines=28> */
[----:B------:R-:W-:Y:S01]  /*0ee0*/  IMAD R215, R3, 0x40, R6 ;  /* 0x0000004003d77824 */ /* 0x000fe200078e0206 */
[----:B------:R-:W-:-:S02]  /*0ef0*/  SHF.R.S32.HI R200, RZ, 0x1f, R23 ;  /* 0x0000001fffc87819 */ /* 0x000fc40000011417 */
[----:B------:R-:W-:Y:S01]  /*0f00*/  SHF.R.S32.HI R199, RZ, 0x1f, R22 ;  /* 0x0000001fffc77819 */ /* 0x000fe20000011416 */
[----:B------:R-:W-:-:S07]  /*0f10*/  IMAD R17, R4, 0x8, R215 ;  /* 0x0000000804117824 */ /* 0x000fce00078e02d7 */
.L_x_2669:
[----:B0-2-4-:R-:W0:Y:S01]  /*0f20*/  LDC.64 R4, c[0x0][0xc88] ;  /* 0x00032200ff047b82 */ /* 0x015e220000000a00 */
[----:B------:R-:W-:Y:S01]  /*0f30*/  ULDC.64 UR8, c[0x0][0xa28] ;  /* 0x00028a0000087ab9 */ /* 0x000fe20000000a00 */
[----:B------:R-:W-:Y:S01]  /*0f40*/  ULDC.64 UR10, c[0x0][0xa18] ;  /* 0x00028600000a7ab9 */ /* 0x000fe20000000a00 */
[----:B------:R-:W-:Y:S01]  /*0f50*/  ULDC UR4, c[0x0][0x424] ;  /* 0x0001090000047ab9 */ /* 0x000fe20000000800 */
[----:B------:R-:W-:Y:S01]  /*0f60*/  ULDC UR7, c[0x0][0x2f0] ;  /* 0x0000bc0000077ab9 */ /* 0x000fe20000000800 */
[----:B0-----:R-:W-:-:S06]  /*0f70*/  IMAD.WIDE R4, R35, 0x4, R4 ;  /* 0x0000000423047825 */ /* 0x001fcc00078e0204 */
[----:B------:R-:W2:Y:S01]  /*0f80*/  LDG.E R4, desc[UR56][R4.64] ;  /* 0x0000003804047981 */ /* 0x000ea2000c1e1900 */
[----:B------:R-:W-:Y:S02]  /*0f90*/  UISETP.NE.U32.AND UP0, UPT, UR8, URZ, UPT ;  /* 0x0000003f0800728c */ /* 0x000fe4000bf05070 */
[----:B------:R-:W-:Y:S02]  /*0fa0*/  UISETP.NE.U32.AND UP1, UPT, UR10, URZ, UPT ;  /* 0x0000003f0a00728c */ /* 0x000fe4000bf25070 */
[----:B------:R-:W-:Y:S02]  /*0fb0*/  UISETP.NE.AND.EX UP0, UPT, UR9, URZ, UPT, UP0 ;  /* 0x0000003f0900728c */ /* 0x000fe4000bf05300 */
[----:B------:R-:W-:-:S04]  /*0fc0*/  UISETP.NE.AND.EX UP1, UPT, UR11, URZ, UPT, UP1 ;  /* 0x0000003f0b00728c */ /* 0x000fc8000bf25310 */
[----:B------:R-:W-:Y:S02]  /*0fd0*/  PLOP3.LUT P0, PT, PT, PT, UP0, 0x80, 0x0 ;  /* 0x000000000000781c */ /* 0x000fe40003f0f008 */
[----:B------:R-:W-:Y:S02]  /*0fe0*/  PLOP3.LUT P2, PT, PT, PT, UP1, 0x80, 0x0 ;  /* 0x000000000000781c */ /* 0x000fe40003f4f018 */
[----:B--2---:R-:W-:-:S13]  /*0ff0*/  R2UR UR42, R4 ;  /* 0x00000000042a72ca */ /* 0x004fda00000e0000 */
[----:B------:R-:W-:Y:S02]  /*1000*/  USHF.R.S32.HI UR36, URZ, 0x1f, UR42 ;  /* 0x0000001f3f247899 */ /* 0x000fe4000801142a */
[----:B------:R-:W-:-:S04]  /*1010*/  @UP0 ULEA UR8, UP2, UR42, UR8, 0x2 ;  /* 0x000000082a080291 */ /* 0x000fc8000f84103f */
[----:B------:R-:W-:Y:S02]  /*1020*/  @UP0 ULEA.HI.X UR9, UR42, UR9, UR36, 0x2, UP2 ;  /* 0x000000092a090291 */ /* 0x000fe400090f1424 */
[----:B------:R-:W-:Y:S01]  /*1030*/  @UP1 ULEA UR10, UP0, UR42, UR10, 0x2 ;  /* 0x0000000a2a0a1291 */ /* 0x000fe2000f80103f */
[----:B------:R-:W-:-:S03]  /*1040*/  IMAD.U32 R4, RZ, RZ, UR8 ;  /* 0x00000008ff047e24 */ /* 0x000fc6000f8e00ff */
[----:B------:R-:W-:Y:S01]  /*1050*/  @UP1 ULEA.HI.X UR11, UR42, UR11, UR36, 0x2, UP0 ;  /* 0x0000000b2a0b1291 */ /* 0x000fe200080f1424 */
[----:B------:R-:W-:Y:S01]  /*1060*/  IMAD.U32 R5, RZ, RZ, UR9 ;  /* 0x00000009ff057e24 */ /* 0x000fe2000f8e00ff */
[----:B------:R-:W-:Y:S01]  /*1070*/  ULDC.64 UR8, c[0x0][0x418] ;  /* 0x0001060000087ab9 */ /* 0x000fe20000000a00 */
[----:B------:R-:W-:-:S03]  /*1080*/  IMAD.U32 R6, RZ, RZ, UR10 ;  /* 0x0000000aff067e24 */ /* 0x000fc6000f8e00ff */
[----:B---3--:R-:W-:Y:S01]  /*1090*/  IMAD.U32 R7, RZ, RZ, UR11 ;  /* 0x0000000bff077e24 */ /* 0x008fe2000f8e00ff */
[----:B------:R-:W2:Y:S01]  /*10a0*/  @P0 LDG.E R4, desc[UR56][R4.64] ;  /* 0x0000003804040981 */ /* 0x000ea2000c1e1900 */
[----:B------:R-:W-:Y:S01]  /*10b0*/  UISETP.NE.U32.AND UP0, UPT, UR8, URZ, UPT ;  /* 0x0000003f0800728c */ /* 0x000fe2000bf05070 */
[----:B------:R-:W-:Y:S02]  /*10c0*/  ULDC.64 UR10, c[0x0][0xa20] ;  /* 0x00028800000a7ab9 */ /* 0x000fe40000000a00 */
[----:B------:R-:W3:Y:S01]  /*10d0*/  @P2 LDG.E R6, desc[UR56][R6.64] ;  /* 0x0000003806062981 */ /* 0x000ee2000c1e1900 */
[----:B------:R-:W-:Y:S01]  /*10e0*/  UISETP.NE.AND.EX UP0, UPT, UR9, URZ, UPT, UP0 ;  /* 0x0000003f0900728c */ /* 0x000fe2000bf05300 */
[----:B------:R-:W-:Y:S01]  /*10f0*/  ISETP.NE.U32.AND P1, PT, RZ, UR10, PT ;  /* 0x0000000aff007c0c */ /* 0x000fe2000bf25070 */
[----:B------:R-:W-:Y:S01]  /*1100*/  UMOV UR52, URZ ;  /* 0x0000003f00347c82 */ /* 0x000fe20008000000 */
[----:B------:R-:W-:Y:S02]  /*1110*/  ULOP3.LUT UR43, UR5, 0xffff, URZ, 0xc0, !UPT ;  /* 0x0000ffff052b7892 */ /* 0x000fe4000f8ec03f */
[----:B------:R-:W-:Y:S01]  /*1120*/  USEL UR4, UR4, 0x1, UP0 ;  /* 0x0000000104047887 */ /* 0x000fe20008000000 */
[----:B------:R-:W-:-:S03]  /*1130*/  ISETP.NE.AND.EX P1, PT, RZ, UR11, PT, P1 ;  /* 0x0000000bff007c0c */ /* 0x000fc6000bf25310 */
[----:B------:R-:W-:Y:S01]  /*1140*/  UIMAD UR4, UR4, UR7, URZ ;  /* 0x00000007040472a4 */ /* 0x000fe2000f8e023f */
[----:B--2---:R-:W-:Y:S02]  /*1150*/  @P0 R2UR UR52, R4 ;  /* 0x00000000043402ca */ /* 0x004fe400000e0000 */
[----:B---3--:R-:W-:Y:S01]  /*1160*/  @P2 R2UR UR53, R6 ;  /* 0x00000000063522ca */ /* 0x008fe200000e0000 */
[----:B-1---5:R-:W-:-:S14]  /*1170*/  @P2 BRA `(.L_x_2606) ;  /* 0x0000000000382947 */ /* 0x022fdc0003800000 */
        /* <DEDUP_REMOVED lines=14> */
.L_x_2606:
[----:B------:R-:W-:Y:S05]  /*1260*/  @!P1 BRA `(.L_x_2607) ;  /* 0x00000000001c9947 */ /* 0x000fea0003800000 */
[----:B------:R-:W-:-:S04]  /*1270*/  ULEA UR4, UP0, UR42, UR10, 0x2 ;  /* 0x0000000a2a047291 */ /* 0x000fc8000f80103f */
[----:B------:R-:W-:Y:S02]  /*1280*/  ULEA.HI.X UR7, UR42, UR11, UR36, 0x2, UP0 ;  /* 0x0000000b2a077291 */ /* 0x000fe400080f1424 */
[----:B------:R-:W-:-:S04]  /*1290*/  IMAD.U32 R4, RZ, RZ, UR4 ;  /* 0x00000004ff047e24 */ /* 0x000fc8000f8e00ff */
[----:B------:R-:W-:-:S05]  /*12a0*/  IMAD.U32 R5, RZ, RZ, UR7 ;  /* 0x00000007ff057e24 */ /* 0x000fca000f8e00ff */
[----:B------:R-:W2:Y:S02]  /*12b0*/  LDG.E R4, desc[UR56][R4.64] ;  /* 0x0000003804047981 */ /* 0x000ea4000c1e1900 */
[----:B--2---:R-:W-:Y:S01]  /*12c0*/  R2UR UR4, R4 ;  /* 0x00000000040472ca */ /* 0x004fe200000e0000 */
[----:B------:R-:W-:-:S14]  /*12d0*/  BRA `(.L_x_2608) ;  /* 0x0000000000347947 */ /* 0x000fdc0003800000 */
.L_x_2607:
        /* <DEDUP_REMOVED lines=13> */
.L_x_2608:
[----:B------:R-:W-:Y:S01]  /*13b0*/  ULDC UR7, c[0x0][0x448] ;  /* 0x0001120000077ab9 */ /* 0x000fe20000000800 */
[----:B------:R-:W-:Y:S02]  /*13c0*/  USHF.L.U32 UR37, UR6, 0x7, URZ ;  /* 0x0000000706257899 */ /* 0x000fe4000800063f */
[----:B------:R-:W-:Y:S02]  /*13d0*/  UISETP.NE.AND UP0, UPT, UR7, 0x1, UPT ;  /* 0x000000010700788c */ /* 0x000fe4000bf05270 */
[----:B------:R-:W-:Y:S02]  /*13e0*/  UIADD3 UR8, UR37, 0x7f, URZ ;  /* 0x0000007f25087890 */ /* 0x000fe4000fffe03f */
[----:B------:R-:W-:Y:S02]  /*13f0*/  UIADD3 UR52, -UR52, UR4, URZ ;  /* 0x0000000434347290 */ /* 0x000fe4000fffe13f */
[----:B------:R-:W-:Y:S02]  /*1400*/  UP2UR UR54, UPR, URZ, 0x1 ;  /* 0x000000013f367883 */ /* 0x000fe40008000000 */
[----:B------:R-:W-:-:S03]  /*1410*/  UIADD3 UR9, UR52, 0x80, -UR53 ;  /* 0x0000008034097890 */ /* 0x000fc6000fffe835 */
[----:B------:R-:W-:Y:S01]  /*1420*/  @UP0 ULDC UR6, c[0x0][0x44c] ;  /* 0x0001130000060ab9 */ /* 0x000fe20000000800 */
[----:B------:R-:W-:Y:S01]  /*1430*/  @UP0 ULDC UR4, c[0x0][0x450] ;  /* 0x0001140000040ab9 */ /* 0x000fe20000000800 */
[----:B------:R-:W-:-:S04]  /*1440*/  UIMAD.WIDE.U32 UR6, UR8, UR6, URZ ;  /* 0x00000006080672a5 */ /* 0x000fc8000f8e003f */
[----:B------:R-:W-:Y:S02]  /*1450*/  @UP0 USHF.R.U32.HI UR8, URZ, UR4, UR7 ;  /* 0x000000043f080299 */ /* 0x000fe40008011607 */
[----:B------:R-:W-:Y:S02]  /*1460*/  UIADD3 UR4, UR52, 0x7f, URZ ;  /* 0x0000007f34047890 */ /* 0x000fe4000fffe03f */
[----:B------:R-:W-:Y:S02]  /*1470*/  UIADD3 UR8, UR9, UR8, URZ ;  /* 0x0000000809087290 */ /* 0x000fe4000fffe03f */
[----:B------:R-:W-:Y:S02]  /*1480*/  USHF.R.S32.HI UR6, URZ, 0x1f, UR4 ;  /* 0x0000001f3f067899 */ /* 0x000fe40008011404 */
[----:B------:R-:W-:Y:S02]  /*1490*/  USHF.R.S32.HI UR7, URZ, 0x1f, UR8 ;  /* 0x0000001f3f077899 */ /* 0x000fe40008011408 */
[----:B------:R-:W-:-:S02]  /*14a0*/  ULEA.HI UR6, UR6, UR4, URZ, 0x7 ;  /* 0x0000000406067291 */ /* 0x000fc4000f8f383f */
[----:B------:R-:W-:Y:S02]  /*14b0*/  ULEA.HI UR7, UR7, UR8, URZ, 0x7 ;  /* 0x0000000807077291 */ /* 0x000fe4000f8f383f */
[----:B------:R-:W-:Y:S02]  /*14c0*/  USHF.R.S32.HI UR6, URZ, 0x7, UR6 ;  /* 0x000000073f067899 */ /* 0x000fe40008011406 */
[----:B------:R-:W-:Y:S02]  /*14d0*/  USHF.R.S32.HI UR7, URZ, 0x7, UR7 ;  /* 0x000000073f077899 */ /* 0x000fe40008011407 */
[----:B------:R-:W-:Y:S02]  /*14e0*/  ULOP3.LUT UR4, UR5, 0xff000000, URZ, 0xc0, !UPT ;  /* 0xff00000005047892 */ /* 0x000fe4000f8ec03f */
[----:B------:R-:W-:Y:S02]  /*14f0*/  UISETP.LT.AND UP0, UPT, UR6, UR7, UPT ;  /* 0x000000070600728c */ /* 0x000fe4000bf01270 */
[----:B------:R-:W-:-:S02]  /*1500*/  ULOP3.LUT UR5, UR5, 0xff0000, URZ, 0xc0, !UPT ;  /* 0x00ff000005057892 */ /* 0x000fc4000f8ec03f */
[----:B------:R-:W-:Y:S02]  /*1510*/  USEL UR9, UR6, UR7, UP0 ;  /* 0x0000000706097287 */ /* 0x000fe40008000000 */
[----:B------:R-:W-:Y:S02]  /*1520*/  USHF.R.U32.HI UR4, URZ, 0x8, UR4 ;  /* 0x000000083f047899 */ /* 0x000fe40008011604 */
[----:B------:R-:W-:Y:S02]  /*1530*/  UISETP.GE.AND UP0, UPT, UR9, 0x1, UPT ;  /* 0x000000010900788c */ /* 0x000fe4000bf06270 */
        /* <DEDUP_REMOVED lines=8> */
[----:B------:R-:W-:-:S03]  /*15c0*/  USEL UR10, UR46, UR4, UP0 ;  /* 0x000000042e0a7287 */ /* 0x000fc60008000000 */
[----:B------:R-:W-:Y:S01]  /*15d0*/  UMOV UR4, URZ ;  /* 0x0000003f00047c82 */ /* 0x000fe20008000000 */
[----:B------:R-:W-:Y:S02]  /*15e0*/  UIADD3 UR6, UR10, -0x1, UR9 ;  /* 0xffffffff0a067890 */ /* 0x000fe4000fffe009 */
[----:B------:R-:W-:-:S04]  /*15f0*/  IMAD.U32 R4, RZ, RZ, UR10 ;  /* 0x0000000aff047e24 */ /* 0x000fc8000f8e00ff */
[----:B------:R-:W-:Y:S01]  /*1600*/  IMAD.U32 R5, RZ, RZ, UR6 ;  /* 0x00000006ff057e24 */ /* 0x000fe2000f8e00ff */
[-C--:B------:R-:W-:Y:S01]  /*1610*/  IABS R0, R4.reuse ;  /* 0x0000000400007213 */ /* 0x080fe20000000000 */
[----:B------:R-:W-:Y:S01]  /*1620*/  ULOP3.LUT UR6, UR6, UR10, URZ, 0x3c, !UPT ;  /* 0x0000000a06067292 */ /* 0x000fe2000f8e3c3f */
[----:B------:R-:W-:Y:S02]  /*1630*/  IABS R6, R4 ;  /* 0x0000000400067213 */ /* 0x000fe40000000000 */
        /* <DEDUP_REMOVED lines=26> */
.L_x_2609:
[----:B------:R-:W-:Y:S01]  /*17e0*/  UIMAD UR39, UR38, UR4, URZ ;  /* 0x00000004262772a4 */ /* 0x000fe2000f8e023f */
[----:B------:R-:W-:Y:S01]  /*17f0*/  IMAD.U32 R0, RZ, RZ, UR9 ;  /* 0x00000009ff007e24 */ /* 0x000fe2000f8e00ff */
[----:B------:R-:W-:Y:S01]  /*1800*/  PLOP3.LUT P0, PT, PT, PT, PT, 0x80, 0x0 ;  /* 0x000000000000781c */ /* 0x000fe20003f0f070 */
[----:B------:R-:W-:Y:S01]  /*1810*/  IMAD.U32 R3, RZ, RZ, UR4 ;  /* 0x00000004ff037e24 */ /* 0x000fe2000f8e00ff */
[----:B------:R-:W-:Y:S02]  /*1820*/  CS2R R150, SRZ ;  /* 0x0000000000967805 */ /* 0x000fe4000001ff00 */
[----:B------:R-:W-:Y:S02]  /*1830*/  CS2R R148, SRZ ;  /* 0x0000000000947805 */ /* 0x000fe4000001ff00 */
[----:B------:R-:W-:Y:S02]  /*1840*/  CS2R R146, SRZ ;  /* 0x0000000000927805 */ /* 0x000fe4000001ff00 */
[----:B------:R-:W-:-:S02]  /*1850*/  CS2R R144, SRZ ;  /* 0x0000000000907805 */ /* 0x000fc4000001ff00 */
[----:B------:R-:W-:Y:S01]  /*1860*/  VIADDMNMX R3, R3, UR39, R0, PT ;  /* 0x0000002703037c46 */ /* 0x000fe2000b800100 */
[----:B------:R-:W-:Y:S01]  /*1870*/  IMAD.MOV.U32 R0, RZ, RZ, RZ ;  /* 0x000000ffff007224 */ /* 0x000fe200078e00ff */
[----:B------:R-:W-:Y:S02]  /*1880*/  CS2R R142, SRZ ;  /* 0x00000000008e7805 */ /* 0x000fe4000001ff00 */
[----:B------:R-:W-:Y:S02]  /*1890*/  CS2R R140, SRZ ;  /* 0x00000000008c7805 */ /* 0x000fe4000001ff00 */
[----:B------:R-:W-:Y:S01]  /*18a0*/  R2UR UR60, R3 ;  /* 0x00000000033c72ca */ /* 0x000fe200000e0000 */
[----:B------:R-:W-:Y:S01]  /*18b0*/  IMAD.MOV.U32 R3, RZ, RZ, RZ ;  /* 0x000000ffff037224 */ /* 0x000fe200078e00ff */
        /* <DEDUP_REMOVED lines=11> */
[----:B------:R-:W-:Y:S01]  /*1970*/  UISETP.GT.AND UP0, UPT, UR60, UR39, UPT ;  /* 0x000000273c00728c */ /* 0x000fe2000bf04270 */
[----:B------:R-:W-:Y:S02]  /*1980*/  CS2R R116, SRZ ;  /* 0x0000000000747805 */ /* 0x000fe4000001ff00 */
[----:B------:R-:W-:Y:S02]  /*1990*/  CS2R R114, SRZ ;  /* 0x0000000000727805 */ /* 0x000fe4000001ff00 */
[----:B------:R-:W-:-:S02]  /*19a0*/  CS2R R112, SRZ ;  /* 0x0000000000707805 */ /* 0x000fc4000001ff00 */
[----:B------:R-:W-:Y:S02]  /*19b0*/  CS2R R110, SRZ ;  /* 0x00000000006e7805 */ /* 0x000fe4000001ff00 */
[----:B------:R-:W-:Y:S02]  /*19c0*/  CS2R R108, SRZ ;  /* 0x00000000006c7805 */ /* 0x000fe4000001ff00 */
[----:B------:R-:W-:Y:S02]  /*19d0*/  PLOP3.LUT P1, PT, PT, PT, UP0, 0x80, 0x0 ;  /* 0x000000000000781c */ /* 0x000fe40003f2f008 */
        /* <DEDUP_REMOVED lines=42> */
.L_x_2611:
[----:B------:R-:W-:Y:S01]  /*1c80*/  ULEA.HI UR4, UR49, UR49, URZ, 0x1 ;  /* 0x0000003131047291 */ /* 0x000fe2000f8f083f */
[----:B------:R-:W-:-:S03]  /*1c90*/  IMAD.U32 R3, RZ, RZ, UR50 ;  /* 0x00000032ff037e24 */ /* 0x000fc6000f8e00ff */
[----:B------:R-:W-:Y:S02]  /*1ca0*/  ULOP3.LUT UR4, UR4, 0xfffffffe, URZ, 0xc0, !UPT ;  /* 0xfffffffe04047892 */ /* 0x000fe4000f8ec03f */
[----:B------:R-:W-:Y:S02]  /*1cb0*/  ISETP.NE.AND P0, PT, R3, 0x3, PT ;  /* 0x000000030300780c */ /* 0x000fe40003f05270 */
[----:B------:R-:W-:-:S06]  /*1cc0*/  UIADD3 UR4, UR49, -UR4, URZ ;  /* 0x8000000431047290 */ /* 0x000fcc000fffe03f */
[----:B------:R-:W-:-:S05]  /*1cd0*/  IMAD.U32 R0, RZ, RZ, UR4 ;  /* 0x00000004ff007e24 */ /* 0x000fca000f8e00ff */
[----:B------:R-:W-:-:S04]  /*1ce0*/  SHF.L.U32 R0, R0, 0x1f, RZ ;  /* 0x0000001f00007819 */ /* 0x000fc800000006ff */
[----:B------:R-:W0:Y:S02]  /*1cf0*/  SYNCS.PHASECHK.TRANS64.TRYWAIT P1, [UR41+0x28800], R0 ;  /* 0x02880000ff0075a7 */ /* 0x000e240008020169 */
[----:B0-----:R-:W-:Y:S05]  /*1d00*/  @!P1 BRA `(.L_x_2612) ;  /* 0x0000010800d09947 */ /* 0x001fea0003800000 */
.L_x_2758:
[----:B------:R-:W-:Y:S05]  /*1d10*/  @!P0 BRA `(.L_x_2613) ;  /* 0x0000000000048947 */ /* 0x000fea0003800000 */
[----:B------:R-:W-:Y:S01]  /*1d20*/  BPT.TRAP 0x1 ;  /* 0x000000040000795c */ /* 0x000fe20000300000 */
.L_x_2613:
[----:B0-----:R-:W-:Y:S02]  /*1d30*/  IMAD.U32 R0, RZ, RZ, UR47 ;  /* 0x0000002fff007e24 */ /* 0x001fe4000f8e00ff */
[----:B------:R-:W-:-:S03]  /*1d40*/  IMAD.U32 R3, RZ, RZ, UR48 ;  /* 0x00000030ff037e24 */ /* 0x000fc6000f8e00ff */
[----:B------:R-:W-:Y:S02]  /*1d50*/  LEA R0, R0, UR41, 0x3 ;  /* 0x0000002900007c11 */ /* 0x000fe4000f8e18ff */
[----:B------:R-:W-:-:S04]  /*1d60*/  SHF.L.U32 R3, R3, 0x1f, RZ ;  /* 0x0000001f03037819 */ /* 0x000fc800000006ff */
[----:B------:R0:W1:Y:S01]  /*1d70*/  SYNCS.PHASECHK.TRANS64.TRYWAIT P1, [R0+URZ+0x28830], R3 ;  /* 0x02883003000075a7 */ /* 0x000062000802017f */
[----:B------:R-:W-:Y:S05]  /*1d80*/  @!P0 BRA `(.L_x_2614) ;  /* 0x0000000000048947 */ /* 0x000fea0003800000 */
[----:B------:R-:W-:Y:S01]  /*1d90*/  BPT.TRAP 0x1 ;  /* 0x000000040000795c */ /* 0x000fe20000300000 */
.L_x_2614:
[----:B-1----:R-:W-:Y:S05]  /*1da0*/  @P1 BRA `(.L_x_2615) ;  /* 0x0000000000081947 */ /* 0x002fea0003800000 */
[----:B------:R-:W1:Y:S02]  /*1db0*/  SYNCS.PHASECHK.TRANS64.TRYWAIT P1, [R0+URZ+0x28830], R3 ;  /* 0x02883003000075a7 */ /* 0x000e64000802017f */
[----:B-1----:R-:W-:Y:S05]  /*1dc0*/  @!P1 BRA `(.L_x_2616) ;  /* 0x0000010800b89947 */ /* 0x002fea0003800000 */
.L_x_2615:
        /* <DEDUP_REMOVED lines=63> */
.L_x_2617:
[----:B------:R-:W-:Y:S01]  /*21c0*/  UISETP.NE.AND UP0, UPT, UR54, URZ, UPT ;  /* 0x0000003f3600728c */ /* 0x000fe2000bf05270 */
[----:B------:R-:W-:Y:S01]  /*21d0*/  VIADD R5, R17, UR37 ;  /* 0x0000002511057c36 */ /* 0x000fe20008000000 */
[----:B------:R-:W-:Y:S01]  /*21e0*/  ULDC UR55, c[0x0][0x988] ;  /* 0x0002620000377ab9 */ /* 0x000fe20000000800 */
[----:B------:R-:W-:Y:S01]  /*21f0*/  IMAD.U32 R8, RZ, RZ, UR53 ;  /* 0x00000035ff087e24 */ /* 0x000fe2000f8e00ff */
[----:B------:R-:W-:Y:S01]  /*2200*/  R2UR UR11, R0 ;  /* 0x00000000000b72ca */ /* 0x000fe200000e0000 */
[----:B------:R-:W-:Y:S01]  /*2210*/  UMOV UR10, UR37 ;  /* 0x00000025000a7c82 */ /* 0x000fe20008000000 */
[----:B------:R-:W-:Y:S02]  /*2220*/  PLOP3.LUT P1, PT, PT, PT, UP0, 0x80, 0x0 ;  /* 0x000000000000781c */ /* 0x000fe40003f2f008 */
[----:B------:R-:W-:Y:S02]  /*2230*/  CS2R R150, SRZ ;  /* 0x0000000000967805 */ /* 0x000fe4000001ff00 */
[----:B------:R-:W-:-:S02]  /*2240*/  PLOP3.LUT P2, PT, PT, PT, UP0, 0x80, 0x0 ;  /* 0x000000000000781c */ /* 0x000fc40003f4f008 */
[----:B------:R-:W-:Y:S02]  /*2250*/  CS2R R148, SRZ ;  /* 0x0000000000947805 */ /* 0x000fe4000001ff00 */
[----:B------:R-:W-:Y:S01]  /*2260*/  CS2R R146, SRZ ;  /* 0x0000000000927805 */ /* 0x000fe2000001ff00 */
[----:B------:R-:W-:Y:S01]  /*2270*/  @UP0 ULDC UR6, c[0x0][0x44c] ;  /* 0x0001130000060ab9 */ /* 0x000fe20000000800 */
[----:B------:R-:W-:Y:S01]  /*2280*/  @UP0 ULDC UR14, c[0x0][0x450] ;  /* 0x00011400000e0ab9 */ /* 0x000fe20000000800 */
[----:B------:R-:W-:Y:S02]  /*2290*/  CS2R R144, SRZ ;  /* 0x0000000000907805 */ /* 0x000fe4000001ff00 */
[----:B------:R-:W-:Y:S02]  /*22a0*/  CS2R R142, SRZ ;  /* 0x00000000008e7805 */ /* 0x000fe4000001ff00 */
[----:B------:R-:W-:Y:S02]  /*22b0*/  CS2R R140, SRZ ;  /* 0x00000000008c7805 */ /* 0x000fe4000001ff00 */
[----:B------:R-:W-:-:S02]  /*22c0*/  CS2R R138, SRZ ;  /* 0x00000000008a7805 */ /* 0x000fc4000001ff00 */
[----:B------:R-:W-:Y:S02]  /*22d0*/  CS2R R136, SRZ ;  /* 0x0000000000887805 */ /* 0x000fe4000001ff00 */
[----:B------:R-:W-:Y:S01]  /*22e0*/  CS2R R134, SRZ ;  /* 0x0000000000867805 */ /* 0x000fe2000001ff00 */
[----:B01----:R-:W-:Y:S01]  /*22f0*/  @P1 IMAD.HI.U32 R3, R5, UR6, RZ ;  /* 0x0000000605031c27 */ /* 0x003fe2000f8e00ff */
[----:B------:R-:W-:Y:S01]  /*2300*/  @UP0 ULDC UR6, c[0x0][0x450] ;  /* 0x0001140000060ab9 */ /* 0x000fe20000000800 */
[----:B------:R-:W-:Y:S02]  /*2310*/  CS2R R132, SRZ ;  /* 0x0000000000847805 */ /* 0x000fe4000001ff00 */
[----:B------:R-:W-:Y:S02]  /*2320*/  CS2R R130, SRZ ;  /* 0x0000000000827805 */ /* 0x000fe4000001ff00 */
[----:B------:R-:W-:Y:S02]  /*2330*/  CS2R R128, SRZ ;  /* 0x0000000000807805 */ /* 0x000fe4000001ff00 */
[----:B------:R-:W-:Y:S01]  /*2340*/  @P2 SHF.R.U32.HI R5, RZ, UR6, R3 ;  /* 0x00000006ff052c19 */ /* 0x000fe20008011603 */
[----:B------:R-:W-:Y:S01]  /*2350*/  UMOV UR6, 0xffffff80 ;  /* 0xffffff8000067882 */ /* 0x000fe20000000000 */
[----:B------:R-:W-:Y:S01]  /*2360*/  CS2R R126, SRZ ;  /* 0x00000000007e7805 */ /* 0x000fe2000001ff00 */
[----:B------:R-:W-:Y:S01]  /*2370*/  UIMAD UR6, UR60, UR6, 0x80 ;  /* 0x000000803c0674a4 */ /* 0x000fe2000f8e0206 */
[----:B------:R-:W-:Y:S01]  /*2380*/  CS2R R124, SRZ ;  /* 0x00000000007c7805 */ /* 0x000fe2000001ff00 */
[----:B------:R-:W0:Y:S01]  /*2390*/  SHFL.IDX PT, R4, R5, 0x1, 0x1c1f ;  /* 0x003c1f0005047f89 */ /* 0x000e2200000e0000 */
[----:B------:R-:W-:Y:S01]  /*23a0*/  UIADD3 UR60, UR60, -0x2, URZ ;  /* 0xfffffffe3c3c7890 */ /* 0x000fe2000fffe03f */
[----:B------:R-:W-:-:S02]  /*23b0*/  CS2R R122, SRZ ;  /* 0x00000000007a7805 */ /* 0x000fc4000001ff00 */
[----:B------:R-:W-:Y:S01]  /*23c0*/  CS2R R120, SRZ ;  /* 0x0000000000787805 */ /* 0x000fe2000001ff00 */
[----:B------:R-:W-:Y:S01]  /*23d0*/  IMAD.U32 R7, RZ, RZ, UR6 ;  /* 0x00000006ff077e24 */ /* 0x000fe2000f8e00ff */
[----:B------:R-:W1:Y:S01]  /*23e0*/  SHFL.IDX PT, R5, R5, RZ, 0x1c1f ;  /* 0x001c1fff05057589 */ /* 0x000e6200000e0000 */
[----:B------:R-:W-:Y:S01]  /*23f0*/  @UP0 ULDC UR6, c[0x0][0x44c] ;  /* 0x0001130000060ab9 */ /* 0x000fe20000000800 */
[----:B------:R-:W-:Y:S01]  /*2400*/  CS2R R118, SRZ ;  /* 0x0000000000767805 */ /* 0x000fe2000001ff00 */
[----:B------:R-:W-:Y:S01]  /*2410*/  UIMAD.WIDE.U32 UR6, UR37, UR6, URZ ;  /* 0x00000006250672a5 */ /* 0x000fe2000f8e003f */
[C-C-:B------:R-:W-:Y:S01]  /*2420*/  IADD3 R3, -R16.reuse, 0x1, R7.reuse ;  /* 0x0000000110037810 */ /* 0x140fe20007ffe107 */
[----:B------:R-:W-:Y:S01]  /*2430*/  UIADD3 UR6, UR11, 0x28840, URZ ;  /* 0x000288400b067890 */ /* 0x000fe2000fffe03f */
[----:B------:R-:W-:Y:S01]  /*2440*/  IADD3 R6, -R16, UR52, R7 ;  /* 0x0000003410067c10 */ /* 0x000fe2000fffe107 */
[----:B------:R-:W-:Y:S01]  /*2450*/  @UP0 USHF.R.U32.HI UR10, URZ, UR14, UR7 ;  /* 0x0000000e3f0a0299 */ /* 0x000fe20008011607 */
[----:B------:R-:W-:Y:S01]  /*2460*/  IADD3 R7, -R8, UR52, R3 ;  /* 0x0000003408077c10 */ /* 0x000fe2000fffe103 */
[----:B------:R-:W-:Y:S01]  /*2470*/  UPRMT UR6, UR40, 0x654, UR6 ;  /* 0x0000065428067896 */ /* 0x000fe20008000006 */
[----:B------:R-:W-:Y:S01]  /*2480*/  CS2R R116, SRZ ;  /* 0x0000000000747805 */ /* 0x000fe2000001ff00 */
[----:B------:R-:W-:Y:S01]  /*2490*/  UIADD3 UR7, UR10, UR52, -UR53 ;  /* 0x000000340a077290 */ /* 0x000fe2000fffe835 */
[----:B------:R-:W-:-:S02]  /*24a0*/  CS2R R114, SRZ ;  /* 0x0000000000727805 */ /* 0x000fc4000001ff00 */
[----:B------:R-:W-:Y:S02]  /*24b0*/  CS2R R112, SRZ ;  /* 0x0000000000707805 */ /* 0x000fe4000001ff00 */
[----:B------:R-:W-:Y:S01]  /*24c0*/  CS2R R110, SRZ ;  /* 0x00000000006e7805 */ /* 0x000fe2000001ff00 */
[----:B------:R-:W-:Y:S01]  /*24d0*/  USHF.R.S32.HI UR10, URZ, 0x1f, UR7 ;  /* 0x0000001f3f0a7899 */ /* 0x000fe20008011407 */
[----:B------:R-:W-:Y:S02]  /*24e0*/  CS2R R108, SRZ ;  /* 0x00000000006c7805 */ /* 0x000fe4000001ff00 */
[----:B------:R-:W-:Y:S01]  /*24f0*/  CS2R R106, SRZ ;  /* 0x00000000006a7805 */ /* 0x000fe2000001ff00 */
[----:B------:R-:W-:Y:S01]  /*2500*/  SYNCS.ARRIVE.TRANS64.RED.A1T0 RZ, [UR6], RZ ;  /* 0x000000ffffff79a7 */ /* 0x000fe20008100406 */
[----:B0-----:R-:W-:Y:S01]  /*2510*/  VIADDMNMX R4, R4, R7, R6, PT ;  /* 0x0000000704047246 */ /* 0x001fe20003800106 */
[----:B------:R-:W-:-:S03]  /*2520*/  ULEA.HI UR10, UR10, UR7, URZ, 0x7 ;  /* 0x000000070a0a7291 */ /* 0x000fc6000f8f383f */
[C---:B------:R-:W-:Y:S01]  /*2530*/  ISETP.GT.AND P1, PT, R4.reuse, RZ, PT ;  /* 0x000000ff0400720c */ /* 0x040fe20003f24270 */
[----:B------:R-:W-:Y:S01]  /*2540*/  USHF.R.S32.HI UR10, URZ, 0x7, UR10 ;  /* 0x000000073f0a7899 */ /* 0x000fe2000801140a */
[C---:B------:R-:W-:Y:S02]  /*2550*/  ISETP.GT.AND P2, PT, R4.reuse, 0x1, PT ;  /* 0x000000010400780c */ /* 0x040fe40003f44270 */
[----:B------:R-:W-:Y:S01]  /*2560*/  ISETP.GT.AND P3, PT, R4, 0x8, PT ;  /* 0x000000080400780c */ /* 0x000fe20003f64270 */
[----:B------:R-:W-:Y:S01]  /*2570*/  UISETP.LT.AND UP0, UPT, UR39, UR10, UPT ;  /* 0x0000000a2700728c */ /* 0x000fe2000bf01270 */
[----:B------:R-:W-:Y:S02]  /*2580*/  FSEL R8, R26, -INF , P1 ;  /* 0xff8000001a087808 */ /* 0x000fe40000800000 */
[----:B------:R-:W-:Y:S01]  /*2590*/  FSEL R10, R27, -INF , P2 ;  /* 0xff8000001b0a7808 */ /* 0x000fe20001000000 */
[----:B------:R-:W-:Y:S01]  /*25a0*/  USEL UR58, UR39, UR10, !UP0 ;  /* 0x0000000a273a7287 */ /* 0x000fe2000c000000 */
[----:B------:R-:W-:-:S02]  /*25b0*/  ISETP.GT.AND P1, PT, R4, 0x9, PT ;  /* 0x000000090400780c */ /* 0x000fc40003f24270 */
[----:B------:R-:W-:Y:S01]  /*25c0*/  FSEL R12, R30, -INF , P3 ;  /* 0xff8000001e0c7808 */ /* 0x000fe20001800000 */
[----:B------:R-:W-:Y:S01]  /*25d0*/  UISETP.GE.AND UP0, UPT, UR60, UR58, UPT ;  /* 0x0000003a3c00728c */ /* 0x000fe2000bf06270 */
        /* <DEDUP_REMOVED lines=87> */
[----:B-1----:R-:W-:Y:S02]  /*2b50*/  VIADDMNMX R11, R5, R7, R6, PT ;  /* 0x00000007050b7246 */ /* 0x002fe40003800106 */
[----:B------:R-:W-:-:S02]  /*2b60*/  FMNMX.FTZ R9, R87, R4, !PT ;  /* 0x0000000457097209 */ /* 0x000fc40007810000 */
[C---:B------:R-:W-:Y:S02]  /*2b70*/  ISETP.GT.AND P2, PT, R11.reuse, 0x1, PT ;  /* 0x000000010b00780c */ /* 0x040fe40003f44270 */
[----:B------:R-:W-:Y:S01]  /*2b80*/  ISETP.GT.AND P3, PT, R11, 0x8, PT ;  /* 0x000000080b00780c */ /* 0x000fe20003f64270 */
[----:B------:R-:W0:Y:S01]  /*2b90*/  SHFL.BFLY PT, R4, R9, 0x2, 0x1f ;  /* 0x0c401f0009047f89 */ /* 0x000e2200000e0000 */
[----:B------:R-:W-:Y:S02]  /*2ba0*/  FSEL R88, R25, -INF , P2 ;  /* 0xff80000019587808 */ /* 0x000fe40001000000 */
[----:B------:R-:W-:Y:S02]  /*2bb0*/  FSEL R28, R28, -INF , P3 ;  /* 0xff8000001c1c7808 */ /* 0x000fe40001800000 */
[----:B------:R-:W-:-:S04]  /*2bc0*/  ISETP.GT.AND P2, PT, R11, 0x10, PT ;  /* 0x000000100b00780c */ /* 0x000fc80003f44270 */
[----:B------:R-:W-:Y:S02]  /*2bd0*/  FSEL R32, R32, -INF , P2 ;  /* 0xff80000020207808 */ /* 0x000fe40001000000 */
[----:B------:R-:W-:Y:S02]  /*2be0*/  ISETP.GT.AND P2, PT, R11, 0x18, PT ;  /* 0x000000180b00780c */ /* 0x000fe40003f44270 */
[----:B0-----:R-:W-:Y:S02]  /*2bf0*/  FMNMX.FTZ R13, R9, R4, !PT ;  /* 0x00000004090d7209 */ /* 0x001fe40007810000 */
[----:B------:R-:W-:Y:S02]  /*2c00*/  FSEL R9, R36, -INF , P2 ;  /* 0xff80000024097808 */ /* 0x000fe40001000000 */
[----:B------:R-:W-:Y:S01]  /*2c10*/  ISETP.GT.AND P2, PT, R11, 0x20, PT ;  /* 0x000000200b00780c */ /* 0x000fe20003f44270 */
[----:B------:R-:W0:Y:S03]  /*2c20*/  SHFL.BFLY PT, R4, R13, 0x1, 0x1f ;  /* 0x0c201f000d047f89 */ /* 0x000e2600000e0000 */
[----:B------:R-:W-:-:S02]  /*2c30*/  FSEL R40, R40, -INF , P2 ;  /* 0xff80000028287808 */ /* 0x000fc40001000000 */
[----:B------:R-:W-:-:S04]  /*2c40*/  ISETP.GT.AND P2, PT, R11, 0x28, PT ;  /* 0x000000280b00780c */ /* 0x000fc80003f44270 */
[----:B------:R-:W-:Y:S02]  /*2c50*/  FSEL R44, R44, -INF , P2 ;  /* 0xff8000002c2c7808 */ /* 0x000fe40001000000 */
[----:B------:R-:W-:-:S04]  /*2c60*/  ISETP.GT.AND P2, PT, R11, 0x30, PT ;  /* 0x000000300b00780c */ /* 0x000fc80003f44270 */
[----:B------:R-:W-:Y:S02]  /*2c70*/  FSEL R48, R48, -INF , P2 ;  /* 0xff80000030307808 */ /* 0x000fe40001000000 */
[----:B------:R-:W-:-:S04]  /*2c80*/  ISETP.GT.AND P2, PT, R11, 0x38, PT ;  /* 0x000000380b00780c */ /* 0x000fc80003f44270 */
[----:B------:R-:W-:Y:S02]  /*2c90*/  FSEL R52, R52, -INF , P2 ;  /* 0xff80000034347808 */ /* 0x000fe40001000000 */
[----:B------:R-:W-:Y:S02]  /*2ca0*/  ISETP.GT.AND P2, PT, R11, 0x40, PT ;  /* 0x000000400b00780c */ /* 0x000fe40003f44270 */
[----:B0-----:R-:W-:Y:S02]  /*2cb0*/  FMNMX.FTZ R4, R13, R4, !PT ;  /* 0x000000040d047209 */ /* 0x001fe40007810000 */
[----:B------:R-:W-:Y:S02]  /*2cc0*/  FSEL R56, R56, -INF , P2 ;  /* 0xff80000038387808 */ /* 0x000fe40001000000 */
[C---:B------:R-:W-:Y:S01]  /*2cd0*/  FSETP.NEU.FTZ.AND P1, PT, R4.reuse, -INF , PT ;  /* 0xff8000000400780b */ /* 0x040fe20003f3d000 */
[----:B------:R-:W-:Y:S01]  /*2ce0*/  FMUL.FTZ R3, R4, UR55 ;  /* 0x0000003704037c20 */ /* 0x000fe20008410000 */
[----:B------:R-:W-:-:S04]  /*2cf0*/  ISETP.GT.AND P2, PT, R11, 0x48, PT ;  /* 0x000000480b00780c */ /* 0x000fc80003f44270 */
[----:B------:R-:W-:Y:S02]  /*2d00*/  FSEL R3, R3, RZ, P1 ;  /* 0x000000ff03037208 */ /* 0x000fe40000800000 */
[C---:B------:R-:W-:Y:S02]  /*2d10*/  ISETP.GT.AND P1, PT, R11.reuse, RZ, PT ;  /* 0x000000ff0b00720c */ /* 0x040fe40003f24270 */
[----:B------:R-:W-:Y:S01]  /*2d20*/  FSEL R60, R60, -INF , P2 ;  /* 0xff8000003c3c7808 */ /* 0x000fe20001000000 */
[--C-:B------:R-:W-:Y:S01]  /*2d30*/  FFMA.FTZ R181, R8, UR55, -R3.reuse ;  /* 0x0000003708b57c23 */ /* 0x100fe20008010803 */
[----:B------:R-:W-:Y:S01]  /*2d40*/  FSEL R7, R24, -INF , P1 ;  /* 0xff80000018077808 */ /* 0x000fe20000800000 */
[--C-:B------:R-:W-:Y:S01]  /*2d50*/  FFMA.FTZ R6, R10, UR55, -R3.reuse ;  /* 0x000000370a067c23 */ /* 0x100fe20008010803 */
[----:B------:R-:W-:Y:S01]  /*2d60*/  ISETP.GT.AND P1, PT, R11, 0x9, PT ;  /* 0x000000090b00780c */ /* 0x000fe20003f24270 */
[--C-:B------:R-:W-:Y:S01]  /*2d70*/  FFMA.FTZ R183, R12, UR55, -R3.reuse ;  /* 0x000000370cb77c23 */ /* 0x100fe20008010803 */
[----:B------:R-:W-:Y:S01]  /*2d80*/  FMNMX.FTZ R5, R7, R88, !PT ;  /* 0x0000005807057209 */ /* 0x000fe20007810000 */
[--C-:B------:R-:W-:Y:S01]  /*2d90*/  FFMA.FTZ R171, R54, UR55, -R3.reuse ;  /* 0x0000003736ab7c23 */ /* 0x100fe20008010803 */
[----:B------:R-:W-:Y:S01]  /*2da0*/  FSEL R29, R29, -INF , P1 ;  /* 0xff8000001d1d7808 */ /* 0x000fe20000800000 */
[----:B------:R-:W-:Y:S01]  /*2db0*/  MUFU.EX2 R181, R181 ;  /* 0x000000b500b57308 */ /* 0x000fe20000000800 */
[----:B------:R-:W-:Y:S01]  /*2dc0*/  FMNMX.FTZ R8, R28, R5, !PT ;  /* 0x000000051c087209 */ /* 0x000fe20007810000 */
[--C-:B------:R-:W-:Y:S01]  /*2dd0*/  FFMA.FTZ R177, R90, UR55, -R3.reuse ;  /* 0x000000375ab17c23 */ /* 0x100fe20008010803 */
[----:B------:R-:W-:Y:S01]  /*2de0*/  ISETP.GT.AND P1, PT, R11, 0x11, PT ;  /* 0x000000110b00780c */ /* 0x000fe20003f24270 */
[--C-:B------:R-:W-:Y:S01]  /*2df0*/  FFMA.FTZ R179, R94, UR55, -R3.reuse ;  /* 0x000000375eb37c23 */ /* 0x100fe20008010803 */
[----:B------:R-:W-:Y:S01]  /*2e00*/  FMNMX.FTZ R5, R29, R8, !PT ;  /* 0x000000081d057209 */ /* 0x000fe20007810000 */
[--C-:B------:R-:W-:Y:S01]  /*2e10*/  FFMA.FTZ R8, R14, UR55, -R3.reuse ;  /* 0x000000370e087c23 */ /* 0x100fe20008010803 */
[----:B------:R-:W-:Y:S01]  /*2e20*/  FSEL R33, R33, -INF , P1 ;  /* 0xff80000021217808 */ /* 0x000fe20000800000 */
[----:B------:R-:W0:Y:S01]  /*2e30*/  MUFU.EX2 R6, R6 ;  /* 0x0000000600067308 */ /* 0x000e220000000800 */
[----:B------:R-:W-:Y:S01]  /*2e40*/  FMNMX.FTZ R10, R32, R5, !PT ;  /* 0x00000005200a7209 */ /* 0x000fe20007810000 */
        /* <DEDUP_REMOVED lines=16> */
[----:B0-----:R-:W-:Y:S01]  /*2f50*/  FADD.FTZ R58, R181, R6 ;  /* 0x00000006b53a7221 */ /* 0x001fe20000010000 */
        /* <DEDUP_REMOVED lines=36> */
[----:B------:R-:W-:Y:S01]  /*31a0*/  ISETP.GT.AND P2, PT, R11, 0x50, PT ;  /* 0x000000500b00780c */ /* 0x000fe20003f44270 */
[----:B------:R-:W-:Y:S01]  /*31b0*/  MUFU.EX2 R173, R173 ;  /* 0x000000ad00ad7308 */ /* 0x000fe20000000800 */
[----:B------:R-:W-:Y:S01]  /*31c0*/  FSEL R61, R61, -INF , P1 ;  /* 0xff8000003d3d7808 */ /* 0x000fe20000800000 */
[--C-:B------:R-:W-:Y:S01]  /*31d0*/  FFMA.FTZ R159, R86, UR55, -R3.reuse ;  /* 0x00000037569f7c23 */ /* 0x100fe20008010803 */
[----:B------:R-:W-:Y:S01]  /*31e0*/  FMNMX.FTZ R24, R60, R5, !PT ;  /* 0x000000053c187209 */ /* 0x000fe20007810000 */
[----:B------:R-:W-:Y:S01]  /*31f0*/  FFMA.FTZ R87, R87, UR55, -R3 ;  /* 0x0000003757577c23 */ /* 0x000fe20008010803 */
[----:B------:R-:W-:-:S02]  /*3200*/  ISETP.GT.AND P1, PT, R11, 0x51, PT ;  /* 0x000000510b00780c */ /* 0x000fc40003f24270 */
[----:B------:R-:W-:Y:S02]  /*3210*/  CS2R R102, SRZ ;  /* 0x0000000000667805 */ /* 0x000fe4000001ff00 */
[----:B------:R-:W-:Y:S01]  /*3220*/  FSEL R64, R64, -INF , P2 ;  /* 0xff80000040407808 */ /* 0x000fe20001000000 */
[----:B------:R-:W-:Y:S01]  /*3230*/  MUFU.EX2 R14, R14 ;  /* 0x0000000e000e7308 */ /* 0x000fe20000000800 */
[----:B------:R-:W-:Y:S01]  /*3240*/  FMNMX.FTZ R5, R61, R24, !PT ;  /* 0x000000183d057209 */ /* 0x000fe20007810000 */
[----:B------:R-:W-:Y:S01]  /*3250*/  FFMA.FTZ R24, R104, UR55, -R3 ;  /* 0x0000003768187c23 */ /* 0x000fe20008010803 */
[----:B------:R-:W-:Y:S02]  /*3260*/  ISETP.GT.AND P2, PT, R11, 0x58, PT ;  /* 0x000000580b00780c */ /* 0x000fe40003f44270 */
[----:B------:R-:W-:Y:S02]  /*3270*/  CS2R R104, SRZ ;  /* 0x0000000000687805 */ /* 0x000fe4000001ff00 */
[----:B------:R-:W-:-:S02]  /*3280*/  FSEL R65, R65, -INF , P1 ;  /* 0xff80000041417808 */ /* 0x000fc40000800000 */
[----:B------:R-:W-:Y:S02]  /*3290*/  CS2R R100, SRZ ;  /* 0x0000000000647805 */ /* 0x000fe4000001ff00 */
[----:B------:R-:W-:Y:S01]  /*32a0*/  FMNMX.FTZ R36, R64, R5, !PT ;  /* 0x0000000540247209 */ /* 0x000fe20007810000 */
[----:B------:R-:W-:Y:S01]  /*32b0*/  MUFU.EX2 R175, R175 ;  /* 0x000000af00af7308 */ /* 0x000fe20000000800 */
[----:B------:R-:W-:Y:S02]  /*32c0*/  ISETP.GT.AND P1, PT, R11, 0x59, PT ;  /* 0x000000590b00780c */ /* 0x000fe40003f24270 */
[----:B------:R-:W-:Y:S02]  /*32d0*/  CS2R R98, SRZ ;  /* 0x0000000000627805 */ /* 0x000fe4000001ff00 */
[----:B------:R-:W-:Y:S02]  /*32e0*/  FSEL R68, R68, -INF , P2 ;  /* 0xff80000044447808 */ /* 0x000fe40001000000 */
[----:B------:R-:W-:-:S02]  /*32f0*/  CS2R R96, SRZ ;  /* 0x0000000000607805 */ /* 0x000fc4000001ff00 */
[----:B------:R-:W-:Y:S02]  /*3300*/  FMNMX.FTZ R5, R65, R36, !PT ;  /* 0x0000002441057209 */ /* 0x000fe40007810000 */
[----:B------:R-:W-:Y:S02]  /*3310*/  CS2R R94, SRZ ;  /* 0x00000000005e7805 */ /* 0x000fe4000001ff00 */
[----:B------:R-:W-:Y:S01]  /*3320*/  ISETP.GT.AND P2, PT, R11, 0x60, PT ;  /* 0x000000600b00780c */ /* 0x000fe20003f44270 */
[----:B------:R-:W-:Y:S01]  /*3330*/  MUFU.EX2 R24, R24 ;  /* 0x0000001800187308 */ /* 0x000fe20000000800 */
[----:B------:R-:W-:Y:S02]  /*3340*/  FSEL R69, R69, -INF , P1 ;  /* 0xff80000045457808 */ /* 0x000fe40000800000 */
[----:B------:R-:W-:Y:S02]  /*3350*/  CS2R R92, SRZ ;  /* 0x00000000005c7805 */ /* 0x000fe4000001ff00 */
[----:B------:R-:W-:-:S02]  /*3360*/  FMNMX.FTZ R36, R68, R5, !PT ;  /* 0x0000000544247209 */ /* 0x000fc40007810000 */
[----:B------:R-:W-:Y:S02]  /*3370*/  CS2R R90, SRZ ;  /* 0x00000000005a7805 */ /* 0x000fe4000001ff00 */
[----:B------:R-:W-:Y:S02]  /*3380*/  ISETP.GT.AND P1, PT, R11, 0x61, PT ;  /* 0x000000610b00780c */ /* 0x000fe40003f24270 */
[----:B------:R-:W-:Y:S01]  /*3390*/  FSEL R72, R72, -INF , P2 ;  /* 0xff80000048487808 */ /* 0x000fe20001000000 */
[----:B------:R-:W-:Y:S01]  /*33a0*/  MUFU.EX2 R169, R169 ;  /* 0x000000a900a97308 */ /* 0x000fe20000000800 */
[----:B------:R-:W-:Y:S01]  /*33b0*/  FMNMX.FTZ R5, R69, R36, !PT ;  /* 0x0000002445057209 */ /* 0x000fe20007810000 */
[----:B------:R-:W-:Y:S01]  /*33c0*/  FFMA.FTZ R36, R46, UR55, -R3 ;  /* 0x000000372e247c23 */ /* 0x000fe20008010803 */
[----:B------:R-:W-:Y:S02]  /*33d0*/  ISETP.GT.AND P2, PT, R11, 0x68, PT ;  /* 0x000000680b00780c */ /* 0x000fe40003f44270 */
[----:B------:R-:W-:-:S02]  /*33e0*/  FSEL R73, R73, -INF , P1 ;  /* 0xff80000049497808 */ /* 0x000fc40000800000 */
[----:B------:R-:W-:Y:S01]  /*33f0*/  FMNMX.FTZ R46, R72, R5, !PT ;  /* 0x00000005482e7209 */ /* 0x000fe20007810000 */
[----:B------:R-:W-:Y:S01]  /*3400*/  MUFU.EX2 R36, R36 ;  /* 0x0000002400247308 */ /* 0x000fe20000000800 */
[----:B------:R-:W-:Y:S02]  /*3410*/  ISETP.GT.AND P1, PT, R11, 0x69, PT ;  /* 0x000000690b00780c */ /* 0x000fe40003f24270 */
[----:B------:R-:W-:Y:S02]  /*3420*/  FSEL R76, R76, -INF , P2 ;  /* 0xff8000004c4c7808 */ /* 0x000fe40001000000 */
[----:B------:R-:W-:Y:S02]  /*3430*/  FMNMX.FTZ R5, R73, R46, !PT ;  /* 0x0000002e49057209 */ /* 0x000fe40007810000 */
[----:B------:R-:W-:Y:S01]  /*3440*/  ISETP.GT.AND P2, PT, R11, 0x70, PT ;  /* 0x000000700b00780c */ /* 0x000fe20003f44270 */
[----:B------:R-:W-:Y:S01]  /*3450*/  MUFU.EX2 R171, R171 ;  /* 0x000000ab00ab7308 */ /* 0x000fe20000000800 */
[----:B------:R-:W-:-:S02]  /*3460*/  FSEL R77, R77, -INF , P1 ;  /* 0xff8000004d4d7808 */ /* 0x000fc40000800000 */
[----:B------:R-:W-:Y:S02]  /*3470*/  FMNMX.FTZ R46, R76, R5, !PT ;  /* 0x000000054c2e7209 */ /* 0x000fe40007810000 */
[----:B------:R-:W-:Y:S02]  /*3480*/  ISETP.GT.AND P1, PT, R11, 0x71, PT ;  /* 0x000000710b00780c */ /* 0x000fe40003f24270 */
[----:B------:R-:W-:Y:S01]  /*3490*/  FSEL R80, R80, -INF , P2 ;  /* 0xff80000050507808 */ /* 0x000fe20001000000 */
[----:B------:R-:W-:Y:S01]  /*34a0*/  MUFU.EX2 R26, R26 ;  /* 0x0000001a001a7308 */ /* 0x000fe20000000800 */
[----:B------:R-:W-:Y:S02]  /*34b0*/  FMNMX.FTZ R5, R77, R46, !PT ;  /* 0x0000002e4d057209 */ /* 0x000fe40007810000 */
[----:B------:R-:W-:Y:S02]  /*34c0*/  ISETP.GT.AND P2, PT, R11, 0x78, PT ;  /* 0x000000780b00780c */ /* 0x000fe40003f44270 */
[----:B------:R-:W-:-:S02]  /*34d0*/  FSEL R81, R81, -INF , P1 ;  /* 0xff80000051517808 */ /* 0x000fc40000800000 */
[----:B------:R-:W-:Y:S01]  /*34e0*/  FMNMX.FTZ R46, R80, R5, !PT ;  /* 0x00000005502e7209 */ /* 0x000fe20007810000 */
[----:B------:R-:W-:Y:S01]  /*34f0*/  MUFU.EX2 R165, R165 ;  /* 0x000000a500a57308 */ /* 0x000fe20000000800 */
[----:B------:R-:W-:Y:S02]  /*3500*/  ISETP.GT.AND P1, PT, R11, 0x79, PT ;  /* 0x000000790b00780c */ /* 0x000fe40003f24270 */
[----:B------:R-:W-:Y:S02]  /*3510*/  FSEL R84, R84, -INF , P2 ;  /* 0xff80000054547808 */ /* 0x000fe40001000000 */
[----:B------:R-:W-:Y:S02]  /*3520*/  FMNMX.FTZ R5, R81, R46, !PT ;  /* 0x0000002e51057209 */ /* 0x000fe40007810000 */
[----:B------:R-:W-:Y:S01]  /*3530*/  FSEL R85, R85, -INF , P1 ;  /* 0xff80000055557808 */ /* 0x000fe20000800000 */
[----:B------:R-:W-:Y:S01]  /*3540*/  MUFU.EX2 R167, R167 ;  /* 0x000000a700a77308 */ /* 0x000fe20000000800 */
[----:B------:R-:W-:-:S02]  /*3550*/  FMNMX.FTZ R46, R84, R5, !PT ;  /* 0x00000005542e7209 */ /* 0x000fc40007810000 */
[----:B------:R-:W-:Y:S02]  /*3560*/  F2FP.F16.F32.PACK_AB R181, R6, R181 ;  /* 0x000000b506b5723e */ /* 0x000fe400000000ff */
[----:B------:R-:W-:Y:S01]  /*3570*/  FMNMX.FTZ R5, R85, R46, !PT ;  /* 0x0000002e55057209 */ /* 0x000fe20007810000 */
[----:B------:R-:W-:Y:S02]  /*3580*/  FFMA.FTZ R46, R59, UR55, -R3 ;  /* 0x000000373b2e7c23 */ /* 0x000fe40008010803 */
[----:B------:R-:W-:Y:S02]  /*3590*/  MUFU.EX2 R50, R50 ;  /* 0x0000003200327308 */ /* 0x000fe40000000800 */
        /* <DEDUP_REMOVED lines=12> */
[----:B------:R-:W-:-:S06]  /*3660*/  FMUL.FTZ R11, R5, UR55 ;  /* 0x00000037050b7c20 */ /* 0x000fcc0008410000 */
[----:B------:R-:W-:Y:S01]  /*3670*/  MUFU.EX2 R155, R155 ;  /* 0x0000009b009b7308 */ /* 0x000fe20000000800 */
[----:B------:R-:W-:Y:S02]  /*3680*/  FSEL R54, R11, RZ, P1 ;  /* 0x000000ff0b367208 */ /* 0x000fe40000800000 */
[----:B------:R-:W-:-:S03]  /*3690*/  PLOP3.LUT P1, PT, PT, PT, UP0, 0x80, 0x0 ;  /* 0x000000000000781c */ /* 0x000fc60003f2f008 */
        /* <DEDUP_REMOVED lines=23> */
[--C-:B------:R-:W-:Y:S01]  /*3810*/  FFMA.FTZ R64, R64, UR55, -R54.reuse ;  /* 0x0000003740407c23 */ /* 0x100fe20008010836 */
[--C-:B------:R-:W-:Y:S01]  /*3820*/  FFMA.FTZ R65, R65, UR55, -R54.reuse ;  /* 0x0000003741417c23 */ /* 0x100fe20008010836 */
[--C-:B------:R-:W-:Y:S01]  /*3830*/  FFMA.FTZ R68, R68, UR55, -R54.reuse ;  /* 0x0000003744447c23 */ /* 0x100fe20008010836 */
[--C-:B------:R-:W-:Y:S01]  /*3840*/  FFMA.FTZ R69, R69, UR55, -R54.reuse ;  /* 0x0000003745457c23 */ /* 0x100fe20008010836 */
[--C-:B------:R-:W-:Y:S01]  /*3850*/  FFMA.FTZ R72, R72, UR55, -R54.reuse ;  /* 0x0000003748487c23 */ /* 0x100fe20008010836 */
[--C-:B------:R-:W-:Y:S01]  /*3860*/  FFMA.FTZ R73, R73, UR55, -R54.reuse ;  /* 0x0000003749497c23 */ /* 0x100fe20008010836 */
[----:B------:R-:W-:Y:S01]  /*3870*/  FFMA.FTZ R76, R76, UR55, -R54 ;  /* 0x000000374c4c7c23 */ /* 0x000fe20008010836 */
[----:B------:R-:W2:Y:S01]  /*3880*/  MUFU.EX2 R29, R29 ;  /* 0x0000001d001d7308 */ /* 0x000ea20000000800 */
[----:B0-----:R-:W-:Y:S01]  /*3890*/  FADD.FTZ R11, R7, R88 ;  /* 0x00000058070b7221 */ /* 0x001fe20000010000 */
[----:B------:R-:W-:Y:S01]  /*38a0*/  F2FP.F16.F32.PACK_AB R180, R88, R7 ;  /* 0x0000000758b4723e */ /* 0x000fe200000000ff */
[--C-:B------:R-:W-:Y:S01]  /*38b0*/  FFMA.FTZ R77, R77, UR55, -R54.reuse ;  /* 0x000000374d4d7c23 */ /* 0x100fe20008010836 */
[--C-:B------:R-:W-:Y:S01]  /*38c0*/  FFMA.FTZ R80, R80, UR55, -R54.reuse ;  /* 0x0000003750507c23 */ /* 0x100fe20008010836 */
[--C-:B------:R-:W-:Y:S01]  /*38d0*/  FFMA.FTZ R81, R81, UR55, -R54.reuse ;  /* 0x0000003751517c23 */ /* 0x100fe20008010836 */
[--C-:B------:R-:W-:Y:S01]  /*38e0*/  FFMA.FTZ R84, R84, UR55, -R54.reuse ;  /* 0x0000003754547c23 */ /* 0x100fe20008010836 */
[----:B------:R-:W-:Y:S01]  /*38f0*/  FFMA.FTZ R54, R85, UR55, -R54 ;  /* 0x0000003755367c23 */ /* 0x000fe20008010836 */
[----:B------:R-:W0:Y:S01]  /*3900*/  MUFU.EX2 R32, R32 ;  /* 0x0000002000207308 */ /* 0x000e220000000800 */
[----:B-1----:R-:W-:Y:S01]  /*3910*/  FADD.FTZ R62, R28, R11 ;  /* 0x0000000b1c3e7221 */ /* 0x002fe20000010000 */
[----:B------:R-:W-:Y:S01]  /*3920*/  FADD.FTZ R11, R183, R58 ;  /* 0x0000003ab70b7221 */ /* 0x000fe20000010000 */
[----:B------:R-:W-:-:S02]  /*3930*/  F2FP.F16.F32.PACK_AB R183, R8, R183 ;  /* 0x000000b708b7723e */ /* 0x000fc400000000ff */
[----:B------:R-:W-:Y:S01]  /*3940*/  CS2R R88, SRZ ;  /* 0x0000000000587805 */ /* 0x000fe2000001ff00 */
[----:B------:R-:W-:Y:S02]  /*3950*/  FADD.FTZ R58, R8, R11 ;  /* 0x0000000b083a7221 */ /* 0x000fe40000010000 */
[----:B------:R-:W1:Y:S01]  /*3960*/  MUFU.EX2 R33, R33 ;  /* 0x0000002100217308 */ /* 0x000e620000000800 */
[----:B--2---:R-:W-:Y:S01]  /*3970*/  FADD.FTZ R13, R29, R62 ;  /* 0x0000003e1d0d7221 */ /* 0x004fe20000010000 */
[----:B------:R-:W-:Y:S01]  /*3980*/  FADD.FTZ R11, R177, R58 ;  /* 0x0000003ab10b7221 */ /* 0x000fe20000010000 */
[C---:B------:R-:W-:Y:S02]  /*3990*/  F2FP.F16.F32.PACK_AB R177, R10.reuse, R177 ;  /* 0x000000b10ab1723e */ /* 0x040fe400000000ff */
[----:B------:R-:W-:Y:S01]  /*39a0*/  F2FP.F16.F32.PACK_AB R182, R29, R28 ;  /* 0x0000001c1db6723e */ /* 0x000fe200000000ff */
[----:B------:R-:W-:Y:S02]  /*39b0*/  FADD.FTZ R58, R10, R11 ;  /* 0x0000000b0a3a7221 */ /* 0x000fe40000010000 */
[----:B------:R-:W2:Y:S01]  /*39c0*/  MUFU.EX2 R9, R9 ;  /* 0x0000000900097308 */ /* 0x000ea20000000800 */
[----:B0-----:R-:W-:Y:S01]  /*39d0*/  FADD.FTZ R0, R32, R13 ;  /* 0x0000000d20007221 */ /* 0x001fe20000010000 */
[----:B------:R-:W-:Y:S01]  /*39e0*/  FADD.FTZ R11, R179, R58 ;  /* 0x0000003ab30b7221 */ /* 0x000fe20000010000 */
[----:B------:R-:W-:-:S05]  /*39f0*/  F2FP.F16.F32.PACK_AB R179, R12, R179 ;  /* 0x000000b30cb3723e */ /* 0x000fca00000000ff */
[----:B------:R-:W0:Y:S01]  /*3a00*/  MUFU.EX2 R178, R37 ;  /* 0x0000002500b27308 */ /* 0x000e220000000800 */
[C---:B-1----:R-:W-:Y:S01]  /*3a10*/  FADD.FTZ R0, R33.reuse, R0 ;  /* 0x0000000021007221 */ /* 0x042fe20000010000 */
[----:B------:R-:W-:-:S06]  /*3a20*/  F2FP.F16.F32.PACK_AB R176, R33, R32 ;  /* 0x0000002021b0723e */ /* 0x000fcc00000000ff */
[----:B------:R-:W1:Y:S01]  /*3a30*/  MUFU.EX2 R40, R40 ;  /* 0x0000002800287308 */ /* 0x000e620000000800 */
[----:B--2---:R-:W-:Y:S01]  /*3a40*/  FADD.FTZ R3, R9, R0 ;  /* 0x0000000009037221 */ /* 0x004fe20000010000 */
[----:B------:R-:W-:-:S06]  /*3a50*/  FADD.FTZ R0, R12, R11 ;  /* 0x0000000b0c007221 */ /* 0x000fcc0000010000 */
        /* <DEDUP_REMOVED lines=22> */
[----:B------:R-:W-:Y:S02]  /*3bc0*/  F2FP.F16.F32.PACK_AB R174, R45, R44 ;  /* 0x0000002c2dae723e */ /* 0x000fe400000000ff */
[C---:B------:R-:W-:Y:S01]  /*3bd0*/  F2FP.F16.F32.PACK_AB R171, R26.reuse, R171 ;  /* 0x000000ab1aab723e */ /* 0x040fe200000000ff */
[----:B------:R-:W-:Y:S02]  /*3be0*/  FADD.FTZ R0, R26, R3 ;  /* 0x000000031a007221 */ /* 0x000fe40000010000 */
[----:B------:R-:W1:Y:S01]  /*3bf0*/  MUFU.EX2 R52, R52 ;  /* 0x0000003400347308 */ /* 0x000e620000000800 */
[----:B--2---:R-:W-:Y:S01]  /*3c00*/  FADD.FTZ R58, R48, R11 ;  /* 0x0000000b303a7221 */ /* 0x004fe20000010000 */
[----:B------:R-:W-:Y:S01]  /*3c10*/  FADD.FTZ R3, R165, R0 ;  /* 0x00000000a5037221 */ /* 0x000fe20000010000 */
[----:B------:R-:W-:-:S03]  /*3c20*/  F2FP.F16.F32.PACK_AB R165, R46, R165 ;  /* 0x000000a52ea5723e */ /* 0x000fc600000000ff */
[----:B------:R-:W-:Y:S02]  /*3c30*/  FADD.FTZ R0, R46, R3 ;  /* 0x000000032e007221 */ /* 0x000fe40000010000 */
[----:B------:R-:W2:Y:S01]  /*3c40*/  MUFU.EX2 R53, R53 ;  /* 0x0000003500357308 */ /* 0x000ea20000000800 */
[----:B0-----:R-:W-:Y:S01]  /*3c50*/  FADD.FTZ R11, R49, R58 ;  /* 0x0000003a310b7221 */ /* 0x001fe20000010000 */
[----:B------:R-:W-:Y:S01]  /*3c60*/  FADD.FTZ R3, R167, R0 ;  /* 0x00000000a7037221 */ /* 0x000fe20000010000 */
[----:B------:R-:W-:Y:S02]  /*3c70*/  F2FP.F16.F32.PACK_AB R168, R49, R48 ;  /* 0x0000003031a8723e */ /* 0x000fe400000000ff */
[C---:B------:R-:W-:Y:S01]  /*3c80*/  F2FP.F16.F32.PACK_AB R167, R50.reuse, R167 ;  /* 0x000000a732a7723e */ /* 0x040fe200000000ff */
[----:B------:R-:W-:Y:S02]  /*3c90*/  FADD.FTZ R0, R50, R3 ;  /* 0x0000000332007221 */ /* 0x000fe40000010000 */
        /* <DEDUP_REMOVED lines=8> */
[----:B------:R-:W-:Y:S02]  /*3d20*/  F2FP.F16.F32.PACK_AB R170, R53, R52 ;  /* 0x0000003435aa723e */ /* 0x000fe400000000ff */
[C---:B------:R-:W-:Y:S01]  /*3d30*/  F2FP.F16.F32.PACK_AB R163, R30.reuse, R163 ;  /* 0x000000a31ea3723e */ /* 0x040fe200000000ff */
[----:B------:R-:W-:Y:S02]  /*3d40*/  FADD.FTZ R0, R30, R3 ;  /* 0x000000031e007221 */ /* 0x000fe40000010000 */
        /* <DEDUP_REMOVED lines=28> */
[----:B------:R-:W-:-:S05]  /*3f10*/  F2FP.F16.F32.PACK_AB R152, R73, R72 ;  /* 0x000000484998723e */ /* 0x000fca00000000ff */
        /* <DEDUP_REMOVED lines=23> */
[----:B------:R-:W-:Y:S02]  /*4090*/  F2FP.F16.F32.PACK_AB R158, R3, R84 ;  /* 0x00000054039e723e */ /* 0x000fe400000000ff */
[C---:B--2---:R-:W-:Y:S01]  /*40a0*/  FADD.FTZ R3, R6.reuse, R7 ;  /* 0x0000000706037221 */ /* 0x044fe20000010000 */
[----:B------:R-:W-:Y:S01]  /*40b0*/  F2FP.F16.F32.PACK_AB R159, R6, R159 ;  /* 0x0000009f069f723e */ /* 0x000fe200000000ff */
[----:B------:R-:W-:Y:S06]  /*40c0*/  @!P1 BRA `(.L_x_2618) ;  /* 0x0000002800889947 */ /* 0x000fec0003800000 */
[----:B------:R-:W-:Y:S01]  /*40d0*/  IMAD.MOV.U32 R7, RZ, RZ, R4 ;  /* 0x000000ffff077224 */ /* 0x000fe200078e0004 */
[----:B------:R-:W-:Y:S01]  /*40e0*/  UMOV UR61, UR48 ;  /* 0x00000030003d7c82 */ /* 0x000fe20008000000 */
[----:B------:R-:W-:Y:S01]  /*40f0*/  IMAD.MOV.U32 R6, RZ, RZ, R5 ;  /* 0x000000ffff067224 */ /* 0x000fe200078e0005 */
[----:B------:R-:W-:Y:S01]  /*4100*/  UMOV UR59, UR47 ;  /* 0x0000002f003b7c82 */ /* 0x000fe20008000000 */
[----:B------:R-:W-:Y:S01]  /*4110*/  IMAD.MOV.U32 R151, RZ, RZ, RZ ;  /* 0x000000ffff977224 */ /* 0x000fe200078e00ff */
[----:B------:R-:W-:-:S06]  /*4120*/  ULDC UR55, c[0x0][0x988] ;  /* 0x0002620000377ab9 */ /* 0x000fcc0000000800 */
.L_x_2629:
[----:B------:R-:W-:Y:S01]  /*4130*/  ISETP.NE.AND P2, PT, RZ, UR45, PT ;  /* 0x0000002dff007c0c */ /* 0x000fe2000bf45270 */
[----:B------:R-:W-:-:S04]  /*4140*/  UISETP.NE.AND UP0, UPT, UR59, 0x1, UPT ;  /* 0x000000013b00788c */ /* 0x000fc8000bf05270 */
[----:B------:R-:W-:-:S04]  /*4150*/  USEL UR48, URZ, 0x1, UP0 ;  /* 0x000000013f307887 */ /* 0x000fc80008000000 */
[----:B------:R-:W-:-:S04]  /*4160*/  ULOP3.LUT UR48, UR61, UR48, URZ, 0x3c, !UPT ;  /* 0x000000303d307292 */ /* 0x000fc8000f8e3c3f */
[----:B------:R-:W-:Y:S08]  /*4170*/  @P2 BRA `(.L_x_2619) ;  /* 0x0000000000382947 */ /* 0x000ff00003800000 */
[----:B------:R-:W-:Y:S05]  /*4180*/  @!P0 BRA `(.L_x_2620) ;  /* 0x0000000000048947 */ /* 0x000fea0003800000 */
[----:B------:R-:W-:Y:S01]  /*4190*/  BPT.TRAP 0x1 ;  /* 0x000000040000795c */ /* 0x000fe20000300000 */
.L_x_2620:
        /* <DEDUP_REMOVED lines=9> */
.L_x_2621:
[----:B-1----:R-:W-:Y:S05]  /*4230*/  @P1 BRA `(.L_x_2619) ;  /* 0x0000000000081947 */ /* 0x002fea0003800000 */
[----:B------:R-:W1:Y:S02]  /*4240*/  SYNCS.PHASECHK.TRANS64.TRYWAIT P1, [UR6+0x28830], R4 ;  /* 0x02883004ff0075a7 */ /* 0x000e640008020146 */
[----:B-1----:R-:W-:Y:S05]  /*4250*/  @!P1 BRA `(.L_x_2622) ;  /* 0x000000e400a89947 */ /* 0x002fea0003800000 */
.L_x_2619:
        /* <DEDUP_REMOVED lines=50> */
.L_x_2624:
[----:B------:R-:W-:Y:S01]  /*4580*/  ULEA UR6, UR59, UR41, 0x3 ;  /* 0x000000293b067291 */ /* 0x000fe2000f8e183f */
[----:B------:R-:W-:-:S05]  /*4590*/  IMAD.U32 R4, RZ, RZ, UR61 ;  /* 0x0000003dff047e24 */ /* 0x000fca000f8e00ff */
[----:B------:R-:W-:-:S04]  /*45a0*/  SHF.L.U32 R4, R4, 0x1f, RZ ;  /* 0x0000001f04047819 */ /* 0x000fc800000006ff */
[----:B------:R0:W1:Y:S01]  /*45b0*/  SYNCS.PHASECHK.TRANS64.TRYWAIT P1, [UR6+0x28850], R4 ;  /* 0x02885004ff0075a7 */ /* 0x0000620008020146 */
[----:B------:R-:W-:Y:S05]  /*45c0*/  @!P0 BRA `(.L_x_2625) ;  /* 0x0000000000048947 */ /* 0x000fea0003800000 */
[----:B------:R-:W-:Y:S01]  /*45d0*/  BPT.TRAP 0x1 ;  /* 0x000000040000795c */ /* 0x000fe20000300000 */
.L_x_2625:
[----:B-1----:R-:W-:Y:S05]  /*45e0*/  @P1 BRA `(.L_x_2623) ;  /* 0x0000000000081947 */ /* 0x002fea0003800000 */
[----:B------:R-:W1:Y:S02]  /*45f0*/  SYNCS.PHASECHK.TRANS64.TRYWAIT P1, [UR6+0x28850], R4 ;  /* 0x02885004ff0075a7 */ /* 0x000e640008020146 */
[----:B-1----:R-:W-:Y:S05]  /*4600*/  @!P1 BRA `(.L_x_2626) ;  /* 0x000000e000d49947 */ /* 0x002fea0003800000 */
.L_x_2623:
[----:B------:R-:W-:Y:S01]  /*4610*/  UIADD3 UR6, UR41, 0x400, URZ ;  /* 0x0000040029067890 */ /* 0x000fe2000fffe03f */
[----:B------:R-:W-:Y:S01]  /*4620*/  WARPGROUP.ARRIVE ;  /* 0x00000000000079c5 */ /* 0x000fe20000000000 */
[----:B------:R-:W-:-:S05]  /*4630*/  UMOV UR7, 0x40000040 ;  /* 0x4000004000077882 */ /* 0x000fca0000000000 */
[----:B-1----:R-:W1:Y:S01]  /*4640*/  S2R R5, SR_TID.X ;  /* 0x0000000000057919 */ /* 0x002e620000002100 */
        /* <DEDUP_REMOVED lines=8> */
[----:B-1----:R-:W-:-:S04]  /*46d0*/  SHF.R.U32.HI R5, RZ, 0x7, R5 ;  /* 0x00000007ff057819 */ /* 0x002fc80000011605 */
[----:B0-----:R-:W-:Y:S01]  /*46e0*/  IADD3 R4, -R5, 0xb, RZ ;  /* 0x0000000b05047810 */ /* 0x001fe20007ffe1ff */
        /* <DEDUP_REMOVED lines=37> */
.L_x_2627:
[----:B------:R-:W-:Y:S01]  /*4940*/  UISETP.NE.AND UP0, UPT, UR54, URZ, UPT ;  /* 0x0000003f3600728c */ /* 0x000fe2000bf05270 */
[----:B------:R-:W-:Y:S02]  /*4950*/  VIADD R10, R17, UR37 ;  /* 0x00000025110a7c36 */ /* 0x000fe40008000000 */
[----:B------:R-:W-:-:S03]  /*4960*/  IMAD.U32 R9, RZ, RZ, UR52 ;  /* 0x00000034ff097e24 */ /* 0x000fc6000f8e00ff */
        /* <DEDUP_REMOVED lines=9> */
[----:B------:R-:W-:Y:S01]  /*4a00*/  IADD3 R4, R9, UR6, -R16 ;  /* 0x0000000609047c10 */ /* 0x000fe2000fffe810 */
[----:B------:R-:W1:Y:S01]  /*4a10*/  SHFL.IDX PT, R173, R10, 0x1, 0x1c1f ;  /* 0x003c1f000aad7f89 */ /* 0x000e6200000e0000 */
[----:B------:R-:W-:-:S03]  /*4a20*/  ULEA UR6, UR47, UR41, 0x3 ;  /* 0x000000292f067291 */ /* 0x000fc6000f8e183f */
[----:B------:R-:W-:Y:S01]  /*4a30*/  VIADD R4, R4, -UR53 ;  /* 0x8000003504047c36 */ /* 0x000fe20008000000 */
[----:B------:R-:W-:-:S04]  /*4a40*/  UIADD3 UR6, UR6, 0x28840, URZ ;  /* 0x0002884006067890 */ /* 0x000fc8000fffe03f */
[----:B------:R-:W-:-:S09]  /*4a50*/  UPRMT UR6, UR40, 0x654, UR6 ;  /* 0x0000065428067896 */ /* 0x000fd20008000006 */
[----:B------:R-:W-:Y:S01]  /*4a60*/  SYNCS.ARRIVE.TRANS64.RED.A1T0 RZ, [UR6], RZ ;  /* 0x000000ffffff79a7 */ /* 0x000fe20008100406 */
[----:B0-----:R-:W-:-:S05]  /*4a70*/  IMAD.IADD R5, R4, 0x1, R5 ;  /* 0x0000000104057824 */ /* 0x001fca00078e0205 */
[C---:B------:R-:W-:Y:S01]  /*4a80*/  ISETP.GT.AND P1, PT, R5.reuse, RZ, PT ;  /* 0x000000ff0500720c */ /* 0x040fe20003f24270 */
[----:B-1----:R-:W-:Y:S01]  /*4a90*/  IMAD.IADD R4, R4, 0x1, R173 ;  /* 0x0000000104047824 */ /* 0x002fe200078e02ad */
        /* <DEDUP_REMOVED lines=94> */
[----:B------:R-:W-:-:S02]  /*5080*/  ISETP.GT.AND P2, PT, R4, RZ, PT ;  /* 0x000000ff0400720c */ /* 0x000fc40003f44270 */
[----:B------:R-:W-:Y:S02]  /*5090*/  FMNMX.FTZ R12, R85, R8, !PT ;  /* 0x00000008550c7209 */ /* 0x000fe40007810000 */
[----:B------:R-:W-:Y:S02]  /*50a0*/  ISETP.GT.AND P3, PT, R4, 0x1, PT ;  /* 0x000000010400780c */ /* 0x000fe40003f64270 */
[----:B------:R-:W-:Y:S01]  /*50b0*/  FSEL R26, R26, -INF , P2 ;  /* 0xff8000001a1a7808 */ /* 0x000fe20001000000 */
[----:B------:R-:W0:Y:S01]  /*50c0*/  SHFL.BFLY PT, R5, R12, 0x2, 0x1f ;  /* 0x0c401f000c057f89 */ /* 0x000e2200000e0000 */
[----:B------:R-:W-:Y:S02]  /*50d0*/  ISETP.GT.AND P2, PT, R4, 0x8, PT ;  /* 0x000000080400780c */ /* 0x000fe40003f44270 */
[----:B------:R-:W-:Y:S02]  /*50e0*/  FSEL R27, R27, -INF , P3 ;  /* 0xff8000001b1b7808 */ /* 0x000fe40001800000 */
[----:B------:R-:W-:-:S02]  /*50f0*/  FMNMX.FTZ R10, R26, R7, !PT ;  /* 0x000000071a0a7209 */ /* 0x000fc40007810000 */
[----:B------:R-:W-:Y:S02]  /*5100*/  ISETP.GT.AND P3, PT, R4, 0x9, PT ;  /* 0x000000090400780c */ /* 0x000fe40003f64270 */
        /* <DEDUP_REMOVED lines=24> */
[----:B------:R-:W-:Y:S02]  /*5290*/  FSEL R66, R66, -INF , P2 ;  /* 0xff80000042427808 */ /* 0x000fe40001000000 */
[----:B------:R-:W-:Y:S01]  /*52a0*/  ISETP.GT.AND P2, PT, R4, 0x58, PT ;  /* 0x000000580400780c */ /* 0x000fe20003f44270 */
[--C-:B------:R-:W-:Y:S01]  /*52b0*/  FFMA.FTZ R182, R169, UR55, -R8.reuse ;  /* 0x00000037a9b67c23 */ /* 0x100fe20008010808 */
[----:B------:R-:W-:Y:S01]  /*52c0*/  FMNMX.FTZ R169, R27, R10, !PT ;  /* 0x0000000a1ba97209 */ /* 0x000fe20007810000 */
[--C-:B------:R-:W-:Y:S01]  /*52d0*/  FFMA.FTZ R168, R45, UR55, -R8.reuse ;  /* 0x000000372da87c23 */ /* 0x100fe20008010808 */
[----:B------:R-:W-:Y:S01]  /*52e0*/  FSEL R10, R31, -INF , P3 ;  /* 0xff8000001f0a7808 */ /* 0x000fe20001800000 */
[--C-:B------:R-:W-:Y:S01]  /*52f0*/  FFMA.FTZ R31, R165, UR55, -R8.reuse ;  /* 0x00000037a51f7c23 */ /* 0x100fe20008010808 */
[----:B------:R-:W-:Y:S01]  /*5300*/  FMNMX.FTZ R169, R30, R169, !PT ;  /* 0x000000a91ea97209 */ /* 0x000fe20007810000 */
[--C-:B------:R-:W-:Y:S01]  /*5310*/  FFMA.FTZ R170, R41, UR55, -R8.reuse ;  /* 0x0000003729aa7c23 */ /* 0x100fe20008010808 */
        /* <DEDUP_REMOVED lines=41> */
[----:B------:R-:W-:Y:S01]  /*55b0*/  FFMA.FTZ R25, R85, UR55, -R8 ;  /* 0x0000003755197c23 */ /* 0x000fe20008010808 */
[----:B------:R-:W-:Y:S01]  /*55c0*/  FMNMX.FTZ R161, R20, R161, !PT ;  /* 0x000000a114a17209 */ /* 0x000fe20007810000 */
[----:B------:R-:W-:Y:S01]  /*55d0*/  MUFU.EX2 R9, R9 ;  /* 0x0000000900097308 */ /* 0x000fe20000000800 */
[----:B------:R-:W-:-:S02]  /*55e0*/  FSEL R55, R55, -INF , P3 ;  /* 0xff80000037377808 */ /* 0x000fc40001800000 */
[----:B------:R-:W-:Y:S02]  /*55f0*/  FMNMX.FTZ R24, R54, R161, !PT ;  /* 0x000000a136187209 */ /* 0x000fe40007810000 */
[----:B------:R-:W-:Y:S02]  /*5600*/  ISETP.GT.AND P3, PT, R4, 0x41, PT ;  /* 0x000000410400780c */ /* 0x000fe40003f64270 */
[----:B------:R-:W-:Y:S01]  /*5610*/  FMNMX.FTZ R51, R55, R24, !PT ;  /* 0x0000001837337209 */ /* 0x000fe20007810000 */
[----:B------:R-:W-:Y:S01]  /*5620*/  MUFU.EX2 R180, R180 ;  /* 0x000000b400b47308 */ /* 0x000fe20000000800 */
[----:B------:R-:W-:Y:S02]  /*5630*/  FSEL R59, R59, -INF , P3 ;  /* 0xff8000003b3b7808 */ /* 0x000fe40001800000 */
[----:B------:R-:W-:Y:S01]  /*5640*/  FMNMX.FTZ R24, R58, R51, !PT ;  /* 0x000000333a187209 */ /* 0x000fe20007810000 */
[----:B------:R-:W-:Y:S01]  /*5650*/  FFMA.FTZ R51, R153, UR55, -R8 ;  /* 0x0000003799337c23 */ /* 0x000fe20008010808 */
[----:B------:R-:W-:-:S02]  /*5660*/  ISETP.GT.AND P3, PT, R4, 0x49, PT ;  /* 0x000000490400780c */ /* 0x000fc40003f64270 */
[----:B------:R-:W-:Y:S01]  /*5670*/  FMNMX.FTZ R153, R59, R24, !PT ;  /* 0x000000183b997209 */ /* 0x000fe20007810000 */
[----:B------:R-:W-:Y:S01]  /*5680*/  MUFU.EX2 R182, R182 ;  /* 0x000000b600b67308 */ /* 0x000fe20000000800 */
[----:B------:R-:W-:Y:S02]  /*5690*/  FSEL R63, R63, -INF , P3 ;  /* 0xff8000003f3f7808 */ /* 0x000fe40001800000 */
[----:B------:R-:W-:Y:S02]  /*56a0*/  FMNMX.FTZ R24, R62, R153, !PT ;  /* 0x000000993e187209 */ /* 0x000fe40007810000 */
[----:B------:R-:W-:Y:S02]  /*56b0*/  ISETP.GT.AND P3, PT, R4, 0x51, PT ;  /* 0x000000510400780c */ /* 0x000fe40003f64270 */
[----:B------:R-:W-:Y:S01]  /*56c0*/  FMNMX.FTZ R45, R63, R24, !PT ;  /* 0x000000183f2d7209 */ /* 0x000fe20007810000 */
[----:B------:R-:W-:Y:S01]  /*56d0*/  MUFU.EX2 R11, R11 ;  /* 0x0000000b000b7308 */ /* 0x000fe20000000800 */
[----:B------:R-:W-:-:S02]  /*56e0*/  FSEL R67, R67, -INF , P3 ;  /* 0xff80000043437808 */ /* 0x000fc40001800000 */
[----:B------:R-:W-:Y:S01]  /*56f0*/  FMNMX.FTZ R24, R66, R45, !PT ;  /* 0x0000002d42187209 */ /* 0x000fe20007810000 */
[----:B------:R-:W-:Y:S01]  /*5700*/  FFMA.FTZ R45, R49, UR55, -R8 ;  /* 0x00000037312d7c23 */ /* 0x000fe20008010808 */
        /* <DEDUP_REMOVED lines=14> */
[----:B------:R-:W-:Y:S01]  /*57f0*/  FMNMX.FTZ R24, R74, R41, !PT ;  /* 0x000000294a187209 */ /* 0x000fe20007810000 */
[--C-:B------:R-:W-:Y:S01]  /*5800*/  FFMA.FTZ R41, R53, UR55, -R8.reuse ;  /* 0x0000003735297c23 */ /* 0x100fe20008010808 */
[----:B------:R-:W-:Y:S01]  /*5810*/  ISETP.GT.AND P3, PT, R4, 0x69, PT ;  /* 0x000000690400780c */ /* 0x000fe20003f64270 */
[----:B------:R-:W-:Y:S01]  /*5820*/  FFMA.FTZ R53, R61, UR55, -R8 ;  /* 0x000000373d357c23 */ /* 0x000fe20008010808 */
[----:B------:R-:W-:Y:S01]  /*5830*/  FSEL R78, R78, -INF , P2 ;  /* 0xff8000004e4e7808 */ /* 0x000fe20001000000 */
[----:B------:R-:W-:Y:S01]  /*5840*/  MUFU.EX2 R39, R39 ;  /* 0x0000002700277308 */ /* 0x000fe20000000800 */
[----:B------:R-:W-:Y:S02]  /*5850*/  FMNMX.FTZ R49, R75, R24, !PT ;  /* 0x000000184b317209 */ /* 0x000fe40007810000 */
[----:B------:R-:W-:Y:S02]  /*5860*/  ISETP.GT.AND P2, PT, R4, 0x70, PT ;  /* 0x000000700400780c */ /* 0x000fe40003f44270 */
[----:B------:R-:W-:-:S02]  /*5870*/  FSEL R79, R79, -INF , P3 ;  /* 0xff8000004f4f7808 */ /* 0x000fc40001800000 */
[----:B------:R-:W-:Y:S01]  /*5880*/  FMNMX.FTZ R24, R78, R49, !PT ;  /* 0x000000314e187209 */ /* 0x000fe20007810000 */
[----:B------:R-:W-:Y:S01]  /*5890*/  FFMA.FTZ R49, R65, UR55, -R8 ;  /* 0x0000003741317c23 */ /* 0x000fe20008010808 */
[----:B------:R-:W-:Y:S01]  /*58a0*/  ISETP.GT.AND P3, PT, R4, 0x71, PT ;  /* 0x000000710400780c */ /* 0x000fe20003f64270 */
[----:B------:R-:W-:Y:S01]  /*58b0*/  MUFU.EX2 R172, R172 ;  /* 0x000000ac00ac7308 */ /* 0x000fe20000000800 */
[----:B------:R-:W-:Y:S02]  /*58c0*/  FSEL R82, R82, -INF , P2 ;  /* 0xff80000052527808 */ /* 0x000fe40001000000 */
[----:B------:R-:W-:Y:S02]  /*58d0*/  FMNMX.FTZ R37, R79, R24, !PT ;  /* 0x000000184f257209 */ /* 0x000fe40007810000 */
[----:B------:R-:W-:Y:S02]  /*58e0*/  ISETP.GT.AND P2, PT, R4, 0x78, PT ;  /* 0x000000780400780c */ /* 0x000fe40003f44270 */
[----:B------:R-:W-:Y:S01]  /*58f0*/  FSEL R83, R83, -INF , P3 ;  /* 0xff80000053537808 */ /* 0x000fe20001800000 */
[----:B------:R-:W-:Y:S01]  /*5900*/  MUFU.EX2 R47, R47 ;  /* 0x0000002f002f7308 */ /* 0x000fe20000000800 */
[----:B------:R-:W-:-:S02]  /*5910*/  FMNMX.FTZ R24, R82, R37, !PT ;  /* 0x0000002552187209 */ /* 0x000fc40007810000 */
[----:B------:R-:W-:Y:S02]  /*5920*/  ISETP.GT.AND P3, PT, R4, 0x79, PT ;  /* 0x000000790400780c */ /* 0x000fe40003f64270 */
[----:B------:R-:W-:Y:S02]  /*5930*/  FSEL R86, R86, -INF , P2 ;  /* 0xff80000056567808 */ /* 0x000fe40001000000 */
[----:B------:R-:W-:Y:S01]  /*5940*/  FMNMX.FTZ R37, R83, R24, !PT ;  /* 0x0000001853257209 */ /* 0x000fe20007810000 */
[----:B------:R-:W-:Y:S01]  /*5950*/  MUFU.EX2 R174, R174 ;  /* 0x000000ae00ae7308 */ /* 0x000fe20000000800 */
[----:B------:R-:W-:Y:S02]  /*5960*/  FSEL R87, R87, -INF , P3 ;  /* 0xff80000057577808 */ /* 0x000fe40001800000 */
        /* <DEDUP_REMOVED lines=17> */
[C---:B------:R-:W-:Y:S02]  /*5a80*/  FMUL.FTZ R29, R4.reuse, UR55 ;  /* 0x00000037041d7c20 */ /* 0x040fe40008410000 */
[----:B------:R-:W-:Y:S01]  /*5a90*/  MUFU.EX2 R53, R53 ;  /* 0x0000003500357308 */ /* 0x000fe20000000800 */
[----:B------:R-:W-:Y:S02]  /*5aa0*/  FSEL R28, R4, RZ, P2 ;  /* 0x000000ff041c7208 */ /* 0x000fe40001000000 */
[----:B------:R-:W-:-:S03]  /*5ab0*/  FSEL R29, R29, RZ, P2 ;  /* 0x000000ff1d1d7208 */ /* 0x000fc60001000000 */
[----:B------:R-:W-:Y:S02]  /*5ac0*/  FADD.FTZ R28, -R28, R7 ;  /* 0x000000071c1c7221 */ /* 0x000fe40000010100 */
[--C-:B------:R-:W-:Y:S01]  /*5ad0*/  FFMA.FTZ R181, R27, UR55, -R29.reuse ;  /* 0x000000371bb57c23 */ /* 0x100fe2000801081d */
[----:B------:R-:W-:Y:S01]  /*5ae0*/  FSEL R27, R5, RZ, P1 ;  /* 0x000000ff051b7208 */ /* 0x000fe20000800000 */
[--C-:B------:R-:W-:Y:S01]  /*5af0*/  FFMA.FTZ R8, R26, UR55, -R29.reuse ;  /* 0x000000371a087c23 */ /* 0x100fe2000801081d */
[----:B------:R-:W-:Y:S01]  /*5b00*/  FMUL.FTZ R7, R28, UR55 ;  /* 0x000000371c077c20 */ /* 0x000fe20008410000 */
[--C-:B------:R-:W-:Y:S01]  /*5b10*/  FFMA.FTZ R183, R30, UR55, -R29.reuse ;  /* 0x000000371eb77c23 */ /* 0x100fe2000801081d */
[--C-:B------:R-:W-:Y:S01]  /*5b20*/  FFMA.FTZ R10, R10, UR55, -R29.reuse ;  /* 0x000000370a0a7c23 */ /* 0x100fe2000801081d */
[----:B------:R-:W-:Y:S01]  /*5b30*/  FADD.FTZ R27, -R27, R6 ;  /* 0x000000061b1b7221 */ /* 0x000fe20000010100 */
[----:B------:R-:W-:Y:S01]  /*5b40*/  MUFU.EX2 R181, R181 ;  /* 0x000000b500b57308 */ /* 0x000fe20000000800 */
        /* <DEDUP_REMOVED lines=25> */
[----:B------:R-:W-:-:S06]  /*5ce0*/  FFMA.FTZ R86, R86, UR55, -R29 ;  /* 0x0000003756567c23 */ /* 0x000fcc000801081d */
[----:B------:R-:W2:Y:S01]  /*5cf0*/  MUFU.EX2 R183, R183 ;  /* 0x000000b700b77308 */ /* 0x000ea20000000800 */
[----:B0-----:R-:W-:-:S04]  /*5d00*/  FFMA.FTZ R27, R6, R0, R9 ;  /* 0x00000000061b7223 */ /* 0x001fc80000010009 */
[----:B------:R-:W-:-:S03]  /*5d10*/  FADD.FTZ R27, R180, R27 ;  /* 0x0000001bb41b7221 */ /* 0x000fc60000010000 */
[----:B------:R-:W0:Y:S01]  /*5d20*/  MUFU.EX2 R10, R10 ;  /* 0x0000000a000a7308 */ /* 0x000e220000000800 */
[----:B-1----:R-:W-:Y:S01]  /*5d30*/  FFMA.FTZ R0, R7, R3, R8 ;  /* 0x0000000307007223 */ /* 0x002fe20000010008 */
        /* <DEDUP_REMOVED lines=19> */
[----:B------:R-:W-:-:S04]  /*5e70*/  FADD.FTZ R38, R174, R27 ;  /* 0x0000001bae267221 */ /* 0x000fc80000010000 */
[----:B------:R-:W-:Y:S02]  /*5e80*/  FADD.FTZ R27, R51, R38 ;  /* 0x00000026331b7221 */ /* 0x000fe40000010000 */
[----:B------:R-:W2:Y:S01]  /*5e90*/  MUFU.EX2 R173, R173 ;  /* 0x000000ad00ad7308 */ /* 0x000ea20000000800 */
[----:B0-----:R-:W-:Y:S01]  /*5ea0*/  FADD.FTZ R3, R179, R0 ;  /* 0x00000000b3037221 */ /* 0x001fe20000010000 */
[----:B------:R-:W-:-:S04]  /*5eb0*/  FADD.FTZ R38, R168, R27 ;  /* 0x0000001ba8267221 */ /* 0x000fc80000010000 */
[----:B------:R-:W-:Y:S01]  /*5ec0*/  FADD.FTZ R27, R45, R38 ;  /* 0x000000262d1b7221 */ /* 0x000fe20000010000 */
[----:B------:R-:W-:Y:S01]  /*5ed0*/  FFMA.FTZ R38, R75, UR55, -R29 ;  /* 0x000000374b267c23 */ /* 0x000fe2000801081d */
[----:B------:R-:W0:Y:S01]  /*5ee0*/  MUFU.EX2 R26, R26 ;  /* 0x0000001a001a7308 */ /* 0x000e220000000800 */
[----:B-1----:R-:W-:Y:S01]  /*5ef0*/  FADD.FTZ R0, R12, R3 ;  /* 0x000000030c007221 */ /* 0x002fe20000010000 */
[----:B------:R-:W-:-:S04]  /*5f00*/  FADD.FTZ R40, R170, R27 ;  /* 0x0000001baa287221 */ /* 0x000fc80000010000 */
        /* <DEDUP_REMOVED lines=80> */
.L_x_2628:
        /* <DEDUP_REMOVED lines=110> */
.L_x_2618:
[----:B------:R-:W-:-:S06]  /*6af0*/  UISETP.GE.AND UP0, UPT, UR60, UR39, UPT ;  /* 0x000000273c00728c */ /* 0x000fcc000bf06270 */
[----:B------:R-:W-:-:S13]  /*6b00*/  PLOP3.LUT P1, PT, PT, PT, UP0, 0x80, 0x0 ;  /* 0x000000000000781c */ /* 0x000fda0003f2f008 */
[----:B------:R-:W-:Y:S05]  /*6b10*/  @!P1 BRA `(.L_x_2630) ;  /* 0x0000002000189947 */ /* 0x000fea0003800000 */
[----:B------:R-:W-:Y:S01]  /*6b20*/  IMAD.MOV.U32 R7, RZ, RZ, R4 ;  /* 0x000000ffff077224 */ /* 0x000fe200078e0004 */
[----:B------:R-:W-:Y:S01]  /*6b30*/  UMOV UR54, UR48 ;  /* 0x0000003000367c82 */ /* 0x000fe20008000000 */
[----:B------:R-:W-:Y:S01]  /*6b40*/  IMAD.MOV.U32 R6, RZ, RZ, R5 ;  /* 0x000000ffff067224 */ /* 0x000fe200078e0005 */
[----:B------:R-:W-:Y:S01]  /*6b50*/  UMOV UR53, UR47 ;  /* 0x0000002f00357c82 */ /* 0x000fe20008000000 */
[----:B------:R-:W-:-:S05]  /*6b60*/  ULDC UR52, c[0x0][0x988] ;  /* 0x0002620000347ab9 */ /* 0x000fca0000000800 */
.L_x_2641:
        /* <DEDUP_REMOVED lines=9> */
.L_x_2632:
[----:B------:R-:W-:Y:S01]  /*6c00*/  ULEA UR6, UR47, UR41, 0x3 ;  /* 0x000000292f067291 */ /* 0x000fe2000f8e183f */
[----:B------:R-:W-:-:S05]  /*6c10*/  IMAD.U32 R4, RZ, RZ, UR48 ;  /* 0x00000030ff047e24 */ /* 0x000fca000f8e00ff */
[----:B------:R-:W-:-:S04]  /*6c20*/  SHF.L.U32 R4, R4, 0x1f, RZ ;  /* 0x0000001f04047819 */ /* 0x000fc800000006ff */
[----:B------:R0:W1:Y:S01]  /*6c30*/  SYNCS.PHASECHK.TRANS64.TRYWAIT P1, [UR6+0x28830], R4 ;  /* 0x02883004ff0075a7 */ /* 0x0000620008020146 */
[----:B------:R-:W-:Y:S05]  /*6c40*/  @!P0 BRA `(.L_x_2633) ;  /* 0x0000000000048947 */ /* 0x000fea0003800000 */
[----:B------:R-:W-:Y:S01]  /*6c50*/  BPT.TRAP 0x1 ;  /* 0x000000040000795c */ /* 0x000fe20000300000 */
.L_x_2633:
[----:B-1----:R-:W-:Y:S05]  /*6c60*/  @P1 BRA `(.L_x_2631) ;  /* 0x0000000000081947 */ /* 0x002fea0003800000 */
[----:B------:R-:W1:Y:S02]  /*6c70*/  SYNCS.PHASECHK.TRANS64.TRYWAIT P1, [UR6+0x28830], R4 ;  /* 0x02883004ff0075a7 */ /* 0x000e640008020146 */
[----:B-1----:R-:W-:Y:S05]  /*6c80*/  @!P1 BRA `(.L_x_2634) ;  /* 0x000000bc004c9947 */ /* 0x002fea0003800000 */
.L_x_2631:
[----:B-1----:R-:W1:Y:S01]  /*6c90*/  S2R R5, SR_TID.X ;  /* 0x0000000000057919 */ /* 0x002e620000002100 */
[----:B------:R-:W-:Y:S01]  /*6ca0*/  ULEA UR34, UR47, UR51, 0xb ;  /* 0x000000332f227291 */ /* 0x000fe2000f8e583f */
[----:B------:R-:W-:Y:S01]  /*6cb0*/  UMOV UR35, 0x40000040 ;  /* 0x4000004000237882 */ /* 0x000fe20000000000 */
[----:B------:R-:W-:Y:S02]  /*6cc0*/  UMOV UR7, 0x40000040 ;  /* 0x4000004000077882 */ /* 0x000fe40000000000 */
[----:B------:R-:W-:Y:S02]  /*6cd0*/  UIADD3 UR6, UR34, 0x2, URZ ;  /* 0x0000000222067890 */ /* 0x000fe4000fffe03f */
        /* <DEDUP_REMOVED lines=42> */
.L_x_2636:
[----:B------:R-:W-:Y:S01]  /*6f80*/  ULEA UR6, UR53, UR41, 0x3 ;  /* 0x0000002935067291 */ /* 0x000fe2000f8e183f */
[----:B------:R-:W-:-:S05]  /*6f90*/  IMAD.U32 R4, RZ, RZ, UR54 ;  /* 0x00000036ff047e24 */ /* 0x000fca000f8e00ff */
[----:B------:R-:W-:-:S04]  /*6fa0*/  SHF.L.U32 R4, R4, 0x1f, RZ ;  /* 0x0000001f04047819 */ /* 0x000fc800000006ff */
[----:B------:R0:W1:Y:S01]  /*6fb0*/  SYNCS.PHASECHK.TRANS64.TRYWAIT P1, [UR6+0x28850], R4 ;  /* 0x02885004ff0075a7 */ /* 0x0000620008020146 */
[----:B------:R-:W-:Y:S05]  /*6fc0*/  @!P0 BRA `(.L_x_2637) ;  /* 0x0000000000048947 */ /* 0x000fea0003800000 */
[----:B------:R-:W-:Y:S01]  /*6fd0*/  BPT.TRAP 0x1 ;  /* 0x000000040000795c */ /* 0x000fe20000300000 */
.L_x_2637:
[----:B-1----:R-:W-:Y:S05]  /*6fe0*/  @P1 BRA `(.L_x_2635) ;  /* 0x0000000000081947 */ /* 0x002fea0003800000 */
[----:B------:R-:W1:Y:S02]  /*6ff0*/  SYNCS.PHASECHK.TRANS64.TRYWAIT P1, [UR6+0x28850], R4 ;  /* 0x02885004ff0075a7 */ /* 0x000e640008020146 */
[----:B-1----:R-:W-:Y:S05]  /*7000*/  @!P1 BRA `(.L_x_2638) ;  /* 0x000000b800849947 */ /* 0x002fea0003800000 */
.L_x_2635:
        /* <DEDUP_REMOVED lines=51> */
.L_x_2639:
        /* <DEDUP_REMOVED lines=78> */
[----:B------:R-:W-:-:S03]  /*7820*/  FADD.FTZ R6, -R5, R6 ;  /* 0x0000000605067221 */ /* 0x000fc60000010100 */
[--C-:B------:R-:W-:Y:S01]  /*7830*/  FFMA.FTZ R153, R41, UR55, -R8.reuse ;  /* 0x0000003729997c23 */ /* 0x100fe20008010808 */
[--C-:B------:R-:W-:Y:S01]  /*7840*/  FFMA.FTZ R161, R25, UR55, -R8.reuse ;  /* 0x0000003719a17c23 */ /* 0x100fe20008010808 */
[--C-:B------:R-:W-:Y:S01]  /*7850*/  FFMA.FTZ R159, R29, UR55, -R8.reuse ;  /* 0x000000371d9f7c23 */ /* 0x100fe20008010808 */
[--C-:B------:R-:W-:Y:S01]  /*7860*/  FFMA.FTZ R157, R33, UR55, -R8.reuse ;  /* 0x00000037219d7c23 */ /* 0x100fe20008010808 */
[--C-:B------:R-:W-:Y:S01]  /*7870*/  FFMA.FTZ R155, R37, UR55, -R8.reuse ;  /* 0x00000037259b7c23 */ /* 0x100fe20008010808 */
[--C-:B------:R-:W-:Y:S01]  /*7880*/  FFMA.FTZ R41, R45, UR55, -R8.reuse ;  /* 0x000000372d297c23 */ /* 0x100fe20008010808 */
[----:B------:R-:W-:Y:S01]  /*7890*/  FMUL.FTZ R12, R6, UR55 ;  /* 0x00000037060c7c20 */ /* 0x000fe20008410000 */
        /* <DEDUP_REMOVED lines=25> */
[----:B------:R-:W-:Y:S01]  /*7a30*/  FFMA.FTZ R45, R85, UR55, -R8 ;  /* 0x00000037552d7c23 */ /* 0x000fe20008010808 */
[C---:B------:R-:W-:Y:S01]  /*7a40*/  FADD.FTZ R6, -R4.reuse, R7 ;  /* 0x0000000704067221 */ /* 0x040fe20000010100 */
[----:B------:R-:W-:Y:S01]  /*7a50*/  FMUL.FTZ R8, R4, UR55 ;  /* 0x0000003704087c20 */ /* 0x000fe20008410000 */
[----:B------:R0:W-:Y:S02]  /*7a60*/  MUFU.EX2 R7, R12 ;  /* 0x0000000c00077308 */ /* 0x0001e40000000800 */
[----:B------:R-:W-:Y:S01]  /*7a70*/  FMUL.FTZ R6, R6, UR55 ;  /* 0x0000003706067c20 */ /* 0x000fe20008410000 */
[--C-:B------:R-:W-:Y:S01]  /*7a80*/  FFMA.FTZ R181, R26, UR55, -R8.reuse ;  /* 0x000000371ab57c23 */ /* 0x100fe20008010808 */
[--C-:B------:R-:W-:Y:S01]  /*7a90*/  FFMA.FTZ R10, R27, UR55, -R8.reuse ;  /* 0x000000371b0a7c23 */ /* 0x100fe20008010808 */
[--C-:B------:R-:W-:Y:S01]  /*7aa0*/  FFMA.FTZ R183, R30, UR55, -R8.reuse ;  /* 0x000000371eb77c23 */ /* 0x100fe20008010808 */
[--C-:B------:R-:W-:Y:S01]  /*7ab0*/  FFMA.FTZ R177, R34, UR55, -R8.reuse ;  /* 0x0000003722b17c23 */ /* 0x100fe20008010808 */
[--C-:B------:R-:W-:Y:S01]  /*7ac0*/  FFMA.FTZ R14, R35, UR55, -R8.reuse ;  /* 0x00000037230e7c23 */ /* 0x100fe20008010808 */
[----:B------:R-:W1:Y:S01]  /*7ad0*/  MUFU.EX2 R180, R180 ;  /* 0x000000b400b47308 */ /* 0x000e620000000800 */
[--C-:B0-----:R-:W-:Y:S01]  /*7ae0*/  FFMA.FTZ R12, R31, UR55, -R8.reuse ;  /* 0x000000371f0c7c23 */ /* 0x101fe20008010808 */
        /* <DEDUP_REMOVED lines=13> */
[----:B------:R-:W-:Y:S01]  /*7bc0*/  FFMA.FTZ R167, R62, UR55, -R8 ;  /* 0x000000373ea77c23 */ /* 0x000fe20008010808 */
[----:B------:R-:W0:Y:S01]  /*7bd0*/  MUFU.EX2 R181, R181 ;  /* 0x000000b500b57308 */ /* 0x000e220000000800 */
[----:B-1----:R-:W-:Y:S01]  /*7be0*/  FFMA.FTZ R0, R7, R0, R180 ;  /* 0x0000000007007223 */ /* 0x002fe200000100b4 */
[--C-:B------:R-:W-:Y:S01]  /*7bf0*/  FFMA.FTZ R34, R63, UR55, -R8.reuse ;  /* 0x000000373f227c23 */ /* 0x100fe20008010808 */
[--C-:B------:R-:W-:Y:S01]  /*7c00*/  FFMA.FTZ R163, R70, UR55, -R8.reuse ;  /* 0x0000003746a37c23 */ /* 0x100fe20008010808 */
[----:B------:R-:W-:-:S04]  /*7c10*/  FFMA.FTZ R86, R86, UR55, -R8 ;  /* 0x0000003756567c23 */ /* 0x000fc80008010808 */
[----:B------:R-:W1:Y:S08]  /*7c20*/  MUFU.EX2 R161, R161 ;  /* 0x000000a100a17308 */ /* 0x000e700000000800 */
[----:B------:R-:W2:Y:S01]  /*7c30*/  MUFU.EX2 R10, R10 ;  /* 0x0000000a000a7308 */ /* 0x000ea20000000800 */
[----:B0-----:R-:W-:-:S07]  /*7c40*/  FFMA.FTZ R3, R6, R3, R181 ;  /* 0x0000000306037223 */ /* 0x001fce00000100b5 */
[----:B------:R-:W0:Y:S01]  /*7c50*/  MUFU.EX2 R182, R182 ;  /* 0x000000b600b67308 */ /* 0x000e220000000800 */
[----:B-1----:R-:W-:-:S07]  /*7c60*/  FADD.FTZ R27, R161, R0 ;  /* 0x00000000a11b7221 */ /* 0x002fce0000010000 */
[----:B------:R-:W1:Y:S01]  /*7c70*/  MUFU.EX2 R183, R183 ;  /* 0x000000b700b77308 */ /* 0x000e620000000800 */
[----:B--2---:R-:W-:-:S07]  /*7c80*/  FADD.FTZ R0, R10, R3 ;  /* 0x000000030a007221 */ /* 0x004fce0000010000 */
[----:B------:R-:W2:Y:S01]  /*7c90*/  MUFU.EX2 R159, R159 ;  /* 0x0000009f009f7308 */ /* 0x000ea20000000800 */
[----:B0-----:R-:W-:Y:S01]  /*7ca0*/  FADD.FTZ R36, R182, R27 ;  /* 0x0000001bb6247221 */ /* 0x001fe20000010000 */
[----:B------:R-:W-:-:S06]  /*7cb0*/  FFMA.FTZ R27, R66, UR55, -R8 ;  /* 0x00000037421b7c23 */ /* 0x000fcc0008010808 */
        /* <DEDUP_REMOVED lines=29> */
[----:B------:R-:W-:-:S06]  /*7e90*/  FFMA.FTZ R38, R71, UR55, -R8 ;  /* 0x0000003747267c23 */ /* 0x000fcc0008010808 */
[----:B------:R-:W2:Y:S01]  /*7ea0*/  MUFU.EX2 R175, R175 ;  /* 0x000000af00af7308 */ /* 0x000ea20000000800 */
[----:B0-----:R-:W-:-:S07]  /*7eb0*/  FADD.FTZ R0, R24, R3 ;  /* 0x0000000318007221 */ /* 0x001fce0000010000 */
[----:B------:R-:W0:Y:S01]  /*7ec0*/  MUFU.EX2 R41, R41 ;  /* 0x0000002900297308 */ /* 0x000e220000000800 */
[----:B-1----:R-:W-:Y:S01]  /*7ed0*/  FADD.FTZ R40, R174, R31 ;  /* 0x0000001fae287221 */ /* 0x002fe20000010000 */
[----:B------:R-:W-:-:S06]  /*7ee0*/  FFMA.FTZ R31, R74, UR55, -R8 ;  /* 0x000000374a1f7c23 */ /* 0x000fcc0008010808 */
        /* <DEDUP_REMOVED lines=48> */
[--C-:B------:R-:W-:Y:S01]  /*81f0*/  FFMA.FTZ R44, R83, UR55, -R8.reuse ;  /* 0x00000037532c7c23 */ /* 0x100fe20008010808 */
[----:B------:R-:W-:-:S05]  /*8200*/  FFMA.FTZ R8, R87, UR55, -R8 ;  /* 0x0000003757087c23 */ /* 0x000fca0008010808 */
        /* <DEDUP_REMOVED lines=38> */
[----:B-1----:R-:W-:-:S03]  /*8470*/  FADD.FTZ R0, R45, R0 ;  /* 0x000000002d007221 */ /* 0x002fc60000010000 */
[----:B--2---:R-:W-:Y:S01]  /*8480*/  FADD.FTZ R3, R8, R3 ;  /* 0x0000000308037221 */ /* 0x004fe20000010000 */
[----:B------:R-:W-:Y:S06]  /*8490*/  @!P0 BRA `(.L_x_2640) ;  /* 0x0000000000048947 */ /* 0x000fec0003800000 */
[----:B------:R-:W-:Y:S01]  /*84a0*/  BPT.TRAP 0x1 ;  /* 0x000000040000795c */ /* 0x000fe20000300000 */
.L_x_2640:
[----:B------:R-:W-:Y:S01]  /*84b0*/  UISETP.GT.AND UP0, UPT, UR60, UR39, UPT ;  /* 0x000000273c00728c */ /* 0x000fe2000bf04270 */
[----:B------:R-:W-:Y:S01]  /*84c0*/  F2FP.F16.F32.PACK_AB R180, R161, R180 ;  /* 0x000000b4a1b4723e */ /* 0x000fe200000000ff */
[----:B------:R-:W-:Y:S01]  /*84d0*/  ULEA UR6, UR53, UR41, 0x3 ;  /* 0x0000002935067291 */ /* 0x000fe2000f8e183f */
[----:B------:R-:W-:Y:S01]  /*84e0*/  F2FP.F16.F32.PACK_AB R182, R159, R182 ;  /* 0x000000b69fb6723e */ /* 0x000fe200000000ff */
[----:B------:R-:W-:Y:S01]  /*84f0*/  UIADD3 UR7, UR60, -0x1, URZ ;  /* 0xffffffff3c077890 */ /* 0x000fe2000fffe03f */
[----:B------:R-:W-:Y:S01]  /*8500*/  F2FP.F16.F32.PACK_AB R176, R157, R176 ;  /* 0x000000b09db0723e */ /* 0x000fe200000000ff */
[----:B------:R-:W-:Y:S01]  /*8510*/  UIADD3 UR6, UR6, 0x28860, URZ ;  /* 0x0002886006067890 */ /* 0x000fe2000fffe03f */
[----:B------:R-:W-:Y:S01]  /*8520*/  PLOP3.LUT P1, PT, PT, PT, UP0, 0x80, 0x0 ;  /* 0x000000000000781c */ /* 0x000fe20003f2f008 */
[----:B------:R-:W-:Y:S01]  /*8530*/  UMOV UR54, UR48 ;  /* 0x0000003000367c82 */ /* 0x000fe20008000000 */
[----:B------:R-:W-:Y:S01]  /*8540*/  UMOV UR53, UR47 ;  /* 0x0000002f00357c82 */ /* 0x000fe20008000000 */
[----:B------:R-:W-:Y:S01]  /*8550*/  UPRMT UR6, UR40, 0x654, UR6 ;  /* 0x0000065428067896 */ /* 0x000fe20008000006 */
[----:B------:R-:W-:Y:S01]  /*8560*/  F2FP.F16.F32.PACK_AB R178, R155, R178 ;  /* 0x000000b29bb2723e */ /* 0x000fe200000000ff */
[----:B------:R-:W-:Y:S01]  /*8570*/  UMOV UR60, UR7 ;  /* 0x00000007003c7c82 */ /* 0x000fe20008000000 */
[----:B------:R-:W-:Y:S01]  /*8580*/  F2FP.F16.F32.PACK_AB R172, R153, R172 ;  /* 0x000000ac99ac723e */ /* 0x000fe200000000ff */
        /* <DEDUP_REMOVED lines=94> */
[----:B------:R-:W-:Y:S06]  /*8b70*/  @P1 BRA `(.L_x_2641) ;  /* 0xffffffdc00fc1947 */ /* 0x000fec000383ffff */
.L_x_2630:
[----:B------:R-:W-:Y:S06]  /*8b80*/  BAR.ARV 0x8, 0x180 ;  /* 0x0206000000007b1d */ /* 0x000fec0000002000 */
[----:B------:R-:W-:Y:S05]  /*8b90*/  @!P0 BRA `(.L_x_2642) ;  /* 0x0000000000048947 */ /* 0x000fea0003800000 */
[----:B------:R-:W-:Y:S01]  /*8ba0*/  BPT.TRAP 0x1 ;  /* 0x000000040000795c */ /* 0x000fe20000300000 */
.L_x_2642:
[----:B------:R-:W-:Y:S01]  /*8bb0*/  ULEA UR5, UR47, UR41, 0x3 ;  /* 0x000000292f057291 */ /* 0x000fe2000f8e183f */
[----:B------:R-:W-:-:S05]  /*8bc0*/  IMAD.U32 R6, RZ, RZ, UR48 ;  /* 0x00000030ff067e24 */ /* 0x000fca000f8e00ff */
[----:B------:R-:W-:-:S04]  /*8bd0*/  SHF.L.U32 R6, R6, 0x1f, RZ ;  /* 0x0000001f06067819 */ /* 0x000fc800000006ff */
[----:B------:R0:W1:Y:S01]  /*8be0*/  SYNCS.PHASECHK.TRANS64.TRYWAIT P1, [UR5+0x28850], R6 ;  /* 0x02885006ff0075a7 */ /* 0x0000620008020145 */
[----:B------:R-:W-:Y:S05]  /*8bf0*/  @!P0 BRA `(.L_x_2643) ;  /* 0x0000000000048947 */ /* 0x000fea0003800000 */
[----:B------:R-:W-:Y:S01]  /*8c00*/  BPT.TRAP 0x1 ;  /* 0x000000040000795c */ /* 0x000fe20000300000 */
.L_x_2643:
[----:B-1----:R-:W-:Y:S05]  /*8c10*/  @P1 BRA `(.L_x_2644) ;  /* 0x0000000000081947 */ /* 0x002fea0003800000 */
[----:B------:R-:W1:Y:S02]  /*8c20*/  SYNCS.PHASECHK.TRANS64.TRYWAIT P1, [UR5+0x28850], R6 ;  /* 0x02885006ff0075a7 */ /* 0x000e640008020145 */
[----:B-1----:R-:W-:Y:S05]  /*8c30*/  @!P1 BRA `(.L_x_2645) ;  /* 0x0000009c00909947 */ /* 0x002fea0003800000 */
.L_x_2644:
[----:B------:R-:W-:Y:S01]  /*8c40*/  UIADD3 UR41, UR41, 0x400, URZ ;  /* 0x0000040029297890 */ /* 0x000fe2000fffe03f */
[----:B------:R-:W-:Y:S01]  /*8c50*/  WARPGROUP.ARRIVE ;  /* 0x00000000000079c5 */ /* 0x000fe20000000000 */
[----:B------:R-:W-:Y:S01]  /*8c60*/  UMOV UR7, 0x40000040 ;  /* 0x4000004000077882 */ /* 0x000fe20000000000 */
[----:B-1----:R-:W1:Y:S01]  /*8c70*/  SHFL.BFLY PT, R7, R0, 0x2, 0x1f ;  /* 0x0c401f0000077f89 */ /* 0x002e6200000e0000 */
[----:B------:R-:W-:Y:S01]  /*8c80*/  USHF.R.U32.HI UR41, URZ, 0x4, UR41 ;  /* 0x000000043f297899 */ /* 0x000fe20008011629 */
[----:B------:R-:W-:Y:S02]  /*8c90*/  IMAD.MOV.U32 R10, RZ, RZ, RZ ;  /* 0x000000ffff0a7224 */ /* 0x000fe400078e00ff */
[----:B0-----:R-:W0:Y:S01]  /*8ca0*/  SHFL.BFLY PT, R6, R3, 0x2, 0x1f ;  /* 0x0c401f0003067f89 */ /* 0x001e2200000e0000 */
[----:B------:R-:W-:Y:S01]  /*8cb0*/  ULOP3.LUT UR41, UR41, 0x3fff, URZ, 0xc0, !UPT ;  /* 0x00003fff29297892 */ /* 0x000fe2000f8ec03f */
[----:B------:R-:W-:-:S03]  /*8cc0*/  IMAD.U32 R14, RZ, RZ, UR55 ;  /* 0x00000037ff0e7e24 */ /* 0x000fc6000f8e00ff */
[----:B------:R-:W-:-:S04]  /*8cd0*/  ULOP3.LUT UR4, UR41, 0x4000000, URZ, 0xfc, !UPT ;  /* 0x0400000029047892 */ /* 0x000fc8000f8efc3f */
[----:B------:R-:W-:-:S07]  /*8ce0*/  ULEA UR4, UR47, UR4, 0xb ;  /* 0x000000042f047291 */ /* 0x000fce000f8e583f */
[----:B------:R-:W-:Y:S02]  /*8cf0*/  UMOV UR6, UR4 ;  /* 0x0000000400067c82 */ /* 0x000fe40008000000 */
[----:B------:R-:W-:Y:S01]  /*8d00*/  HGMMA.64x128x16.F32 R88, R180, gdesc[UR4].tnspB, R88, gsb0 ;  /* 0x41e00004b4587df0 */ /* 0x000fe20008000858 */
[----:B------:R-:W-:Y:S01]  /*8d10*/  UIADD3 UR6, UR4, 0x80, URZ ;  /* 0x0000008004067890 */ /* 0x000fe2000fffe03f */
[----:B-1----:R-:W-:Y:S01]  /*8d20*/  FADD.FTZ R7, R7, R0 ;  /* 0x0000000007077221 */ /* 0x002fe20000010000 */
[----:B------:R-:W-:Y:S01]  /*8d30*/  UMOV UR7, 0x40000040 ;  /* 0x4000004000077882 */ /* 0x000fe20000000000 */
[----:B------:R-:W-:Y:S02]  /*8d40*/  IMAD.MOV.U32 R0, RZ, RZ, -0x800000 ;  /* 0xff800000ff007424 */ /* 0x000fe400078e00ff */
[----:B0-----:R-:W-:Y:S01]  /*8d50*/  FADD.FTZ R8, R6, R3 ;  /* 0x0000000306087221 */ /* 0x001fe20000010000 */
[----:B------:R-:W-:Y:S01]  /*8d60*/  IMAD.MOV.U32 R3, RZ, RZ, -0x800000 ;  /* 0xff800000ff037424 */ /* 0x000fe200078e00ff */
[----:B------:R-:W0:Y:S04]  /*8d70*/  SHFL.BFLY PT, R6, R7, 0x1, 0x1f ;  /* 0x0c201f0007067f89 */ /* 0x000e2800000e0000 */
[----:B------:R-:W1:Y:S01]  /*8d80*/  SHFL.BFLY PT, R9, R8, 0x1, 0x1f ;  /* 0x0c201f0008097f89 */ /* 0x000e6200000e0000 */
[----:B0-----:R-:W-:Y:S01]  /*8d90*/  FADD.FTZ R12, R7, R6 ;  /* 0x00000006070c7221 */ /* 0x001fe20000010000 */
[----:B------:R-:W-:-:S02]  /*8da0*/  IMAD.MOV.U32 R6, RZ, RZ, RZ ;  /* 0x000000ffff067224 */ /* 0x000fc400078e00ff */
[----:B------:R-:W-:Y:S02]  /*8db0*/  IMAD.U32 R7, RZ, RZ, UR55 ;  /* 0x00000037ff077e24 */ /* 0x000fe4000f8e00ff */
        /* <DEDUP_REMOVED lines=47> */
[----:B0-23--:R-:W-:Y:S05]  /*90b0*/  @!P0 BRA `(.L_x_2646) ;  /* 0x0000000000048947 */ /* 0x00dfea0003800000 */
[----:B------:R-:W-:Y:S01]  /*90c0*/  BPT.TRAP 0x1 ;  /* 0x000000040000795c */ /* 0x000fe20000300000 */
.L_x_2646:
        /* <DEDUP_REMOVED lines=14> */
[----:B------:R-:W-:Y:S01]  /*91b0*/  USEL UR4, URZ, 0x1, UP0 ;  /* 0x000000013f047887 */ /* 0x000fe20008000000 */
        /* <DEDUP_REMOVED lines=59> */
.L_x_2610:
[----:B------:R-:W0:Y:S01]  /*9570*/  S2R R5, SR_CgaCtaId ;  /* 0x0000000000057919 */ /* 0x000e220000008800 */
[----:B------:R-:W-:Y:S01]  /*9580*/  MOV R20, 0x400 ;  /* 0x0000040000147802 */ /* 0x000fe20000000f00 */
[----:B------:R-:W-:Y:S01]  /*9590*/  BSSY B0, `(.L_x_2647) ;  /* 0x00002e5000007945 */ /* 0x000fe20003800000 */
[----:B------:R-:W-:Y:S02]  /*95a0*/  BAR.SYNC.DEFER_BLOCKING 0x5, 0x180 ;  /* 0x0146000000007b1d */ /* 0x000fe40000010000 */
[----:B0-----:R-:W-:-:S05]  /*95b0*/  LEA R20, R5, R20, 0x18 ;  /* 0x0000001405147211 */ /* 0x001fca00078ec0ff */
[----:B------:R-:W0:Y:S02]  /*95c0*/  LDS.128 R32, [R20+0x288d0] ;  /* 0x0288d00014207984 */ /* 0x000e240000000c00 */
[----:B0-----:R-:W-:Y:S02]  /*95d0*/  R2UR UR6, R33 ;  /* 0x00000000210672ca */ /* 0x001fe400000e0000 */
[----:B------:R-:W-:Y:S01]  /*95e0*/  R2UR UR5, R34 ;  /* 0x00000000220572ca */ /* 0x000fe200000e0000 */
[----:B------:R-:W-:Y:S06]  /*95f0*/  BAR.ARV 0x4, 0x180 ;  /* 0x0106000000007b1d */ /* 0x000fec0000002000 */
[----:B------:R-:W-:Y:S08]  /*9600*/  @P0 BRA `(.L_x_2648) ;  /* 0x0000002000600947 */ /* 0x000ff00003800000 */
[----:B------:R-:W0:Y:S01]  /*9610*/  S2R R5, SR_SWINHI ;  /* 0x0000000000057919 */ /* 0x000e220000002f00 */
[----:B------:R-:W-:Y:S01]  /*9620*/  USHF.L.U32 UR4, UR42, 0x2, URZ ;  /* 0x000000022a047899 */ /* 0x000fe2000800063f */
[----:B------:R-:W-:Y:S01]  /*9630*/  ULDC.64 UR10, c[0x0][0xc00] ;  /* 0x00030000000a7ab9 */ /* 0x000fe20000000a00 */
[----:B------:R-:W-:Y:S02]  /*9640*/  USHF.L.U64.HI UR12, UR42, 0x2, UR36 ;  /* 0x000000022a0c7899 */ /* 0x000fe40008010224 */
[----:B------:R-:W-:-:S04]  /*9650*/  UIADD3 UR7, UP0, UR4, UR10, URZ ;  /* 0x0000000a04077290 */ /* 0x000fc8000ff1e03f */
[----:B------:R-:W-:Y:S01]  /*9660*/  UIADD3.X UR8, UR12, UR11, URZ, UP0, !UPT ;  /* 0x0000000b0c087290 */ /* 0x000fe200087fe43f */
        /* <DEDUP_REMOVED lines=15> */
[----:B------:R-:W-:Y:S01]  /*9760*/  BAR.SYNC.DEFER_BLOCKING 0x1, 0x100 ;  /* 0x0044000000007b1d */ /* 0x000fe20000010000 */
        /* <DEDUP_REMOVED lines=28> */
[----:B------:R-:W-:Y:S02]  /*9930*/  F2FP.F16.F32.PACK_AB R7, R95, R94 ;  /* 0x0000005e5f07723e */ /* 0x000fe400000000ff */
[----:B------:R-:W-:Y:S02]  /*9940*/  MOV R38, R14 ;  /* 0x0000000e00267202 */ /* 0x000fe40000000f00 */
[----:B------:R-:W-:Y:S01]  /*9950*/  MOV R36, R12 ;  /* 0x0000000c00247202 */ /* 0x000fe20000000f00 */
[----:B------:R0:W-:Y:S01]  /*9960*/  STSM.16.M88.4 [R30], R4 ;  /* 0x000000041e007844 */ /* 0x0001e20000000200 */
[----:B------:R-:W-:-:S02]  /*9970*/  LOP3.LUT R10, R10, R41, RZ, 0x3c, !PT ;  /* 0x000000290a0a7212 */ /* 0x000fc400078e3cff */
[----:B------:R-:W-:Y:S02]  /*9980*/  LOP3.LUT R8, R21, R34, RZ, 0x3c, !PT ;  /* 0x0000002215087212 */ /* 0x000fe400078e3cff */
[----:B------:R-:W-:Y:S02]  /*9990*/  MOV R40, R28 ;  /* 0x0000001c00287202 */ /* 0x000fe40000000f00 */
[----:B------:R-:W-:Y:S02]  /*99a0*/  MOV R39, R26 ;  /* 0x0000001a00277202 */ /* 0x000fe40000000f00 */
[----:B------:R-:W-:Y:S02]  /*99b0*/  MOV R37, R24 ;  /* 0x0000001800257202 */ /* 0x000fe40000000f00 */
[----:B------:R-:W-:Y:S02]  /*99c0*/  F2FP.F16.F32.PACK_AB R12, R97, R96 ;  /* 0x00000060610c723e */ /* 0x000fe400000000ff */
[----:B------:R-:W-:-:S02]  /*99d0*/  F2FP.F16.F32.PACK_AB R13, R99, R98 ;  /* 0x00000062630d723e */ /* 0x000fc400000000ff */
[----:B------:R-:W-:Y:S02]  /*99e0*/  F2FP.F16.F32.PACK_AB R14, R101, R100 ;  /* 0x00000064650e723e */ /* 0x000fe400000000ff */
[----:B------:R-:W-:Y:S02]  /*99f0*/  F2FP.F16.F32.PACK_AB R15, R103, R102 ;  /* 0x00000066670f723e */ /* 0x000fe400000000ff */
[----:B------:R-:W-:Y:S02]  /*9a00*/  F2FP.F16.F32.PACK_AB R24, R105, R104 ;  /* 0x000000686918723e */ /* 0x000fe400000000ff */
[----:B------:R-:W-:Y:S01]  /*9a10*/  F2FP.F16.F32.PACK_AB R25, R107, R106 ;  /* 0x0000006a6b19723e */ /* 0x000fe200000000ff */
[----:B------:R-:W-:Y:S01]  /*9a20*/  STSM.16.M88.4 [R40], R12 ;  /* 0x0000000c28007844 */ /* 0x000fe20000000200 */
[----:B------:R-:W-:Y:S02]  /*9a30*/  F2FP.F16.F32.PACK_AB R26, R109, R108 ;  /* 0x0000006c6d1a723e */ /* 0x000fe400000000ff */
[----:B------:R-:W-:-:S02]  /*9a40*/  F2FP.F16.F32.PACK_AB R27, R111, R110 ;  /* 0x0000006e6f1b723e */ /* 0x000fc400000000ff */
[----:B------:R-:W-:Y:S02]  /*9a50*/  F2FP.F16.F32.PACK_AB R28, R113, R112 ;  /* 0x00000070711c723e */ /* 0x000fe400000000ff */
[----:B------:R-:W-:Y:S01]  /*9a60*/  F2FP.F16.F32.PACK_AB R29, R115, R114 ;  /* 0x00000072731d723e */ /* 0x000fe200000000ff */
[----:B------:R-:W-:Y:S01]  /*9a70*/  STSM.16.M88.4 [R39], R24 ;  /* 0x0000001827007844 */ /* 0x000fe20000000200 */
[----:B0-----:R-:W-:Y:S02]  /*9a80*/  F2FP.F16.F32.PACK_AB R30, R117, R116 ;  /* 0x00000074751e723e */ /* 0x001fe400000000ff */
[----:B------:R-:W-:Y:S02]  /*9a90*/  F2FP.F16.F32.PACK_AB R31, R119, R118 ;  /* 0x00000076771f723e */ /* 0x000fe400000000ff */
[----:B------:R-:W-:Y:S02]  /*9aa0*/  MOV R21, R10 ;  /* 0x0000000a00157202 */ /* 0x000fe40000000f00 */
[----:B------:R-:W-:Y:S01]  /*9ab0*/  MOV R34, R8 ;  /* 0x0000000800227202 */ /* 0x000fe20000000f00 */
[----:B------:R0:W-:Y:S01]  /*9ac0*/  STSM.16.M88.4 [R38], R28 ;  /* 0x0000001c26007844 */ /* 0x0001e20000000200 */
[----:B------:R-:W-:-:S02]  /*9ad0*/  F2FP.F16.F32.PACK_AB R4, R121, R120 ;  /* 0x000000787904723e */ /* 0x000fc400000000ff */
[----:B------:R-:W-:Y:S02]  /*9ae0*/  F2FP.F16.F32.PACK_AB R5, R123, R122 ;  /* 0x0000007a7b05723e */ /* 0x000fe400000000ff */
[----:B------:R-:W-:Y:S02]  /*9af0*/  F2FP.F16.F32.PACK_AB R6, R125, R124 ;  /* 0x0000007c7d06723e */ /* 0x000fe400000000ff */
[----:B------:R-:W-:Y:S02]  /*9b00*/  F2FP.F16.F32.PACK_AB R7, R127, R126 ;  /* 0x0000007e7f07723e */ /* 0x000fe400000000ff */
[----:B------:R-:W-:Y:S02]  /*9b10*/  F2FP.F16.F32.PACK_AB R8, R129, R128 ;  /* 0x000000808108723e */ /* 0x000fe400000000ff */
[----:B------:R-:W-:Y:S01]  /*9b20*/  F2FP.F16.F32.PACK_AB R9, R131, R130 ;  /* 0x000000828309723e */ /* 0x000fe200000000ff */
[----:B------:R-:W-:Y:S01]  /*9b30*/  STSM.16.M88.4 [R37], R4 ;  /* 0x0000000425007844 */ /* 0x000fe20000000200 */
[----:B------:R-:W-:-:S02]  /*9b40*/  F2FP.F16.F32.PACK_AB R10, R133, R132 ;  /* 0x00000084850a723e */ /* 0x000fc400000000ff */
[----:B------:R-:W-:Y:S01]  /*9b50*/  F2FP.F16.F32.PACK_AB R11, R135, R134 ;  /* 0x00000086870b723e */ /* 0x000fe200000000ff */
[----:B0-----:R-:W-:Y:S01]  /*9b60*/  IMAD.U32 R28, RZ, RZ, UR7 ;  /* 0x00000007ff1c7e24 */ /* 0x001fe2000f8e00ff */
[----:B------:R-:W-:Y:S01]  /*9b70*/  F2FP.F16.F32.PACK_AB R12, R137, R136 ;  /* 0x00000088890c723e */ /* 0x000fe200000000ff */
[----:B------:R-:W-:Y:S01]  /*9b80*/  IMAD.U32 R29, RZ, RZ, UR8 ;  /* 0x00000008ff1d7e24 */ /* 0x000fe2000f8e00ff */
[----:B------:R-:W-:Y:S01]  /*9b90*/  F2FP.F16.F32.PACK_AB R13, R139, R138 ;  /* 0x0000008a8b0d723e */ /* 0x000fe200000000ff */
[----:B------:R-:W-:Y:S01]  /*9ba0*/  STSM.16.M88.4 [R36], R8 ;  /* 0x0000000824007844 */ /* 0x000fe20000000200 */
[----:B------:R-:W-:Y:S01]  /*9bb0*/  F2FP.F16.F32.PACK_AB R14, R141, R140 ;  /* 0x0000008c8d0e723e */ /* 0x000fe200000000ff */
[----:B------:R-:W-:Y:S01]  /*9bc0*/  ULDC.64 UR8, c[0x0][0xc08] ;  /* 0x0003020000087ab9 */ /* 0x000fe20000000a00 */
[----:B------:R-:W-:Y:S02]  /*9bd0*/  F2FP.F16.F32.PACK_AB R15, R143, R142 ;  /* 0x0000008e8f0f723e */ /* 0x000fe400000000ff */
[----:B------:R-:W-:-:S02]  /*9be0*/  F2FP.F16.F32.PACK_AB R24, R145, R144 ;  /* 0x000000909118723e */ /* 0x000fc400000000ff */
[----:B------:R-:W-:Y:S01]  /*9bf0*/  F2FP.F16.F32.PACK_AB R25, R147, R146 ;  /* 0x000000929319723e */ /* 0x000fe200000000ff */
[----:B------:R-:W-:Y:S01]  /*9c00*/  STSM.16.M88.4 [R21], R12 ;  /* 0x0000000c15007844 */ /* 0x000fe20000000200 */
[----:B------:R-:W-:Y:S02]  /*9c10*/  F2FP.F16.F32.PACK_AB R26, R149, R148 ;  /* 0x00000094951a723e */ /* 0x000fe400000000ff */
[----:B------:R-:W-:Y:S02]  /*9c20*/  F2FP.F16.F32.PACK_AB R27, R151, R150 ;  /* 0x00000096971b723e */ /* 0x000fe400000000ff */
[----:B------:R-:W-:-:S03]  /*9c30*/  ISETP.NE.U32.AND P0, PT, RZ, UR10, PT ;  /* 0x0000000aff007c0c */ /* 0x000fc6000bf05070 */
[----:B------:R0:W-:Y:S01]  /*9c40*/  STSM.16.M88.4 [R34], R24 ;  /* 0x0000001822007844 */ /* 0x0001e20000000200 */
[----:B------:R-:W-:Y:S01]  /*9c50*/  BAR.SYNC.DEFER_BLOCKING 0x1, 0x100 ;  /* 0x0044000000007b1d */ /* 0x000fe20000010000 */
[----:B------:R-:W-:-:S07]  /*9c60*/  ISETP.NE.AND.EX P0, PT, RZ, UR11, PT, P0 ;  /* 0x0000000bff007c0c */ /* 0x000fce000bf05300 */
[----:B0-----:R-:W0:Y:S06]  /*9c70*/  LDC R34, c[0x0][0xbe8] ;  /* 0x0002fa00ff227b82 */ /* 0x001e2c0000000800 */
[----:B------:R-:W2:Y:S01]  /*9c80*/  @P0 LDG.E R30, desc[UR56][R28.64] ;  /* 0x000000381c1e0981 */ /* 0x000ea2000c1e1900 */
[----:B------:R-:W-:-:S04]  /*9c90*/  UISETP.NE.U32.AND UP0, UPT, UR8, URZ, UPT ;  /* 0x0000003f0800728c */ /* 0x000fc8000bf05070 */
[----:B------:R-:W-:-:S06]  /*9ca0*/  UISETP.NE.AND.EX UP0, UPT, UR9, URZ, UPT, UP0 ;  /* 0x0000003f0900728c */ /* 0x000fcc000bf05300 */
[----:B------:R-:W-:Y:S02]  /*9cb0*/  PLOP3.LUT P4, PT, PT, PT, UP0, 0x80, 0x0 ;  /* 0x000000000000781c */ /* 0x000fe40003f8f008 */
[----:B0-----:R-:W-:-:S03]  /*9cc0*/  ISETP.NE.AND P1, PT, R34, 0x1, PT ;  /* 0x000000012200780c */ /* 0x001fc60003f25270 */
[----:B------:R-:W-:-:S03]  /*9cd0*/  @UP0 UIADD3 UR8, UP1, UR4, UR8, URZ ;  /* 0x0000000804080290 */ /* 0x000fc6000ff3e03f */
[----:B------:R-:W-:Y:S01]  /*9ce0*/  ULDC UR4, c[0x0][0xa88] ;  /* 0x0002a20000047ab9 */ /* 0x000fe20000000800 */
[----:B------:R-:W-:Y:S01]  /*9cf0*/  @UP0 UIADD3.X UR9, UR12, UR9, URZ, UP1, !UPT ;  /* 0x000000090c090290 */ /* 0x000fe20008ffe43f */
[----:B------:R-:W-:Y:S01]  /*9d00*/  IMAD.U32 R21, RZ, RZ, UR4 ;  /* 0x00000004ff157e24 */ /* 0x000fe2000f8e00ff */
[----:B------:R-:W-:Y:S01]  /*9d10*/  UISETP.NE.AND UP0, UPT, UR46, URZ, UPT ;  /* 0x0000003f2e00728c */ /* 0x000fe2000bf05270 */
[----:B------:R-:W-:Y:S01]  /*9d20*/  IMAD.U32 R4, RZ, RZ, UR8 ;  /* 0x00000008ff047e24 */ /* 0x000fe2000f8e00ff */
[----:B------:R-:W-:Y:S02]  /*9d30*/  ULDC UR4, c[0x0][0xad4] ;  /* 0x0002b50000047ab9 */ /* 0x000fe40000000800 */
[----:B------:R-:W0:Y:S01]  /*9d40*/  @P1 LDC R6, c[0x0][0xbec] ;  /* 0x0002fb00ff061b82 */ /* 0x000e220000000800 */
[----:B------:R-:W-:Y:S01]  /*9d50*/  USEL UR4, UR46, UR4, UP0 ;  /* 0x000000042e047287 */ /* 0x000fe20008000000 */
[----:B------:R-:W-:Y:S01]  /*9d60*/  IMAD.U32 R5, RZ, RZ, UR9 ;  /* 0x00000009ff057e24 */ /* 0x000fe2000f8e00ff */
[----:B------:R-:W-:-:S02]  /*9d70*/  UMOV UR16, 0x9b8 ;  /* 0x000009b800107882 */ /* 0x000fc40000000000 */
[----:B------:R-:W-:-:S03]  /*9d80*/  UISETP.GT.AND UP1, UPT, UR4, 0x1, UPT ;  /* 0x000000010400788c */ /* 0x000fc6000bf24270 */
[----:B------:R-:W1:Y:S01]  /*9d90*/  @P1 LDC R9, c[0x0][0xbf0] ;  /* 0x0002fc00ff091b82 */ /* 0x000e620000000800 */
[----:B------:R-:W-:Y:S01]  /*9da0*/  USEL UR16, UR16, 0x978, UP1 ;  /* 0x0000097810107887 */ /* 0x000fe20008800000 */
[----:B------:R-:W-:Y:S01]  /*9db0*/  VIADD R11, R17, UR37 ;  /* 0x00000025110b7c36 */ /* 0x000fe20008000000 */
[----:B------:R-:W-:Y:S01]  /*9dc0*/  UISETP.NE.U32.AND UP0, UPT, UR10, URZ, UPT ;  /* 0x0000003f0a00728c */ /* 0x000fe2000bf05070 */
[----:B------:R0:W5:Y:S01]  /*9dd0*/  @P4 LDG.E R21, desc[UR56][R4.64] ;  /* 0x0000003804154981 */ /* 0x000162000c1e1900 */
[----:B------:R-:W-:Y:S01]  /*9de0*/  UMOV UR4, URZ ;  /* 0x0000003f00047c82 */ /* 0x000fe20008000000 */
[----:B------:R-:W-:Y:S01]  /*9df0*/  USEL UR7, UR38, URZ, UP1 ;  /* 0x0000003f26077287 */ /* 0x000fe20008800000 */
[----:B------:R-:W-:Y:S01]  /*9e00*/  IMAD.MOV.U32 R7, RZ, RZ, R11 ;  /* 0x000000ffff077224 */ /* 0x000fe200078e000b */
[----:B------:R-:W-:-:S04]  /*9e10*/  UISETP.NE.AND.EX UP0, UPT, UR11, URZ, UPT, UP0 ;  /* 0x0000003f0b00728c */ /* 0x000fc8000bf05300 */
[----:B------:R-:W-:Y:S01]  /*9e20*/  USEL UR42, UR42, URZ, !UP0 ;  /* 0x0000003f2a2a7287 */ /* 0x000fe2000c000000 */
[----:B------:R-:W-:Y:S01]  /*9e30*/  ULDC.64 UR10, c[0x0][UR16+0x220] ;  /* 0x00008800100a7abb */ /* 0x000fe20008000a00 */
[----:B------:R-:W-:Y:S01]  /*9e40*/  ULDC.64 UR8, c[0x0][UR16+0x218] ;  /* 0x0000860010087abb */ /* 0x000fe20008000a00 */
[----:B0-----:R-:W-:Y:S01]  /*9e50*/  @P1 IMAD.HI.U32 R4, R11, R6, RZ ;  /* 0x000000060b041227 */ /* 0x001fe200078e00ff */
[----:B------:R-:W-:Y:S01]  /*9e60*/  USEL UR36, UR36, URZ, !UP0 ;  /* 0x0000003f24247287 */ /* 0x000fe2000c000000 */
[----:B------:R-:W-:Y:S01]  /*9e70*/  ULDC.64 UR12, c[0x0][UR16+0x228] ;  /* 0x00008a00100c7abb */ /* 0x000fe20008000a00 */
[----:B------:R-:W-:Y:S02]  /*9e80*/  UIMAD UR11, UR11, UR42, URZ ;  /* 0x0000002a0b0b72a4 */ /* 0x000fe4000f8e023f */
[----:B------:R-:W-:Y:S02]  /*9e90*/  UIMAD.WIDE.U32 UR14, UR8, UR43, URZ ;  /* 0x0000002b080e72a5 */ /* 0x000fe4000f8e003f */
[----:B------:R-:W-:Y:S01]  /*9ea0*/  UIMAD UR17, UR9, UR43, URZ ;  /* 0x0000002b091172a4 */ /* 0x000fe2000f8e023f */
[----:B-1----:R-:W-:Y:S01]  /*9eb0*/  @P1 SHF.R.U32.HI R7, RZ, R9, R4 ;  /* 0x00000009ff071219 */ /* 0x002fe20000011604 */
[----:B------:R-:W-:-:S02]  /*9ec0*/  UIMAD.WIDE.U32 UR8, UR10, UR42, URZ ;  /* 0x0000002a0a0872a5 */ /* 0x000fc4000f8e003f */
[----:B------:R-:W-:Y:S02]  /*9ed0*/  UIMAD.WIDE.U32 UR18, UR12, UR7, URZ ;  /* 0x000000070c1272a5 */ /* 0x000fe4000f8e003f */
[----:B------:R-:W-:Y:S01]  /*9ee0*/  UIMAD UR7, UR13, UR7, URZ ;  /* 0x000000070d0772a4 */ /* 0x000fe2000f8e023f */
[--C-:B------:R-:W-:Y:S01]  /*9ef0*/  IMAD.MOV R9, RZ, RZ, -R7.reuse ;  /* 0x000000ffff097224 */ /* 0x100fe200078e0a07 */
[----:B------:R-:W-:Y:S02]  /*9f00*/  UIMAD UR11, UR10, UR36, UR11 ;  /* 0x000000240a0b72a4 */ /* 0x000fe4000f8e020b */
[----:B------:R-:W-:Y:S01]  /*9f10*/  UIADD3 UR17, UR15, UR17, URZ ;  /* 0x000000110f117290 */ /* 0x000fe2000fffe03f */
[----:B------:R-:W-:Y:S02]  /*9f20*/  IMAD.U32 R4, RZ, RZ, UR18 ;  /* 0x00000012ff047e24 */ /* 0x000fe4000f8e00ff */
[----:B------:R-:W-:Y:S01]  /*9f30*/  IMAD.U32 R5, RZ, RZ, UR19 ;  /* 0x00000013ff057e24 */ /* 0x000fe2000f8e00ff */
[----:B------:R-:W-:Y:S01]  /*9f40*/  SHF.R.S32.HI R5, RZ, 0x1f, R7 ;  /* 0x0000001fff057819 */ /* 0x000fe20000011407 */
[----:B------:R-:W-:-:S05]  /*9f50*/  IMAD R9, R34, R9, R11 ;  /* 0x0000000922097224 */ /* 0x000fca00078e020b */
[----:B------:R-:W-:Y:S02]  /*9f60*/  SHF.R.S32.HI R6, RZ, 0x1f, R9 ;  /* 0x0000001fff067819 */ /* 0x000fe40000011409 */
[----:B--2---:R-:W-:-:S13]  /*9f70*/  @P0 R2UR UR4, R30 ;  /* 0x000000001e0402ca */ /* 0x004fda00000e0000 */
        /* <DEDUP_REMOVED lines=23> */
.L_x_2649:
        /* <DEDUP_REMOVED lines=16> */
[----:B0-----:R-:W-:Y:S01]  /*a1f0*/  IMAD R3, R197, 0x40, R2 ;  /* 0x00000040c5037824 */ /* 0x001fe200078e0202 */
[----:B------:R-:W-:Y:S01]  /*a200*/  ULDC.64 UR10, c[0x0][0xaa0] ;  /* 0x0002a800000a7ab9 */ /* 0x000fe20000000a00 */
[----:B------:R-:W0:Y:S02]  /*a210*/  @P1 LDC R49, c[0x0][0xbf0] ;  /* 0x0002fc00ff311b82 */ /* 0x000e240000000800 */
[----:B------:R-:W-:-:S03]  /*a220*/  IMAD.WIDE R32, R3, 0x2, R32 ;  /* 0x0000000203207825 */ /* 0x000fc600078e0220 */
[C---:B------:R-:W-:Y:S02]  /*a230*/  IADD3 R9, P6, R32.reuse, 0x1000, RZ ;  /* 0x0000100020097810 */ /* 0x040fe40007fde0ff */
[C---:B------:R-:W-:Y:S02]  /*a240*/  IADD3 R13, P5, R32.reuse, 0x2000, RZ ;  /* 0x00002000200d7810 */ /* 0x040fe40007fbe0ff */
[----:B------:R-:W-:Y:S02]  /*a250*/  LOP3.LUT R8, R9, 0x380, RZ, 0xc0, !PT ;  /* 0x0000038009087812 */ /* 0x000fe400078ec0ff */
[C---:B------:R-:W-:Y:S02]  /*a260*/  IADD3 R25, P4, R32.reuse, 0x3000, RZ ;  /* 0x0000300020197810 */ /* 0x040fe40007f9e0ff */
[C---:B------:R-:W-:Y:S02]  /*a270*/  IADD3 R29, P3, R32.reuse, 0x4000, RZ ;  /* 0x00004000201d7810 */ /* 0x040fe40007f7e0ff */
[----:B------:R-:W-:-:S02]  /*a280*/  IADD3 R37, P2, R32, 0x5000, RZ ;  /* 0x0000500020257810 */ /* 0x000fc40007f5e0ff */
[C---:B------:R-:W-:Y:S02]  /*a290*/  IADD3 R41, P0, R32.reuse, 0x6000, RZ ;  /* 0x0000600020297810 */ /* 0x040fe40007f1e0ff */
[----:B------:R-:W-:Y:S02]  /*a2a0*/  LOP3.LUT R5, R32, 0x380, RZ, 0xc0, !PT ;  /* 0x0000038020057812 */ /* 0x000fe400078ec0ff */
[----:B------:R-:W-:Y:S02]  /*a2b0*/  SHF.R.U64 R8, R8, 0x3, RZ ;  /* 0x0000000308087819 */ /* 0x000fe400000012ff */
[----:B------:R-:W-:Y:S02]  /*a2c0*/  LOP3.LUT R12, R13, 0x380, RZ, 0xc0, !PT ;  /* 0x000003800d0c7812 */ /* 0x000fe400078ec0ff */
[----:B------:R-:W-:Y:S02]  /*a2d0*/  LOP3.LUT R24, R25, 0x380, RZ, 0xc0, !PT ;  /* 0x0000038019187812 */ /* 0x000fe400078ec0ff */
[----:B------:R-:W-:-:S02]  /*a2e0*/  LOP3.LUT R28, R29, 0x380, RZ, 0xc0, !PT ;  /* 0x000003801d1c7812 */ /* 0x000fc400078ec0ff */
[----:B------:R-:W-:Y:S02]  /*a2f0*/  LOP3.LUT R36, R37, 0x380, RZ, 0xc0, !PT ;  /* 0x0000038025247812 */ /* 0x000fe400078ec0ff */
[----:B------:R-:W-:Y:S02]  /*a300*/  LOP3.LUT R40, R41, 0x380, RZ, 0xc0, !PT ;  /* 0x0000038029287812 */ /* 0x000fe400078ec0ff */
[----:B------:R-:W-:Y:S02]  /*a310*/  SHF.R.U64 R5, R5, 0x3, RZ ;  /* 0x0000000305057819 */ /* 0x000fe400000012ff */
[----:B------:R-:W-:Y:S01]  /*a320*/  LOP3.LUT R8, R8, R9, RZ, 0x3c, !PT ;  /* 0x0000000908087212 */ /* 0x000fe200078e3cff */
[----:B------:R-:W-:Y:S01]  /*a330*/  IMAD.X R9, RZ, RZ, R33, P6 ;  /* 0x000000ffff097224 */ /* 0x000fe200030e0621 */
[----:B------:R-:W-:Y:S02]  /*a340*/  IADD3 R3, P6, R32, 0x7000, RZ ;  /* 0x0000700020037810 */ /* 0x000fe40007fde0ff */
[----:B------:R-:W-:-:S02]  /*a350*/  SHF.R.U64 R12, R12, 0x3, RZ ;  /* 0x000000030c0c7819 */ /* 0x000fc400000012ff */
[----:B------:R-:W-:Y:S01]  /*a360*/  SHF.R.U64 R24, R24, 0x3, RZ ;  /* 0x0000000318187819 */ /* 0x000fe200000012ff */
[--C-:B------:R-:W-:Y:S01]  /*a370*/  IMAD.X R45, RZ, RZ, R33.reuse, P6 ;  /* 0x000000ffff2d7224 */ /* 0x100fe200030e0621 */
[----:B------:R-:W-:Y:S01]  /*a380*/  SHF.R.U64 R28, R28, 0x3, RZ ;  /* 0x000000031c1c7819 */ /* 0x000fe200000012ff */
[----:B------:R-:W-:Y:S01]  /*a390*/  UIMAD UR7, UR12, UR10, URZ ;  /* 0x0000000a0c0772a4 */ /* 0x000fe2000f8e023f */
[----:B------:R-:W-:Y:S01]  /*a3a0*/  SHF.R.U64 R36, R36, 0x3, RZ ;  /* 0x0000000324247819 */ /* 0x000fe200000012ff */
[----:B------:R-:W-:Y:S01]  /*a3b0*/  UIMAD.WIDE.U32 UR8, UR4, UR10, URZ ;  /* 0x0000000a040872a5 */ /* 0x000fe2000f8e003f */
[----:B------:R-:W-:Y:S01]  /*a3c0*/  SHF.R.U64 R40, R40, 0x3, RZ ;  /* 0x0000000328287819 */ /* 0x000fe200000012ff */
[----:B------:R-:W5:Y:S01]  /*a3d0*/  LD.E.128 R8, desc[UR56][R8.64] ;  /* 0x0000003808087980 */ /* 0x000f62000c101d00 */
        /* <DEDUP_REMOVED lines=11> */
[----:B------:R1:W5:Y:S01]  /*a490*/  LD.E.128 R4, desc[UR56][R32.64] ;  /* 0x0000003820047980 */ /* 0x000362000c101d00 */
[----:B------:R-:W-:Y:S01]  /*a4a0*/  LOP3.LUT R0, R3, 0x380, RZ, 0xc0, !PT ;  /* 0x0000038003007812 */ /* 0x000fe200078ec0ff */
[----:B------:R-:W-:-:S02]  /*a4b0*/  UIMAD UR7, UR4, UR11, UR7 ;  /* 0x0000000b040772a4 */ /* 0x000fc4000f8e0207 */
[----:B------:R-:W5:Y:S01]  /*a4c0*/  LD.E.128 R12, desc[UR56][R12.64] ;  /* 0x000000380c0c7980 */ /* 0x000f62000c101d00 */
[----:B------:R-:W-:-:S03]  /*a4d0*/  SHF.R.U64 R0, R0, 0x3, RZ ;  /* 0x0000000300007819 */ /* 0x000fc600000012ff */
[----:B------:R-:W5:Y:S01]  /*a4e0*/  LD.E.128 R24, desc[UR56][R24.64] ;  /* 0x0000003818187980 */ /* 0x000f62000c101d00 */
[----:B-1----:R-:W1:Y:S01]  /*a4f0*/  @P1 LDC R33, c[0x0][0xbec] ;  /* 0x0002fb00ff211b82 */ /* 0x002e620000000800 */
[----:B------:R-:W-:Y:S01]  /*a500*/  UIADD3 UR9, UR9, UR7, URZ ;  /* 0x0000000709097290 */ /* 0x000fe2000fffe03f */
[----:B------:R-:W-:Y:S01]  /*a510*/  LOP3.LUT R44, R0, R3, RZ, 0x3c, !PT ;  /* 0x00000003002c7212 */ /* 0x000fe200078e3cff */
[----:B------:R-:W-:Y:S01]  /*a520*/  ULDC.64 UR10, c[0x0][0xae8] ;  /* 0x0002ba00000a7ab9 */ /* 0x000fe20000000a00 */
[----:B------:R-:W-:Y:S01]  /*a530*/  IMAD R0, R19, 0x20, R197 ;  /* 0x0000002013007824 */ /* 0x000fe200078e02c5 */
[----:B------:R-:W-:Y:S01]  /*a540*/  UIMAD.WIDE.U32 UR8, UR43, UR10, UR8 ;  /* 0x0000000a2b0872a5 */ /* 0x000fe2000f8e0008 */
[----:B------:R-:W5:Y:S01]  /*a550*/  LD.E.128 R28, desc[UR56][R28.64] ;  /* 0x000000381c1c7980 */ /* 0x000f62000c101d00 */
[----:B------:R-:W-:Y:S01]  /*a560*/  USHF.R.S32.HI UR4, URZ, 0x1f, UR42 ;  /* 0x0000001f3f047899 */ /* 0x000fe2000801142a */
[----:B------:R-:W-:Y:S01]  /*a570*/  VIADD R48, R0, UR37 ;  /* 0x0000002500307c36 */ /* 0x000fe20008000000 */
[----:B------:R-:W-:Y:S01]  /*a580*/  UIMAD UR9, UR43, UR11, UR9 ;  /* 0x0000000b2b0972a4 */ /* 0x000fe2000f8e0209 */
[----:B------:R-:W5:Y:S02]  /*a590*/  LD.E.128 R36, desc[UR56][R36.64] ;  /* 0x0000003824247980 */ /* 0x000f64000c101d00 */
[----:B------:R-:W-:-:S02]  /*a5a0*/  ULDC.64 UR10, c[0x0][0xaf0] ;  /* 0x0002bc00000a7ab9 */ /* 0x000fc40000000a00 */
[----:B------:R-:W-:Y:S01]  /*a5b0*/  UIMAD UR4, UR4, UR10, URZ ;  /* 0x0000000a040472a4 */ /* 0x000fe2000f8e023f */
[----:B------:R-:W-:Y:S01]  /*a5c0*/  IMAD.MOV.U32 R3, RZ, RZ, R48 ;  /* 0x000000ffff037224 */ /* 0x000fe200078e0030 */
[----:B------:R-:W5:Y:S02]  /*a5d0*/  LD.E.128 R40, desc[UR56][R40.64] ;  /* 0x0000003828287980 */ /* 0x000f64000c101d00 */
[----:B------:R-:W-:Y:S02]  /*a5e0*/  UIMAD UR4, UR42, UR11, UR4 ;  /* 0x0000000b2a0472a4 */ /* 0x000fe4000f8e0204 */
[----:B------:R-:W5:Y:S01]  /*a5f0*/  LD.E.128 R44, desc[UR56][R44.64] ;  /* 0x000000382c2c7980 */ /* 0x000f62000c101d00 */
[----:B-1----:R-:W-:Y:S01]  /*a600*/  @P1 IMAD.HI.U32 R0, R48, R33, RZ ;  /* 0x0000002130001227 */ /* 0x002fe200078e00ff */
[----:B------:R-:W-:Y:S01]  /*a610*/  UIMAD.WIDE.U32 UR42, UR42, UR10, UR8 ;  /* 0x0000000a2a2a72a5 */ /* 0x000fe2000f8e0008 */
[----:B------:R-:W-:Y:S01]  /*a620*/  @!PT LDS RZ, [RZ] ;  /* 0x00000000fffff984 */ /* 0x000fe20000000800 */
[----:B------:R-:W-:Y:S01]  /*a630*/  @!PT LDS RZ, [RZ] ;  /* 0x00000000fffff984 */ /* 0x000fe20000000800 */
[----:B------:R-:W-:Y:S01]  /*a640*/  @!PT LDS RZ, [RZ] ;  /* 0x00000000fffff984 */ /* 0x000fe20000000800 */
[----:B------:R-:W-:Y:S01]  /*a650*/  @!PT LDS RZ, [RZ] ;  /* 0x00000000fffff984 */ /* 0x000fe20000000800 */
[----:B------:R1:W-:Y:S06]  /*a660*/  MEMBAR.ALL.CTA ;  /* 0x0000000000007992 */ /* 0x0003ec0000008000 */
[----:B-1----:R-:W1:Y:S01]  /*a670*/  FENCE.VIEW.ASYNC.S ;  /* 0x00000000000073c6 */ /* 0x002e620000000000 */
[----:B------:R-:W-:Y:S01]  /*a680*/  ULDC.64 UR8, c[0x0][0xae0] ;  /* 0x0002b80000087ab9 */ /* 0x000fe20000000a00 */
[----:B0-----:R-:W-:Y:S01]  /*a690*/  @P1 SHF.R.U32.HI R3, RZ, R49, R0 ;  /* 0x00000031ff031219 */ /* 0x001fe20000011600 */
[----:B------:R-:W-:-:S03]  /*a6a0*/  UIADD3 UR4, UR43, UR4, URZ ;  /* 0x000000042b047290 */ /* 0x000fc6000fffe03f */
[--C-:B------:R-:W-:Y:S01]  /*a6b0*/  SHF.R.S32.HI R0, RZ, 0x1f, R3.reuse ;  /* 0x0000001fff007819 */ /* 0x100fe20000011403 */
[----:B------:R-:W-:Y:S02]  /*a6c0*/  IMAD.MOV R49, RZ, RZ, -R3 ;  /* 0x000000ffff317224 */ /* 0x000fe400078e0a03 */
[----:B------:R-:W-:Y:S02]  /*a6d0*/  IMAD.U32 R33, RZ, RZ, UR43 ;  /* 0x0000002bff217e24 */ /* 0x000fe4000f8e00ff */
[----:B------:R-:W-:Y:S02]  /*a6e0*/  IMAD R0, R0, UR8, RZ ;  /* 0x0000000800007c24 */ /* 0x000fe4000f8e02ff */
[----:B------:R-:W-:Y:S02]  /*a6f0*/  IMAD R49, R34, R49, R48 ;  /* 0x0000003122317224 */ /* 0x000fe400078e0230 */
[----:B------:R-:W-:Y:S02]  /*a700*/  IMAD.U32 R32, RZ, RZ, UR42 ;  /* 0x0000002aff207e24 */ /* 0x000fe4000f8e00ff */
[----:B------:R-:W-:-:S02]  /*a710*/  IMAD.U32 R33, RZ, RZ, UR4 ;  /* 0x00000004ff217e24 */ /* 0x000fc4000f8e00ff */
[C---:B------:R-:W-:Y:S01]  /*a720*/  IMAD R51, R3.reuse, UR9, R0 ;  /* 0x0000000903337c24 */ /* 0x040fe2000f8e0200 */
[----:B------:R-:W-:Y:S01]  /*a730*/  SHF.R.S32.HI R0, RZ, 0x1f, R49 ;  /* 0x0000001fff007819 */ /* 0x000fe20000011431 */
[----:B------:R-:W-:Y:S01]  /*a740*/  IMAD.WIDE.U32 R32, R3, UR8, R32 ;  /* 0x0000000803207c25 */ /* 0x000fe2000f8e0020 */
[----:B------:R-:W-:-:S03]  /*a750*/  ULDC.64 UR8, c[0x0][0xad8] ;  /* 0x0002b60000087ab9 */ /* 0x000fc60000000a00 */
[----:B------:R-:W-:Y:S02]  /*a760*/  IMAD.IADD R33, R33, 0x1, R51 ;  /* 0x0000000121217824 */ /* 0x000fe400078e0233 */
[----:B------:R-:W-:Y:S02]  /*a770*/  IMAD R34, R0, UR8, RZ ;  /* 0x0000000800227c24 */ /* 0x000fe4000f8e02ff */
[----:B------:R-:W-:Y:S02]  /*a780*/  VIADD R50, R197, UR37 ;  /* 0x00000025c5327c36 */ /* 0x000fe40008000000 */
[C---:B------:R-:W-:Y:S02]  /*a790*/  IMAD R3, R49.reuse, UR9, R34 ;  /* 0x0000000931037c24 */ /* 0x040fe4000f8e0222 */
[----:B------:R-:W-:Y:S01]  /*a7a0*/  IMAD.WIDE.U32 R32, R49, UR8, R32 ;  /* 0x0000000831207c25 */ /* 0x000fe2000f8e0020 */
[----:B------:R-:W-:Y:S01]  /*a7b0*/  ISETP.GE.AND P2, PT, R50, R21, PT ;  /* 0x000000153200720c */ /* 0x000fe20003f46270 */
[----:B------:R-:W-:-:S02]  /*a7c0*/  ULDC.64 UR8, c[0x0][0xa80] ;  /* 0x0002a00000087ab9 */ /* 0x000fc40000000a00 */
[----:B------:R-:W-:Y:S01]  /*a7d0*/  IMAD.IADD R3, R33, 0x1, R3 ;  /* 0x0000000121037824 */ /* 0x000fe200078e0203 */
[----:B------:R-:W-:Y:S01]  /*a7e0*/  LEA R34, P3, R32, UR8, 0x1 ;  /* 0x0000000820227c11 */ /* 0x000fe2000f8608ff */
[----:B------:R-:W-:Y:S02]  /*a7f0*/  VIADD R20, R20, 0x28820 ;  /* 0x0002882014147836 */ /* 0x000fe40000000000 */
[----:B------:R-:W-:Y:S01]  /*a800*/  VIADD R0, R50, 0x20 ;  /* 0x0000002032007836 */ /* 0x000fe20000000000 */
[----:B------:R-:W-:Y:S02]  /*a810*/  LEA.HI.X R3, R32, UR9, R3, 0x1, P3 ;  /* 0x0000000920037c11 */ /* 0x000fe400098f0c03 */
[----:B------:R-:W-:Y:S02]  /*a820*/  PRMT R20, RZ, 0x654, R20 ;  /* 0x00000654ff147816 */ /* 0x000fe40000000014 */
[-C--:B------:R-:W-:Y:S01]  /*a830*/  ISETP.GE.AND P0, PT, R0, R21.reuse, PT ;  /* 0x000000150000720c */ /* 0x080fe20003f06270 */
[----:B------:R-:W-:Y:S01]  /*a840*/  VIADD R0, R50, 0x40 ;  /* 0x0000004032007836 */ /* 0x000fe20000000000 */
[----:B-1----:R0:W-:Y:S01]  /*a850*/  SYNCS.ARRIVE.TRANS64.RED.A1T0 RZ, [R20+URZ], RZ ;  /* 0x000000ff14ff79a7 */ /* 0x0021e2000810043f */
[----:B------:R0:W1:Y:S01]  /*a860*/  SHFL.IDX PT, R33, R34, RZ, 0x181f ;  /* 0x00181fff22217589 */ /* 0x00006200000e0000 */
[----:B------:R-:W-:Y:S03]  /*a870*/  BSSY B1, `(.L_x_2651) ;  /* 0x000000d000017945 */ /* 0x000fe60003800000 */
[----:B------:R0:W2:Y:S01]  /*a880*/  SHFL.IDX PT, R49, R3, RZ, 0x181f ;  /* 0x00181fff03317589 */ /* 0x0000a200000e0000 */
[----:B------:R-:W-:Y:S01]  /*a890*/  ISETP.GE.AND P1, PT, R0, R21, PT ;  /* 0x000000150000720c */ /* 0x000fe20003f26270 */
[----:B------:R-:W-:-:S12]  /*a8a0*/  @P2 BRA `(.L_x_2652) ;  /* 0x0000000000242947 */ /* 0x000fd80003800000 */
[----:B------:R-:W-:Y:S02]  /*a8b0*/  ULDC UR4, c[0x0][0xac8] ;  /* 0x0002b20000047ab9 */ /* 0x000fe40000000800 */
[----:B------:R-:W-:Y:S02]  /*a8c0*/  ISETP.GE.AND P2, PT, R2, UR4, PT ;  /* 0x0000000402007c0c */ /* 0x000fe4000bf46270 */
[----:B------:R-:W-:-:S11]  /*a8d0*/  ISETP.GE.AND P3, PT, R18, UR4, PT ;  /* 0x0000000412007c0c */ /* 0x000fd6000bf66270 */
[-C--:B-1----:R-:W-:Y:S02]  /*a8e0*/  @!P2 LEA R32, P4, R2, R33.reuse, 0x1 ;  /* 0x000000210220a211 */ /* 0x082fe400078808ff */
[----:B------:R-:W-:Y:S02]  /*a8f0*/  @!P3 LEA R48, P5, R18, R33, 0x1 ;  /* 0x000000211230b211 */ /* 0x000fe400078a08ff */
[-C--:B--2---:R-:W-:Y:S02]  /*a900*/  @!P2 LEA.HI.X R33, R2, R49.reuse, R218, 0x1, P4 ;  /* 0x000000310221a211 */ /* 0x084fe400020f0cda */
[----:B------:R-:W-:-:S03]  /*a910*/  @!P3 LEA.HI.X R49, R18, R49, R217, 0x1, P5 ;  /* 0x000000311231b211 */ /* 0x000fc600028f0cd9 */
[----:B-----5:R3:W-:Y:S04]  /*a920*/  @!P2 ST.E.128 desc[UR56][R32.64], R4 ;  /* 0x000000042000a985 */ /* 0x0207e8000c101d38 */
[----:B------:R3:W-:Y:S02]  /*a930*/  @!P3 ST.E.128 desc[UR56][R48.64], R28 ;  /* 0x0000001c3000b985 */ /* 0x0007e4000c101d38 */
.L_x_2652:
[----:B------:R-:W-:Y:S05]  /*a940*/  BSYNC B1 ;  /* 0x0000000000017941 */ /* 0x000fea0003800000 */
.L_x_2651:
[----:B---3-5:R3:W4:Y:S01]  /*a950*/  SHFL.IDX PT, R7, R3, 0x1, 0x181f ;  /* 0x00381f0003077f89 */ /* 0x02872200000e0000 */
[----:B------:R-:W-:Y:S03]  /*a960*/  BSSY B1, `(.L_x_2653) ;  /* 0x000000c000017945 */ /* 0x000fe60003800000 */
[----:B------:R3:W0:Y:S01]  /*a970*/  SHFL.IDX PT, R5, R34, 0x1, 0x181f ;  /* 0x00381f0022057f89 */ /* 0x00062200000e0000 */
[----:B------:R-:W-:Y:S05]  /*a980*/  @P0 BRA `(.L_x_2654) ;  /* 0x0000000000240947 */ /* 0x000fea0003800000 */
[----:B------:R-:W-:Y:S02]  /*a990*/  ULDC UR4, c[0x0][0xac8] ;  /* 0x0002b20000047ab9 */ /* 0x000fe40000000800 */
[----:B------:R-:W-:Y:S02]  /*a9a0*/  ISETP.GE.AND P3, PT, R2, UR4, PT ;  /* 0x0000000402007c0c */ /* 0x000fe4000bf66270 */
[----:B------:R-:W-:-:S11]  /*a9b0*/  ISETP.GE.AND P4, PT, R18, UR4, PT ;  /* 0x0000000412007c0c */ /* 0x000fd6000bf86270 */
[-C--:B0-----:R-:W-:Y:S02]  /*a9c0*/  @!P3 LEA R4, P0, R2, R5.reuse, 0x1 ;  /* 0x000000050204b211 */ /* 0x081fe400078008ff */
[----:B------:R-:W-:Y:S02]  /*a9d0*/  @!P4 LEA R6, P2, R18, R5, 0x1 ;  /* 0x000000051206c211 */ /* 0x000fe400078408ff */
[-C--:B----4-:R-:W-:Y:S02]  /*a9e0*/  @!P3 LEA.HI.X R5, R2, R7.reuse, R218, 0x1, P0 ;  /* 0x000000070205b211 */ /* 0x090fe400000f0cda */
[----:B------:R-:W-:-:S03]  /*a9f0*/  @!P4 LEA.HI.X R7, R18, R7, R217, 0x1, P2 ;  /* 0x000000071207c211 */ /* 0x000fc600010f0cd9 */
[----:B------:R0:W-:Y:S04]  /*aa00*/  @!P3 ST.E.128 desc[UR56][R4.64], R8 ;  /* 0x000000080400b985 */ /* 0x0001e8000c101d38 */
[----:B------:R0:W-:Y:S02]  /*aa10*/  @!P4 ST.E.128 desc[UR56][R6.64], R36 ;  /* 0x000000240600c985 */ /* 0x0001e4000c101d38 */
.L_x_2654:
[----:B------:R-:W-:Y:S05]  /*aa20*/  BSYNC B1 ;  /* 0x0000000000017941 */ /* 0x000fea0003800000 */
.L_x_2653:
[----:B0---4-:R0:W4:Y:S01]  /*aa30*/  SHFL.IDX PT, R7, R3, 0x2, 0x181f ;  /* 0x00581f0003077f89 */ /* 0x01112200000e0000 */
        /* <DEDUP_REMOVED lines=12> */
.L_x_2656:
[----:B------:R-:W-:Y:S05]  /*ab00*/  BSYNC B1 ;  /* 0x0000000000017941 */ /* 0x000fea0003800000 */
.L_x_2655:
[----:B------:R-:W-:Y:S01]  /*ab10*/  VIADD R0, R50, 0x60 ;  /* 0x0000006032007836 */ /* 0x000fe20000000000 */
[----:B0--3--:R-:W0:Y:S04]  /*ab20*/  SHFL.IDX PT, R3, R3, 0x3, 0x181f ;  /* 0x00781f0003037f89 */ /* 0x009e2800000e0000 */
[----:B------:R-:W-:Y:S01]  /*ab30*/  ISETP.GE.AND P0, PT, R0, R21, PT ;  /* 0x000000150000720c */ /* 0x000fe20003f06270 */
[----:B----4-:R3:W4:-:S12]  /*ab40*/  SHFL.IDX PT, R7, R34, 0x3, 0x181f ;  /* 0x00781f0022077f89 */ /* 0x01071800000e0000 */
[----:B---3--:R-:W-:Y:S05]  /*ab50*/  @P0 BRA `(.L_x_2657) ;  /* 0x0000001800200947 */ /* 0x008fea0003800000 */
[----:B------:R-:W-:Y:S02]  /*ab60*/  ULDC UR4, c[0x0][0xac8] ;  /* 0x0002b20000047ab9 */ /* 0x000fe40000000800 */
[----:B------:R-:W-:-:S13]  /*ab70*/  ISETP.GE.AND P1, PT, R2, UR4, PT ;  /* 0x0000000402007c0c */ /* 0x000fda000bf26270 */
[----:B----4-:R-:W-:-:S04]  /*ab80*/  @!P1 LEA R4, P0, R2, R7, 0x1 ;  /* 0x0000000702049211 */ /* 0x010fc800078008ff */
        /* <DEDUP_REMOVED lines=8> */
.L_x_2650:
[----:B------:R-:W-:Y:S01]  /*ac10*/  ULDC.64 UR10, c[0x0][0xb08] ;  /* 0x0002c200000a7ab9 */ /* 0x000fe20000000a00 */
[----:B0-----:R-:W0:Y:S01]  /*ac20*/  @P1 LDC R0, c[0x0][0xbec] ;  /* 0x0002fb00ff001b82 */ /* 0x001e220000000800 */
[----:B------:R-:W-:Y:S01]  /*ac30*/  UIMAD UR7, UR12, UR10, URZ ;  /* 0x0000000a0c0772a4 */ /* 0x000fe2000f8e023f */
[----:B------:R-:W-:Y:S01]  /*ac40*/  IMAD.MOV.U32 R3, RZ, RZ, R11 ;  /* 0x000000ffff037224 */ /* 0x000fe200078e000b */
[----:B------:R-:W-:Y:S01]  /*ac50*/  UIMAD.WIDE.U32 UR8, UR4, UR10, URZ ;  /* 0x0000000a040872a5 */ /* 0x000fe2000f8e003f */
[----:B------:R-:W-:Y:S01]  /*ac60*/  VIADD R20, R20, 0x28820 ;  /* 0x0002882014147836 */ /* 0x000fe20000000000 */
[----:B------:R-:W-:Y:S01]  /*ac70*/  UIMAD UR7, UR4, UR11, UR7 ;  /* 0x0000000b040772a4 */ /* 0x000fe2000f8e0207 */
[----:B------:R-:W-:Y:S01]  /*ac80*/  BSSY B1, `(.L_x_2658) ;  /* 0x000006b000017945 */ /* 0x000fe20003800000 */
[----:B------:R-:W-:Y:S01]  /*ac90*/  USHF.R.S32.HI UR4, URZ, 0x1f, UR42 ;  /* 0x0000001f3f047899 */ /* 0x000fe2000801142a */
[----:B------:R-:W1:Y:S01]  /*aca0*/  @P1 LDC R5, c[0x0][0xbf0] ;  /* 0x0002fc00ff051b82 */ /* 0x000e620000000800 */
[----:B------:R-:W-:Y:S01]  /*acb0*/  UIADD3 UR9, UR9, UR7, URZ ;  /* 0x0000000709097290 */ /* 0x000fe2000fffe03f */
[----:B------:R-:W-:Y:S01]  /*acc0*/  PRMT R20, RZ, 0x654, R20 ;  /* 0x00000654ff147816 */ /* 0x000fe20000000014 */
[----:B------:R-:W-:-:S02]  /*acd0*/  ULDC.64 UR10, c[0x0][0xb38] ;  /* 0x0002ce00000a7ab9 */ /* 0x000fc40000000a00 */
[----:B------:R-:W-:Y:S01]  /*ace0*/  UIMAD.WIDE.U32 UR8, UR43, UR10, UR8 ;  /* 0x0000000a2b0872a5 */ /* 0x000fe2000f8e0008 */
[----:B------:R2:W-:Y:S03]  /*acf0*/  SYNCS.ARRIVE.TRANS64.RED.A1T0 RZ, [R20+URZ], RZ ;  /* 0x000000ff14ff79a7 */ /* 0x0005e6000810043f */
        /* <DEDUP_REMOVED lines=8> */
[----:B-1----:R-:W-:Y:S02]  /*ad80*/  @P1 SHF.R.U32.HI R3, RZ, R5, R0 ;  /* 0x00000005ff031219 */ /* 0x002fe40000011600 */
[----:B------:R-:W-:Y:S02]  /*ad90*/  UMOV UR8, UR42 ;  /* 0x0000002a00087c82 */ /* 0x000fe40008000000 */
[----:B------:R-:W-:Y:S01]  /*ada0*/  UIMAD.WIDE.U32 UR8, UR38, UR10, UR8 ;  /* 0x0000000a260872a5 */ /* 0x000fe2000f8e0008 */
[--C-:B------:R-:W-:Y:S01]  /*adb0*/  SHF.R.S32.HI R0, RZ, 0x1f, R3.reuse ;  /* 0x0000001fff007819 */ /* 0x100fe20000011403 */
[----:B------:R-:W-:Y:S02]  /*adc0*/  IMAD.MOV R7, RZ, RZ, -R3 ;  /* 0x000000ffff077224 */ /* 0x000fe400078e0a03 */
[----:B------:R-:W-:-:S02]  /*add0*/  UIMAD UR38, UR38, UR11, UR9 ;  /* 0x0000000b262672a4 */ /* 0x000fc4000f8e0209 */
[----:B------:R-:W-:Y:S01]  /*ade0*/  IMAD R7, R34, R7, R11 ;  /* 0x0000000722077224 */ /* 0x000fe200078e020b */
[----:B------:R-:W-:Y:S01]  /*adf0*/  ULDC.64 UR10, c[0x0][0xb30] ;  /* 0x0002cc00000a7ab9 */ /* 0x000fe20000000a00 */
[----:B------:R-:W-:Y:S02]  /*ae00*/  IMAD.U32 R5, RZ, RZ, UR9 ;  /* 0x00000009ff057e24 */ /* 0x000fe4000f8e00ff */
[----:B------:R-:W-:Y:S02]  /*ae10*/  IMAD R0, R0, UR10, RZ ;  /* 0x0000000a00007c24 */ /* 0x000fe4000f8e02ff */
        /* <DEDUP_REMOVED lines=11> */
[----:B------:R-:W-:Y:S01]  /*aed0*/  IMAD.IADD R3, R5, 0x1, R3 ;  /* 0x0000000105037824 */ /* 0x000fe200078e0203 */
[----:B------:R-:W-:-:S04]  /*aee0*/  LEA R0, P1, R4, UR8, 0x2 ;  /* 0x0000000804007c11 */ /* 0x000fc8000f8210ff */
[----:B------:R-:W-:Y:S01]  /*aef0*/  LEA.HI.X R3, R4, UR9, R3, 0x2, P1 ;  /* 0x0000000904037c11 */ /* 0x000fe200088f1403 */
[----:B------:R2:W0:Y:S04]  /*af00*/  SHFL.IDX PT, R6, R0, RZ, 0x1c1f ;  /* 0x001c1fff00067589 */ /* 0x00042800000e0000 */
[----:B------:R2:W1:Y:S01]  /*af10*/  SHFL.IDX PT, R7, R3, RZ, 0x1c1f ;  /* 0x001c1fff03077589 */ /* 0x00046200000e0000 */
[----:B------:R-:W-:Y:S05]  /*af20*/  @P2 BRA `(.L_x_2659) ;  /* 0x0000000400002947 */ /* 0x000fea0003800000 */
[----:B------:R-:W-:Y:S02]  /*af30*/  ULDC UR4, c[0x0][0xac8] ;  /* 0x0002b20000047ab9 */ /* 0x000fe40000000800 */
[----:B------:R-:W-:Y:S02]  /*af40*/  ISETP.GE.AND P3, PT, R196, UR4, PT ;  /* 0x00000004c4007c0c */ /* 0x000fe4000bf66270 */
[----:B------:R-:W-:Y:S02]  /*af50*/  ISETP.GE.AND P1, PT, R16, UR4, PT ;  /* 0x0000000410007c0c */ /* 0x000fe4000bf26270 */
[----:B------:R-:W-:Y:S02]  /*af60*/  ISETP.GE.AND P4, PT, R195, UR4, PT ;  /* 0x00000004c3007c0c */ /* 0x000fe4000bf86270 */
[----:B------:R-:W-:-:S07]  /*af70*/  ISETP.GE.AND P2, PT, R194, UR4, PT ;  /* 0x00000004c2007c0c */ /* 0x000fce000bf46270 */
[-C--:B0-----:R-:W-:Y:S02]  /*af80*/  @!P3 LEA R8, P5, R196, R6.reuse, 0x2 ;  /* 0x00000006c408b211 */ /* 0x081fe400078a10ff */
[----:B-1----:R-:W-:Y:S02]  /*af90*/  @!P1 IMAD.WIDE R4, R16, 0x4, R6 ;  /* 0x0000000410049825 */ /* 0x002fe400078e0206 */
        /* <DEDUP_REMOVED lines=19> */
[----:B-1----:R-:W-:-:S03]  /*b0d0*/  @!P5 LEA R8, P1, R191, R6, 0x2 ;  /* 0x00000006bf08d211 */ /* 0x002fc600078210ff */
        /* <DEDUP_REMOVED lines=37> */
.L_x_2659:
[----:B------:R-:W-:Y:S05]  /*b330*/  BSYNC B1 ;  /* 0x0000000000017941 */ /* 0x000fea0003800000 */
.L_x_2658:
[----:B-1-3--:R1:W3:Y:S04]  /*b340*/  SHFL.IDX PT, R7, R3, 0x1, 0x1c1f ;  /* 0x003c1f0003077f89 */ /* 0x00a2e800000e0000 */
        /* <DEDUP_REMOVED lines=9> */
[CC--:B------:R-:W-:Y:S02]  /*b3e0*/  @!P0 LEA R10, P6, R195.reuse, R6.reuse, 0x2 ;  /* 0x00000006c30a8211 */ /* 0x0c0fe400078c10ff */
        /* <DEDUP_REMOVED lines=14> */
[----:B--2---:R-:W-:-:S03]  /*b4d0*/  @!P5 LEA R20, P6, R192, R6, 0x2 ;  /* 0x00000006c014d211 */ /* 0x004fc600078c10ff */
        /* <DEDUP_REMOVED lines=13> */
[----:B--2---:R-:W-:Y:S01]  /*b5b0*/  @!P3 LEA R12, P5, R188, R6, 0x2 ;  /* 0x00000006bc0cb211 */ /* 0x004fe200078a10ff */
[----:B------:R0:W-:Y:S01]  /*b5c0*/  @!P1 ST.E.64 desc[UR56][R8.64], R118 ;  /* 0x0000007608009985 */ /* 0x0001e2000c101b38 */
[----:B------:R-:W-:Y:S02]  /*b5d0*/  ISETP.GE.AND P1, PT, R185, UR4, PT ;  /* 0x00000004b9007c0c */ /* 0x000fe4000bf26270 */
[----:B------:R-:W-:Y:S01]  /*b5e0*/  ISETP.GE.AND P0, PT, R184, UR4, PT ;  /* 0x00000004b8007c0c */ /* 0x000fe2000bf06270 */
[----:B------:R2:W-:Y:S01]  /*b5f0*/  @!P2 ST.E.64 desc[UR56][R10.64], R122 ;  /* 0x0000007a0a00a985 */ /* 0x0005e2000c101b38 */
[----:B------:R-:W-:-:S02]  /*b600*/  ISETP.GE.AND P2, PT, R186, UR4, PT ;  /* 0x00000004ba007c0c */ /* 0x000fc4000bf46270 */
[-C--:B------:R-:W-:Y:S02]  /*b610*/  @!P3 LEA.HI.X R13, R188, R7.reuse, R205, 0x2, P5 ;  /* 0x00000007bc0db211 */ /* 0x080fe400028f14cd */
[----:B------:R-:W-:Y:S02]  /*b620*/  ISETP.GE.AND P5, PT, R23, UR4, PT ;  /* 0x0000000417007c0c */ /* 0x000fe4000bfa6270 */
[CC--:B----4-:R-:W-:Y:S01]  /*b630*/  @!P4 LEA R14, P6, R187.reuse, R6.reuse, 0x2 ;  /* 0x00000006bb0ec211 */ /* 0x0d0fe200078c10ff */
[----:B------:R4:W-:Y:S03]  /*b640*/  @!P3 ST.E.64 desc[UR56][R12.64], R126 ;  /* 0x0000007e0c00b985 */ /* 0x0009e6000c101b38 */
[----:B------:R-:W-:Y:S02]  /*b650*/  @!P4 LEA.HI.X R15, R187, R7, R204, 0x2, P6 ;  /* 0x00000007bb0fc211 */ /* 0x000fe400030f14cc */
[----:B0-----:R-:W-:-:S02]  /*b660*/  @!P1 LEA R8, P6, R185, R6, 0x2 ;  /* 0x00000006b9089211 */ /* 0x001fc400078c10ff */
[-C--:B------:R-:W-:Y:S01]  /*b670*/  @!P2 LEA R4, P3, R186, R6.reuse, 0x2 ;  /* 0x00000006ba04a211 */ /* 0x080fe200078610ff */
[----:B------:R4:W-:Y:S01]  /*b680*/  @!P4 ST.E.64 desc[UR56][R14.64], R130 ;  /* 0x000000820e00c985 */ /* 0x0009e2000c101b38 */
[-C--:B--2---:R-:W-:Y:S02]  /*b690*/  @!P0 LEA R10, P4, R184, R6.reuse, 0x2 ;  /* 0x00000006b80a8211 */ /* 0x084fe400078810ff */
        /* <DEDUP_REMOVED lines=15> */
.L_x_2648:
        /* <DEDUP_REMOVED lines=9> */
[----:B------:R-:W-:-:S03]  /*b820*/  UISETP.NE.U32.AND UP1, UPT, UR8, URZ, UPT ;  /* 0x0000003f0800728c */ /* 0x000fc6000bf25070 */
[----:B------:R-:W2:Y:S01]  /*b830*/  @P1 LDG.E R3, desc[UR56][R4.64] ;  /* 0x0000003804031981 */ /* 0x000ea2000c1e1900 */
[----:B------:R-:W-:Y:S01]  /*b840*/  UISETP.NE.AND.EX UP1, UPT, UR9, URZ, UPT, UP1 ;  /* 0x0000003f0900728c */ /* 0x000fe2000bf25310 */
[----:B------:R-:W-:Y:S02]  /*b850*/  ULDC UR4, c[0x0][0xa88] ;  /* 0x0002a20000047ab9 */ /* 0x000fe40000000800 */
[----:B------:R-:W-:-:S03]  /*b860*/  IMAD.U32 R0, RZ, RZ, UR4 ;  /* 0x00000004ff007e24 */ /* 0x000fc6000f8e00ff */
[----:B------:R-:W-:-:S05]  /*b870*/  PLOP3.LUT P2, PT, PT, PT, UP1, 0x80, 0x0 ;  /* 0x000000000000781c */ /* 0x000fca0003f4f018 */
[----:B------:R-:W-:Y:S02]  /*b880*/  @UP1 ULDC.64 UR8, c[0x0][0xc08] ;  /* 0x0003020000081ab9 */ /* 0x000fe40000000a00 */
[----:B------:R-:W-:-:S06]  /*b890*/  @UP1 UIMAD.WIDE UR8, UR42, 0x4, UR8 ;  /* 0x000000042a0818a5 */ /* 0x000fcc000f8e0208 */
[----:B------:R-:W-:Y:S02]  /*b8a0*/  IMAD.U32 R6, RZ, RZ, UR8 ;  /* 0x00000008ff067e24 */ /* 0x000fe4000f8e00ff */
[----:B------:R-:W-:-:S05]  /*b8b0*/  IMAD.U32 R7, RZ, RZ, UR9 ;  /* 0x00000009ff077e24 */ /* 0x000fca000f8e00ff */
[----:B------:R0:W5:Y:S01]  /*b8c0*/  @P2 LDG.E R0, desc[UR56][R6.64] ;  /* 0x0000003806002981 */ /* 0x000162000c1e1900 */
[----:B------:R-:W-:Y:S01]  /*b8d0*/  UMOV UR4, URZ ;  /* 0x0000003f00047c82 */ /* 0x000fe20008000000 */
[----:B------:R-:W-:Y:S01]  /*b8e0*/  UISETP.NE.AND UP1, UPT, UR46, URZ, UPT ;  /* 0x0000003f2e00728c */ /* 0x000fe2000bf25270 */
[----:B------:R-:W-:-:S10]  /*b8f0*/  ISETP.GT.AND P0, PT, R219, 0x7f, PT ;  /* 0x0000007fdb00780c */ /* 0x000fd40003f04270 */
[----:B------:R-:W-:Y:S01]  /*b900*/  @!UP1 ULDC UR46, c[0x0][0xad4] ;  /* 0x0002b500002e9ab9 */ /* 0x000fe20000000800 */
[----:B--2---:R-:W-:-:S13]  /*b910*/  @P1 R2UR UR4, R3 ;  /* 0x00000000030412ca */ /* 0x004fda00000e0000 */
[----:B------:R-:W-:Y:S01]  /*b920*/  USHF.R.S32.HI UR18, URZ, 0x1f, UR4 ;  /* 0x0000001f3f127899 */ /* 0x000fe20008011404 */
[----:B0-----:R-:W-:Y:S11]  /*b930*/  @P2 BRA `(.L_x_2660) ;  /* 0x0000000000102947 */ /* 0x001ff60003800000 */
[----:B------:R-:W-:Y:S05]  /*b940*/  @!P1 BRA `(.L_x_2660) ;  /* 0x00000000000c9947 */ /* 0x000fea0003800000 */
[----:B------:R-:W2:Y:S04]  /*b950*/  LDG.E R3, desc[UR56][R4.64] ;  /* 0x0000003804037981 */ /* 0x000ea8000c1e1900 */
[----:B-----5:R-:W2:Y:S02]  /*b960*/  LDG.E R0, desc[UR56][R4.64+0x4] ;  /* 0x0000043804007981 */ /* 0x020ea4000c1e1900 */
[----:B--2---:R-:W-:-:S07]  /*b970*/  IMAD.IADD R0, R0, 0x1, -R3 ;  /* 0x0000000100007824 */ /* 0x004fce00078e0a03 */
.L_x_2660:
[----:B------:R-:W-:Y:S01]  /*b980*/  USEL UR42, UR42, URZ, !UP0 ;  /* 0x0000003f2a2a7287 */ /* 0x000fe2000c000000 */
[----:B------:R-:W-:Y:S01]  /*b990*/  BSSY B1, `(.L_x_2661) ;  /* 0x0000038000017945 */ /* 0x000fe20003800000 */
[----:B------:R-:W-:-:S03]  /*b9a0*/  USEL UR36, UR36, URZ, !UP0 ;  /* 0x0000003f24247287 */ /* 0x000fc6000c000000 */
[----:B------:R-:W-:Y:S09]  /*b9b0*/  @P0 BRA `(.L_x_2662) ;  /* 0x0000000000d40947 */ /* 0x000ff20003800000 */
        /* <DEDUP_REMOVED lines=9> */
[----:B------:R-:W-:-:S03]  /*ba50*/  UMOV UR16, 0x9b8 ;  /* 0x000009b800107882 */ /* 0x000fc60000000000 */
[----:B------:R-:W-:Y:S02]  /*ba60*/  USEL UR16, UR16, 0x978, UP0 ;  /* 0x0000097810107887 */ /* 0x000fe40008000000 */
[----:B------:R-:W-:-:S06]  /*ba70*/  USEL UR7, UR38, URZ, UP0 ;  /* 0x0000003f26077287 */ /* 0x000fcc0008000000 */
[----:B------:R-:W0:Y:S04]  /*ba80*/  @P0 LDC R3, c[0x0][0xbec] ;  /* 0x0002fb00ff030b82 */ /* 0x000e280000000800 */
[----:B------:R-:W-:Y:S01]  /*ba90*/  ULDC.64 UR10, c[0x0][UR16+0x220] ;  /* 0x00008800100a7abb */ /* 0x000fe20008000a00 */
[----:B------:R-:W-:Y:S01]  /*baa0*/  ULDC.64 UR8, c[0x0][UR16+0x218] ;  /* 0x0000860010087abb */ /* 0x000fe20008000a00 */
[----:B------:R-:W-:Y:S01]  /*bab0*/  ULDC.64 UR12, c[0x0][UR16+0x228] ;  /* 0x00008a00100c7abb */ /* 0x000fe20008000a00 */
[----:B------:R-:W-:Y:S01]  /*bac0*/  UIMAD UR11, UR11, UR42, URZ ;  /* 0x0000002a0b0b72a4 */ /* 0x000fe2000f8e023f */
[----:B------:R-:W1:Y:S01]  /*bad0*/  @P0 LDC R5, c[0x0][0xbf0] ;  /* 0x0002fc00ff050b82 */ /* 0x000e620000000800 */
[----:B------:R-:W-:Y:S02]  /*bae0*/  UIMAD.WIDE.U32 UR14, UR8, UR43, URZ ;  /* 0x0000002b080e72a5 */ /* 0x000fe4000f8e003f */
        /* <DEDUP_REMOVED lines=10> */
[----:B------:R-:W-:Y:S02]  /*bb90*/  IMAD.MOV.U32 R3, RZ, RZ, R6 ;  /* 0x000000ffff037224 */ /* 0x000fe400078e0006 */
[----:B------:R-:W-:Y:S01]  /*bba0*/  IMAD.U32 R8, RZ, RZ, UR8 ;  /* 0x00000008ff087e24 */ /* 0x000fe2000f8e00ff */
[----:B------:R-:W-:Y:S01]  /*bbb0*/  UIADD3.X UR7, UR7, UR17, UR18, UP1, UP2 ;  /* 0x0000001107077290 */ /* 0x000fe20008fe4412 */
[----:B-1----:R-:W-:Y:S01]  /*bbc0*/  @P0 SHF.R.U32.HI R3, RZ, R5, R4 ;  /* 0x00000005ff030219 */ /* 0x002fe20000011604 */
[----:B------:R-:W-:Y:S01]  /*bbd0*/  IMAD.U32 R4, RZ, RZ, UR20 ;  /* 0x00000014ff047e24 */ /* 0x000fe2000f8e00ff */
[----:B------:R-:W-:Y:S01]  /*bbe0*/  ULDC.64 UR8, c[0x0][UR16+0x210] ;  /* 0x0000840010087abb */ /* 0x000fe20008000a00 */
[----:B------:R-:W-:Y:S01]  /*bbf0*/  IMAD.U32 R5, RZ, RZ, UR21 ;  /* 0x00000015ff057e24 */ /* 0x000fe2000f8e00ff */
[--C-:B------:R-:W-:Y:S01]  /*bc00*/  SHF.R.S32.HI R5, RZ, 0x1f, R3.reuse ;  /* 0x0000001fff057819 */ /* 0x100fe20000011403 */
[----:B------:R-:W-:Y:S01]  /*bc10*/  IMAD.MOV R7, RZ, RZ, -R3 ;  /* 0x000000ffff077224 */ /* 0x000fe200078e0a03 */
[----:B------:R-:W-:Y:S01]  /*bc20*/  IADD3 R4, P0, P1, R3, UR14, R4 ;  /* 0x0000000e03047c10 */ /* 0x000fe2000f91e004 */
[----:B------:R-:W-:Y:S01]  /*bc30*/  ULDC.64 UR10, c[0x0][0xba8] ;  /* 0x0002ea00000a7ab9 */ /* 0x000fe20000000a00 */
[----:B------:R-:W-:Y:S01]  /*bc40*/  @!UP0 ULDC UR10, c[0x0][0xb50] ;  /* 0x0002d400000a8ab9 */ /* 0x000fe20000000800 */
[----:B------:R-:W-:Y:S01]  /*bc50*/  IMAD R7, R9, R7, R6 ;  /* 0x0000000709077224 */ /* 0x000fe200078e0206 */
[----:B------:R-:W-:Y:S01]  /*bc60*/  IADD3.X R5, R5, UR7, R8, P0, P1 ;  /* 0x0000000705057c10 */ /* 0x000fe200087e2408 */
[----:B------:R-:W-:-:S02]  /*bc70*/  @!UP0 ULDC UR11, c[0x0][0xb54] ;  /* 0x0002d500000b8ab9 */ /* 0x000fc40000000800 */
[C---:B------:R-:W-:Y:S01]  /*bc80*/  IMAD R6, R7.reuse, UR9, RZ ;  /* 0x0000000907067c24 */ /* 0x040fe2000f8e02ff */
[----:B------:R-:W-:Y:S01]  /*bc90*/  SHF.R.S32.HI R3, RZ, 0x1f, R7 ;  /* 0x0000001fff037819 */ /* 0x000fe20000011407 */
[----:B------:R-:W-:-:S04]  /*bca0*/  IMAD.WIDE.U32 R4, R7, UR8, R4 ;  /* 0x0000000807047c25 */ /* 0x000fc8000f8e0004 */
[----:B------:R-:W-:Y:S01]  /*bcb0*/  IMAD R3, R3, UR8, R6 ;  /* 0x0000000803037c24 */ /* 0x000fe2000f8e0206 */
[----:B------:R-:W-:-:S03]  /*bcc0*/  LEA R6, P0, R4, UR10, 0x2 ;  /* 0x0000000a04067c11 */ /* 0x000fc6000f8010ff */
[----:B------:R-:W-:-:S05]  /*bcd0*/  IMAD.IADD R3, R5, 0x1, R3 ;  /* 0x0000000105037824 */ /* 0x000fca00078e0203 */
[----:B------:R-:W-:Y:S01]  /*bce0*/  LEA.HI.X R7, R4, UR11, R3, 0x2, P0 ;  /* 0x0000000b04077c11 */ /* 0x000fe200080f1403 */
[----:B------:R-:W-:-:S05]  /*bcf0*/  IMAD.MOV.U32 R3, RZ, RZ, -0x800000 ;  /* 0xff800000ff037424 */ /* 0x000fca00078e00ff */
[----:B------:R0:W-:Y:S02]  /*bd00*/  STG.E desc[UR56][R6.64], R3 ;  /* 0x0000000306007986 */ /* 0x0001e4000c101938 */
.L_x_2662:
[----:B------:R-:W-:Y:S05]  /*bd10*/  BSYNC B1 ;  /* 0x0000000000017941 */ /* 0x000fea0003800000 */
.L_x_2661:
[----:B------:R-:W-:-:S06]  /*bd20*/  UISETP.GT.AND UP0, UPT, UR46, 0x1, UPT ;  /* 0x000000012e00788c */ /* 0x000fcc000bf04270 */
[----:B------:R-:W-:-:S13]  /*bd30*/  PLOP3.LUT P0, PT, PT, PT, UP0, 0x80, 0x0 ;  /* 0x000000000000781c */ /* 0x000fda0003f0f008 */
[----:B------:R-:W-:Y:S05]  /*bd40*/  @P0 BRA `(.L_x_2657) ;  /* 0x0000000400a40947 */ /* 0x000fea0003800000 */
[----:B------:R-:W1:Y:S01]  /*bd50*/  LDC R11, c[0x0][0xbe8] ;  /* 0x0002fa00ff0b7b82 */ /* 0x000e620000000800 */
[----:B------:R-:W-:Y:S01]  /*bd60*/  ULDC.64 UR10, c[0x0][0xaa0] ;  /* 0x0002a800000a7ab9 */ /* 0x000fe20000000a00 */
[----:B0-----:R-:W-:Y:S01]  /*bd70*/  IMAD R3, R19, 0x20, R197 ;  /* 0x0000002013037824 */ /* 0x001fe200078e02c5 */
[----:B------:R-:W-:Y:S01]  /*bd80*/  UIMAD UR7, UR18, UR10, URZ ;  /* 0x0000000a120772a4 */ /* 0x000fe2000f8e023f */
[----:B------:R-:W-:Y:S01]  /*bd90*/  BSSY B1, `(.L_x_2663) ;  /* 0x000003a000017945 */ /* 0x000fe20003800000 */
[----:B------:R-:W-:Y:S01]  /*bda0*/  UIMAD.WIDE.U32 UR8, UR4, UR10, URZ ;  /* 0x0000000a040872a5 */ /* 0x000fe2000f8e003f */
[----:B------:R-:W-:Y:S01]  /*bdb0*/  VIADD R8, R3, UR37 ;  /* 0x0000002503087c36 */ /* 0x000fe20008000000 */
[----:B------:R-:W-:-:S03]  /*bdc0*/  UIMAD UR7, UR4, UR11, UR7 ;  /* 0x0000000b040772a4 */ /* 0x000fc6000f8e0207 */
[----:B------:R-:W-:Y:S01]  /*bdd0*/  ULDC.64 UR10, c[0x0][0xae8] ;  /* 0x0002ba00000a7ab9 */ /* 0x000fe20000000a00 */
[----:B------:R-:W-:Y:S01]  /*bde0*/  UIADD3 UR9, UR9, UR7, URZ ;  /* 0x0000000709097290 */ /* 0x000fe2000fffe03f */
[----:B------:R-:W-:-:S03]  /*bdf0*/  IMAD.MOV.U32 R3, RZ, RZ, R8 ;  /* 0x000000ffff037224 */ /* 0x000fc600078e0008 */
        /* <DEDUP_REMOVED lines=18> */
[----:B------:R-:W-:Y:S02]  /*bf20*/  IMAD.U32 R4, RZ, RZ, UR42 ;  /* 0x0000002aff047e24 */ /* 0x000fe4000f8e00ff */
[----:B------:R-:W-:Y:S02]  /*bf30*/  IMAD R7, R11, R7, R8 ;  /* 0x000000070b077224 */ /* 0x000fe400078e0208 */
[C---:B------:R-:W-:Y:S02]  /*bf40*/  IMAD R9, R3.reuse, UR9, R6 ;  /* 0x0000000903097c24 */ /* 0x040fe4000f8e0206 */
[----:B------:R-:W-:Y:S01]  /*bf50*/  IMAD.WIDE.U32 R4, R3, UR8, R4 ;  /* 0x0000000803047c25 */ /* 0x000fe2000f8e0004 */
[----:B------:R-:W-:Y:S01]  /*bf60*/  SHF.R.S32.HI R3, RZ, 0x1f, R7 ;  /* 0x0000001fff037819 */ /* 0x000fe20000011407 */
[----:B------:R-:W-:-:S02]  /*bf70*/  ULDC.64 UR8, c[0x0][0xad8] ;  /* 0x0002b60000087ab9 */ /* 0x000fc40000000a00 */
        /* <DEDUP_REMOVED lines=8> */
[----:B------:R-:W-:Y:S01]  /*c000*/  IMAD.IADD R3, R5, 0x1, R3 ;  /* 0x0000000105037824 */ /* 0x000fe200078e0203 */
[----:B------:R-:W-:Y:S01]  /*c010*/  LEA R6, P3, R4, UR8, 0x1 ;  /* 0x0000000804067c11 */ /* 0x000fe2000f8608ff */
[----:B------:R-:W-:-:S03]  /*c020*/  VIADD R0, R8, 0x20 ;  /* 0x0000002008007836 */ /* 0x000fc60000000000 */
[----:B------:R-:W-:Y:S01]  /*c030*/  LEA.HI.X R3, R4, UR9, R3, 0x1, P3 ;  /* 0x0000000904037c11 */ /* 0x000fe200098f0c03 */
[----:B------:R0:W1:Y:S01]  /*c040*/  SHFL.IDX PT, R7, R6, RZ, 0x181f ;  /* 0x00181fff06077589 */ /* 0x00006200000e0000 */
[-C--:B------:R-:W-:Y:S01]  /*c050*/  ISETP.GE.AND P1, PT, R0, R11.reuse, PT ;  /* 0x0000000b0000720c */ /* 0x080fe20003f26270 */
[----:B------:R-:W-:Y:S02]  /*c060*/  VIADD R0, R8, 0x40 ;  /* 0x0000004008007836 */ /* 0x000fe40000000000 */
[----:B------:R0:W2:Y:S03]  /*c070*/  SHFL.IDX PT, R5, R3, RZ, 0x181f ;  /* 0x00181fff03057589 */ /* 0x0000a600000e0000 */
        /* <DEDUP_REMOVED lines=11> */
.L_x_2664:
[----:B------:R-:W-:Y:S05]  /*c130*/  BSYNC B1 ;  /* 0x0000000000017941 */ /* 0x000fea0003800000 */
.L_x_2663:
[----:B--23--:R2:W3:Y:S01]  /*c140*/  SHFL.IDX PT, R5, R3, 0x1, 0x181f ;  /* 0x00381f0003057f89 */ /* 0x00c4e200000e0000 */
[----:B------:R-:W-:Y:S03]  /*c150*/  BSSY B1, `(.L_x_2665) ;  /* 0x000000c000017945 */ /* 0x000fe60003800000 */
[----:B-1----:R2:W1:Y:S01]  /*c160*/  SHFL.IDX PT, R7, R6, 0x1, 0x181f ;  /* 0x00381f0006077f89 */ /* 0x00246200000e0000 */
[----:B------:R-:W-:Y:S05]  /*c170*/  @P1 BRA `(.L_x_2666) ;  /* 0x0000000000241947 */ /* 0x000fea0003800000 */
[----:B------:R-:W-:Y:S02]  /*c180*/  ULDC UR4, c[0x0][0xac8] ;  /* 0x0002b20000047ab9 */ /* 0x000fe40000000800 */
[----:B------:R-:W-:Y:S02]  /*c190*/  ISETP.GE.AND P3, PT, R2, UR4, PT ;  /* 0x0000000402007c0c */ /* 0x000fe4000bf66270 */
[----:B------:R-:W-:-:S11]  /*c1a0*/  ISETP.GE.AND P4, PT, R18, UR4, PT ;  /* 0x0000000412007c0c */ /* 0x000fd6000bf86270 */
[-C--:B-1----:R-:W-:Y:S02]  /*c1b0*/  @!P3 LEA R12, P1, R2, R7.reuse, 0x1 ;  /* 0x00000007020cb211 */ /* 0x082fe400078208ff */
[----:B------:R-:W-:Y:S02]  /*c1c0*/  @!P4 LEA R4, P2, R18, R7, 0x1 ;  /* 0x000000071204c211 */ /* 0x000fe400078408ff */
[-C--:B---3--:R-:W-:Y:S02]  /*c1d0*/  @!P3 LEA.HI.X R13, R2, R5.reuse, R218, 0x1, P1 ;  /* 0x00000005020db211 */ /* 0x088fe400008f0cda */
[----:B------:R-:W-:-:S03]  /*c1e0*/  @!P4 LEA.HI.X R5, R18, R5, R217, 0x1, P2 ;  /* 0x000000051205c211 */ /* 0x000fc600010f0cd9 */
[----:B------:R4:W-:Y:S04]  /*c1f0*/  @!P3 ST.E.128 desc[UR56][R12.64], RZ ;  /* 0x000000ff0c00b985 */ /* 0x0009e8000c101d38 */
[----:B------:R4:W-:Y:S02]  /*c200*/  @!P4 ST.E.128 desc[UR56][R4.64], RZ ;  /* 0x000000ff0400c985 */ /* 0x0009e4000c101d38 */
.L_x_2666:
[----:B------:R-:W-:Y:S05]  /*c210*/  BSYNC B1 ;  /* 0x0000000000017941 */ /* 0x000fea0003800000 */
.L_x_2665:
[----:B---34-:R3:W4:Y:S01]  /*c220*/  SHFL.IDX PT, R5, R3, 0x2, 0x181f ;  /* 0x00581f0003057f89 */ /* 0x01872200000e0000 */
        /* <DEDUP_REMOVED lines=12> */
.L_x_2668:
[----:B------:R-:W-:Y:S05]  /*c2f0*/  BSYNC B1 ;  /* 0x0000000000017941 */ /* 0x000fea0003800000 */
.L_x_2667:
[----:B------:R-:W-:Y:S01]  /*c300*/  VIADD R0, R8, 0x60 ;  /* 0x0000006008007836 */ /* 0x000fe20000000000 */
[----:B0-23--:R-:W0:Y:S04]  /*c310*/  SHFL.IDX PT, R3, R3, 0x3, 0x181f ;  /* 0x00781f0003037f89 */ /* 0x00de2800000e0000 */
[----:B------:R-:W-:Y:S01]  /*c320*/  ISETP.GE.AND P0, PT, R0, R11, PT ;  /* 0x0000000b0000720c */ /* 0x000fe20003f06270 */
[----:B-1--4-:R1:W2:-:S12]  /*c330*/  SHFL.IDX PT, R5, R6, 0x3, 0x181f ;  /* 0x00781f0006057f89 */ /* 0x01229800000e0000 */
        /* <DEDUP_REMOVED lines=10> */
.L_x_2657:
[----:B------:R-:W-:Y:S05]  /*c3e0*/  BSYNC B0 ;  /* 0x0000000000007941 */ /* 0x000fea0003800000 */
.L_x_2647:
[----:B------:R-:W-:Y:S02]  /*c3f0*/  ULDC UR4, c[0x0][0xc3c] ;  /* 0x00030f0000047ab9 */ /* 0x000fe40000000800 */
[----:B------:R-:W-:-:S13]  /*c400*/  ISETP.GE.AND P0, PT, R35, UR4, PT ;  /* 0x0000000423007c0c */ /* 0x000fda000bf06270 */
[----:B------:R-:W-:Y:S05]  /*c410*/  @!P0 BRA `(.L_x_2669) ;  /* 0xffffff4800c08947 */ /* 0x000fea000383ffff */
[----:B------:R-:W-:Y:S05]  /*c420*/  EXIT ;  /* 0x000000000000794d */ /* 0x000fea0003800000 */
.L_x_2604:
[----:B------:R-:W-:-:S08]  /*c430*/  NOP ;  /* 0x0000000000007918 */ /* 0x000fd00000000000 */
[----:B------:R-:W0:-:S00]  /*c440*/  USETMAXREG.DEALLOC.CTAPOOL 0x28 ;  /* 0x00000028000079c8 */ /* 0x000e0000080e0500 */
[----:B0-----:R-:W-:Y:S02]  /*c450*/  LOP3.LUT R0, R0, 0x3, RZ, 0xc0, !PT ;  /* 0x0000000300007812 */ /* 0x001fe400078ec0ff */
[----:B------:R-:W-:-:S04]  /*c460*/  LOP3.LUT R27, R27, 0xffffffbf, RZ, 0xc0, !PT ;  /* 0xffffffbf1b1b7812 */ /* 0x000fc800078ec0ff */
[----:B------:R-:W0:Y:S02]  /*c470*/  SHFL.IDX PT, R0, R0, RZ, 0x1f ;  /* 0x00001fff00007589 */ /* 0x000e2400000e0000 */
[----:B0-----:R-:W-:Y:S01]  /*c480*/  ISETP.NE.AND P0, PT, R0, RZ, PT ;  /* 0x000000ff0000720c */ /* 0x001fe20003f05270 */
[----:B------:R-:W-:-:S12]  /*c490*/  IMAD.MOV.U32 R0, RZ, RZ, RZ ;  /* 0x000000ffff007224 */ /* 0x000fd800078e00ff */
        /* <DEDUP_REMOVED lines=9> */
.L_x_2670:
        /* <DEDUP_REMOVED lines=44> */
.L_x_2674:
        /* <DEDUP_REMOVED lines=35> */
.L_x_2672:
        /* <DEDUP_REMOVED lines=13> */
.L_x_2675:
        /* <DEDUP_REMOVED lines=62> */
.L_x_2676:
        /* <DEDUP_REMOVED lines=61> */
.L_x_2677:
[----:B------:R-:W-:-:S05]  /*d2a0*/  LOP3.LUT R17, RZ, R2, RZ, 0x33, !PT ;  /* 0x00000002ff117212 */ /* 0x000fca00078e33ff */
[----:B------:R-:W-:Y:S01]  /*d2b0*/  IMAD.IADD R17, R0, 0x1, R17 ;  /* 0x0000000100117824 */ /* 0x000fe200078e0211 */
[----:B------:R-:W-:Y:S06]  /*d2c0*/  BRA `(.L_x_2678) ;  /* 0x0000000000147947 */ /* 0x000fec0003800000 */
.L_x_2673:
[----:B------:R-:W-:Y:S01]  /*d2d0*/  ULDC UR4, c[0x0][0xc3c] ;  /* 0x00030f0000047ab9 */ /* 0x000fe20000000800 */
[----:B------:R-:W-:Y:S02]  /*d2e0*/  IMAD.MOV.U32 R17, RZ, RZ, RZ ;  /* 0x000000ffff117224 */ /* 0x000fe400078e00ff */
[----:B------:R-:W-:Y:S02]  /*d2f0*/  IMAD.U32 R16, RZ, RZ, UR6 ;  /* 0x00000006ff107e24 */ /* 0x000fe4000f8e00ff */
[----:B------:R-:W-:Y:S02]  /*d300*/  IMAD.MOV.U32 R18, RZ, RZ, RZ ;  /* 0x000000ffff127224 */ /* 0x000fe400078e00ff */
[----:B------:R-:W-:-:S07]  /*d310*/  IMAD.U32 R19, RZ, RZ, UR4 ;  /* 0x00000004ff137e24 */ /* 0x000fce000f8e00ff */
.L_x_2678:
[----:B------:R-:W-:-:S13]  /*d320*/  ISETP.NE.AND P0, PT, R7, RZ, PT ;  /* 0x000000ff0700720c */ /* 0x000fda0003f05270 */
[----:B------:R-:W0:Y:S01]  /*d330*/  @!P0 S2R R3, SR_CgaCtaId ;  /* 0x0000000000038919 */ /* 0x000e220000008800 */
[----:B------:R-:W-:-:S04]  /*d340*/  @!P0 MOV R0, 0x400 ;  /* 0x0000040000008802 */ /* 0x000fc80000000f00 */
[----:B0-----:R-:W-:-:S05]  /*d350*/  @!P0 LEA R0, R3, R0, 0x18 ;  /* 0x0000000003008211 */ /* 0x001fca00078ec0ff */
[----:B------:R0:W-:Y:S01]  /*d360*/  @!P0 STS.128 [R0+0x288d0], R16 ;  /* 0x0288d01000008388 */ /* 0x0001e20000000c00 */
[----:B------:R-:W-:Y:S06]  /*d370*/  BAR.ARV 0x5, 0x180 ;  /* 0x0146000000007b1d */ /* 0x000fec0000002000 */
.L_x_2671:
[----:B------:R2:W-:Y:S01]  /*d380*/  STL [R1+0x1c], RZ ;  /* 0x00001cff01007387 */ /* 0x0005e20000100800 */
[----:B------:R-:W-:Y:S01]  /*d390*/  ULDC UR4, c[0x0][0xc3c] ;  /* 0x00030f0000047ab9 */ /* 0x000fe20000000800 */
[----:B------:R-:W-:Y:S01]  /*d3a0*/  IMAD.MOV.U32 R28, RZ, RZ, 0x1 ;  /* 0x00000001ff1c7424 */ /* 0x000fe200078e00ff */
[----:B-1----:R-:W-:Y:S01]  /*d3b0*/  ISETP.GE.AND P0, PT, R19, UR4, PT ;  /* 0x0000000413007c0c */ /* 0x002fe2000bf06270 */
[----:B------:R-:W-:-:S12]  /*d3c0*/  IMAD.MOV.U32 R25, RZ, RZ, RZ ;  /* 0x000000ffff197224 */ /* 0x000fd800078e00ff */
[----:B--2---:R-:W-:Y:S05]  /*d3d0*/  @P0 BRA `(.L_x_2679) ;  /* 0x0000005000340947 */ /* 0x004fea0003800000 */
[----:B------:R-:W1:Y:S01]  /*d3e0*/  S2R R4, SR_TID.X ;  /* 0x0000000000047919 */ /* 0x000e620000002100 */
[----:B------:R-:W2:Y:S01]  /*d3f0*/  S2UR UR5, SR_CgaCtaId ;  /* 0x00000000000579c3 */ /* 0x000ea20000008800 */
[----:B------:R-:W-:Y:S01]  /*d400*/  UMOV UR4, 0x400 ;  /* 0x0000040000047882 */ /* 0x000fe20000000000 */
[----:B------:R-:W-:Y:S01]  /*d410*/  BSSY B8, `(.L_x_2679) ;  /* 0x0000509000087945 */ /* 0x000fe20003800000 */
[----:B------:R3:W-:Y:S01]  /*d420*/  STL [R1+0x1c], RZ ;  /* 0x00001cff01007387 */ /* 0x0007e20000100800 */
[----:B------:R-:W-:Y:S01]  /*d430*/  IMAD.MOV.U32 R28, RZ, RZ, 0x1 ;  /* 0x00000001ff1c7424 */ /* 0x000fe200078e00ff */
[----:B------:R-:W-:Y:S01]  /*d440*/  ULOP3.LUT UR36, UR44, 0x2, URZ, 0xfc, !UPT ;  /* 0x000000022c247892 */ /* 0x000fe2000f8efc3f */
[----:B------:R-:W-:Y:S01]  /*d450*/  IMAD.MOV.U32 R25, RZ, RZ, RZ ;  /* 0x000000ffff197224 */ /* 0x000fe200078e00ff */
[----:B------:R-:W-:Y:S01]  /*d460*/  ULDC UR37, c[0x0][0xc] ;  /* 0x0000030000257ab9 */ /* 0x000fe20000000800 */
[----:B--2---:R-:W-:-:S06]  /*d470*/  ULEA UR4, UR5, UR4, 0x18 ;  /* 0x0000000405047291 */ /* 0x004fcc000f8ec03f */
[----:B------:R-:W-:Y:S01]  /*d480*/  IMAD.U32 R22, RZ, RZ, UR4 ;  /* 0x00000004ff167e24 */ /* 0x000fe2000f8e00ff */
[C---:B-1----:R-:W-:Y:S01]  /*d490*/  LOP3.LUT R3, R4.reuse, 0x7f, RZ, 0xc0, !PT ;  /* 0x0000007f04037812 */ /* 0x042fe200078ec0ff */
[C---:B------:R-:W-:Y:S02]  /*d4a0*/  IMAD.SHL.U32 R30, R4.reuse, 0x8, RZ ;  /* 0x00000008041e7824 */ /* 0x040fe400078e00ff */
[----:B------:R-:W-:-:S03]  /*d4b0*/  IMAD.SHL.U32 R2, R4, 0x10, RZ ;  /* 0x0000001004027824 */ /* 0x000fc600078e00ff */
[----:B0-----:R-:W-:Y:S02]  /*d4c0*/  LOP3.LUT R0, R30, 0x1f8, RZ, 0xc0, !PT ;  /* 0x000001f81e007812 */ /* 0x001fe400078ec0ff */
[----:B------:R-:W-:Y:S02]  /*d4d0*/  LOP3.LUT R2, R2, 0x70, RZ, 0xc0, !PT ;  /* 0x0000007002027812 */ /* 0x000fe400078ec0ff */
[----:B------:R-:W-:Y:S02]  /*d4e0*/  LOP3.LUT R33, R0, 0x38, R4, 0x78, !PT ;  /* 0x0000003800217812 */ /* 0x000fe400078e7804 */
[----:B------:R-:W-:Y:S02]  /*d4f0*/  SHF.R.U32.HI R0, RZ, 0x3, R3 ;  /* 0x00000003ff007819 */ /* 0x000fe40000011603 */
[----:B------:R-:W-:Y:S02]  /*d500*/  LOP3.LUT R33, R33, 0x200, R30, 0xf8, !PT ;  /* 0x0000020021217812 */ /* 0x000fe400078ef81e */
[----:B------:R-:W-:-:S02]  /*d510*/  LOP3.LUT R2, R0, R2, RZ, 0xfc, !PT ;  /* 0x0000000200027212 */ /* 0x000fc400078efcff */
[----:B------:R-:W-:Y:S01]  /*d520*/  LOP3.LUT R30, R30, 0x38, RZ, 0xc0, !PT ;  /* 0x000000381e1e7812 */ /* 0x000fe200078ec0ff */
[----:B------:R-:W-:-:S03]  /*d530*/  IMAD R0, R33, 0x2, R22 ;  /* 0x0000000221007824 */ /* 0x000fc600078e0216 */
[----:B------:R-:W-:Y:S02]  /*d540*/  LOP3.LUT R29, R30, 0x40, RZ, 0xfc, !PT ;  /* 0x000000401e1d7812 */ /* 0x000fe400078efcff */
[----:B------:R3:W-:Y:S05]  /*d550*/  STL [R1], R0 ;  /* 0x0000000001007387 */ /* 0x0007ea0000100800 */
.L_x_2744:
[----:B0-----:R-:W0:Y:S02]  /*d560*/  LDC.64 R2, c[0x0][0xc88] ;  /* 0x00032200ff027b82 */ /* 0x001e240000000a00 */
[----:B0-----:R-:W-:-:S05]  /*d570*/  IMAD.WIDE R2, R19, 0x4, R2 ;  /* 0x0000000413027825 */ /* 0x001fca00078e0202 */
[----:B------:R-:W3:Y:S01]  /*d580*/  LDG.E R31, desc[UR56][R2.64] ;  /* 0x00000038021f7981 */ /* 0x000ee2000c1e1900 */
[----:B------:R-:W-:Y:S05]  /*d590*/  YIELD ;  /* 0x0000000000007946 */ /* 0x000fea0003800000 */
[----:B------:R-:W-:Y:S01]  /*d5a0*/  ULDC.64 UR4, c[0x0][0xa28] ;  /* 0x00028a0000047ab9 */ /* 0x000fe20000000a00 */
[----:B------:R-:W-:Y:S01]  /*d5b0*/  IMAD.MOV.U32 R36, RZ, RZ, RZ ;  /* 0x000000ffff247224 */ /* 0x000fe200078e00ff */
[----:B------:R-:W-:Y:S01]  /*d5c0*/  ISETP.NE.U32.AND P0, PT, RZ, UR4, PT ;  /* 0x00000004ff007c0c */ /* 0x000fe2000bf05070 */
[----:B------:R-:W-:-:S03]  /*d5d0*/  ULDC.64 UR6, c[0x0][0xa18] ;  /* 0x0002860000067ab9 */ /* 0x000fc60000000a00 */
[----:B------:R-:W-:Y:S02]  /*d5e0*/  ISETP.NE.AND.EX P0, PT, RZ, UR5, PT, P0 ;  /* 0x00000005ff007c0c */ /* 0x000fe4000bf05300 */
[----:B---3--:R-:W-:-:S11]  /*d5f0*/  SHF.R.S32.HI R0, RZ, 0x1f, R31 ;  /* 0x0000001fff007819 */ /* 0x008fd6000001141f */
        /* <DEDUP_REMOVED lines=39> */
.L_x_2680:
[----:B------:R-:W-:Y:S01]  /*d870*/  ULDC.64 UR4, c[0x0][0xa20] ;  /* 0x0002880000047ab9 */ /* 0x000fe20000000a00 */
[----:B------:R-:W-:Y:S01]  /*d880*/  IMAD.MOV.U32 R32, RZ, RZ, R31 ;  /* 0x000000ffff207224 */ /* 0x000fe200078e001f */
[----:B------:R-:W-:-:S04]  /*d890*/  ISETP.NE.U32.AND P0, PT, RZ, UR4, PT ;  /* 0x00000004ff007c0c */ /* 0x000fc8000bf05070 */
[----:B------:R-:W-:-:S13]  /*d8a0*/  ISETP.NE.AND.EX P0, PT, RZ, UR5, PT, P0 ;  /* 0x00000005ff007c0c */ /* 0x000fda000bf05300 */
[----:B------:R-:W-:Y:S05]  /*d8b0*/  @!P0 BRA `(.L_x_2681) ;  /* 0x0000000000108947 */ /* 0x000fea0003800000 */
[----:B------:R-:W-:-:S04]  /*d8c0*/  IADD3 R2, P0, R23, UR4, RZ ;  /* 0x0000000417027c10 */ /* 0x000fc8000ff1e0ff */
[----:B------:R-:W-:-:S05]  /*d8d0*/  IADD3.X R3, R24, UR5, RZ, P0, !PT ;  /* 0x0000000518037c10 */ /* 0x000fca00087fe4ff */
[----:B------:R3:W5:Y:S01]  /*d8e0*/  LDG.E R7, desc[UR56][R2.64] ;  /* 0x0000003802077981 */ /* 0x000762000c1e1900 */
[----:B------:R-:W-:Y:S05]  /*d8f0*/  BRA `(.L_x_2682) ;  /* 0x0000000000247947 */ /* 0x000fea0003800000 */
.L_x_2681:
        /* <DEDUP_REMOVED lines=9> */
.L_x_2682:
[----:B------:R-:W4:Y:S01]  /*d990*/  LDL R4, [R1+0x8] ;  /* 0x0000080001047983 */ /* 0x000f220000100800 */
[----:B012---:R-:W0:Y:S01]  /*d9a0*/  LDC R0, c[0x0][0x448] ;  /* 0x00011200ff007b82 */ /* 0x007e220000000800 */
[----:B-----5:R-:W-:Y:S01]  /*d9b0*/  IMAD.IADD R34, R7, 0x1, -R36 ;  /* 0x0000000107227824 */ /* 0x020fe200078e0a24 */
[----:B------:R-:W-:Y:S01]  /*d9c0*/  LOP3.LUT R27, R27, 0xffffffdf, RZ, 0xc0, !PT ;  /* 0xffffffdf1b1b7812 */ /* 0x000fe200078ec0ff */
[----:B------:R-:W-:Y:S01]  /*d9d0*/  BSSY B0, `(.L_x_2683) ;  /* 0x0000037000007945 */ /* 0x000fe20003800000 */
[----:B0-----:R-:W-:Y:S01]  /*d9e0*/  ISETP.NE.AND P0, PT, R0, 0x1, PT ;  /* 0x000000010000780c */ /* 0x001fe20003f05270 */
[----:B------:R-:W-:-:S04]  /*d9f0*/  IMAD.SHL.U32 R0, R17, 0x80, RZ ;  /* 0x0000008011007824 */ /* 0x000fc800078e00ff */
[----:B------:R-:W-:-:S08]  /*da00*/  VIADD R0, R0, 0x7f ;  /* 0x0000007f00007836 */ /* 0x000fd00000000000 */
[----:B---3--:R-:W0:Y:S01]  /*da10*/  @P0 LDC R3, c[0x0][0x44c] ;  /* 0x00011300ff030b82 */ /* 0x008e220000000800 */
[----:B------:R-:W-:-:S07]  /*da20*/  @P0 LOP3.LUT R27, R27, 0x20, RZ, 0xfc, !PT ;  /* 0x000000201b1b0812 */ /* 0x000fce00078efcff */
[----:B------:R-:W1:Y:S01]  /*da30*/  @P0 LDC R5, c[0x0][0x450] ;  /* 0x00011400ff050b82 */ /* 0x000e620000000800 */
[----:B0-----:R-:W-:-:S05]  /*da40*/  @P0 IMAD.HI.U32 R2, R0, R3, RZ ;  /* 0x0000000300020227 */ /* 0x001fca00078e00ff */
[----:B-1----:R-:W-:Y:S02]  /*da50*/  @P0 SHF.R.U32.HI R0, RZ, R5, R2 ;  /* 0x00000005ff000219 */ /* 0x002fe40000011602 */
[----:B----4-:R-:W-:-:S05]  /*da60*/  IADD3 R3, R34, 0x80, -R4 ;  /* 0x0000008022037810 */ /* 0x010fca0007ffe804 */
[----:B------:R-:W-:Y:S02]  /*da70*/  IMAD.IADD R2, R3, 0x1, R0 ;  /* 0x0000000103027824 */ /* 0x000fe400078e0200 */
[----:B------:R-:W-:-:S03]  /*da80*/  VIADD R0, R34, 0x7f ;  /* 0x0000007f22007836 */ /* 0x000fc60000000000 */
[----:B------:R-:W-:Y:S02]  /*da90*/  SHF.R.S32.HI R5, RZ, 0x1f, R2 ;  /* 0x0000001fff057819 */ /* 0x000fe40000011402 */
[----:B------:R-:W-:Y:S02]  /*daa0*/  SHF.R.S32.HI R3, RZ, 0x1f, R0 ;  /* 0x0000001fff037819 */ /* 0x000fe40000011400 */
[----:B------:R-:W-:Y:S02]  /*dab0*/  LEA.HI R5, R5, R2, RZ, 0x7 ;  /* 0x0000000205057211 */ /* 0x000fe400078f38ff */
[----:B------:R-:W-:Y:S02]  /*dac0*/  LEA.HI R3, R3, R0, RZ, 0x7 ;  /* 0x0000000003037211 */ /* 0x000fe400078f38ff */
[----:B------:R-:W-:Y:S02]  /*dad0*/  SHF.R.S32.HI R5, RZ, 0x7, R5 ;  /* 0x00000007ff057819 */ /* 0x000fe40000011405 */
[----:B------:R-:W-:-:S02]  /*dae0*/  SHF.R.S32.HI R0, RZ, 0x7, R3 ;  /* 0x00000007ff007819 */ /* 0x000fc40000011403 */
[----:B------:R-:W-:Y:S02]  /*daf0*/  LOP3.LUT R2, R18, 0xff000000, RZ, 0xc0, !PT ;  /* 0xff00000012027812 */ /* 0x000fe400078ec0ff */
[----:B------:R-:W-:Y:S02]  /*db00*/  VIMNMX R0, R0, R5, PT ;  /* 0x0000000500007248 */ /* 0x000fe40003fe0100 */
[----:B------:R-:W-:Y:S02]  /*db10*/  SHF.R.U32.HI R2, RZ, 0x8, R2 ;  /* 0x00000008ff027819 */ /* 0x000fe40000011602 */
[----:B------:R-:W-:Y:S02]  /*db20*/  ISETP.GE.AND P0, PT, R0, 0x1, PT ;  /* 0x000000010000780c */ /* 0x000fe40003f06270 */
[----:B------:R-:W-:-:S04]  /*db30*/  LOP3.LUT R3, R18, 0xff0000, RZ, 0xc0, !PT ;  /* 0x00ff000012037812 */ /* 0x000fc800078ec0ff */
[----:B------:R-:W-:Y:S01]  /*db40*/  LEA.HI R3, R3, R2, RZ, 0x10 ;  /* 0x0000000203037211 */ /* 0x000fe200078f80ff */
[----:B------:R-:W-:-:S03]  /*db50*/  IMAD.MOV.U32 R2, RZ, RZ, RZ ;  /* 0x000000ffff027224 */ /* 0x000fc600078e00ff */
[----:B------:R-:W-:-:S03]  /*db60*/  LOP3.LUT R35, R3, 0xff, RZ, 0xc0, !PT ;  /* 0x000000ff03237812 */ /* 0x000fc600078ec0ff */
[----:B------:R-:W-:Y:S05]  /*db70*/  @!P0 BRA `(.L_x_2684) ;  /* 0x0000000000708947 */ /* 0x000fea0003800000 */
        /* <DEDUP_REMOVED lines=28> */
.L_x_2684:
[----:B------:R-:W-:Y:S05]  /*dd40*/  BSYNC B0 ;  /* 0x0000000000007941 */ /* 0x000fea0003800000 */
.L_x_2683:
        /* <DEDUP_REMOVED lines=23> */
.L_x_2686:
        /* <DEDUP_REMOVED lines=20> */
.L_x_2689:
[----:B------:R-:W-:Y:S05]  /*e000*/  BSYNC B6 ;  /* 0x0000000000067941 */ /* 0x000fea0003800000 */
.L_x_2688:
        /* <DEDUP_REMOVED lines=20> */
.L_x_2692:
        /* <DEDUP_REMOVED lines=15> */
.L_x_2691:
[----:B------:R-:W-:Y:S05]  /*e240*/  BSYNC B6 ;  /* 0x0000000000067941 */ /* 0x000fea0003800000 */
.L_x_2690:
[----:B------:R-:W2:Y:S01]  /*e250*/  LDL R26, [R1+0x18] ;  /* 0x00001800011a7983 */ /* 0x000ea20000100800 */
[----:B------:R-:W-:Y:S01]  /*e260*/  ULDC.64 UR4, c[0x0][0x9f8] ;  /* 0x00027e0000047ab9 */ /* 0x000fe20000000a00 */
[----:B------:R-:W0:Y:S01]  /*e270*/  LDC R10, c[0x0][0x430] ;  /* 0x00010c00ff0a7b82 */ /* 0x000e220000000800 */
[----:B------:R-:W-:-:S04]  /*e280*/  ISETP.NE.U32.AND P0, PT, RZ, UR4, PT ;  /* 0x00000004ff007c0c */ /* 0x000fc8000bf05070 */
[----:B------:R-:W-:-:S13]  /*e290*/  ISETP.NE.AND.EX P0, PT, RZ, UR5, PT, P0 ;  /* 0x00000005ff007c0c */ /* 0x000fda000bf05300 */
[----:B------:R-:W-:Y:S01]  /*e2a0*/  @P0 IADD3 R2, P1, R23, UR4, RZ ;  /* 0x0000000417020c10 */ /* 0x000fe2000ff3e0ff */
[----:B------:R-:W1:Y:S01]  /*e2b0*/  S2R R21, SR_TID.X ;  /* 0x0000000000157919 */ /* 0x000e620000002100 */
[----:B------:R-:W3:Y:S02]  /*e2c0*/  S2R R20, SR_TID.X ;  /* 0x0000000000147919 */ /* 0x000ee40000002100 */
[----:B------:R-:W-:Y:S01]  /*e2d0*/  @P0 IADD3.X R3, R24, UR5, RZ, P1, !PT ;  /* 0x0000000518030c10 */ /* 0x000fe20008ffe4ff */
[----:B------:R-:W-:-:S04]  /*e2e0*/  ULDC UR4, c[0x0][0x2f4] ;  /* 0x0000bd0000047ab9 */ /* 0x000fc80000000800 */
[----:B------:R4:W4:Y:S01]  /*e2f0*/  @P0 LDG.E R32, desc[UR56][R2.64] ;  /* 0x0000003802200981 */ /* 0x000922000c1e1900 */
[----:B0-----:R-:W-:Y:S02]  /*e300*/  ISETP.NE.AND P2, PT, R10, 0x1, PT ;  /* 0x000000010a00780c */ /* 0x001fe40003f45270 */
[----:B------:R-:W-:-:S11]  /*e310*/  LOP3.LUT R27, R27, 0xfffffff7, RZ, 0xc0, !PT ;  /* 0xfffffff71b1b7812 */ /* 0x000fd600078ec0ff */
[----:B------:R-:W0:Y:S01]  /*e320*/  @P2 LDC R7, c[0x0][0x434] ;  /* 0x00010d00ff072b82 */ /* 0x000e220000000800 */
[----:B------:R-:W-:Y:S01]  /*e330*/  @P2 LOP3.LUT R27, R27, 0x8, RZ, 0xfc, !PT ;  /* 0x000000081b1b2812 */ /* 0x000fe200078efcff */
[----:B-1----:R-:W-:-:S06]  /*e340*/  IMAD.SHL.U32 R21, R21, 0x10, RZ ;  /* 0x0000001015157824 */ /* 0x002fcc00078e00ff */
[----:B------:R-:W1:Y:S01]  /*e350*/  @P2 LDC R5, c[0x0][0x438] ;  /* 0x00010e00ff052b82 */ /* 0x000e620000000800 */
[----:B---3--:R-:W-:Y:S02]  /*e360*/  LOP3.LUT R20, R20, 0x7f, RZ, 0xc0, !PT ;  /* 0x0000007f14147812 */ /* 0x008fe400078ec0ff */
        /* <DEDUP_REMOVED lines=12> */
[----:B----4-:R-:W0:Y:S02]  /*e430*/  @!P0 LDC.64 R2, c[0x0][0x428] ;  /* 0x00010a00ff028b82 */ /* 0x010e240000000a00 */
[----:B------:R-:W-:Y:S01]  /*e440*/  IMAD.MOV R5, RZ, RZ, -R4 ;  /* 0x000000ffff057224 */ /* 0x000fe200078e0a04 */
[----:B------:R-:W-:-:S03]  /*e450*/  SHF.R.S32.HI R37, RZ, 0x1f, R32 ;  /* 0x0000001fff257819 */ /* 0x000fc60000011420 */
[----:B------:R-:W-:Y:S01]  /*e460*/  IMAD R0, R10, R5, R0 ;  /* 0x000000050a007224 */ /* 0x000fe200078e0200 */
[--C-:B------:R-:W-:Y:S01]  /*e470*/  @!P0 SHF.R.S32.HI R5, RZ, 0x1f, R4.reuse ;  /* 0x0000001fff058819 */ /* 0x100fe20000011404 */
[-C--:B0-----:R-:W-:Y:S02]  /*e480*/  @!P0 IMAD R6, R37, R2.reuse, RZ ;  /* 0x0000000225068224 */ /* 0x081fe400078e02ff */
[----:B------:R-:W-:-:S04]  /*e490*/  @!P0 IMAD.WIDE.U32 R4, R32, R2, R4 ;  /* 0x0000000220048225 */ /* 0x000fc800078e0004 */
[----:B------:R-:W-:Y:S02]  /*e4a0*/  @!P0 IMAD R6, R32, R3, R6 ;  /* 0x0000000320068224 */ /* 0x000fe400078e0206 */
[----:B------:R-:W0:Y:S01]  /*e4b0*/  @!P0 LDC.64 R2, c[0x0][0x418] ;  /* 0x00010600ff028b82 */ /* 0x000e220000000a00 */
[----:B------:R-:W-:Y:S02]  /*e4c0*/  IMAD.U32 R7, RZ, RZ, UR36 ;  /* 0x00000024ff077e24 */ /* 0x000fe4000f8e00ff */
        /* <DEDUP_REMOVED lines=14> */
.L_x_2761:
[----:B------:R-:W-:Y:S01]  /*e5b0*/  LOP3.LUT R24, R18, 0xffff, RZ, 0xc0, !PT ;  /* 0x0000ffff12187812 */ /* 0x000fe200078ec0ff */
[----:B------:R-:W-:Y:S06]  /*e5c0*/  @!P2 BRA `(.L_x_2694) ;  /* 0x000000000004a947 */ /* 0x000fec0003800000 */
[----:B------:R-:W-:Y:S01]  /*e5d0*/  BPT.TRAP 0x1 ;  /* 0x000000040000795c */ /* 0x000fe20000300000 */
.L_x_2694:
        /* <DEDUP_REMOVED lines=23> */
.L_x_2762:
[----:B------:R-:W-:Y:S05]  /*e750*/  BSYNC B0 ;  /* 0x0000000000007941 */ /* 0x000fea0003800000 */
.L_x_2695:
        /* <DEDUP_REMOVED lines=105> */
.L_x_2780:
        /* <DEDUP_REMOVED lines=11> */
.L_x_2698:
        /* <DEDUP_REMOVED lines=11> */
.L_x_2699:
[----:B0-----:R0:W5:Y:S01]  /*ef50*/  LDL.LU R4, [R1+0xc] ;  /* 0x00000c0001047983 */ /* 0x0011620000300800 */
[----:B------:R0:W-:Y:S03]  /*ef60*/  SYNCS.ARRIVE.TRANS64.A1T0 RZ, [R7+URZ+0x28830], RZ ;  /* 0x028830ff07ff79a7 */ /* 0x0001e6000810003f */
[----:B-1----:R0:W5:Y:S02]  /*ef70*/  LDL.LU R3, [R1+0x4] ;  /* 0x0000040001037983 */ /* 0x0021640000300800 */
[----:B------:R-:W-:Y:S05]  /*ef80*/  WARPSYNC.ALL ;  /* 0x0000000000007948 */ /* 0x000fea0003800000 */
[----:B------:R-:W-:Y:S01]  /*ef90*/  ULDC.64 UR4, c[0x0][0x298] ;  /* 0x0000a60000047ab9 */ /* 0x000fe20000000a00 */
[----:B------:R-:W-:Y:S01]  /*efa0*/  BAR.SYNC.DEFER_BLOCKING 0x8, 0x180 ;  /* 0x0206000000007b1d */ /* 0x000fe20000010000 */
[----:B------:R-:W-:Y:S01]  /*efb0*/  LOP3.LUT P0, RZ, R27, 0x10, RZ, 0xc0, !PT ;  /* 0x000000101bff7812 */ /* 0x000fe2000780c0ff */
[----:B------:R-:W-:-:S03]  /*efc0*/  VIADD R2, R22, 0x10400 ;  /* 0x0001040016027836 */ /* 0x000fc60000000000 */
[----:B------:R-:W-:Y:S01]  /*efd0*/  SEL R31, R31, RZ, !P0 ;  /* 0x000000ff1f1f7207 */ /* 0x000fe20004000000 */
[----:B------:R-:W-:Y:S01]  /*efe0*/  BSSY B6, `(.L_x_2700) ;  /* 0x000001c000067945 */ /* 0x000fe20003800000 */
[----:B-----5:R-:W-:Y:S02]  /*eff0*/  SEL R4, R4, RZ, !P0 ;  /* 0x000000ff04047207 */ /* 0x020fe40004000000 */
[----:B------:R-:W-:Y:S02]  /*f000*/  LOP3.LUT P0, RZ, R2, 0x3ff, RZ, 0xc0, !PT ;  /* 0x000003ff02ff7812 */ /* 0x000fe4000780c0ff */
[----:B------:R-:W-:Y:S01]  /*f010*/  SHF.R.S32.HI R0, RZ, 0x1f, R3 ;  /* 0x0000001fff007819 */ /* 0x000fe20000011403 */
[----:B------:R1:W-:Y:S04]  /*f020*/  STL [R1+0xc], R4 ;  /* 0x00000c0401007387 */ /* 0x0003e80000100800 */
[----:B------:R-:W-:-:S04]  /*f030*/  IMAD R0, R0, UR4, RZ ;  /* 0x0000000400007c24 */ /* 0x000fc8000f8e02ff */
[C---:B------:R-:W-:Y:S02]  /*f040*/  IMAD R0, R3.reuse, UR5, R0 ;  /* 0x0000000503007c24 */ /* 0x040fe4000f8e0200 */
[----:B------:R-:W-:-:S04]  /*f050*/  IMAD.WIDE.U32 R2, R3, UR4, RZ ;  /* 0x0000000403027c25 */ /* 0x000fc8000f8e00ff */
[----:B------:R-:W-:Y:S01]  /*f060*/  IMAD.IADD R0, R3, 0x1, R0 ;  /* 0x0000000103007824 */ /* 0x000fe200078e0200 */
[----:B------:R1:W-:Y:S04]  /*f070*/  STL.64 [R1+0x10], R2 ;  /* 0x0000100201007387 */ /* 0x0003e80000100a00 */
[----:B------:R1:W-:Y:S01]  /*f080*/  STL [R1+0x4], R0 ;  /* 0x0000040001007387 */ /* 0x0003e20000100800 */
[----:B------:R-:W-:Y:S05]  /*f090*/  @!P0 BRA `(.L_x_2701) ;  /* 0x0000000000408947 */ /* 0x000fea0003800000 */
[----:B-1----:R-:W-:Y:S01]  /*f0a0*/  MOV R2, 0x0 ;  /* 0x0000000000027802 */ /* 0x002fe20000000f00 */
[----:B------:R-:W-:Y:S01]  /*f0b0*/  ULDC.64 UR4, c[0x4][0x80] ;  /* 0x0100200000047ab9 */ /* 0x000fe20000000a00 */
[----:B------:R-:W-:Y:S01]  /*f0c0*/  ULDC.64 UR6, c[0x4][0x88] ;  /* 0x0100220000067ab9 */ /* 0x000fe20000000a00 */
[----:B------:R-:W-:Y:S01]  /*f0d0*/  ULDC.64 UR8, c[0x4][0x20] ;  /* 0x0100080000087ab9 */ /* 0x000fe20000000a00 */
[----:B------:R-:W-:Y:S02]  /*f0e0*/  IMAD.U32 R4, RZ, RZ, UR4 ;  /* 0x00000004ff047e24 */ /* 0x000fe4000f8e00ff */
[----:B------:R-:W1:Y:S01]  /*f0f0*/  LDC.64 R2, c[0x4][R2] ;  /* 0x0100000002027b82 */ /* 0x000e620000000a00 */
[----:B------:R-:W-:Y:S02]  /*f100*/  IMAD.U32 R5, RZ, RZ, UR5 ;  /* 0x00000005ff057e24 */ /* 0x000fe4000f8e00ff */
[----:B------:R-:W-:Y:S02]  /*f110*/  IMAD.U32 R6, RZ, RZ, UR6 ;  /* 0x00000006ff067e24 */ /* 0x000fe4000f8e00ff */
[----:B0-----:R-:W-:-:S02]  /*f120*/  IMAD.U32 R7, RZ, RZ, UR7 ;  /* 0x00000007ff077e24 */ /* 0x001fc4000f8e00ff */
[----:B------:R-:W-:Y:S02]  /*f130*/  IMAD.U32 R10, RZ, RZ, UR8 ;  /* 0x00000008ff0a7e24 */ /* 0x000fe4000f8e00ff */
[----:B------:R-:W-:Y:S02]  /*f140*/  IMAD.U32 R11, RZ, RZ, UR9 ;  /* 0x00000009ff0b7e24 */ /* 0x000fe4000f8e00ff */
[----:B------:R-:W-:Y:S02]  /*f150*/  IMAD.MOV.U32 R8, RZ, RZ, 0x70 ;  /* 0x00000070ff087424 */ /* 0x000fe400078e00ff */
[----:B------:R-:W-:Y:S02]  /*f160*/  IMAD.MOV.U32 R12, RZ, RZ, 0x1 ;  /* 0x00000001ff0c7424 */ /* 0x000fe400078e00ff */
[----:B------:R-:W-:-:S07]  /*f170*/  IMAD.MOV.U32 R13, RZ, RZ, RZ ;  /* 0x000000ffff0d7224 */ /* 0x000fce00078e00ff */
[----:B------:R-:W-:-:S07]  /*f180*/  LEPC R20, `(.L_x_2701) ;  /* 0x000000001014794e */ /* 0x000fce0000000000 */
[----:B-1----:R-:W-:Y:S05]  /*f190*/  CALL.ABS.NOINC R2 ;  /* 0x0000000002007343 */ /* 0x002fea0003c00000 */
.L_x_2701:
[----:B------:R-:W-:Y:S05]  /*f1a0*/  BSYNC B6 ;  /* 0x0000000000067941 */ /* 0x000fea0003800000 */
.L_x_2700:
[----:B------:R-:W2:Y:S01]  /*f1b0*/  LDL.LU R21, [R1+0xc] ;  /* 0x00000c0001157983 */ /* 0x000ea20000300800 */
[----:B-1----:R-:W1:Y:S01]  /*f1c0*/  LDC R4, c[0x0][0x448] ;  /* 0x00011200ff047b82 */ /* 0x002e620000000800 */
[----:B------:R-:W-:Y:S01]  /*f1d0*/  ULDC.64 UR6, c[0x0][0x2e0] ;  /* 0x0000b80000067ab9 */ /* 0x000fe20000000a00 */
[----:B------:R-:W-:Y:S01]  /*f1e0*/  ULDC.64 UR4, c[0x0][0x2d8] ;  /* 0x0000b60000047ab9 */ /* 0x000fe20000000a00 */
[----:B------:R-:W3:Y:S04]  /*f1f0*/  LDL.LU R20, [R1+0x4] ;  /* 0x0000040001147983 */ /* 0x000ee80000300800 */
[----:B------:R-:W3:Y:S04]  /*f200*/  LDL.LU.64 R2, [R1+0x10] ;  /* 0x0000100001027983 */ /* 0x000ee80000300a00 */
[----:B------:R4:W5:Y:S04]  /*f210*/  LDL R10, [R1+0x8] ;  /* 0x00000800010a7983 */ /* 0x0009680000100800 */
[----:B------:R4:W5:Y:S01]  /*f220*/  LDL R8, [R1] ;  /* 0x0000000001087983 */ /* 0x0009620000100800 */
[----:B-1----:R-:W-:-:S13]  /*f230*/  ISETP.NE.AND P6, PT, R4, 0x1, PT ;  /* 0x000000010400780c */ /* 0x002fda0003fc5270 */
[----:B------:R-:W1:Y:S08]  /*f240*/  @P6 LDC R5, c[0x0][0x44c] ;  /* 0x00011300ff056b82 */ /* 0x000e700000000800 */
[----:B------:R-:W0:Y:S01]  /*f250*/  @P6 LDC R4, c[0x0][0x450] ;  /* 0x00011400ff046b82 */ /* 0x000e220000000800 */
[----:B--2---:R-:W-:Y:S02]  /*f260*/  IMAD R0, R21, UR6, RZ ;  /* 0x0000000615007c24 */ /* 0x004fe4000f8e02ff */
[----:B------:R-:W2:Y:S02]  /*f270*/  S2R R21, SR_TID.X ;  /* 0x0000000000157919 */ /* 0x000ea40000002100 */
[----:B------:R-:W-:-:S02]  /*f280*/  IMAD R0, R31, UR7, R0 ;  /* 0x000000071f007c24 */ /* 0x000fc4000f8e0200 */
[----:B---3--:R-:W-:Y:S02]  /*f290*/  IMAD.MOV.U32 R3, RZ, RZ, R20 ;  /* 0x000000ffff037224 */ /* 0x008fe400078e0014 */
[----:B------:R-:W3:Y:S01]  /*f2a0*/  S2R R20, SR_TID.X ;  /* 0x0000000000147919 */ /* 0x000ee20000002100 */
[----:B------:R-:W-:-:S04]  /*f2b0*/  IMAD.WIDE.U32 R2, R24, UR4, R2 ;  /* 0x0000000418027c25 */ /* 0x000fc8000f8e0002 */
[----:B------:R-:W-:Y:S01]  /*f2c0*/  IMAD R3, R24, UR5, R3 ;  /* 0x0000000518037c24 */ /* 0x000fe2000f8e0203 */
[----:B------:R-:W-:Y:S01]  /*f2d0*/  ULDC.64 UR4, c[0x0][0x2d0] ;  /* 0x0000b40000047ab9 */ /* 0x000fe20000000a00 */
[----:B------:R-:W-:-:S04]  /*f2e0*/  IMAD.WIDE.U32 R2, R31, UR6, R2 ;  /* 0x000000061f027c25 */ /* 0x000fc8000f8e0002 */
[----:B------:R-:W-:Y:S02]  /*f2f0*/  IMAD.IADD R3, R3, 0x1, R0 ;  /* 0x0000000103037824 */ /* 0x000fe400078e0200 */
[----:B--2---:R-:W-:-:S05]  /*f300*/  IMAD.SHL.U32 R21, R21, 0x10, RZ ;  /* 0x0000001015157824 */ /* 0x004fca00078e00ff */
[----:B------:R-:W-:Y:S02]  /*f310*/  LOP3.LUT R21, R21, 0x70, RZ, 0xc0, !PT ;  /* 0x0000007015157812 */ /* 0x000fe400078ec0ff */
[----:B---3--:R-:W-:-:S04]  /*f320*/  LOP3.LUT R20, R20, 0x7f, RZ, 0xc0, !PT ;  /* 0x0000007f14147812 */ /* 0x008fc800078ec0ff */
[----:B------:R-:W-:-:S04]  /*f330*/  SHF.R.U32.HI R20, RZ, 0x3, R20 ;  /* 0x00000003ff147819 */ /* 0x000fc80000011614 */
[----:B------:R-:W-:-:S05]  /*f340*/  LOP3.LUT R20, R20, R21, RZ, 0xfc, !PT ;  /* 0x0000001514147212 */ /* 0x000fca00078efcff */
[----:B------:R-:W-:-:S04]  /*f350*/  IMAD R0, R17, 0x80, R20 ;  /* 0x0000008011007824 */ /* 0x000fc800078e0214 */
[----:B-1----:R-:W-:-:S04]  /*f360*/  @P6 IMAD.HI.U32 R5, R0, R5, RZ ;  /* 0x0000000500056227 */ /* 0x002fc800078e00ff */
[----:B------:R-:W-:Y:S01]  /*f370*/  IMAD.MOV.U32 R6, RZ, RZ, R0 ;  /* 0x000000ffff067224 */ /* 0x000fe200078e0000 */
[----:B0-----:R-:W-:Y:S02]  /*f380*/  @P6 SHF.R.U32.HI R6, RZ, R4, R5 ;  /* 0x00000004ff066219 */ /* 0x001fe40000011605 */
[----:B------:R-:W0:Y:S03]  /*f390*/  LDC R5, c[0x0][0x448] ;  /* 0x00011200ff057b82 */ /* 0x000e260000000800 */
[----:B------:R-:W-:Y:S01]  /*f3a0*/  IMAD.MOV R4, RZ, RZ, -R6 ;  /* 0x000000ffff047224 */ /* 0x000fe200078e0a06 */
[----:B------:R-:W1:Y:S01]  /*f3b0*/  S2R R20, SR_TID.X ;  /* 0x0000000000147919 */ /* 0x000e620000002100 */
[----:B------:R-:W-:-:S04]  /*f3c0*/  IMAD.WIDE.U32 R2, R6, UR4, R2 ;  /* 0x0000000406027c25 */ /* 0x000fc8000f8e0002 */
[----:B0-----:R-:W-:Y:S01]  /*f3d0*/  IMAD R0, R5, R4, R0 ;  /* 0x0000000405007224 */ /* 0x001fe200078e0200 */
[----:B------:R-:W-:-:S05]  /*f3e0*/  SHF.R.S32.HI R4, RZ, 0x1f, R6 ;  /* 0x0000001fff047819 */ /* 0x000fca0000011406 */
        /* <DEDUP_REMOVED lines=16> */
[----:B-1----:R-:W-:-:S04]  /*f4f0*/  LOP3.LUT R20, R20, 0x7f, RZ, 0xc0, !PT ;  /* 0x0000007f14147812 */ /* 0x002fc800078ec0ff */
[----:B------:R-:W-:Y:S01]  /*f500*/  SHF.R.U32.HI R9, RZ, 0x3, R20 ;  /* 0x00000003ff097819 */ /* 0x000fe20000011614 */
[----:B----4-:R-:W-:Y:S06]  /*f510*/  BRA.DIV UR4, `(.L_x_2702) ;  /* 0x0000004204847947 */ /* 0x010fec000b800000 */
[----:B------:R-:W0:Y:S01]  /*f520*/  SHFL.IDX PT, R14, R0, RZ, 0x181f ;  /* 0x00181fff000e7589 */ /* 0x000e2200000e0000 */
[----:B-----5:R-:W-:Y:S02]  /*f530*/  IMAD R5, R10, R5, RZ ;  /* 0x000000050a057224 */ /* 0x020fe400078e02ff */
[----:B------:R-:W-:Y:S01]  /*f540*/  IMAD R17, R17, 0x80, R9 ;  /* 0x0000008011117824 */ /* 0x000fe200078e0209 */
        /* <DEDUP_REMOVED lines=69> */
.L_x_2797:
        /* <DEDUP_REMOVED lines=11> */
.L_x_2704:
[----:B------:R-:W-:Y:S05]  /*fa50*/  BSYNC B0 ;  /* 0x0000000000007941 */ /* 0x000fea0003800000 */
.L_x_2703:
[----:B------:R-:W-:Y:S01]  /*fa60*/  NOP ;  /* 0x0000000000007918 */ /* 0x000fe20000000000 */
[----:B------:R-:W-:-:S13]  /*fa70*/  PLOP3.LUT P0, PT, PT, PT, PT, 0x80, 0x0 ;  /* 0x000000000000781c */ /* 0x000fda0003f0f070 */
.L_x_2705:
        /* <DEDUP_REMOVED lines=21> */
.L_x_2798:
[----:B------:R-:W-:Y:S05]  /*fbd0*/  BSYNC B0 ;  /* 0x0000000000007941 */ /* 0x000fea0003800000 */
.L_x_2706:
        /* <DEDUP_REMOVED lines=8> */
.L_x_2722:
[----:B0-----:R-:W0:Y:S01]  /*fc60*/  S2R R3, SR_TID.X ;  /* 0x0000000000037919 */ /* 0x001e220000002100 */
[----:B------:R-:W1:Y:S01]  /*fc70*/  LDC R4, c[0x0][0x430] ;  /* 0x00010c00ff047b82 */ /* 0x000e620000000800 */
[----:B------:R-:W-:Y:S05]  /*fc80*/  YIELD ;  /* 0x0000000000007946 */ /* 0x000fea0003800000 */
[----:B------:R-:W-:Y:S01]  /*fc90*/  ULDC.64 UR4, c[0x0][0x428] ;  /* 0x00010a0000047ab9 */ /* 0x000fe20000000a00 */
[----:B------:R-:W-:Y:S01]  /*fca0*/  VIADD R25, R10, 0x1 ;  /* 0x000000010a197836 */ /* 0x000fe20000000000 */
[----:B-1----:R-:W-:Y:S02]  /*fcb0*/  ISETP.NE.AND P0, PT, R4, 0x1, PT ;  /* 0x000000010400780c */ /* 0x002fe40003f05270 */
[C---:B0-----:R-:W-:Y:S01]  /*fcc0*/  LOP3.LUT R0, R3.reuse, 0x7f, RZ, 0xc0, !PT ;  /* 0x0000007f03007812 */ /* 0x041fe200078ec0ff */
[----:B------:R-:W-:-:S03]  /*fcd0*/  IMAD.SHL.U32 R4, R3, 0x10, RZ ;  /* 0x0000001003047824 */ /* 0x000fc600078e00ff */
[----:B------:R-:W-:-:S07]  /*fce0*/  SHF.R.U32.HI R5, RZ, 0x3, R0 ;  /* 0x00000003ff057819 */ /* 0x000fce0000011600 */
[----:B------:R-:W0:Y:S01]  /*fcf0*/  @P0 LDC R0, c[0x0][0x434] ;  /* 0x00010d00ff000b82 */ /* 0x000e220000000800 */
[----:B------:R-:W-:Y:S01]  /*fd00*/  LOP3.LUT R4, R4, 0x70, RZ, 0xc0, !PT ;  /* 0x0000007004047812 */ /* 0x000fe200078ec0ff */
[----:B------:R-:W-:Y:S02]  /*fd10*/  IMAD R7, R6, 0x80, R5 ;  /* 0x0000008006077824 */ /* 0x000fe400078e0205 */
[----:B------:R-:W-:-:S04]  /*fd20*/  IMAD R5, R37, UR4, RZ ;  /* 0x0000000425057c24 */ /* 0x000fc8000f8e02ff */
[----:B------:R-:W1:Y:S01]  /*fd30*/  @P0 LDC R3, c[0x0][0x438] ;  /* 0x00010e00ff030b82 */ /* 0x000e620000000800 */
[----:B------:R-:W-:Y:S01]  /*fd40*/  IADD3 R7, R4, R7, R36 ;  /* 0x0000000704077210 */ /* 0x000fe20007ffe024 */
[----:B------:R-:W-:-:S04]  /*fd50*/  IMAD R5, R32, UR5, R5 ;  /* 0x0000000520057c24 */ /* 0x000fc8000f8e0205 */
[----:B------:R-:W-:Y:S02]  /*fd60*/  IMAD.MOV.U32 R8, RZ, RZ, R7 ;  /* 0x000000ffff087224 */ /* 0x000fe400078e0007 */
[----:B0-----:R-:W-:-:S05]  /*fd70*/  @P0 IMAD.HI.U32 R0, R7, R0, RZ ;  /* 0x0000000007000227 */ /* 0x001fca00078e00ff */
[----:B-1----:R-:W-:-:S04]  /*fd80*/  @P0 SHF.R.U32.HI R8, RZ, R3, R0 ;  /* 0x00000003ff080219 */ /* 0x002fc80000011600 */
[--C-:B------:R-:W-:Y:S01]  /*fd90*/  SHF.R.S32.HI R3, RZ, 0x1f, R8.reuse ;  /* 0x0000001fff037819 */ /* 0x100fe20000011408 */
[----:B------:R-:W-:-:S04]  /*fda0*/  IMAD.MOV.U32 R2, RZ, RZ, R8 ;  /* 0x000000ffff027224 */ /* 0x000fc800078e0008 */
[----:B------:R-:W-:Y:S01]  /*fdb0*/  IMAD.WIDE.U32 R2, R32, UR4, R2 ;  /* 0x0000000420027c25 */ /* 0x000fe2000f8e0002 */
[----:B------:R-:W-:-:S03]  /*fdc0*/  ULDC.64 UR4, c[0x0][0x418] ;  /* 0x0001060000047ab9 */ /* 0x000fc60000000a00 */
[----:B------:R-:W-:Y:S01]  /*fdd0*/  IMAD.IADD R3, R5, 0x1, R3 ;  /* 0x0000000105037824 */ /* 0x000fe200078e0203 */
[C---:B------:R-:W-:Y:S01]  /*fde0*/  LEA R4, P0, R2.reuse, UR4, 0x2 ;  /* 0x0000000402047c11 */ /* 0x040fe2000f8010ff */
[----:B------:R-:W-:Y:S01]  /*fdf0*/  IMAD.U32 R9, RZ, RZ, UR36 ;  /* 0x00000024ff097e24 */ /* 0x000fe2000f8e00ff */
[----:B------:R-:W-:Y:S02]  /*fe00*/  ULDC UR4, c[0x0][0x430] ;  /* 0x00010c0000047ab9 */ /* 0x000fe40000000800 */
[----:B------:R-:W-:Y:S02]  /*fe10*/  LEA.HI.X R5, R2, UR5, R3, 0x2, P0 ;  /* 0x0000000502057c11 */ /* 0x000fe400080f1403 */
[----:B------:R-:W-:Y:S01]  /*fe20*/  ISETP.NE.AND P3, PT, R9, 0x3, PT ;  /* 0x000000030900780c */ /* 0x000fe20003f65270 */
[----:B------:R-:W-:Y:S01]  /*fe30*/  IMAD.MOV R2, RZ, RZ, -R8 ;  /* 0x000000ffff027224 */ /* 0x000fe200078e0a08 */
[C---:B------:R-:W-:Y:S01]  /*fe40*/  ISETP.NE.AND P0, PT, R25.reuse, 0x2, PT ;  /* 0x000000021900780c */ /* 0x040fe20003f05270 */
[----:B------:R0:W3:Y:S03]  /*fe50*/  LDG.E R0, desc[UR56][R4.64] ;  /* 0x0000003804007981 */ /* 0x0000e6000c1e1900 */
[----:B------:R-:W-:Y:S01]  /*fe60*/  SEL R28, RZ, 0x1, P0 ;  /* 0x00000001ff1c7807 */ /* 0x000fe20000000000 */
[----:B------:R-:W-:Y:S01]  /*fe70*/  IMAD.MOV.U32 R26, RZ, RZ, R6 ;  /* 0x000000ffff1a7224 */ /* 0x000fe200078e0006 */
[----:B------:R-:W-:-:S02]  /*fe80*/  SEL R25, R25, RZ, P0 ;  /* 0x000000ff19197207 */ /* 0x000fc40000000000 */
[----:B------:R-:W-:Y:S01]  /*fe90*/  LOP3.LUT R28, R17, R28, RZ, 0x3c, !PT ;  /* 0x0000001c111c7212 */ /* 0x000fe200078e3cff */
[----:B0-----:R-:W-:Y:S01]  /*fea0*/  IMAD R4, R2, UR4, R7 ;  /* 0x0000000402047c24 */ /* 0x001fe2000f8e0207 */
[----:B---3--:R-:W-:Y:S01]  /*feb0*/  SHF.R.S32.HI R21, RZ, 0x1f, R0 ;  /* 0x0000001fff157819 */ /* 0x008fe20000011400 */
[----:B------:R-:W-:Y:S06]  /*fec0*/  @!P3 BRA `(.L_x_2710) ;  /* 0x000000000004b947 */ /* 0x000fec0003800000 */
[----:B------:R-:W-:Y:S01]  /*fed0*/  BPT.TRAP 0x1 ;  /* 0x000000040000795c */ /* 0x000fe20000300000 */
.L_x_2710:
[----:B------:R-:W-:Y:S01]  /*fee0*/  IMAD R6, R25, 0x8, R22 ;  /* 0x0000000819067824 */ /* 0x000fe200078e0216 */
[----:B------:R-:W-:Y:S01]  /*fef0*/  SHF.L.U32 R3, R28, 0x1f, RZ ;  /* 0x0000001f1c037819 */ /* 0x000fe200000006ff */
[----:B------:R-:W-:Y:S03]  /*ff00*/  BSSY B1, `(.L_x_2711) ;  /* 0x0000003000017945 */ /* 0x000fe60003800000 */
[----:B------:R-:W0:Y:S02]  /*ff10*/  SYNCS.PHASECHK.TRANS64.TRYWAIT P0, [R6+URZ+0x28840], R3 ;  /* 0x02884003060075a7 */ /* 0x000e24000800017f */
[----:B0-----:R-:W-:Y:S05]  /*ff20*/  @!P0 BRA `(.L_x_2712) ;  /* 0x0000004000948947 */ /* 0x001fea0003800000 */
.L_x_2799:
[----:B------:R-:W-:Y:S05]  /*ff30*/  BSYNC B1 ;  /* 0x0000000000017941 */ /* 0x000fea0003800000 */
.L_x_2711:
        /* <DEDUP_REMOVED lines=69> */
.L_x_2817:
        /* <DEDUP_REMOVED lines=9> */
.L_x_2714:
        /* <DEDUP_REMOVED lines=11> */
.L_x_2715:
[----:B------:R1:W-:Y:S01]  /*104d0*/  SYNCS.ARRIVE.TRANS64.A1T0 RZ, [R6+URZ+0x28830], RZ ;  /* 0x028830ff06ff79a7 */ /* 0x0003e2000810003f */
[----:B------:R-:W-:Y:S05]  /*104e0*/  @!P4 BRA `(.L_x_2716) ;  /* 0x000000000004c947 */ /* 0x000fea0003800000 */
[----:B------:R-:W-:Y:S01]  /*104f0*/  BPT.TRAP 0x1 ;  /* 0x000000040000795c */ /* 0x000fe20000300000 */
.L_x_2716:
[----:B------:R-:W-:Y:S01]  /*10500*/  SHF.L.U32 R2, R17, 0x1f, RZ ;  /* 0x0000001f11027819 */ /* 0x000fe200000006ff */
[----:B-1----:R-:W-:Y:S01]  /*10510*/  IMAD R6, R10, 0x8, R22 ;  /* 0x000000080a067824 */ /* 0x002fe200078e0216 */
[----:B------:R-:W-:Y:S01]  /*10520*/  BSSY B1, `(.L_x_2717) ;  /* 0x0000004000017945 */ /* 0x000fe20003800000 */
[----:B0-----:R-:W-:Y:S02]  /*10530*/  IMAD R8, R31, -0x80, R34 ;  /* 0xffffff801f087824 */ /* 0x001fe400078e0222 */
[----:B------:R-:W0:Y:S02]  /*10540*/  SYNCS.PHASECHK.TRANS64.TRYWAIT P0, [R6+URZ+0x28860], R2 ;  /* 0x02886002060075a7 */ /* 0x000e24000800017f */
[----:B0-----:R-:W-:Y:S05]  /*10550*/  @!P0 BRA `(.L_x_2718) ;  /* 0x0000004400688947 */ /* 0x001fea0003800000 */
.L_x_2818:
[----:B------:R-:W-:Y:S05]  /*10560*/  BSYNC B1 ;  /* 0x0000000000017941 */ /* 0x000fea0003800000 */
.L_x_2717:
[----:B------:R-:W1:Y:S01]  /*10570*/  S2R R3, SR_TID.X ;  /* 0x0000000000037919 */ /* 0x000e620000002100 */
[----:B------:R-:W-:Y:S01]  /*10580*/  UMOV UR4, 0xffffffff ;  /* 0xffffffff00047882 */ /* 0x000fe20000000000 */
[----:B------:R-:W-:Y:S01]  /*10590*/  IMAD R7, R10, 0x4000, R33 ;  /* 0x000040000a077824 */ /* 0x000fe200078e0221 */
[----:B-1----:R-:W-:-:S04]  /*105a0*/  LOP3.LUT R3, R3, 0x7f, RZ, 0xc0, !PT ;  /* 0x0000007f03037812 */ /* 0x002fc800078ec0ff */
[----:B------:R-:W-:-:S05]  /*105b0*/  SHF.R.U32.HI R3, RZ, 0x3, R3 ;  /* 0x00000003ff037819 */ /* 0x000fca0000011603 */
[----:B------:R-:W-:Y:S01]  /*105c0*/  IMAD.IADD R8, R8, 0x1, -R3 ;  /* 0x0000000108087824 */ /* 0x000fe200078e0a03 */
[----:B------:R-:W-:Y:S06]  /*105d0*/  BRA.DIV UR4, `(.L_x_2719) ;  /* 0x00000046045c7947 */ /* 0x000fec000b800000 */
[----:B0-----:R-:W0:Y:S01]  /*105e0*/  SHFL.IDX PT, R2, R18, RZ, 0x181f ;  /* 0x00181fff12027589 */ /* 0x001e2200000e0000 */
        /* <DEDUP_REMOVED lines=58> */
.L_x_2836:
        /* <DEDUP_REMOVED lines=27> */
.L_x_2720:
        /* <DEDUP_REMOVED lines=11> */
.L_x_2721:
[C---:B------:R-:W-:Y:S01]  /*10bf0*/  ISETP.GT.AND P0, PT, R26.reuse, R35, PT ;  /* 0x000000231a00720c */ /* 0x040fe20003f04270 */
[----:B------:R0:W-:Y:S01]  /*10c00*/  SYNCS.ARRIVE.TRANS64.A1T0 RZ, [R6+URZ+0x28850], RZ ;  /* 0x028850ff06ff79a7 */ /* 0x0001e2000810003f */
[----:B------:R-:W-:Y:S02]  /*10c10*/  IMAD.MOV.U32 R17, RZ, RZ, R28 ;  /* 0x000000ffff117224 */ /* 0x000fe400078e001c */
[----:B------:R-:W-:Y:S02]  /*10c20*/  IMAD.MOV.U32 R10, RZ, RZ, R25 ;  /* 0x000000ffff0a7224 */ /* 0x000fe400078e0019 */
[----:B------:R-:W-:Y:S02]  /*10c30*/  IMAD.MOV.U32 R31, RZ, RZ, R26 ;  /* 0x000000ffff1f7224 */ /* 0x000fe400078e001a */
[----:B0-----:R-:W-:-:S05]  /*10c40*/  VIADD R6, R26, 0xffffffff ;  /* 0xffffffff1a067836 */ /* 0x001fca0000000000 */
[----:B------:R-:W-:Y:S05]  /*10c50*/  @P0 BRA `(.L_x_2722) ;  /* 0xfffffff000000947 */ /* 0x000fea000383ffff */
.L_x_2709:
[----:B------:R-:W-:Y:S05]  /*10c60*/  BSYNC B0 ;  /* 0x0000000000007941 */ /* 0x000fea0003800000 */
.L_x_2708:
        /* <DEDUP_REMOVED lines=17> */
.L_x_2724:
[----:B------:R-:W-:Y:S05]  /*10d80*/  BSYNC B0 ;  /* 0x0000000000007941 */ /* 0x000fea0003800000 */
.L_x_2723:
[----:B------:R-:W-:-:S05]  /*10d90*/  IMAD.U32 R0, RZ, RZ, UR36 ;  /* 0x00000024ff007e24 */ /* 0x000fca000f8e00ff */
[----:B------:R-:W-:-:S13]  /*10da0*/  ISETP.NE.AND P0, PT, R0, 0x3, PT ;  /* 0x000000030000780c */ /* 0x000fda0003f05270 */
[----:B------:R-:W-:Y:S05]  /*10db0*/  @!P0 BRA `(.L_x_2725) ;  /* 0x0000000000048947 */ /* 0x000fea0003800000 */
[----:B------:R-:W-:Y:S01]  /*10dc0*/  BPT.TRAP 0x1 ;  /* 0x000000040000795c */ /* 0x000fe20000300000 */
.L_x_2725:
[----:B------:R-:W-:Y:S01]  /*10dd0*/  IMAD R0, R25, 0x8, R22 ;  /* 0x0000000819007824 */ /* 0x000fe200078e0216 */
[----:B0-----:R-:W-:Y:S01]  /*10de0*/  SHF.L.U32 R3, R28, 0x1f, RZ ;  /* 0x0000001f1c037819 */ /* 0x001fe200000006ff */
[----:B------:R-:W-:Y:S01]  /*10df0*/  BSSY B0, `(.L_x_2726) ;  /* 0x0000004000007945 */ /* 0x000fe20003800000 */
[----:B------:R-:W-:Y:S02]  /*10e00*/  IMAD R6, R26, -0x80, R34 ;  /* 0xffffff801a067824 */ /* 0x000fe400078e0222 */
[----:B------:R-:W0:Y:S02]  /*10e10*/  SYNCS.PHASECHK.TRANS64.TRYWAIT P0, [R0+URZ+0x28860], R3 ;  /* 0x02886003000075a7 */ /* 0x000e24000800017f */
[----:B0-----:R-:W-:Y:S05]  /*10e20*/  @!P0 BRA `(.L_x_2727) ;  /* 0x0000004400d08947 */ /* 0x001fea0003800000 */
.L_x_2837:
[----:B------:R-:W-:Y:S05]  /*10e30*/  BSYNC B0 ;  /* 0x0000000000007941 */ /* 0x000fea0003800000 */
.L_x_2726:
        /* <DEDUP_REMOVED lines=70> */
.L_x_2855:
        /* <DEDUP_REMOVED lines=11> */
.L_x_2729:
        /* <DEDUP_REMOVED lines=11> */
.L_x_2730:
[----:B------:R0:W-:Y:S01]  /*11400*/  SYNCS.ARRIVE.TRANS64.A1T0 RZ, [R0+URZ+0x28850], RZ ;  /* 0x028850ff00ff79a7 */ /* 0x0001e2000810003f */
[----:B------:R-:W-:-:S05]  /*11410*/  VIADD R25, R25, 0x1 ;  /* 0x0000000119197836 */ /* 0x000fca0000000000 */
[----:B------:R-:W-:-:S04]  /*11420*/  ISETP.NE.AND P0, PT, R25, 0x2, PT ;  /* 0x000000021900780c */ /* 0x000fc80003f05270 */
[----:B------:R-:W-:Y:S02]  /*11430*/  SEL R3, RZ, 0x1, P0 ;  /* 0x00000001ff037807 */ /* 0x000fe40000000000 */
[----:B------:R-:W-:Y:S02]  /*11440*/  SEL R25, R25, RZ, P0 ;  /* 0x000000ff19197207 */ /* 0x000fe40000000000 */
[----:B0-----:R-:W-:-:S07]  /*11450*/  LOP3.LUT R28, R28, R3, RZ, 0x3c, !PT ;  /* 0x000000031c1c7212 */ /* 0x001fce00078e3cff */
.L_x_2687:
[----:B------:R-:W-:Y:S05]  /*11460*/  BSYNC B7 ;  /* 0x0000000000077941 */ /* 0x000fea0003800000 */
.L_x_2685:
        /* <DEDUP_REMOVED lines=11> */
.L_x_2731:
        /* <DEDUP_REMOVED lines=43> */
.L_x_2865:
[----:B------:R-:W-:Y:S02]  /*117d0*/  ULDC UR4, c[0x0][0xc38] ;  /* 0x00030e0000047ab9 */ /* 0x000fe40000000800 */
[----:B------:R-:W-:-:S04]  /*117e0*/  IMAD.U32 R4, RZ, RZ, UR4 ;  /* 0x00000004ff047e24 */ /* 0x000fc8000f8e00ff */
[----:B-1----:R-:W-:-:S04]  /*117f0*/  IMAD R14, R14, R4, RZ ;  /* 0x000000040e0e7224 */ /* 0x002fc800078e02ff */
[----:B------:R-:W-:-:S05]  /*11800*/  IMAD.IADD R9, R6, 0x1, R14 ;  /* 0x0000000106097824 */ /* 0x000fca00078e020e */
[----:B------:R-:W-:-:S13]  /*11810*/  ISETP.GT.AND P6, PT, R9, R0, PT ;  /* 0x000000000900720c */ /* 0x000fda0003fc4270 */
[----:B------:R-:W-:Y:S05]  /*11820*/  @P6 BRA `(.L_x_2734) ;  /* 0x0000000000a46947 */ /* 0x000fea0003800000 */
.L_x_2737:
        /* <DEDUP_REMOVED lines=35> */
.L_x_2873:
[----:B------:R-:W-:Y:S02]  /*11a60*/  ULDC UR4, c[0x0][0xc38] ;  /* 0x00030e0000047ab9 */ /* 0x000fe40000000800 */
[----:B------:R-:W-:-:S04]  /*11a70*/  IMAD.U32 R4, RZ, RZ, UR4 ;  /* 0x00000004ff047e24 */ /* 0x000fc8000f8e00ff */
[----:B-1----:R-:W-:-:S04]  /*11a80*/  IMAD R14, R14, R4, RZ ;  /* 0x000000040e0e7224 */ /* 0x002fc800078e02ff */
[----:B------:R-:W-:-:S05]  /*11a90*/  IMAD.IADD R9, R14, 0x1, R9 ;  /* 0x000000010e097824 */ /* 0x000fca00078e0209 */
[----:B------:R-:W-:-:S13]  /*11aa0*/  ISETP.GT.AND P6, PT, R9, R0, PT ;  /* 0x000000000900720c */ /* 0x000fda0003fc4270 */
[----:B------:R-:W-:Y:S05]  /*11ab0*/  @!P6 BRA `(.L_x_2737) ;  /* 0xfffffffc005ce947 */ /* 0x000fea000383ffff */
.L_x_2734:
        /* <DEDUP_REMOVED lines=10> */
.L_x_2878:
[----:B------:R-:W-:-:S13]  /*11b60*/  ISETP.NE.AND P0, PT, R3, RZ, PT ;  /* 0x000000ff0300720c */ /* 0x000fda0003f05270 */
[----:B------:R-:W-:Y:S05]  /*11b70*/  @!P0 BRA `(.L_x_2739) ;  /* 0x0000000000108947 */ /* 0x000fea0003800000 */
[----:B------:R-:W-:Y:S01]  /*11b80*/  UMOV UR4, 0xffffffff ;  /* 0xffffffff00047882 */ /* 0x000fe20000000000 */
[----:B-1----:R-:W-:Y:S02]  /*11b90*/  VIADD R12, R12, 0xffffffff ;  /* 0xffffffff0c0c7836 */ /* 0x002fe40000000000 */
[----:B------:R-:W-:Y:S05]  /*11ba0*/  BRA.DIV UR4, `(.L_x_2740) ;  /* 0x0000004e04507947 */ /* 0x000fea000b800000 */
[----:B------:R4:W1:Y:S02]  /*11bb0*/  SHFL.IDX PT, R7, R2, R12, 0x1f ;  /* 0x00001f0c02077589 */ /* 0x00086400000e0000 */
.L_x_2739:
        /* <DEDUP_REMOVED lines=59> */
.L_x_2741:
        /* <DEDUP_REMOVED lines=37> */
[----:B0-----:R-:W-:-:S06]  /*121c0*/  VIADD R3, R8, 0xffffffe ;  /* 0x0ffffffe08037836 */ /* 0x001fcc0000000000 */
[----:B------:R-:W0:Y:S02]  /*121d0*/  F2I.FTZ.U32.TRUNC.NTZ R3, R3 ;  /* 0x0000000300037305 */ /* 0x000e24000021f000 */
[----:B0-----:R-:W-:-:S04]  /*121e0*/  IMAD.MOV R0, RZ, RZ, -R3 ;  /* 0x000000ffff007224 */ /* 0x001fc800078e0a03 */
[----:B------:R-:W-:Y:S01]  /*121f0*/  IMAD R5, R0, R7, RZ ;  /* 0x0000000700057224 */ /* 0x000fe200078e02ff */
[----:B------:R-:W-:-:S03]  /*12200*/  IABS R0, R4 ;  /* 0x0000000400007213 */ /* 0x000fc60000000000 */
[----:B------:R-:W-:Y:S01]  /*12210*/  IMAD.HI.U32 R2, R3, R5, R2 ;  /* 0x0000000503027227 */ /* 0x000fe200078e0002 */
[----:B------:R-:W-:Y:S02]  /*12220*/  IABS R5, R9 ;  /* 0x0000000900057213 */ /* 0x000fe40000000000 */
[----:B------:R-:W-:Y:S01]  /*12230*/  IADD3 R3, R6, 0x1000000, R9 ;  /* 0x0100000006037810 */ /* 0x000fe20007ffe009 */
        /* <DEDUP_REMOVED lines=12> */
[----:B------:R-:W-:Y:S01]  /*12300*/  @!P1 LOP3.LUT R2, RZ, R4, RZ, 0x33, !PT ;  /* 0x00000004ff029212 */ /* 0x000fe200078e33ff */
[----:B------:R-:W-:-:S04]  /*12310*/  IMAD.MOV R4, RZ, RZ, -R4 ;  /* 0x000000ffff047224 */ /* 0x000fc800078e0a04 */
[----:B------:R-:W-:-:S07]  /*12320*/  IMAD R18, R2, R4, R3 ;  /* 0x0000000402127224 */ /* 0x000fce00078e0203 */
.L_x_2742:
[----:B------:R-:W-:-:S05]  /*12330*/  LOP3.LUT R2, RZ, R2, RZ, 0x33, !PT ;  /* 0x00000002ff027212 */ /* 0x000fca00078e33ff */
[----:B------:R-:W-:Y:S01]  /*12340*/  IMAD.IADD R17, R17, 0x1, R2 ;  /* 0x0000000111117824 */ /* 0x000fe200078e0202 */
[----:B------:R-:W-:Y:S06]  /*12350*/  BRA `(.L_x_2743) ;  /* 0x00000000001c7947 */ /* 0x000fec0003800000 */
.L_x_2735:
[----:B------:R-:W-:Y:S01]  /*12360*/  UMOV UR4, URZ ;  /* 0x0000003f00047c82 */ /* 0x000fe20008000000 */
[----:B------:R-:W-:Y:S01]  /*12370*/  UMOV UR5, URZ ;  /* 0x0000003f00057c82 */ /* 0x000fe20008000000 */
[----:B------:R-:W-:Y:S01]  /*12380*/  ULDC UR6, c[0x0][0xc3c] ;  /* 0x00030f0000067ab9 */ /* 0x000fe20000000800 */
[----:B------:R-:W-:Y:S02]  /*12390*/  IMAD.MOV.U32 R16, RZ, RZ, R0 ;  /* 0x000000ffff107224 */ /* 0x000fe400078e0000 */
[----:B------:R-:W-:Y:S02]  /*123a0*/  IMAD.U32 R17, RZ, RZ, UR4 ;  /* 0x00000004ff117e24 */ /* 0x000fe4000f8e00ff */
[----:B------:R-:W-:Y:S02]  /*123b0*/  IMAD.U32 R18, RZ, RZ, UR5 ;  /* 0x00000005ff127e24 */ /* 0x000fe4000f8e00ff */
[----:B------:R-:W-:-:S07]  /*123c0*/  IMAD.U32 R19, RZ, RZ, UR6 ;  /* 0x00000006ff137e24 */ /* 0x000fce000f8e00ff */
.L_x_2743:
        /* <DEDUP_REMOVED lines=10> */
.L_x_2732:
[----:B------:R-:W-:Y:S02]  /*12470*/  ULDC UR4, c[0x0][0xc3c] ;  /* 0x00030f0000047ab9 */ /* 0x000fe40000000800 */
[----:B-1----:R-:W-:-:S13]  /*12480*/  ISETP.GE.AND P0, PT, R19, UR4, PT ;  /* 0x0000000413007c0c */ /* 0x002fda000bf06270 */
[----:B------:R-:W-:Y:S05]  /*12490*/  @!P0 BRA `(.L_x_2744) ;  /* 0xffffffb000308947 */ /* 0x000fea000383ffff */
[----:B------:R-:W-:Y:S05]  /*124a0*/  BSYNC B8 ;  /* 0x0000000000087941 */ /* 0x000fea0003800000 */
.L_x_2679:
        /* <DEDUP_REMOVED lines=12> */
.L_x_2881:
[----:B------:R-:W-:Y:S05]  /*12570*/  BSYNC B0 ;  /* 0x0000000000007941 */ /* 0x000fea0003800000 */
.L_x_2745:
[----:B------:R-:W-:-:S03]  /*12580*/  UMOV UR4, 0xffffffff ;  /* 0xffffffff00047882 */ /* 0x000fc60000000000 */
[----:B------:R-:W-:Y:S05]  /*12590*/  BRA.DIV UR4, `(.L_x_2747) ;  /* 0x0000004604107947 */ /* 0x000fea000b800000 */
[----:B0-----:R-:W0:Y:S02]  /*125a0*/  S2R R0, SR_TID.X ;  /* 0x0000000000007919 */ /* 0x001e240000002100 */
[----:B0-----:R-:W-:-:S04]  /*125b0*/  SHF.R.U32.HI R0, RZ, 0x5, R0 ;  /* 0x00000005ff007819 */ /* 0x001fc80000011600 */
[----:B------:R-:W-:-:S05]  /*125c0*/  LOP3.LUT R0, R0, 0x3, RZ, 0xc0, !PT ;  /* 0x0000000300007812 */ /* 0x000fca00078ec0ff */
[----:B------:R0:W1:Y:S02]  /*125d0*/  SHFL.IDX PT, R14, R0, RZ, 0x1f ;  /* 0x00001fff000e7589 */ /* 0x00006400000e0000 */
.L_x_2884:
[----:B-1----:R-:W-:Y:S01]  /*125e0*/  ISETP.NE.AND P0, PT, R14, RZ, PT ;  /* 0x000000ff0e00720c */ /* 0x002fe20003f05270 */
[----:B------:R-:W-:-:S12]  /*125f0*/  BSSY B0, `(.L_x_2748) ;  /* 0x0000024000007945 */ /* 0x000fd80003800000 */
[----:B------:R-:W-:Y:S05]  /*12600*/  @P0 BRA `(.L_x_2749) ;  /* 0x0000000000880947 */ /* 0x000fea0003800000 */
[----:B------:R-:W-:-:S03]  /*12610*/  UMOV UR4, 0xffffffff ;  /* 0xffffffff00047882 */ /* 0x000fc60000000000 */
[----:B------:R-:W-:Y:S05]  /*12620*/  BRA.DIV UR4, `(.L_x_2750) ;  /* 0x0000004604207947 */ /* 0x000fea000b800000 */
[----:B------:R-:W-:-:S13]  /*12630*/  ELECT P6, URZ, PT ;  /* 0x00000000003f782f */ /* 0x000fda00038c0000 */
.L_x_2887:
[----:B------:R-:W-:Y:S05]  /*12640*/  @!P6 BRA `(.L_x_2749) ;  /* 0x000000000078e947 */ /* 0x000fea0003800000 */
[----:B------:R-:W-:-:S06]  /*12650*/  ULOP3.LUT UR4, UR44, 0x2, URZ, 0xfc, !UPT ;  /* 0x000000022c047892 */ /* 0x000fcc000f8efc3f */
[----:B0-----:R-:W-:-:S05]  /*12660*/  IMAD.U32 R0, RZ, RZ, UR4 ;  /* 0x00000004ff007e24 */ /* 0x001fca000f8e00ff */
[----:B------:R-:W-:-:S13]  /*12670*/  ISETP.NE.AND P0, PT, R0, 0x3, PT ;  /* 0x000000030000780c */ /* 0x000fda0003f05270 */
[----:B------:R-:W-:Y:S05]  /*12680*/  @!P0 BRA `(.L_x_2751) ;  /* 0x0000000000048947 */ /* 0x000fea0003800000 */
[----:B------:R-:W-:Y:S01]  /*12690*/  BPT.TRAP 0x1 ;  /* 0x000000040000795c */ /* 0x000fe20000300000 */
.L_x_2751:
[C---:B------:R-:W-:Y:S01]  /*126a0*/  IMAD R5, R25.reuse, 0x8, R4 ;  /* 0x0000000819057824 */ /* 0x040fe200078e0204 */
[----:B------:R-:W-:Y:S01]  /*126b0*/  SHF.L.U32 R0, R28, 0x1f, RZ ;  /* 0x0000001f1c007819 */ /* 0x000fe200000006ff */
[----:B------:R-:W-:-:S03]  /*126c0*/  VIADD R25, R25, 0x1 ;  /* 0x0000000119197836 */ /* 0x000fc60000000000 */
[----:B------:R-:W0:Y:S02]  /*126d0*/  SYNCS.PHASECHK.TRANS64.TRYWAIT P1, [R5+URZ+0x28840], R0 ;  /* 0x02884000050075a7 */ /* 0x000e24000802017f */
[----:B------:R-:W-:-:S04]  /*126e0*/  ISETP.NE.AND P2, PT, R25, 0x2, PT ;  /* 0x000000021900780c */ /* 0x000fc80003f45270 */
[----:B------:R-:W-:Y:S01]  /*126f0*/  SEL R3, RZ, 0x1, P2 ;  /* 0x00000001ff037807 */ /* 0x000fe20001000000 */
[----:B0-----:R-:W-:Y:S08]  /*12700*/  @!P1 BRA `(.L_x_2752) ;  /* 0x0000004400089947 */ /* 0x001ff00003800000 */
.L_x_2888:
[----:B------:R-:W-:Y:S02]  /*12710*/  SEL R25, R25, RZ, P2 ;  /* 0x000000ff19197207 */ /* 0x000fe40001000000 */
[----:B------:R-:W-:Y:S01]  /*12720*/  LOP3.LUT R2, R28, R3, RZ, 0x3c, !PT ;  /* 0x000000031c027212 */ /* 0x000fe200078e3cff */
[----:B------:R-:W-:Y:S06]  /*12730*/  @!P0 BRA `(.L_x_2753) ;  /* 0x0000000000048947 */ /* 0x000fec0003800000 */
[----:B------:R-:W-:Y:S01]  /*12740*/  BPT.TRAP 0x1 ;  /* 0x000000040000795c */ /* 0x000fe20000300000 */
.L_x_2753:
[----:B------:R-:W-:Y:S01]  /*12750*/  IMAD R25, R25, 0x8, R4 ;  /* 0x0000000819197824 */ /* 0x000fe200078e0204 */
[----:B------:R-:W-:-:S04]  /*12760*/  SHF.L.U32 R2, R2, 0x1f, RZ ;  /* 0x0000001f02027819 */ /* 0x000fc800000006ff */
[----:B------:R-:W1:Y:S02]  /*12770*/  SYNCS.PHASECHK.TRANS64.TRYWAIT P1, [R25+URZ+0x28840], R2 ;  /* 0x02884002190075a7 */ /* 0x000e64000802017f */
[----:B-1----:R-:W-:Y:S05]  /*12780*/  @!P1 BRA `(.L_x_2754) ;  /* 0x0000004000fc9947 */ /* 0x002fea0003800000 */
.L_x_2889:
[----:B------:R-:W-:Y:S05]  /*12790*/  @!P0 BRA `(.L_x_2755) ;  /* 0x0000000000048947 */ /* 0x000fea0003800000 */
[----:B------:R-:W-:Y:S01]  /*127a0*/  BPT.TRAP 0x1 ;  /* 0x000000040000795c */ /* 0x000fe20000300000 */
.L_x_2755:
[----:B------:R-:W3:Y:S02]  /*127b0*/  SYNCS.PHASECHK.TRANS64.TRYWAIT P1, [R5+URZ+0x28860], R0 ;  /* 0x02886000050075a7 */ /* 0x000ee4000802017f */
[----:B---3--:R-:W-:Y:S05]  /*127c0*/  @!P1 BRA `(.L_x_2756) ;  /* 0x0000004400009947 */ /* 0x008fea0003800000 */
.L_x_2890:
[----:B------:R-:W-:Y:S05]  /*127d0*/  @!P0 BRA `(.L_x_2757) ;  /* 0x0000000000048947 */ /* 0x000fea0003800000 */
[----:B------:R-:W-:Y:S01]  /*127e0*/  BPT.TRAP 0x1 ;  /* 0x000000040000795c */ /* 0x000fe20000300000 */
.L_x_2757:
[----:B----4-:R4:W0:Y:S02]  /*127f0*/  SYNCS.PHASECHK.TRANS64.TRYWAIT P0, [R25+URZ+0x28860], R2 ;  /* 0x02886002190075a7 */ /* 0x010824000800017f */
[----:B0-----:R-:W-:Y:S05]  /*12800*/  @!P0 NANOSLEEP.SYNCS 0x989680 ;  /* 0x009896800000895d */ /* 0x001fea0003900000 */
[----:B------:R-:W0:Y:S02]  /*12810*/  @!P0 SYNCS.PHASECHK.TRANS64 P0, [R25+URZ+0x28860], R2 ;  /* 0x02886002190085a7 */ /* 0x000e24000800007f */
[----:B0-----:R-:W-:Y:S05]  /*12820*/  @!P0 BRA `(.L_x_2757) ;  /* 0xfffffffc00f08947 */ /* 0x001fea000383ffff */
.L_x_2749:
[----:B------:R-:W-:Y:S05]  /*12830*/  BSYNC B0 ;  /* 0x0000000000007941 */ /* 0x000fea0003800000 */
.L_x_2748:
[----:B------:R-:W-:Y:S05]  /*12840*/  EXIT ;  /* 0x000000000000794d */ /* 0x000fea0003800000 */
.L_x_2612:
[----:B0-----:R-:W-:-:S04]  /*12850*/  IMAD.U32 R3, RZ, RZ, UR41 ;  /* 0x00000029ff037e24 */ /* 0x001fc8000f8e00ff */
[----:B------:R0:W1:Y:S03]  /*12860*/  SYNCS.PHASECHK.TRANS64.TRYWAIT P1, [R3+URZ+0x28800], R0 ;  /* 0x02880000030075a7 */ /* 0x000066000802017f */
[----:B-1----:R-:W-:Y:S05]  /*12870*/  @!P1 NANOSLEEP.SYNCS 0x989680 ;  /* 0x009896800000995d */ /* 0x002fea0003900000 */
[----:B------:R-:W1:Y:S02]  /*12880*/  @!P1 SYNCS.PHASECHK.TRANS64 P1, [R3+URZ+0x28800], R0 ;  /* 0x02880000030095a7 */ /* 0x000e64000802007f */
[----:B-1----:R-:W-:Y:S05]  /*12890*/  @!P1 BRA `(.L_x_2612) ;  /* 0xfffffffc00ec9947 */ /* 0x002fea000383ffff */
[----:B------:R-:W-:Y:S05]  /*128a0*/  BRA `(.L_x_2758) ;  /* 0xfffffef400187947 */ /* 0x000fea000383ffff */
.L_x_2616:
[----:B-1----:R1:W2:Y:S02]  /*128b0*/  SYNCS.PHASECHK.TRANS64.TRYWAIT P1, [R0+URZ+0x28830], R3 ;  /* 0x02883003000075a7 */ /* 0x0022a4000802017f */
[----:B--2---:R-:W-:Y:S05]  /*128c0*/  @!P1 NANOSLEEP.SYNCS 0x989680 ;  /* 0x009896800000995d */ /* 0x004fea0003900000 */
[----:B------:R-:W2:Y:S02]  /*128d0*/  @!P1 SYNCS.PHASECHK.TRANS64 P1, [R0+URZ+0x28830], R3 ;  /* 0x02883003000095a7 */ /* 0x000ea4000802007f */
[----:B--2---:R-:W-:Y:S05]  /*128e0*/  @!P1 BRA `(.L_x_2616) ;  /* 0xfffffffc00f09947 */ /* 0x004fea000383ffff */
[----:B------:R-:W-:Y:S05]  /*128f0*/  BRA `(.L_x_2615) ;  /* 0xfffffef400347947 */ /* 0x000fea000383ffff */
.L_x_2622:
[----:B-1----:R-:W-:-:S04]  /*12900*/  IMAD.U32 R5, RZ, RZ, UR6 ;  /* 0x00000006ff057e24 */ /* 0x002fc8000f8e00ff */
[----:B------:R1:W2:Y:S03]  /*12910*/  SYNCS.PHASECHK.TRANS64.TRYWAIT P1, [R5+URZ+0x28830], R4 ;  /* 0x02883004050075a7 */ /* 0x0002a6000802017f */
[----:B--2---:R-:W-:Y:S05]  /*12920*/  @!P1 NANOSLEEP.SYNCS 0x989680 ;  /* 0x009896800000995d */ /* 0x004fea0003900000 */
[----:B------:R-:W2:Y:S02]  /*12930*/  @!P1 SYNCS.PHASECHK.TRANS64 P1, [R5+URZ+0x28830], R4 ;  /* 0x02883004050095a7 */ /* 0x000ea4000802007f */
[----:B--2---:R-:W-:Y:S05]  /*12940*/  @!P1 BRA `(.L_x_2622) ;  /* 0xfffffffc00ec9947 */ /* 0x004fea000383ffff */
[----:B------:R-:W-:Y:S05]  /*12950*/  BRA `(.L_x_2619) ;  /* 0xffffff1800407947 */ /* 0x000fea000383ffff */
.L_x_2626:
[----:B-1----:R-:W-:-:S04]  /*12960*/  IMAD.U32 R5, RZ, RZ, UR6 ;  /* 0x00000006ff057e24 */ /* 0x002fc8000f8e00ff */
[----:B------:R1:W2:Y:S03]  /*12970*/  SYNCS.PHASECHK.TRANS64.TRYWAIT P1, [R5+URZ+0x28850], R4 ;  /* 0x02885004050075a7 */ /* 0x0002a6000802017f */
[----:B--2---:R-:W-:Y:S05]  /*12980*/  @!P1 NANOSLEEP.SYNCS 0x989680 ;  /* 0x009896800000995d */ /* 0x004fea0003900000 */
[----:B------:R-:W2:Y:S02]  /*12990*/  @!P1 SYNCS.PHASECHK.TRANS64 P1, [R5+URZ+0x28850], R4 ;  /* 0x02885004050095a7 */ /* 0x000ea4000802007f */
[----:B--2---:R-:W-:Y:S05]  /*129a0*/  @!P1 BRA `(.L_x_2626) ;  /* 0xfffffffc00ec9947 */ /* 0x004fea000383ffff */
[----:B------:R-:W-:Y:S05]  /*129b0*/  BRA `(.L_x_2623) ;  /* 0xffffff1c00147947 */ /* 0x000fea000383ffff */
.L_x_2634:
[----:B-1----:R-:W-:-:S04]  /*129c0*/  IMAD.U32 R5, RZ, RZ, UR6 ;  /* 0x00000006ff057e24 */ /* 0x002fc8000f8e00ff */
[----:B------:R1:W2:Y:S03]  /*129d0*/  SYNCS.PHASECHK.TRANS64.TRYWAIT P1, [R5+URZ+0x28830], R4 ;  /* 0x02883004050075a7 */ /* 0x0002a6000802017f */
[----:B--2---:R-:W-:Y:S05]  /*129e0*/  @!P1 NANOSLEEP.SYNCS 0x989680 ;  /* 0x009896800000995d */ /* 0x004fea0003900000 */
[----:B------:R-:W2:Y:S02]  /*129f0*/  @!P1 SYNCS.PHASECHK.TRANS64 P1, [R5+URZ+0x28830], R4 ;  /* 0x02883004050095a7 */ /* 0x000ea4000802007f */
[----:B--2---:R-:W-:Y:S05]  /*12a00*/  @!P1 BRA `(.L_x_2634) ;  /* 0xfffffffc00ec9947 */ /* 0x004fea000383ffff */
[----:B------:R-:W-:Y:S05]  /*12a10*/  BRA `(.L_x_2631) ;  /* 0xffffff40009c7947 */ /* 0x000fea000383ffff */
.L_x_2638:
[----:B-1----:R-:W-:-:S04]  /*12a20*/  IMAD.U32 R5, RZ, RZ, UR6 ;  /* 0x00000006ff057e24 */ /* 0x002fc8000f8e00ff */
[----:B------:R1:W2:Y:S03]  /*12a30*/  SYNCS.PHASECHK.TRANS64.TRYWAIT P1, [R5+URZ+0x28850], R4 ;  /* 0x02885004050075a7 */ /* 0x0002a6000802017f */
[----:B--2---:R-:W-:Y:S05]  /*12a40*/  @!P1 NANOSLEEP.SYNCS 0x989680 ;  /* 0x009896800000995d */ /* 0x004fea0003900000 */
[----:B------:R-:W2:Y:S02]  /*12a50*/  @!P1 SYNCS.PHASECHK.TRANS64 P1, [R5+URZ+0x28850], R4 ;  /* 0x02885004050095a7 */ /* 0x000ea4000802007f */
[----:B--2---:R-:W-:Y:S05]  /*12a60*/  @!P1 BRA `(.L_x_2638) ;  /* 0xfffffffc00ec9947 */ /* 0x004fea000383ffff */
[----:B------:R-:W-:Y:S05]  /*12a70*/  BRA `(.L_x_2635) ;  /* 0xffffff4400647947 */ /* 0x000fea000383ffff */
.L_x_2645:
[----:B-1----:R-:W-:-:S04]  /*12a80*/  IMAD.U32 R7, RZ, RZ, UR5 ;  /* 0x00000005ff077e24 */ /* 0x002fc8000f8e00ff */
[----:B------:R1:W2:Y:S03]  /*12a90*/  SYNCS.PHASECHK.TRANS64.TRYWAIT P1, [R7+URZ+0x28850], R6 ;  /* 0x02885006070075a7 */ /* 0x0002a6000802017f */
[----:B--2---:R-:W-:Y:S05]  /*12aa0*/  @!P1 NANOSLEEP.SYNCS 0x989680 ;  /* 0x009896800000995d */ /* 0x004fea0003900000 */
[----:B------:R-:W2:Y:S02]  /*12ab0*/  @!P1 SYNCS.PHASECHK.TRANS64 P1, [R7+URZ+0x28850], R6 ;  /* 0x02885006070095a7 */ /* 0x000ea4000802007f */
[----:B--2---:R-:W-:Y:S05]  /*12ac0*/  @!P1 BRA `(.L_x_2645) ;  /* 0xfffffffc00ec9947 */ /* 0x004fea000383ffff */
[----:B------:R-:W-:Y:S05]  /*12ad0*/  BRA `(.L_x_2644) ;  /* 0xffffff6000587947 */ /* 0x000fea000383ffff */
.L_x_2693:
        /* <DEDUP_REMOVED lines=11> */
.L_x_2760:
[----:B------:R-:W-:Y:S05]  /*12b90*/  BSYNC B0 ;  /* 0x0000000000007941 */ /* 0x000fea0003800000 */
.L_x_2759:
[----:B------:R-:W-:Y:S05]  /*12ba0*/  BRA `(.L_x_2761) ;  /* 0xffffffb800807947 */ /* 0x000fea000383ffff */
.L_x_2696:
[----:B0-----:R0:W1:Y:S02]  /*12bb0*/  SYNCS.PHASECHK.TRANS64.TRYWAIT P0, [R7+URZ+0x28840], R2 ;  /* 0x02884002070075a7 */ /* 0x001064000800017f */
[----:B-1----:R-:W-:Y:S05]  /*12bc0*/  @!P0 NANOSLEEP.SYNCS 0x989680 ;  /* 0x009896800000895d */ /* 0x002fea0003900000 */
[----:B------:R-:W1:Y:S02]  /*12bd0*/  @!P0 SYNCS.PHASECHK.TRANS64 P0, [R7+URZ+0x28840], R2 ;  /* 0x02884002070085a7 */ /* 0x000e64000800007f */
[----:B-1----:R-:W-:Y:S05]  /*12be0*/  @!P0 BRA `(.L_x_2696) ;  /* 0xfffffffc00f08947 */ /* 0x002fea000383ffff */
[----:B------:R-:W-:Y:S05]  /*12bf0*/  BRA `(.L_x_2762) ;  /* 0xffffffb800d47947 */ /* 0x000fea000383ffff */
.L_x_2697:
        /* <DEDUP_REMOVED lines=8> */
.L_x_2764:
[----:B------:R-:W-:Y:S05]  /*12c80*/  BSYNC B0 ;  /* 0x0000000000007941 */ /* 0x000fea0003800000 */
.L_x_2763:
        /* <DEDUP_REMOVED lines=9> */
.L_x_2765:
[----:B------:R-:W-:Y:S02]  /*12d20*/  IMAD.MOV.U32 R13, RZ, RZ, R0 ;  /* 0x000000ffff0d7224 */ /* 0x000fe400078e0000 */
[----:B------:R-:W-:Y:S02]  /*12d30*/  IMAD.MOV.U32 R12, RZ, RZ, 0x1 ;  /* 0x00000001ff0c7424 */ /* 0x000fe400078e00ff */
[----:B------:R-:W-:-:S07]  /*12d40*/  IMAD.MOV.U32 R3, RZ, RZ, R14 ;  /* 0x000000ffff037224 */ /* 0x000fce00078e000e */
[----:B------:R-:W-:Y:S05]  /*12d50*/  WARPSYNC.COLLECTIVE R15, `(.L_x_2766) ;  /* 0x000000000f087348 */ /* 0x000fea0003c00000 */
[----:B------:R0:W1:Y:S02]  /*12d60*/  SHFL.IDX P6, R14, R13, R12, R11 ;  /* 0x0000000c0d0e7389 */ /* 0x00006400000c000b */
[----:B01----:R-:W-:Y:S01]  /*12d70*/  ENDCOLLECTIVE ;  /* 0x000000000000791b */ /* 0x003fe20003800000 */
.L_x_2766:
        /* <DEDUP_REMOVED lines=16> */
.L_x_2767:
[----:B------:R-:W-:Y:S02]  /*12e80*/  @P1 IMAD R8, R5, 0x2, R22 ;  /* 0x0000000205081824 */ /* 0x000fe400078e0216 */
[----:B------:R-:W-:Y:S02]  /*12e90*/  IMAD.MOV.U32 R13, RZ, RZ, R0 ;  /* 0x000000ffff0d7224 */ /* 0x000fe400078e0000 */
[----:B------:R-:W-:Y:S02]  /*12ea0*/  IMAD.MOV.U32 R12, RZ, RZ, 0x2 ;  /* 0x00000002ff0c7424 */ /* 0x000fe400078e00ff */
[----:B------:R-:W-:-:S07]  /*12eb0*/  IMAD.MOV.U32 R3, RZ, RZ, R14 ;  /* 0x000000ffff037224 */ /* 0x000fce00078e000e */
[----:B------:R-:W-:Y:S05]  /*12ec0*/  WARPSYNC.COLLECTIVE R15, `(.L_x_2768) ;  /* 0x000000000f087348 */ /* 0x000fea0003c00000 */
[----:B------:R0:W1:Y:S02]  /*12ed0*/  SHFL.IDX P6, R14, R13, R12, R11 ;  /* 0x0000000c0d0e7389 */ /* 0x00006400000c000b */
[----:B01----:R-:W-:Y:S01]  /*12ee0*/  ENDCOLLECTIVE ;  /* 0x000000000000791b */ /* 0x003fe20003800000 */
.L_x_2768:
        /* <DEDUP_REMOVED lines=16> */
.L_x_2769:
[----:B------:R-:W-:Y:S02]  /*12ff0*/  @P1 IMAD R8, R5, 0x2, R22 ;  /* 0x0000000205081824 */ /* 0x000fe400078e0216 */
[----:B------:R-:W-:Y:S02]  /*13000*/  IMAD.MOV.U32 R13, RZ, RZ, R0 ;  /* 0x000000ffff0d7224 */ /* 0x000fe400078e0000 */
[----:B------:R-:W-:Y:S02]  /*13010*/  IMAD.MOV.U32 R12, RZ, RZ, 0x3 ;  /* 0x00000003ff0c7424 */ /* 0x000fe400078e00ff */
[----:B------:R-:W-:-:S07]  /*13020*/  IMAD.MOV.U32 R3, RZ, RZ, R14 ;  /* 0x000000ffff037224 */ /* 0x000fce00078e000e */
[----:B------:R-:W-:Y:S05]  /*13030*/  WARPSYNC.COLLECTIVE R15, `(.L_x_2770) ;  /* 0x000000000f087348 */ /* 0x000fea0003c00000 */
[----:B------:R0:W1:Y:S02]  /*13040*/  SHFL.IDX P6, R14, R13, R12, R11 ;  /* 0x0000000c0d0e7389 */ /* 0x00006400000c000b */
[----:B01----:R-:W-:Y:S01]  /*13050*/  ENDCOLLECTIVE ;  /* 0x000000000000791b */ /* 0x003fe20003800000 */
.L_x_2770:
        /* <DEDUP_REMOVED lines=16> */
.L_x_2771:
[----:B------:R-:W-:Y:S02]  /*13160*/  @P1 IMAD R8, R5, 0x2, R22 ;  /* 0x0000000205081824 */ /* 0x000fe400078e0216 */
[----:B------:R-:W-:Y:S02]  /*13170*/  IMAD.MOV.U32 R13, RZ, RZ, R0 ;  /* 0x000000ffff0d7224 */ /* 0x000fe400078e0000 */
[----:B------:R-:W-:Y:S02]  /*13180*/  IMAD.MOV.U32 R12, RZ, RZ, 0x4 ;  /* 0x00000004ff0c7424 */ /* 0x000fe400078e00ff */
[----:B------:R-:W-:-:S07]  /*13190*/  IMAD.MOV.U32 R3, RZ, RZ, R14 ;  /* 0x000000ffff037224 */ /* 0x000fce00078e000e */
[----:B------:R-:W-:Y:S05]  /*131a0*/  WARPSYNC.COLLECTIVE R15, `(.L_x_2772) ;  /* 0x000000000f087348 */ /* 0x000fea0003c00000 */
[----:B------:R0:W1:Y:S02]  /*131b0*/  SHFL.IDX P6, R14, R13, R12, R11 ;  /* 0x0000000c0d0e7389 */ /* 0x00006400000c000b */
[----:B01----:R-:W-:Y:S01]  /*131c0*/  ENDCOLLECTIVE ;  /* 0x000000000000791b */ /* 0x003fe20003800000 */
.L_x_2772:
        /* <DEDUP_REMOVED lines=16> */
.L_x_2773:
[----:B------:R-:W-:Y:S02]  /*132d0*/  @P1 IMAD R8, R5, 0x2, R22 ;  /* 0x0000000205081824 */ /* 0x000fe400078e0216 */
[----:B------:R-:W-:Y:S02]  /*132e0*/  IMAD.MOV.U32 R13, RZ, RZ, R0 ;  /* 0x000000ffff0d7224 */ /* 0x000fe400078e0000 */
[----:B------:R-:W-:Y:S02]  /*132f0*/  IMAD.MOV.U32 R12, RZ, RZ, 0x5 ;  /* 0x00000005ff0c7424 */ /* 0x000fe400078e00ff */
[----:B------:R-:W-:-:S07]  /*13300*/  IMAD.MOV.U32 R3, RZ, RZ, R14 ;  /* 0x000000ffff037224 */ /* 0x000fce00078e000e */
[----:B------:R-:W-:Y:S05]  /*13310*/  WARPSYNC.COLLECTIVE R15, `(.L_x_2774) ;  /* 0x000000000f087348 */ /* 0x000fea0003c00000 */
[----:B------:R0:W1:Y:S02]  /*13320*/  SHFL.IDX P6, R14, R13, R12, R11 ;  /* 0x0000000c0d0e7389 */ /* 0x00006400000c000b */
[----:B01----:R-:W-:Y:S01]  /*13330*/  ENDCOLLECTIVE ;  /* 0x000000000000791b */ /* 0x003fe20003800000 */
.L_x_2774:
        /* <DEDUP_REMOVED lines=16> */
.L_x_2775:
[----:B------:R-:W-:Y:S02]  /*13440*/  @P1 IMAD R8, R5, 0x2, R22 ;  /* 0x0000000205081824 */ /* 0x000fe400078e0216 */
[----:B------:R-:W-:Y:S02]  /*13450*/  IMAD.MOV.U32 R13, RZ, RZ, R0 ;  /* 0x000000ffff0d7224 */ /* 0x000fe400078e0000 */
[----:B------:R-:W-:Y:S02]  /*13460*/  IMAD.MOV.U32 R12, RZ, RZ, 0x6 ;  /* 0x00000006ff0c7424 */ /* 0x000fe400078e00ff */
[----:B------:R-:W-:-:S07]  /*13470*/  IMAD.MOV.U32 R3, RZ, RZ, R14 ;  /* 0x000000ffff037224 */ /* 0x000fce00078e000e */
[----:B------:R-:W-:Y:S05]  /*13480*/  WARPSYNC.COLLECTIVE R15, `(.L_x_2776) ;  /* 0x000000000f087348 */ /* 0x000fea0003c00000 */
[----:B------:R0:W1:Y:S02]  /*13490*/  SHFL.IDX P6, R14, R13, R12, R11 ;  /* 0x0000000c0d0e7389 */ /* 0x00006400000c000b */
[----:B01----:R-:W-:Y:S01]  /*134a0*/  ENDCOLLECTIVE ;  /* 0x000000000000791b */ /* 0x003fe20003800000 */
.L_x_2776:
        /* <DEDUP_REMOVED lines=16> */
.L_x_2777:
[----:B------:R-:W-:Y:S02]  /*135b0*/  @P1 IMAD R8, R5, 0x2, R22 ;  /* 0x0000000205081824 */ /* 0x000fe400078e0216 */
[----:B------:R-:W-:Y:S02]  /*135c0*/  IMAD.MOV.U32 R13, RZ, RZ, R0 ;  /* 0x000000ffff0d7224 */ /* 0x000fe400078e0000 */
[----:B------:R-:W-:Y:S02]  /*135d0*/  IMAD.MOV.U32 R12, RZ, RZ, 0x7 ;  /* 0x00000007ff0c7424 */ /* 0x000fe400078e00ff */
[----:B------:R-:W-:-:S07]  /*135e0*/  IMAD.MOV.U32 R3, RZ, RZ, R14 ;  /* 0x000000ffff037224 */ /* 0x000fce00078e000e */
[----:B------:R-:W-:Y:S05]  /*135f0*/  WARPSYNC.COLLECTIVE R15, `(.L_x_2778) ;  /* 0x000000000f087348 */ /* 0x000fea0003c00000 */
[----:B------:R0:W1:Y:S02]  /*13600*/  SHFL.IDX P6, R14, R13, R12, R11 ;  /* 0x0000000c0d0e7389 */ /* 0x00006400000c000b */
[----:B01----:R-:W-:Y:S01]  /*13610*/  ENDCOLLECTIVE ;  /* 0x000000000000791b */ /* 0x003fe20003800000 */
.L_x_2778:
        /* <DEDUP_REMOVED lines=10> */
.L_x_2779:
[----:B------:R-:W-:Y:S01]  /*136c0*/  @!PT LDS RZ, [RZ] ;  /* 0x00000000fffff984 */ /* 0x000fe20000000800 */
[----:B------:R-:W-:Y:S01]  /*136d0*/  @!PT LDS RZ, [RZ] ;  /* 0x00000000fffff984 */ /* 0x000fe20000000800 */
[----:B------:R-:W-:Y:S01]  /*136e0*/  @!PT LDS RZ, [RZ] ;  /* 0x00000000fffff984 */ /* 0x000fe20000000800 */
[----:B------:R-:W-:Y:S04]  /*136f0*/  @P1 LDGSTS.E.BYPASS.LTC128B.128 [R8+0x1b400], desc[UR56][R2.64], !P3 ;  /* 0x1b40000002081fae */ /* 0x000fe8000d901d78 */
[----:B------:R0:W-:Y:S02]  /*13700*/  @P1 LDGSTS.E.BYPASS.LTC128B.128 [R8+0x1f400], desc[UR56][R2.64+0x80], !P2 ;  /* 0x1f40008002081fae */ /* 0x0001e4000d101d78 */
[----:B0-----:R-:W-:Y:S01]  /*13710*/  IMAD.MOV.U32 R2, RZ, RZ, R14 ;  /* 0x000000ffff027224 */ /* 0x001fe200078e000e */
[----:B------:R-:W-:Y:S06]  /*13720*/  BRA `(.L_x_2780) ;  /* 0xffffffb400b07947 */ /* 0x000fec000383ffff */
.L_x_2702:
[----:B------:R-:W-:Y:S02]  /*13730*/  IMAD.MOV.U32 R13, RZ, RZ, R4 ;  /* 0x000000ffff0d7224 */ /* 0x000fe400078e0004 */
[----:B------:R-:W-:Y:S02]  /*13740*/  IMAD.MOV.U32 R12, RZ, RZ, RZ ;  /* 0x000000ffff0c7224 */ /* 0x000fe400078e00ff */
[----:B------:R-:W-:Y:S02]  /*13750*/  IMAD.MOV.U32 R11, RZ, RZ, 0x181f ;  /* 0x0000181fff0b7424 */ /* 0x000fe400078e00ff */
[----:B------:R-:W-:Y:S02]  /*13760*/  IMAD.MOV.U32 R15, RZ, RZ, -0x1 ;  /* 0xffffffffff0f7424 */ /* 0x000fe400078e00ff */
[----:B-----5:R-:W-:Y:S02]  /*13770*/  IMAD R5, R10, R5, RZ ;  /* 0x000000050a057224 */ /* 0x020fe400078e02ff */
[----:B------:R-:W-:-:S07]  /*13780*/  IMAD R17, R17, 0x80, R9 ;  /* 0x0000008011117824 */ /* 0x000fce00078e0209 */
[----:B------:R-:W-:Y:S05]  /*13790*/  WARPSYNC.COLLECTIVE R15, `(.L_x_2781) ;  /* 0x000000000f087348 */ /* 0x000fea0003c00000 */
[----:B------:R0:W1:Y:S02]  /*137a0*/  SHFL.IDX P6, R14, R13, R12, R11 ;  /* 0x0000000c0d0e7389 */ /* 0x00006400000c000b */
[----:B01----:R-:W-:Y:S01]  /*137b0*/  ENDCOLLECTIVE ;  /* 0x000000000000791b */ /* 0x003fe20003800000 */
.L_x_2781:
[C---:B------:R-:W-:Y:S01]  /*137c0*/  VIADD R6, R17.reuse, 0x10 ;  /* 0x0000001011067836 */ /* 0x040fe20000000000 */
[----:B------:R-:W-:Y:S01]  /*137d0*/  ISETP.GE.AND P2, PT, R17, R5, PT ;  /* 0x000000051100720c */ /* 0x000fe20003f46270 */
[----:B------:R-:W-:Y:S02]  /*137e0*/  IMAD.MOV.U32 R13, RZ, RZ, R0 ;  /* 0x000000ffff0d7224 */ /* 0x000fe400078e0000 */
[----:B------:R-:W-:-:S10]  /*137f0*/  IMAD.MOV.U32 R2, RZ, RZ, R14 ;  /* 0x000000ffff027224 */ /* 0x000fd400078e000e */
[----:B------:R-:W-:Y:S05]  /*13800*/  WARPSYNC.COLLECTIVE R15, `(.L_x_2782) ;  /* 0x000000000f087348 */ /* 0x000fea0003c00000 */
[----:B------:R0:W1:Y:S02]  /*13810*/  SHFL.IDX P6, R14, R13, R12, R11 ;  /* 0x0000000c0d0e7389 */ /* 0x00006400000c000b */
[----:B01----:R-:W-:Y:S01]  /*13820*/  ENDCOLLECTIVE ;  /* 0x000000000000791b */ /* 0x003fe20003800000 */
.L_x_2782:
        /* <DEDUP_REMOVED lines=8> */
.L_x_2783:
        /* <DEDUP_REMOVED lines=12> */
.L_x_2784:
        /* <DEDUP_REMOVED lines=8> */
.L_x_2785:
        /* <DEDUP_REMOVED lines=13> */
.L_x_2786:
        /* <DEDUP_REMOVED lines=8> */
.L_x_2787:
        /* <DEDUP_REMOVED lines=13> */
.L_x_2788:
        /* <DEDUP_REMOVED lines=8> */
.L_x_2789:
        /* <DEDUP_REMOVED lines=13> */
.L_x_2790:
        /* <DEDUP_REMOVED lines=8> */
.L_x_2791:
        /* <DEDUP_REMOVED lines=13> */
.L_x_2792:
        /* <DEDUP_REMOVED lines=8> */
.L_x_2793:
        /* <DEDUP_REMOVED lines=12> */
.L_x_2794:
        /* <DEDUP_REMOVED lines=8> */
.L_x_2795:
        /* <DEDUP_REMOVED lines=11> */
.L_x_2796:
[----:B------:R-:W-:Y:S05]  /*14120*/  BRA `(.L_x_2797) ;  /* 0xffffffb8001c7947 */ /* 0x000fea000383ffff */
.L_x_2707:
[----:B0-----:R0:W1:Y:S02]  /*14130*/  SYNCS.PHASECHK.TRANS64.TRYWAIT P1, [R22+URZ+0x28820], R3 ;  /* 0x02882003160075a7 */ /* 0x001064000802017f */
[----:B-1----:R-:W-:Y:S05]  /*14140*/  @!P1 NANOSLEEP.SYNCS 0x989680 ;  /* 0x009896800000995d */ /* 0x002fea0003900000 */
[----:B------:R-:W1:Y:S02]  /*14150*/  @!P1 SYNCS.PHASECHK.TRANS64 P1, [R22+URZ+0x28820], R3 ;  /* 0x02882003160095a7 */ /* 0x000e64000802007f */
[----:B-1----:R-:W-:Y:S05]  /*14160*/  @!P1 BRA `(.L_x_2707) ;  /* 0xfffffffc00f09947 */ /* 0x002fea000383ffff */
[----:B------:R-:W-:Y:S05]  /*14170*/  BRA `(.L_x_2798) ;  /* 0xffffffb800947947 */ /* 0x000fea000383ffff */
.L_x_2712:
[----:B0-----:R0:W1:Y:S02]  /*14180*/  SYNCS.PHASECHK.TRANS64.TRYWAIT P0, [R6+URZ+0x28840], R3 ;  /* 0x02884003060075a7 */ /* 0x001064000800017f */
[----:B-1----:R-:W-:Y:S05]  /*14190*/  @!P0 NANOSLEEP.SYNCS 0x989680 ;  /* 0x009896800000895d */ /* 0x002fea0003900000 */
[----:B------:R-:W1:Y:S02]  /*141a0*/  @!P0 SYNCS.PHASECHK.TRANS64 P0, [R6+URZ+0x28840], R3 ;  /* 0x02884003060085a7 */ /* 0x000e64000800007f */
[----:B-1----:R-:W-:Y:S05]  /*141b0*/  @!P0 BRA `(.L_x_2712) ;  /* 0xfffffffc00f08947 */ /* 0x002fea000383ffff */
[----:B------:R-:W-:Y:S05]  /*141c0*/  BRA `(.L_x_2799) ;  /* 0xffffffbc00587947 */ /* 0x000fea000383ffff */
.L_x_2713:
        /* <DEDUP_REMOVED lines=8> */
.L_x_2801:
[----:B------:R-:W-:Y:S05]  /*14250*/  BSYNC B1 ;  /* 0x0000000000017941 */ /* 0x000fea0003800000 */
.L_x_2800:
        /* <DEDUP_REMOVED lines=9> */
.L_x_2802:
[----:B------:R-:W-:Y:S02]  /*142f0*/  IMAD R7, R7, 0x2, R22 ;  /* 0x0000000207077824 */ /* 0x000fe400078e0216 */
[----:B------:R-:W-:Y:S02]  /*14300*/  IMAD.MOV.U32 R13, RZ, RZ, R9 ;  /* 0x000000ffff0d7224 */ /* 0x000fe400078e0009 */
[----:B------:R-:W-:Y:S02]  /*14310*/  IMAD.MOV.U32 R12, RZ, RZ, 0x1 ;  /* 0x00000001ff0c7424 */ /* 0x000fe400078e00ff */
[----:B------:R-:W-:-:S07]  /*14320*/  IMAD.MOV.U32 R2, RZ, RZ, R14 ;  /* 0x000000ffff027224 */ /* 0x000fce00078e000e */
[----:B------:R-:W-:Y:S05]  /*14330*/  WARPSYNC.COLLECTIVE R15, `(.L_x_2803) ;  /* 0x000000000f087348 */ /* 0x000fea0003c00000 */
[----:B------:R0:W1:Y:S02]  /*14340*/  SHFL.IDX P6, R14, R13, R12, R11 ;  /* 0x0000000c0d0e7389 */ /* 0x00006400000c000b */
[----:B01----:R-:W-:Y:S01]  /*14350*/  ENDCOLLECTIVE ;  /* 0x000000000000791b */ /* 0x003fe20003800000 */
.L_x_2803:
        /* <DEDUP_REMOVED lines=12> */
.L_x_2804:
[----:B------:R-:W-:Y:S02]  /*14420*/  IMAD.MOV.U32 R13, RZ, RZ, R9 ;  /* 0x000000ffff0d7224 */ /* 0x000fe400078e0009 */
[----:B------:R-:W-:Y:S02]  /*14430*/  IMAD.MOV.U32 R12, RZ, RZ, 0x2 ;  /* 0x00000002ff0c7424 */ /* 0x000fe400078e00ff */
[----:B------:R-:W-:-:S07]  /*14440*/  IMAD.MOV.U32 R2, RZ, RZ, R14 ;  /* 0x000000ffff027224 */ /* 0x000fce00078e000e */
[----:B------:R-:W-:Y:S05]  /*14450*/  WARPSYNC.COLLECTIVE R15, `(.L_x_2805) ;  /* 0x000000000f087348 */ /* 0x000fea0003c00000 */
[----:B------:R0:W1:Y:S02]  /*14460*/  SHFL.IDX P6, R14, R13, R12, R11 ;  /* 0x0000000c0d0e7389 */ /* 0x00006400000c000b */
[----:B01----:R-:W-:Y:S01]  /*14470*/  ENDCOLLECTIVE ;  /* 0x000000000000791b */ /* 0x003fe20003800000 */
.L_x_2805:
        /* <DEDUP_REMOVED lines=12> */
.L_x_2806:
[----:B------:R-:W-:Y:S02]  /*14540*/  IMAD.MOV.U32 R13, RZ, RZ, R9 ;  /* 0x000000ffff0d7224 */ /* 0x000fe400078e0009 */
[----:B------:R-:W-:Y:S02]  /*14550*/  IMAD.MOV.U32 R12, RZ, RZ, 0x3 ;  /* 0x00000003ff0c7424 */ /* 0x000fe400078e00ff */
[----:B------:R-:W-:-:S07]  /*14560*/  IMAD.MOV.U32 R2, RZ, RZ, R14 ;  /* 0x000000ffff027224 */ /* 0x000fce00078e000e */
[----:B------:R-:W-:Y:S05]  /*14570*/  WARPSYNC.COLLECTIVE R15, `(.L_x_2807) ;  /* 0x000000000f087348 */ /* 0x000fea0003c00000 */
[----:B------:R0:W1:Y:S02]  /*14580*/  SHFL.IDX P6, R14, R13, R12, R11 ;  /* 0x0000000c0d0e7389 */ /* 0x00006400000c000b */
[----:B01----:R-:W-:Y:S01]  /*14590*/  ENDCOLLECTIVE ;  /* 0x000000000000791b */ /* 0x003fe20003800000 */
.L_x_2807:
        /* <DEDUP_REMOVED lines=12> */
.L_x_2808:
[----:B------:R-:W-:Y:S02]  /*14660*/  IMAD.MOV.U32 R13, RZ, RZ, R9 ;  /* 0x000000ffff0d7224 */ /* 0x000fe400078e0009 */
[----:B------:R-:W-:Y:S02]  /*14670*/  IMAD.MOV.U32 R12, RZ, RZ, 0x4 ;  /* 0x00000004ff0c7424 */ /* 0x000fe400078e00ff */
[----:B------:R-:W-:-:S07]  /*14680*/  IMAD.MOV.U32 R2, RZ, RZ, R14 ;  /* 0x000000ffff027224 */ /* 0x000fce00078e000e */
[----:B------:R-:W-:Y:S05]  /*14690*/  WARPSYNC.COLLECTIVE R15, `(.L_x_2809) ;  /* 0x000000000f087348 */ /* 0x000fea0003c00000 */
[----:B------:R0:W1:Y:S02]  /*146a0*/  SHFL.IDX P6, R14, R13, R12, R11 ;  /* 0x0000000c0d0e7389 */ /* 0x00006400000c000b */
[----:B01----:R-:W-:Y:S01]  /*146b0*/  ENDCOLLECTIVE ;  /* 0x000000000000791b */ /* 0x003fe20003800000 */
.L_x_2809:
        /* <DEDUP_REMOVED lines=12> */
.L_x_2810:
[----:B------:R-:W-:Y:S02]  /*14780*/  IMAD.MOV.U32 R13, RZ, RZ, R9 ;  /* 0x000000ffff0d7224 */ /* 0x000fe400078e0009 */
[----:B------:R-:W-:Y:S02]  /*14790*/  IMAD.MOV.U32 R12, RZ, RZ, 0x5 ;  /* 0x00000005ff0c7424 */ /* 0x000fe400078e00ff */
[----:B------:R-:W-:-:S07]  /*147a0*/  IMAD.MOV.U32 R2, RZ, RZ, R14 ;  /* 0x000000ffff027224 */ /* 0x000fce00078e000e */
[----:B------:R-:W-:Y:S05]  /*147b0*/  WARPSYNC.COLLECTIVE R15, `(.L_x_2811) ;  /* 0x000000000f087348 */ /* 0x000fea0003c00000 */
[----:B------:R0:W1:Y:S02]  /*147c0*/  SHFL.IDX P6, R14, R13, R12, R11 ;  /* 0x0000000c0d0e7389 */ /* 0x00006400000c000b */
[----:B01----:R-:W-:Y:S01]  /*147d0*/  ENDCOLLECTIVE ;  /* 0x000000000000791b */ /* 0x003fe20003800000 */
.L_x_2811:
        /* <DEDUP_REMOVED lines=12> */
.L_x_2812:
[----:B------:R-:W-:Y:S02]  /*148a0*/  IMAD.MOV.U32 R13, RZ, RZ, R9 ;  /* 0x000000ffff0d7224 */ /* 0x000fe400078e0009 */
[----:B------:R-:W-:Y:S02]  /*148b0*/  IMAD.MOV.U32 R12, RZ, RZ, 0x6 ;  /* 0x00000006ff0c7424 */ /* 0x000fe400078e00ff */
[----:B------:R-:W-:-:S07]  /*148c0*/  IMAD.MOV.U32 R2, RZ, RZ, R14 ;  /* 0x000000ffff027224 */ /* 0x000fce00078e000e */
[----:B------:R-:W-:Y:S05]  /*148d0*/  WARPSYNC.COLLECTIVE R15, `(.L_x_2813) ;  /* 0x000000000f087348 */ /* 0x000fea0003c00000 */
[----:B------:R0:W1:Y:S02]  /*148e0*/  SHFL.IDX P6, R14, R13, R12, R11 ;  /* 0x0000000c0d0e7389 */ /* 0x00006400000c000b */
[----:B01----:R-:W-:Y:S01]  /*148f0*/  ENDCOLLECTIVE ;  /* 0x000000000000791b */ /* 0x003fe20003800000 */
.L_x_2813:
        /* <DEDUP_REMOVED lines=12> */
.L_x_2814:
[----:B------:R-:W-:Y:S02]  /*149c0*/  IMAD.MOV.U32 R13, RZ, RZ, R9 ;  /* 0x000000ffff0d7224 */ /* 0x000fe400078e0009 */
[----:B------:R-:W-:Y:S02]  /*149d0*/  IMAD.MOV.U32 R12, RZ, RZ, 0x7 ;  /* 0x00000007ff0c7424 */ /* 0x000fe400078e00ff */
[----:B------:R-:W-:-:S07]  /*149e0*/  IMAD.MOV.U32 R2, RZ, RZ, R14 ;  /* 0x000000ffff027224 */ /* 0x000fce00078e000e */
[----:B------:R-:W-:Y:S05]  /*149f0*/  WARPSYNC.COLLECTIVE R15, `(.L_x_2815) ;  /* 0x000000000f087348 */ /* 0x000fea0003c00000 */
[----:B------:R0:W1:Y:S02]  /*14a00*/  SHFL.IDX P6, R14, R13, R12, R11 ;  /* 0x0000000c0d0e7389 */ /* 0x00006400000c000b */
[----:B01----:R-:W-:Y:S01]  /*14a10*/  ENDCOLLECTIVE ;  /* 0x000000000000791b */ /* 0x003fe20003800000 */
.L_x_2815:
        /* <DEDUP_REMOVED lines=12> */
.L_x_2816:
[----:B------:R-:W-:Y:S01]  /*14ae0*/  IMAD.MOV.U32 R2, RZ, RZ, R14 ;  /* 0x000000ffff027224 */ /* 0x000fe200078e000e */
[----:B------:R-:W-:Y:S06]  /*14af0*/  BRA `(.L_x_2817) ;  /* 0xffffffb800247947 */ /* 0x000fec000383ffff */
.L_x_2718:
[----:B0-----:R0:W1:Y:S02]  /*14b00*/  SYNCS.PHASECHK.TRANS64.TRYWAIT P0, [R6+URZ+0x28860], R2 ;  /* 0x02886002060075a7 */ /* 0x001064000800017f */
[----:B-1----:R-:W-:Y:S05]  /*14b10*/  @!P0 NANOSLEEP.SYNCS 0x989680 ;  /* 0x009896800000895d */ /* 0x002fea0003900000 */
[----:B------:R-:W1:Y:S02]  /*14b20*/  @!P0 SYNCS.PHASECHK.TRANS64 P0, [R6+URZ+0x28860], R2 ;  /* 0x02886002060085a7 */ /* 0x000e64000800007f */
[----:B-1----:R-:W-:Y:S05]  /*14b30*/  @!P0 BRA `(.L_x_2718) ;  /* 0xfffffffc00f08947 */ /* 0x002fea000383ffff */
[----:B------:R-:W-:Y:S05]  /*14b40*/  BRA `(.L_x_2818) ;  /* 0xffffffb800847947 */ /* 0x000fea000383ffff */
.L_x_2719:
        /* <DEDUP_REMOVED lines=8> */
.L_x_2820:
[----:B------:R-:W-:Y:S05]  /*14bd0*/  BSYNC B1 ;  /* 0x0000000000017941 */ /* 0x000fea0003800000 */
.L_x_2819:
        /* <DEDUP_REMOVED lines=9> */
.L_x_2821:
[----:B------:R-:W-:Y:S02]  /*14c70*/  IMAD.MOV.U32 R13, RZ, RZ, R23 ;  /* 0x000000ffff0d7224 */ /* 0x000fe400078e0017 */
[----:B------:R-:W-:Y:S02]  /*14c80*/  IMAD.MOV.U32 R12, RZ, RZ, 0x1 ;  /* 0x00000001ff0c7424 */ /* 0x000fe400078e00ff */
[----:B------:R-:W-:-:S07]  /*14c90*/  IMAD.MOV.U32 R2, RZ, RZ, R14 ;  /* 0x000000ffff027224 */ /* 0x000fce00078e000e */
[----:B------:R-:W-:Y:S05]  /*14ca0*/  WARPSYNC.COLLECTIVE R15, `(.L_x_2822) ;  /* 0x000000000f087348 */ /* 0x000fea0003c00000 */
[----:B------:R0:W1:Y:S02]  /*14cb0*/  SHFL.IDX P6, R14, R13, R12, R11 ;  /* 0x0000000c0d0e7389 */ /* 0x00006400000c000b */
[----:B01----:R-:W-:Y:S01]  /*14cc0*/  ENDCOLLECTIVE ;  /* 0x000000000000791b */ /* 0x003fe20003800000 */
.L_x_2822:
        /* <DEDUP_REMOVED lines=14> */
.L_x_2823:
[----:B------:R-:W-:Y:S02]  /*14db0*/  IMAD.MOV.U32 R13, RZ, RZ, R23 ;  /* 0x000000ffff0d7224 */ /* 0x000fe400078e0017 */
[----:B------:R-:W-:Y:S02]  /*14dc0*/  IMAD.MOV.U32 R12, RZ, RZ, 0x2 ;  /* 0x00000002ff0c7424 */ /* 0x000fe400078e00ff */
[----:B------:R-:W-:-:S07]  /*14dd0*/  IMAD.MOV.U32 R2, RZ, RZ, R14 ;  /* 0x000000ffff027224 */ /* 0x000fce00078e000e */
[----:B------:R-:W-:Y:S05]  /*14de0*/  WARPSYNC.COLLECTIVE R15, `(.L_x_2824) ;  /* 0x000000000f087348 */ /* 0x000fea0003c00000 */
[----:B------:R0:W1:Y:S02]  /*14df0*/  SHFL.IDX P6, R14, R13, R12, R11 ;  /* 0x0000000c0d0e7389 */ /* 0x00006400000c000b */
[----:B01----:R-:W-:Y:S01]  /*14e00*/  ENDCOLLECTIVE ;  /* 0x000000000000791b */ /* 0x003fe20003800000 */
.L_x_2824:
        /* <DEDUP_REMOVED lines=14> */
.L_x_2825:
[----:B------:R-:W-:Y:S02]  /*14ef0*/  IMAD.MOV.U32 R13, RZ, RZ, R23 ;  /* 0x000000ffff0d7224 */ /* 0x000fe400078e0017 */
[----:B------:R-:W-:Y:S02]  /*14f00*/  IMAD.MOV.U32 R12, RZ, RZ, 0x3 ;  /* 0x00000003ff0c7424 */ /* 0x000fe400078e00ff */
[----:B------:R-:W-:-:S07]  /*14f10*/  IMAD.MOV.U32 R2, RZ, RZ, R14 ;  /* 0x000000ffff027224 */ /* 0x000fce00078e000e */
[----:B------:R-:W-:Y:S05]  /*14f20*/  WARPSYNC.COLLECTIVE R15, `(.L_x_2826) ;  /* 0x000000000f087348 */ /* 0x000fea0003c00000 */
[----:B------:R0:W1:Y:S02]  /*14f30*/  SHFL.IDX P6, R14, R13, R12, R11 ;  /* 0x0000000c0d0e7389 */ /* 0x00006400000c000b */
[----:B01----:R-:W-:Y:S01]  /*14f40*/  ENDCOLLECTIVE ;  /* 0x000000000000791b */ /* 0x003fe20003800000 */
.L_x_2826:
        /* <DEDUP_REMOVED lines=14> */
.L_x_2827:
[----:B------:R-:W-:Y:S02]  /*15030*/  IMAD.MOV.U32 R13, RZ, RZ, R23 ;  /* 0x000000ffff0d7224 */ /* 0x000fe400078e0017 */
[----:B------:R-:W-:Y:S02]  /*15040*/  IMAD.MOV.U32 R12, RZ, RZ, 0x4 ;  /* 0x00000004ff0c7424 */ /* 0x000fe400078e00ff */
[----:B------:R-:W-:-:S07]  /*15050*/  IMAD.MOV.U32 R2, RZ, RZ, R14 ;  /* 0x000000ffff027224 */ /* 0x000fce00078e000e */
[----:B------:R-:W-:Y:S05]  /*15060*/  WARPSYNC.COLLECTIVE R15, `(.L_x_2828) ;  /* 0x000000000f087348 */ /* 0x000fea0003c00000 */
[----:B------:R0:W1:Y:S02]  /*15070*/  SHFL.IDX P6, R14, R13, R12, R11 ;  /* 0x0000000c0d0e7389 */ /* 0x00006400000c000b */
[----:B01----:R-:W-:Y:S01]  /*15080*/  ENDCOLLECTIVE ;  /* 0x000000000000791b */ /* 0x003fe20003800000 */
.L_x_2828:
        /* <DEDUP_REMOVED lines=14> */
.L_x_2829:
[----:B------:R-:W-:Y:S02]  /*15170*/  IMAD.MOV.U32 R13, RZ, RZ, R23 ;  /* 0x000000ffff0d7224 */ /* 0x000fe400078e0017 */
[----:B------:R-:W-:Y:S02]  /*15180*/  IMAD.MOV.U32 R12, RZ, RZ, 0x5 ;  /* 0x00000005ff0c7424 */ /* 0x000fe400078e00ff */
[----:B------:R-:W-:-:S07]  /*15190*/  IMAD.MOV.U32 R2, RZ, RZ, R14 ;  /* 0x000000ffff027224 */ /* 0x000fce00078e000e */
[----:B------:R-:W-:Y:S05]  /*151a0*/  WARPSYNC.COLLECTIVE R15, `(.L_x_2830) ;  /* 0x000000000f087348 */ /* 0x000fea0003c00000 */
[----:B------:R0:W1:Y:S02]  /*151b0*/  SHFL.IDX P6, R14, R13, R12, R11 ;  /* 0x0000000c0d0e7389 */ /* 0x00006400000c000b */
[----:B01----:R-:W-:Y:S01]  /*151c0*/  ENDCOLLECTIVE ;  /* 0x000000000000791b */ /* 0x003fe20003800000 */
.L_x_2830:
        /* <DEDUP_REMOVED lines=14> */
.L_x_2831:
[----:B------:R-:W-:Y:S02]  /*152b0*/  IMAD.MOV.U32 R13, RZ, RZ, R23 ;  /* 0x000000ffff0d7224 */ /* 0x000fe400078e0017 */
[----:B------:R-:W-:Y:S02]  /*152c0*/  IMAD.MOV.U32 R12, RZ, RZ, 0x6 ;  /* 0x00000006ff0c7424 */ /* 0x000fe400078e00ff */
[----:B------:R-:W-:-:S07]  /*152d0*/  IMAD.MOV.U32 R2, RZ, RZ, R14 ;  /* 0x000000ffff027224 */ /* 0x000fce00078e000e */
[----:B------:R-:W-:Y:S05]  /*152e0*/  WARPSYNC.COLLECTIVE R15, `(.L_x_2832) ;  /* 0x000000000f087348 */ /* 0x000fea0003c00000 */
[----:B------:R0:W1:Y:S02]  /*152f0*/  SHFL.IDX P6, R14, R13, R12, R11 ;  /* 0x0000000c0d0e7389 */ /* 0x00006400000c000b */
[----:B01----:R-:W-:Y:S01]  /*15300*/  ENDCOLLECTIVE ;  /* 0x000000000000791b */ /* 0x003fe20003800000 */
.L_x_2832:
        /* <DEDUP_REMOVED lines=14> */
.L_x_2833:
[----:B------:R-:W-:Y:S02]  /*153f0*/  IMAD.MOV.U32 R13, RZ, RZ, R23 ;  /* 0x000000ffff0d7224 */ /* 0x000fe400078e0017 */
[----:B------:R-:W-:Y:S02]  /*15400*/  IMAD.MOV.U32 R12, RZ, RZ, 0x7 ;  /* 0x00000007ff0c7424 */ /* 0x000fe400078e00ff */
[----:B------:R-:W-:-:S07]  /*15410*/  IMAD.MOV.U32 R2, RZ, RZ, R14 ;  /* 0x000000ffff027224 */ /* 0x000fce00078e000e */
[----:B------:R-:W-:Y:S05]  /*15420*/  WARPSYNC.COLLECTIVE R15, `(.L_x_2834) ;  /* 0x000000000f087348 */ /* 0x000fea0003c00000 */
[----:B------:R0:W1:Y:S02]  /*15430*/  SHFL.IDX P6, R14, R13, R12, R11 ;  /* 0x0000000c0d0e7389 */ /* 0x00006400000c000b */
[----:B01----:R-:W-:Y:S01]  /*15440*/  ENDCOLLECTIVE ;  /* 0x000000000000791b */ /* 0x003fe20003800000 */
.L_x_2834:
        /* <DEDUP_REMOVED lines=13> */
.L_x_2835:
[----:B------:R-:W-:Y:S01]  /*15520*/  @!PT LDS RZ, [RZ] ;  /* 0x00000000fffff984 */ /* 0x000fe20000000800 */
[----:B------:R-:W-:Y:S01]  /*15530*/  @!PT LDS RZ, [RZ] ;  /* 0x00000000fffff984 */ /* 0x000fe20000000800 */
[----:B------:R-:W-:Y:S01]  /*15540*/  @!PT LDS RZ, [RZ] ;  /* 0x00000000fffff984 */ /* 0x000fe20000000800 */
[----:B------:R1:W-:Y:S01]  /*15550*/  LDGSTS.E.BYPASS.LTC128B.128 [R7+0x7400], desc[UR56][R2.64+0x80], !P0 ;  /* 0x0740008002077fae */ /* 0x0003e2000c101d78 */
[----:B------:R-:W-:Y:S05]  /*15560*/  BRA `(.L_x_2836) ;  /* 0xffffffb400087947 */ /* 0x000fea000383ffff */
.L_x_2727:
[----:B0-----:R0:W1:Y:S02]  /*15570*/  SYNCS.PHASECHK.TRANS64.TRYWAIT P0, [R0+URZ+0x28860], R3 ;  /* 0x02886003000075a7 */ /* 0x001064000800017f */
[----:B-1----:R-:W-:Y:S05]  /*15580*/  @!P0 NANOSLEEP.SYNCS 0x989680 ;  /* 0x009896800000895d */ /* 0x002fea0003900000 */
[----:B------:R-:W1:Y:S02]  /*15590*/  @!P0 SYNCS.PHASECHK.TRANS64 P0, [R0+URZ+0x28860], R3 ;  /* 0x02886003000085a7 */ /* 0x000e64000800007f */
[----:B-1----:R-:W-:Y:S05]  /*155a0*/  @!P0 BRA `(.L_x_2727) ;  /* 0xfffffffc00f08947 */ /* 0x002fea000383ffff */
[----:B------:R-:W-:Y:S05]  /*155b0*/  BRA `(.L_x_2837) ;  /* 0xffffffb8001c7947 */ /* 0x000fea000383ffff */
.L_x_2728:
        /* <DEDUP_REMOVED lines=8> */
.L_x_2839:
[----:B------:R-:W-:Y:S05]  /*15640*/  BSYNC B0 ;  /* 0x0000000000007941 */ /* 0x000fea0003800000 */
.L_x_2838:
        /* <DEDUP_REMOVED lines=9> */
.L_x_2840:
        /* <DEDUP_REMOVED lines=12> */
.L_x_2841:
        /* <DEDUP_REMOVED lines=13> */
.L_x_2842:
[----:B------:R-:W-:Y:S02]  /*15870*/  IMAD.MOV.U32 R13, RZ, RZ, R23 ;  /* 0x000000ffff0d7224 */ /* 0x000fe400078e0017 */
[----:B------:R-:W-:Y:S02]  /*15880*/  IMAD.MOV.U32 R12, RZ, RZ, 0x2 ;  /* 0x00000002ff0c7424 */ /* 0x000fe400078e00ff */
[----:B------:R-:W-:-:S07]  /*15890*/  IMAD.MOV.U32 R10, RZ, RZ, R14 ;  /* 0x000000ffff0a7224 */ /* 0x000fce00078e000e */
[----:B------:R-:W-:Y:S05]  /*158a0*/  WARPSYNC.COLLECTIVE R15, `(.L_x_2843) ;  /* 0x000000000f087348 */ /* 0x000fea0003c00000 */
[----:B------:R0:W1:Y:S02]  /*158b0*/  SHFL.IDX P6, R14, R13, R12, R11 ;  /* 0x0000000c0d0e7389 */ /* 0x00006400000c000b */
[----:B01----:R-:W-:Y:S01]  /*158c0*/  ENDCOLLECTIVE ;  /* 0x000000000000791b */ /* 0x003fe20003800000 */
.L_x_2843:
        /* <DEDUP_REMOVED lines=14> */
.L_x_2844:
[----:B------:R-:W-:Y:S02]  /*159b0*/  IMAD.MOV.U32 R13, RZ, RZ, R23 ;  /* 0x000000ffff0d7224 */ /* 0x000fe400078e0017 */
[----:B------:R-:W-:Y:S01]  /*159c0*/  IMAD.MOV.U32 R12, RZ, RZ, 0x3 ;  /* 0x00000003ff0c7424 */ /* 0x000fe200078e00ff */
[----:B------:R-:W-:-:S13]  /*159d0*/  IADD3 R2, P2, R14, R5, RZ ;  /* 0x000000050e027210 */ /* 0x000fda0007f5e0ff */
[----:B------:R-:W-:Y:S05]  /*159e0*/  WARPSYNC.COLLECTIVE R15, `(.L_x_2845) ;  /* 0x000000000f087348 */ /* 0x000fea0003c00000 */
[----:B------:R0:W1:Y:S02]  /*159f0*/  SHFL.IDX P6, R14, R13, R12, R11 ;  /* 0x0000000c0d0e7389 */ /* 0x00006400000c000b */
[----:B01----:R-:W-:Y:S01]  /*15a00*/  ENDCOLLECTIVE ;  /* 0x000000000000791b */ /* 0x003fe20003800000 */
.L_x_2845:
        /* <DEDUP_REMOVED lines=13> */
.L_x_2846:
[----:B------:R-:W-:Y:S02]  /*15ae0*/  IMAD.MOV.U32 R13, RZ, RZ, R23 ;  /* 0x000000ffff0d7224 */ /* 0x000fe400078e0017 */
[----:B------:R-:W-:Y:S01]  /*15af0*/  IMAD.MOV.U32 R12, RZ, RZ, 0x4 ;  /* 0x00000004ff0c7424 */ /* 0x000fe200078e00ff */
[----:B------:R-:W-:-:S13]  /*15b00*/  IADD3 R2, P2, R14, R5, RZ ;  /* 0x000000050e027210 */ /* 0x000fda0007f5e0ff */
[----:B------:R-:W-:Y:S05]  /*15b10*/  WARPSYNC.COLLECTIVE R15, `(.L_x_2847) ;  /* 0x000000000f087348 */ /* 0x000fea0003c00000 */
[----:B------:R0:W1:Y:S02]  /*15b20*/  SHFL.IDX P6, R14, R13, R12, R11 ;  /* 0x0000000c0d0e7389 */ /* 0x00006400000c000b */
[----:B01----:R-:W-:Y:S01]  /*15b30*/  ENDCOLLECTIVE ;  /* 0x000000000000791b */ /* 0x003fe20003800000 */
.L_x_2847:
        /* <DEDUP_REMOVED lines=13> */
.L_x_2848:
[----:B------:R-:W-:Y:S02]  /*15c10*/  IMAD.MOV.U32 R13, RZ, RZ, R23 ;  /* 0x000000ffff0d7224 */ /* 0x000fe400078e0017 */
[----:B------:R-:W-:Y:S02]  /*15c20*/  IMAD.MOV.U32 R12, RZ, RZ, 0x5 ;  /* 0x00000005ff0c7424 */ /* 0x000fe400078e00ff */
[----:B------:R-:W-:-:S07]  /*15c30*/  IMAD.MOV.U32 R10, RZ, RZ, R14 ;  /* 0x000000ffff0a7224 */ /* 0x000fce00078e000e */
[----:B------:R-:W-:Y:S05]  /*15c40*/  WARPSYNC.COLLECTIVE R15, `(.L_x_2849) ;  /* 0x000000000f087348 */ /* 0x000fea0003c00000 */
[----:B------:R0:W1:Y:S02]  /*15c50*/  SHFL.IDX P6, R14, R13, R12, R11 ;  /* 0x0000000c0d0e7389 */ /* 0x00006400000c000b */
[----:B01----:R-:W-:Y:S01]  /*15c60*/  ENDCOLLECTIVE ;  /* 0x000000000000791b */ /* 0x003fe20003800000 */
.L_x_2849:
        /* <DEDUP_REMOVED lines=14> */
.L_x_2850:
[----:B------:R-:W-:Y:S02]  /*15d50*/  IMAD.MOV.U32 R13, RZ, RZ, R23 ;  /* 0x000000ffff0d7224 */ /* 0x000fe400078e0017 */
[----:B------:R-:W-:Y:S01]  /*15d60*/  IMAD.MOV.U32 R12, RZ, RZ, 0x6 ;  /* 0x00000006ff0c7424 */ /* 0x000fe200078e00ff */
[----:B------:R-:W-:-:S13]  /*15d70*/  IADD3 R2, P2, R14, R5, RZ ;  /* 0x000000050e027210 */ /* 0x000fda0007f5e0ff */
[----:B------:R-:W-:Y:S05]  /*15d80*/  WARPSYNC.COLLECTIVE R15, `(.L_x_2851) ;  /* 0x000000000f087348 */ /* 0x000fea0003c00000 */
[----:B------:R0:W1:Y:S02]  /*15d90*/  SHFL.IDX P6, R14, R13, R12, R11 ;  /* 0x0000000c0d0e7389 */ /* 0x00006400000c000b */
[----:B01----:R-:W-:Y:S01]  /*15da0*/  ENDCOLLECTIVE ;  /* 0x000000000000791b */ /* 0x003fe20003800000 */
.L_x_2851:
        /* <DEDUP_REMOVED lines=13> */
.L_x_2852:
[----:B------:R-:W-:Y:S02]  /*15e80*/  IMAD.MOV.U32 R13, RZ, RZ, R23 ;  /* 0x000000ffff0d7224 */ /* 0x000fe400078e0017 */
[----:B------:R-:W-:Y:S02]  /*15e90*/  IMAD.MOV.U32 R12, RZ, RZ, 0x7 ;  /* 0x00000007ff0c7424 */ /* 0x000fe400078e00ff */
[----:B------:R-:W-:-:S07]  /*15ea0*/  IMAD.MOV.U32 R10, RZ, RZ, R14 ;  /* 0x000000ffff0a7224 */ /* 0x000fce00078e000e */
[----:B------:R-:W-:Y:S05]  /*15eb0*/  WARPSYNC.COLLECTIVE R15, `(.L_x_2853) ;  /* 0x000000000f087348 */ /* 0x000fea0003c00000 */
[----:B------:R0:W1:Y:S02]  /*15ec0*/  SHFL.IDX P6, R14, R13, R12, R11 ;  /* 0x0000000c0d0e7389 */ /* 0x00006400000c000b */
[----:B01----:R-:W-:Y:S01]  /*15ed0*/  ENDCOLLECTIVE ;  /* 0x000000000000791b */ /* 0x003fe20003800000 */
.L_x_2853:
        /* <DEDUP_REMOVED lines=12> */
.L_x_2854:
[----:B------:R-:W-:Y:S05]  /*15fa0*/  BRA `(.L_x_2855) ;  /* 0xffffffb000bc7947 */ /* 0x000fea000383ffff */
.L_x_2733:
        /* <DEDUP_REMOVED lines=8> */
.L_x_2857:
[----:B------:R-:W-:Y:S05]  /*16030*/  BSYNC B0 ;  /* 0x0000000000007941 */ /* 0x000fea0003800000 */
.L_x_2856:
        /* <DEDUP_REMOVED lines=9> */
.L_x_2858:
        /* <DEDUP_REMOVED lines=23> */
.L_x_2859:
[----:B------:R-:W-:Y:S01]  /*16240*/  IMAD.MOV.U32 R12, RZ, RZ, 0x2 ;  /* 0x00000002ff0c7424 */ /* 0x000fe200078e00ff */
[----:B------:R-:W-:-:S05]  /*16250*/  SEL R14, R14, RZ, P1 ;  /* 0x000000ff0e0e7207 */ /* 0x000fca0000800000 */
[----:B------:R-:W-:-:S04]  /*16260*/  IMAD.IADD R7, R13, 0x1, R14 ;  /* 0x000000010d077824 */ /* 0x000fc800078e020e */
[----:B------:R-:W-:-:S07]  /*16270*/  IMAD.MOV.U32 R13, RZ, RZ, R7 ;  /* 0x000000ffff0d7224 */ /* 0x000fce00078e0007 */
[----:B------:R-:W-:Y:S05]  /*16280*/  WARPSYNC.COLLECTIVE R15, `(.L_x_2860) ;  /* 0x000000000f087348 */ /* 0x000fea0003c00000 */
[----:B------:R0:W1:Y:S02]  /*16290*/  SHFL.UP P6, R14, R13, R12, R11 ;  /* 0x0400000c0d0e7389 */ /* 0x00006400000c000b */
[----:B01----:R-:W-:Y:S01]  /*162a0*/  ENDCOLLECTIVE ;  /* 0x000000000000791b */ /* 0x003fe20003800000 */
.L_x_2860:
        /* <DEDUP_REMOVED lines=8> */
.L_x_2861:
[----:B------:R-:W-:Y:S01]  /*16330*/  IMAD.MOV.U32 R12, RZ, RZ, 0x8 ;  /* 0x00000008ff0c7424 */ /* 0x000fe200078e00ff */
[----:B------:R-:W-:-:S05]  /*16340*/  SEL R3, R14, RZ, P3 ;  /* 0x000000ff0e037207 */ /* 0x000fca0001800000 */
[----:B------:R-:W-:-:S04]  /*16350*/  IMAD.IADD R3, R2, 0x1, R3 ;  /* 0x0000000102037824 */ /* 0x000fc800078e0203 */
[----:B------:R-:W-:-:S07]  /*16360*/  IMAD.MOV.U32 R13, RZ, RZ, R3 ;  /* 0x000000ffff0d7224 */ /* 0x000fce00078e0003 */
[----:B------:R-:W-:Y:S05]  /*16370*/  WARPSYNC.COLLECTIVE R15, `(.L_x_2862) ;  /* 0x000000000f087348 */ /* 0x000fea0003c00000 */
[----:B------:R0:W1:Y:S02]  /*16380*/  SHFL.UP P6, R14, R13, R12, R11 ;  /* 0x0400000c0d0e7389 */ /* 0x00006400000c000b */
[----:B01----:R-:W-:Y:S01]  /*16390*/  ENDCOLLECTIVE ;  /* 0x000000000000791b */ /* 0x003fe20003800000 */
.L_x_2862:
[----:B------:R-:W-:Y:S01]  /*163a0*/  IMAD.MOV.U32 R12, RZ, RZ, 0x10 ;  /* 0x00000010ff0c7424 */ /* 0x000fe200078e00ff */
[----:B------:R-:W-:-:S05]  /*163b0*/  SEL R4, R14, RZ, P4 ;  /* 0x000000ff0e047207 */ /* 0x000fca0002000000 */
[----:B------:R-:W-:-:S04]  /*163c0*/  IMAD.IADD R4, R3, 0x1, R4 ;  /* 0x0000000103047824 */ /* 0x000fc800078e0204 */
[----:B------:R-:W-:-:S07]  /*163d0*/  IMAD.MOV.U32 R13, RZ, RZ, R4 ;  /* 0x000000ffff0d7224 */ /* 0x000fce00078e0004 */
[----:B------:R-:W-:Y:S05]  /*163e0*/  WARPSYNC.COLLECTIVE R15, `(.L_x_2863) ;  /* 0x000000000f087348 */ /* 0x000fea0003c00000 */
[----:B------:R0:W1:Y:S02]  /*163f0*/  SHFL.UP P6, R14, R13, R12, R11 ;  /* 0x0400000c0d0e7389 */ /* 0x00006400000c000b */
[----:B01----:R-:W-:Y:S01]  /*16400*/  ENDCOLLECTIVE ;  /* 0x000000000000791b */ /* 0x003fe20003800000 */
.L_x_2863:
        /* <DEDUP_REMOVED lines=8> */
.L_x_2864:
[----:B------:R-:W-:Y:S05]  /*16490*/  BRA `(.L_x_2865) ;  /* 0xffffffb000cc7947 */ /* 0x000fea000383ffff */
.L_x_2736:
[----:B------:R-:W-:Y:S01]  /*164a0*/  BSSY B0, `(.L_x_2866) ;  /* 0x0000007000007945 */ /* 0x000fe20003800000 */
[----:B------:R-:W-:Y:S02]  /*164b0*/  IMAD.MOV.U32 R12, RZ, RZ, 0x1 ;  /* 0x00000001ff0c7424 */ /* 0x000fe400078e00ff */
[----:B------:R-:W-:Y:S02]  /*164c0*/  IMAD.MOV.U32 R11, RZ, RZ, RZ ;  /* 0x000000ffff0b7224 */ /* 0x000fe400078e00ff */
[----:B------:R-:W-:-:S07]  /*164d0*/  IMAD.MOV.U32 R15, RZ, RZ, -0x1 ;  /* 0xffffffffff0f7424 */ /* 0x000fce00078e00ff */
[----:B------:R-:W-:Y:S05]  /*164e0*/  WARPSYNC.COLLECTIVE R15, `(.L_x_2867) ;  /* 0x000000000f087348 */ /* 0x000fea0003c00000 */
[----:B------:R0:W1:Y:S02]  /*164f0*/  SHFL.UP P6, R14, R13, R12, R11 ;  /* 0x0400000c0d0e7389 */ /* 0x00006400000c000b */
[----:B01----:R-:W-:Y:S01]  /*16500*/  ENDCOLLECTIVE ;  /* 0x000000000000791b */ /* 0x003fe20003800000 */
.L_x_2867:
[----:B------:R-:W-:Y:S05]  /*16510*/  BSYNC B0 ;  /* 0x0000000000007941 */ /* 0x000fea0003800000 */
.L_x_2866:
        /* <DEDUP_REMOVED lines=8> */
.L_x_2868:
[----:B------:R-:W-:Y:S01]  /*165a0*/  IMAD.MOV.U32 R12, RZ, RZ, 0x4 ;  /* 0x00000004ff0c7424 */ /* 0x000fe200078e00ff */
[----:B------:R-:W-:-:S05]  /*165b0*/  SEL R2, R14, RZ, P2 ;  /* 0x000000ff0e027207 */ /* 0x000fca0001000000 */
[----:B------:R-:W-:-:S04]  /*165c0*/  IMAD.IADD R2, R13, 0x1, R2 ;  /* 0x000000010d027824 */ /* 0x000fc800078e0202 */
[----:B------:R-:W-:-:S07]  /*165d0*/  IMAD.MOV.U32 R13, RZ, RZ, R2 ;  /* 0x000000ffff0d7224 */ /* 0x000fce00078e0002 */
[----:B------:R-:W-:Y:S05]  /*165e0*/  WARPSYNC.COLLECTIVE R15, `(.L_x_2869) ;  /* 0x000000000f087348 */ /* 0x000fea0003c00000 */
[----:B------:R0:W1:Y:S02]  /*165f0*/  SHFL.UP P6, R14, R13, R12, R11 ;  /* 0x0400000c0d0e7389 */ /* 0x00006400000c000b */
[----:B01----:R-:W-:Y:S01]  /*16600*/  ENDCOLLECTIVE ;  /* 0x000000000000791b */ /* 0x003fe20003800000 */
.L_x_2869:
[----:B------:R-:W-:Y:S01]  /*16610*/  IMAD.MOV.U32 R12, RZ, RZ, 0x8 ;  /* 0x00000008ff0c7424 */ /* 0x000fe200078e00ff */
[----:B------:R-:W-:-:S05]  /*16620*/  SEL R3, R14, RZ, P3 ;  /* 0x000000ff0e037207 */ /* 0x000fca0001800000 */
[----:B------:R-:W-:-:S04]  /*16630*/  IMAD.IADD R3, R2, 0x1, R3 ;  /* 0x0000000102037824 */ /* 0x000fc800078e0203 */
[----:B------:R-:W-:-:S07]  /*16640*/  IMAD.MOV.U32 R13, RZ, RZ, R3 ;  /* 0x000000ffff0d7224 */ /* 0x000fce00078e0003 */
[----:B------:R-:W-:Y:S05]  /*16650*/  WARPSYNC.COLLECTIVE R15, `(.L_x_2870) ;  /* 0x000000000f087348 */ /* 0x000fea0003c00000 */
[----:B------:R0:W1:Y:S02]  /*16660*/  SHFL.UP P6, R14, R13, R12, R11 ;  /* 0x0400000c0d0e7389 */ /* 0x00006400000c000b */
[----:B01----:R-:W-:Y:S01]  /*16670*/  ENDCOLLECTIVE ;  /* 0x000000000000791b */ /* 0x003fe20003800000 */
.L_x_2870:
[----:B------:R-:W-:Y:S01]  /*16680*/  IMAD.MOV.U32 R12, RZ, RZ, 0x10 ;  /* 0x00000010ff0c7424 */ /* 0x000fe200078e00ff */
[----:B------:R-:W-:-:S05]  /*16690*/  SEL R4, R14, RZ, P4 ;  /* 0x000000ff0e047207 */ /* 0x000fca0002000000 */
[----:B------:R-:W-:-:S04]  /*166a0*/  IMAD.IADD R4, R3, 0x1, R4 ;  /* 0x0000000103047824 */ /* 0x000fc800078e0204 */
[----:B------:R-:W-:-:S07]  /*166b0*/  IMAD.MOV.U32 R13, RZ, RZ, R4 ;  /* 0x000000ffff0d7224 */ /* 0x000fce00078e0004 */
[----:B------:R-:W-:Y:S05]  /*166c0*/  WARPSYNC.COLLECTIVE R15, `(.L_x_2871) ;  /* 0x000000000f087348 */ /* 0x000fea0003c00000 */
[----:B------:R0:W1:Y:S02]  /*166d0*/  SHFL.UP P6, R14, R13, R12, R11 ;  /* 0x0400000c0d0e7389 */ /* 0x00006400000c000b */
[----:B01----:R-:W-:Y:S01]  /*166e0*/  ENDCOLLECTIVE ;  /* 0x000000000000791b */ /* 0x003fe20003800000 */
.L_x_2871:
        /* <DEDUP_REMOVED lines=8> */
.L_x_2872:
[----:B------:R-:W-:Y:S05]  /*16770*/  BRA `(.L_x_2873) ;  /* 0xffffffb000b87947 */ /* 0x000fea000383ffff */
.L_x_2738:
[----:B------:R-:W-:Y:S01]  /*16780*/  BSSY B0, `(.L_x_2874) ;  /* 0x0000006000007945 */ /* 0x000fe20003800000 */
[----:B------:R-:W-:Y:S01]  /*16790*/  PLOP3.LUT P6, PT, P6, PT, PT, 0x8, 0x0 ;  /* 0x000000000000781c */ /* 0x000fe200037ce170 */
[----:B------:R-:W-:-:S12]  /*167a0*/  IMAD.MOV.U32 R15, RZ, RZ, -0x1 ;  /* 0xffffffffff0f7424 */ /* 0x000fd800078e00ff */
[----:B0-----:R-:W-:Y:S05]  /*167b0*/  WARPSYNC.COLLECTIVE R15, `(.L_x_2875) ;  /* 0x000000000f087348 */ /* 0x001fea0003c00000 */
[----:B------:R-:W-:Y:S01]  /*167c0*/  VOTE.ANY R14, PT, P6 ;  /* 0x00000000000e7806 */ /* 0x000fe200030e0100 */
[----:B0-----:R-:W-:Y:S06]  /*167d0*/  ENDCOLLECTIVE ;  /* 0x000000000000791b */ /* 0x001fec0003800000 */
.L_x_2875:
[----:B------:R-:W-:Y:S05]  /*167e0*/  BSYNC B0 ;  /* 0x0000000000007941 */ /* 0x000fea0003800000 */
.L_x_2874:
        /* <DEDUP_REMOVED lines=8> */
.L_x_2876:
[----:B------:R-:W-:Y:S02]  /*16870*/  IMAD.IADD R19, R12, 0x1, R19 ;  /* 0x000000010c137824 */ /* 0x000fe400078e0213 */
[----:B------:R-:W-:Y:S02]  /*16880*/  IMAD.MOV.U32 R13, RZ, RZ, R8 ;  /* 0x000000ffff0d7224 */ /* 0x000fe400078e0008 */
[----:B------:R-:W-:-:S07]  /*16890*/  IMAD.MOV.U32 R17, RZ, RZ, R14 ;  /* 0x000000ffff117224 */ /* 0x000fce00078e000e */
[----:B------:R-:W-:Y:S05]  /*168a0*/  WARPSYNC.COLLECTIVE R15, `(.L_x_2877) ;  /* 0x000000000f087348 */ /* 0x000fea0003c00000 */
[----:B------:R0:W1:Y:S02]  /*168b0*/  SHFL.IDX P6, R14, R13, R12, R11 ;  /* 0x0000000c0d0e7389 */ /* 0x00006400000c000b */
[----:B01----:R-:W-:Y:S01]  /*168c0*/  ENDCOLLECTIVE ;  /* 0x000000000000791b */ /* 0x003fe20003800000 */
.L_x_2877:
[----:B------:R-:W-:Y:S01]  /*168d0*/  IMAD.MOV.U32 R8, RZ, RZ, R14 ;  /* 0x000000ffff087224 */ /* 0x000fe200078e000e */
[----:B------:R-:W-:Y:S06]  /*168e0*/  BRA `(.L_x_2878) ;  /* 0xffffffb0009c7947 */ /* 0x000fec000383ffff */
.L_x_2740:
[----:B------:R-:W-:Y:S01]  /*168f0*/  BSSY B0, `(.L_x_2879) ;  /* 0x0000007000007945 */ /* 0x000fe20003800000 */
[----:B------:R-:W-:Y:S02]  /*16900*/  IMAD.MOV.U32 R13, RZ, RZ, R2 ;  /* 0x000000ffff0d7224 */ /* 0x000fe400078e0002 */
[----:B------:R-:W-:Y:S02]  /*16910*/  IMAD.MOV.U32 R11, RZ, RZ, 0x1f ;  /* 0x0000001fff0b7424 */ /* 0x000fe400078e00ff */
[----:B------:R-:W-:-:S07]  /*16920*/  IMAD.MOV.U32 R15, RZ, RZ, -0x1 ;  /* 0xffffffffff0f7424 */ /* 0x000fce00078e00ff */
[----:B0-23--:R-:W-:Y:S05]  /*16930*/  WARPSYNC.COLLECTIVE R15, `(.L_x_2880) ;  /* 0x000000000f087348 */ /* 0x00dfea0003c00000 */
[----:B------:R1:W4:Y:S02]  /*16940*/  SHFL.IDX P6, R14, R13, R12, R11 ;  /* 0x0000000c0d0e7389 */ /* 0x00032400000c000b */
[----:B01234-:R-:W-:Y:S01]  /*16950*/  ENDCOLLECTIVE ;  /* 0x000000000000791b */ /* 0x01ffe20003800000 */
.L_x_2880:
[----:B------:R-:W-:Y:S05]  /*16960*/  BSYNC B0 ;  /* 0x0000000000007941 */ /* 0x000fea0003800000 */
.L_x_2879:
[----:B------:R-:W-:Y:S01]  /*16970*/  IMAD.MOV.U32 R7, RZ, RZ, R14 ;  /* 0x000000ffff077224 */ /* 0x000fe200078e000e */
[----:B------:R-:W-:Y:S06]  /*16980*/  BRA `(.L_x_2739) ;  /* 0xffffffb0008c7947 */ /* 0x000fec000383ffff */
.L_x_2746:
[----:B0-----:R0:W1:Y:S02]  /*16990*/  SYNCS.PHASECHK.TRANS64.TRYWAIT P0, [R4+URZ+0x28820], R0 ;  /* 0x02882000040075a7 */ /* 0x001064000800017f */
[----:B-1----:R-:W-:Y:S05]  /*169a0*/  @!P0 NANOSLEEP.SYNCS 0x989680 ;  /* 0x009896800000895d */ /* 0x002fea0003900000 */
[----:B------:R-:W1:Y:S02]  /*169b0*/  @!P0 SYNCS.PHASECHK.TRANS64 P0, [R4+URZ+0x28820], R0 ;  /* 0x02882000040085a7 */ /* 0x000e64000800007f */
[----:B-1----:R-:W-:Y:S05]  /*169c0*/  @!P0 BRA `(.L_x_2746) ;  /* 0xfffffffc00f08947 */ /* 0x002fea000383ffff */
[----:B------:R-:W-:Y:S05]  /*169d0*/  BRA `(.L_x_2881) ;  /* 0xffffffb800e47947 */ /* 0x000fea000383ffff */
.L_x_2747:
[----:B------:R-:W1:Y:S01]  /*169e0*/  S2R R2, SR_TID.X ;  /* 0x0000000000027919 */ /* 0x000e620000002100 */
[----:B------:R-:W-:Y:S01]  /*169f0*/  BSSY B0, `(.L_x_2882) ;  /* 0x000000a000007945 */ /* 0x000fe20003800000 */
[----:B------:R-:W-:Y:S02]  /*16a00*/  IMAD.MOV.U32 R12, RZ, RZ, RZ ;  /* 0x000000ffff0c7224 */ /* 0x000fe400078e00ff */
[----:B------:R-:W-:Y:S02]  /*16a10*/  IMAD.MOV.U32 R11, RZ, RZ, 0x1f ;  /* 0x0000001fff0b7424 */ /* 0x000fe400078e00ff */
[----:B------:R-:W-:Y:S01]  /*16a20*/  IMAD.MOV.U32 R15, RZ, RZ, -0x1 ;  /* 0xffffffffff0f7424 */ /* 0x000fe200078e00ff */
[----:B-1----:R-:W-:-:S04]  /*16a30*/  SHF.R.U32.HI R2, RZ, 0x5, R2 ;  /* 0x00000005ff027819 */ /* 0x002fc80000011602 */
[----:B------:R-:W-:-:S05]  /*16a40*/  LOP3.LUT R2, R2, 0x3, RZ, 0xc0, !PT ;  /* 0x0000000302027812 */ /* 0x000fca00078ec0ff */
[----:B------:R-:W-:-:S07]  /*16a50*/  IMAD.MOV.U32 R13, RZ, RZ, R2 ;  /* 0x000000ffff0d7224 */ /* 0x000fce00078e0002 */
[----:B0-2---:R-:W-:Y:S05]  /*16a60*/  WARPSYNC.COLLECTIVE R15, `(.L_x_2883) ;  /* 0x000000000f087348 */ /* 0x005fea0003c00000 */
[----:B------:R1:W3:Y:S02]  /*16a70*/  SHFL.IDX P6, R14, R13, R12, R11 ;  /* 0x0000000c0d0e7389 */ /* 0x0002e400000c000b */
[----:B0123--:R-:W-:Y:S01]  /*16a80*/  ENDCOLLECTIVE ;  /* 0x000000000000791b */ /* 0x00ffe20003800000 */
.L_x_2883:
[----:B------:R-:W-:Y:S05]  /*16a90*/  BSYNC B0 ;  /* 0x0000000000007941 */ /* 0x000fea0003800000 */
.L_x_2882:
[----:B------:R-:W-:Y:S05]  /*16aa0*/  BRA `(.L_x_2884) ;  /* 0xffffffb800cc7947 */ /* 0x000fea000383ffff */
.L_x_2750:
[----:B------:R-:W-:Y:S01]  /*16ab0*/  BSSY B1, `(.L_x_2885) ;  /* 0x0000006000017945 */ /* 0x000fe20003800000 */
[----:B------:R-:W-:-:S07]  /*16ac0*/  IMAD.MOV.U32 R15, RZ, RZ, -0x1 ;  /* 0xffffffffff0f7424 */ /* 0x000fce00078e00ff */
[----:B0-2---:R-:W-:Y:S05]  /*16ad0*/  WARPSYNC.COLLECTIVE R15, `(.L_x_2886) ;  /* 0x000000000f0c7348 */ /* 0x005fea0003c00000 */
[----:B------:R-:W-:Y:S02]  /*16ae0*/  ELECT P6, UR62, PT ;  /* 0x00000000003e782f */ /* 0x000fe400038c0000 */
[----:B------:R-:W-:Y:S01]  /*16af0*/  MOV R14, UR62 ;  /* 0x0000003e000e7c02 */ /* 0x000fe20008000f00 */
[----:B0-2---:R-:W-:Y:S10]  /*16b00*/  ENDCOLLECTIVE ;  /* 0x000000000000791b */ /* 0x005ff40003800000 */
.L_x_2886:
[----:B------:R-:W-:Y:S05]  /*16b10*/  BSYNC B1 ;  /* 0x0000000000017941 */ /* 0x000fea0003800000 */
.L_x_2885:
[----:B------:R-:W-:Y:S05]  /*16b20*/  BRA `(.L_x_2887) ;  /* 0xffffffb800c47947 */ /* 0x000fea000383ffff */
.L_x_2752:
[----:B0-----:R0:W1:Y:S02]  /*16b30*/  SYNCS.PHASECHK.TRANS64.TRYWAIT P1, [R5+URZ+0x28840], R0 ;  /* 0x02884000050075a7 */ /* 0x001064000802017f */
[----:B-1----:R-:W-:Y:S05]  /*16b40*/  @!P1 NANOSLEEP.SYNCS 0x989680 ;  /* 0x009896800000995d */ /* 0x002fea0003900000 */
[----:B------:R-:W1:Y:S02]  /*16b50*/  @!P1 SYNCS.PHASECHK.TRANS64 P1, [R5+URZ+0x28840], R0 ;  /* 0x02884000050095a7 */ /* 0x000e64000802007f */
[----:B-1----:R-:W-:Y:S05]  /*16b60*/  @!P1 BRA `(.L_x_2752) ;  /* 0xfffffffc00f09947 */ /* 0x002fea000383ffff */
[----:B------:R-:W-:Y:S05]  /*16b70*/  BRA `(.L_x_2888) ;  /* 0xffffffb800e47947 */ /* 0x000fea000383ffff */
.L_x_2754:
[----:B-1----:R1:W3:Y:S02]  /*16b80*/  SYNCS.PHASECHK.TRANS64.TRYWAIT P1, [R25+URZ+0x28840], R2 ;  /* 0x02884002190075a7 */ /* 0x0022e4000802017f */
[----:B---3--:R-:W-:Y:S05]  /*16b90*/  @!P1 NANOSLEEP.SYNCS 0x989680 ;  /* 0x009896800000995d */ /* 0x008fea0003900000 */
[----:B------:R-:W3:Y:S02]  /*16ba0*/  @!P1 SYNCS.PHASECHK.TRANS64 P1, [R25+URZ+0x28840], R2 ;  /* 0x02884002190095a7 */ /* 0x000ee4000802007f */
[----:B---3--:R-:W-:Y:S05]  /*16bb0*/  @!P1 BRA `(.L_x_2754) ;  /* 0xfffffffc00f09947 */ /* 0x008fea000383ffff */
[----:B------:R-:W-:Y:S05]  /*16bc0*/  BRA `(.L_x_2889) ;  /* 0xffffffb800f07947 */ /* 0x000fea000383ffff */
.L_x_2756:
[----:B---3--:R3:W4:Y:S02]  /*16bd0*/  SYNCS.PHASECHK.TRANS64.TRYWAIT P1, [R5+URZ+0x28860], R0 ;  /* 0x02886000050075a7 */ /* 0x008724000802017f */
[----:B----4-:R-:W-:Y:S05]  /*16be0*/  @!P1 NANOSLEEP.SYNCS 0x989680 ;  /* 0x009896800000995d */ /* 0x010fea0003900000 */
[----:B------:R-:W4:Y:S02]  /*16bf0*/  @!P1 SYNCS.PHASECHK.TRANS64 P1, [R5+URZ+0x28860], R0 ;  /* 0x02886000050095a7 */ /* 0x000f24000802007f */
[----:B----4-:R-:W-:Y:S05]  /*16c00*/  @!P1 BRA `(.L_x_2756) ;  /* 0xfffffffc00f09947 */ /* 0x010fea000383ffff */
[----:B------:R-:W-:Y:S05]  /*16c10*/  BRA `(.L_x_2890) ;  /* 0xffffffb800ec7947 */ /* 0x000fea000383ffff */
.L_x_2891:
        /* <DEDUP_REMOVED lines=14> */
.L_x_3549:


//--------------------- .text._ZN7cutlass13device_kernelIN5flash11enable_sm90INS1_16FlashAttnFwdSm90INS1_25CollectiveMainloopFwdSm90ILi2EN4cute5tupleIJNS5_1CILi1EEES8_S8_EEENS6_IJNS7_ILi128EEESA_SA_EEELi128ENS_6half_tEfNS_4arch4Sm90ELb1ELb0ELb0ELb1ELb1ELb1ELb0ELb1ELb1ELb1ELb1ELb0EEENS1_21CollectiveEpilogueFwdISB_S9_SC_SE_Li256ELb1ELb1ELb1ELb0EEENS1_36VarlenDynamicPersistentTileSchedulerILi128ELi128ELi256ELi128ELb1ELb1ELb1ELb1ELb1ELb1EEEEEEEEEvNT_6ParamsE --------------------------
	.section	.text._ZN7cutlass13device_kernelIN5flash11enable_sm90INS1_16FlashAttnFwdSm90INS1_25CollectiveMainloopFwdSm90ILi2EN4cute5tupleIJNS5_1CILi1EEES8_S8_EEENS6_IJNS7_ILi128EEESA_SA_EEELi128ENS_6half_tEfNS_4arch4Sm90ELb1ELb0ELb0ELb1ELb1ELb1ELb0ELb1ELb1ELb1ELb1ELb0EEENS1_21CollectiveEpilogueFwdISB_S9_SC_SE_Li256ELb1ELb1ELb1ELb0EEENS1_36VarlenDynamicPersistentTileSchedulerILi128ELi128ELi256ELi128ELb1ELb1ELb1ELb1ELb1ELb1EEEEEEEEEvNT_6ParamsE,"ax",@progbits
	.align	128
.text._ZN7cutlass13device_kernelIN5flash11enable_sm90INS1_16FlashAttnFwdSm90INS1_25CollectiveMainloopFwdSm90ILi2EN4cute5tupleIJNS5_1CILi1EEES8_S8_EEENS6_IJNS7_ILi128EEESA_SA_EEELi128ENS_6half_tEfNS_4arch4Sm90ELb1ELb0ELb0ELb1ELb1ELb1ELb0ELb1ELb1ELb1ELb1ELb0EEENS1_21CollectiveEpilogueFwdISB_S9_SC_SE_Li256ELb1ELb1ELb1ELb0EEENS1_36VarlenDynamicPersistentTileSchedulerILi128ELi128ELi256ELi128ELb1ELb1ELb1ELb1ELb1ELb1EEEEEEEEEvNT_6ParamsE:
        .type           _ZN7cutlass13device_kernelIN5flash11enable_sm90INS1_16FlashAttnFwdSm90INS1_25CollectiveMainloopFwdSm90ILi2EN4cute5tupleIJNS5_1CILi1EEES8_S8_EEENS6_IJNS7_ILi128EEESA_SA_EEELi128ENS_6half_tEfNS_4arch4Sm90ELb1ELb0ELb0ELb1ELb1ELb1ELb0ELb1ELb1ELb1ELb1ELb0EEENS1_21CollectiveEpilogueFwdISB_S9_SC_SE_Li256ELb1ELb1ELb1ELb0EEENS1_36VarlenDynamicPersistentTileSchedulerILi128ELi128ELi256ELi128ELb1ELb1ELb1ELb1ELb1ELb1EEEEEEEEEvNT_6ParamsE,@function
        .size           _ZN7cutlass13device_kernelIN5flash11enable_sm90INS1_16FlashAttnFwdSm90INS1_25CollectiveMainloopFwdSm90ILi2EN4cute5tupleIJNS5_1CILi1EEES8_S8_EEENS6_IJNS7_ILi128EEESA_SA_EEELi128ENS_6half_tEfNS_4arch4Sm90ELb1ELb0ELb0ELb1ELb1ELb1ELb0ELb1ELb1ELb1ELb1ELb0EEENS1_21CollectiveEpilogueFwdISB_S9_SC_SE_Li256ELb1ELb1ELb1ELb0EEENS1_36VarlenDynamicPersistentTileSchedulerILi128ELi128ELi256ELi128ELb1ELb1ELb1ELb1ELb1ELb1EEEEEEEEEvNT_6ParamsE,(.L_x_3550 - _ZN7cutlass13device_kernelIN5flash11enable_sm90INS1_16FlashAttnFwdSm90INS1_25CollectiveMainloopFwdSm90ILi2EN4cute5tupleIJNS5_1CILi1EEES8_S8_EEENS6_IJNS7_ILi128EEESA_SA_EEELi128ENS_6half_tEfNS_4arch4Sm90ELb1ELb0ELb0ELb1ELb1ELb1ELb0ELb1ELb1ELb1ELb1ELb0EEENS1_21CollectiveEpilogueFwdISB_S9_SC_SE_Li256ELb1ELb1ELb1ELb0EEENS1_36VarlenDynamicPersistentTileSchedulerILi128ELi128ELi256ELi128ELb1ELb1ELb1ELb1ELb1ELb1EEEEEEEEEvNT_6ParamsE)
        .other          _ZN7cutlass13device_kernelIN5flash11enable_sm90INS1_16FlashAttnFwdSm90INS1_25CollectiveMainloopFwdSm90ILi2EN4cute5tupleIJNS5_1CILi1EEES8_S8_EEENS6_IJNS7_ILi128EEESA_SA_EEELi128ENS_6half_tEfNS_4arch4Sm90ELb1ELb0ELb0ELb1ELb1ELb1ELb0ELb1ELb1ELb1ELb1ELb0EEENS1_21CollectiveEpilogueFwdISB_S9_SC_SE_Li256ELb1ELb1ELb1ELb0EEENS1_36VarlenDynamicPersistentTileSchedulerILi128ELi128ELi256ELi128ELb1ELb1ELb1ELb1ELb1ELb1EEEEEEEEEvNT_6ParamsE,@"STO_CUDA_ENTRY STV_DEFAULT"
_ZN7cutlass13device_kernelIN5flash11enable_sm90INS1_16FlashAttnFwdSm90INS1_25CollectiveMainloopFwdSm90ILi2EN4cute5tupleIJNS5_1CILi1EEES8_S8_EEENS6_IJNS7_ILi128EEESA_SA_EEELi128ENS_6half_tEfNS_4arch4Sm90ELb1ELb0ELb0ELb1ELb1ELb1ELb0ELb1ELb1ELb1ELb1ELb0EEENS1_21CollectiveEpilogueFwdISB_S9_SC_SE_Li256ELb1ELb1ELb1ELb0EEENS1_36VarlenDynamicPersistentTileSchedulerILi128ELi128ELi256ELi128ELb1ELb1ELb1ELb1ELb1ELb1EEEEEEEEEvNT_6ParamsE:
        /* <DEDUP_REMOVED lines=18> */
.L_x_2893:
[----:B------:R-:W-:Y:S05]  /*0120*/  BSYNC B0 ;  /* 0x0000000000007941 */ /* 0x000fea0003800000 */
.L_x_2892:
        /* <DEDUP_REMOVED lines=41> */
.L_x_2894:
        /* <DEDUP_REMOVED lines=22> */
.L_x_2895:
        /* <DEDUP_REMOVED lines=18> */
.L_x_2896:
        /* <DEDUP_REMOVED lines=22> */
.L_x_2897:
        /* <DEDUP_REMOVED lines=22> */
.L_x_2898:
        /* <DEDUP_REMOVED lines=8> */
.L_x_2901:
        /* <DEDUP_REMOVED lines=19> */
[----:B------:R-:W-:Y:S01]  /*0ab0*/  R2UR UR40, R18 ;  /* 0x00000000122872ca */ /* 0x000fe200000e0000 */
[----:B------:R-:W-:Y:S01]  /*0ac0*/  IMAD.MOV.U32 R19, RZ, RZ, RZ ;  /* 0x000000ffff137224 */ /* 0x000fe200078e00ff */
[----:B------:R-:W-:Y:S01]  /*0ad0*/  MOV R190, RZ ;  /* 0x000000ff00be7202 */ /* 0x000fe20000000f00 */
[----:B------:R-:W-:Y:S01]  /*0ae0*/  IMAD.MOV.U32 R189, RZ, RZ, RZ ;  /* 0x000000ffffbd7224 */ /* 0x000fe200078e00ff */
[----:B------:R-:W-:Y:S01]  /*0af0*/  SHF.R.S32.HI R0, RZ, 0x1f, R12 ;  /* 0x0000001fff007819 */ /* 0x000fe2000001140c */
[----:B------:R-:W-:Y:S01]  /*0b00*/  IMAD.MOV.U32 R186, RZ, RZ, RZ ;  /* 0x000000ffffba7224 */ /* 0x000fe200078e00ff */
[----:B------:R-:W-:Y:S02]  /*0b10*/  ULOP3.LUT UR41, UR36, 0x1, URZ, 0xfc, !UPT ;  /* 0x0000000124297892 */ /* 0x000fe4000f8efc3f */
[CC--:B------:R-:W-:Y:S01]  /*0b20*/  LEA.HI R2, R0.reuse, R12.reuse, RZ, 0x7 ;  /* 0x0000000c00027211 */ /* 0x0c0fe200078f38ff */
[----:B------:R-:W-:Y:S01]  /*0b30*/  UMOV UR39, URZ ;  /* 0x0000003f00277c82 */ /* 0x000fe20008000000 */
[----:B------:R-:W-:-:S02]  /*0b40*/  LEA.HI R4, R0, R12, RZ, 0x5 ;  /* 0x0000000c00047211 */ /* 0x000fc400078f28ff */
[----:B------:R-:W-:Y:S01]  /*0b50*/  LOP3.LUT R220, R2, 0xffffff80, RZ, 0xc0, !PT ;  /* 0xffffff8002dc7812 */ /* 0x000fe200078ec0ff */
[----:B------:R-:W-:Y:S01]  /*0b60*/  UIADD3 UR40, UR40, 0x10400, URZ ;  /* 0x0001040028287890 */ /* 0x000fe2000fffe03f */
[-C--:B------:R-:W-:Y:S02]  /*0b70*/  LEA.HI R3, R0, R12.reuse, RZ, 0x4 ;  /* 0x0000000c00037211 */ /* 0x080fe400078f20ff */
[----:B------:R-:W-:Y:S01]  /*0b80*/  SHF.L.U32 R5, R4, 0x5, RZ ;  /* 0x0000000504057819 */ /* 0x000fe200000006ff */
[C---:B------:R-:W-:Y:S01]  /*0b90*/  IMAD.IADD R220, R12.reuse, 0x1, -R220 ;  /* 0x000000010cdc7824 */ /* 0x040fe200078e0adc */
[----:B------:R-:W-:Y:S02]  /*0ba0*/  LOP3.LUT R4, R3, 0x3fffff0, RZ, 0xc0, !PT ;  /* 0x03fffff003047812 */ /* 0x000fe400078ec0ff */
[----:B------:R-:W-:Y:S02]  /*0bb0*/  LOP3.LUT R5, R5, 0xfffffc00, RZ, 0xc0, !PT ;  /* 0xfffffc0005057812 */ /* 0x000fe400078ec0ff */
[----:B------:R-:W-:Y:S01]  /*0bc0*/  SHF.R.S32.HI R7, RZ, 0x1f, R220 ;  /* 0x0000001fff077819 */ /* 0x000fe200000114dc */
[----:B------:R-:W-:Y:S01]  /*0bd0*/  IMAD.IADD R4, R12, 0x1, -R4 ;  /* 0x000000010c047824 */ /* 0x000fe200078e0a04 */
[----:B------:R-:W-:-:S02]  /*0be0*/  LEA.HI R11, R0, R12, RZ, 0x2 ;  /* 0x0000000c000b7211 */ /* 0x000fc400078f10ff */
[----:B------:R-:W-:Y:S02]  /*0bf0*/  LEA.HI R8, R7, R220, RZ, 0x2 ;  /* 0x000000dc07087211 */ /* 0x000fe400078f10ff */
[----:B------:R-:W-:Y:S02]  /*0c00*/  SHF.R.S32.HI R16, RZ, 0x7, R2 ;  /* 0x00000007ff107819 */ /* 0x000fe40000011402 */
[--C-:B------:R-:W-:Y:S02]  /*0c10*/  SHF.R.S32.HI R9, RZ, 0x2, R8.reuse ;  /* 0x00000002ff097819 */ /* 0x100fe40000011408 */
[----:B------:R-:W-:Y:S02]  /*0c20*/  SHF.R.S32.HI R6, RZ, 0x1f, R8 ;  /* 0x0000001fff067819 */ /* 0x000fe40000011408 */
[----:B------:R-:W-:Y:S02]  /*0c30*/  LOP3.LUT R11, R11, 0xfffffffc, RZ, 0xc0, !PT ;  /* 0xfffffffc0b0b7812 */ /* 0x000fe400078ec0ff */
[----:B------:R-:W-:-:S02]  /*0c40*/  LEA.HI R6, R6, R9, RZ, 0x3 ;  /* 0x0000000906067211 */ /* 0x000fc400078f18ff */
[----:B------:R-:W-:Y:S01]  /*0c50*/  LEA.HI R7, R7, R220, RZ, 0x5 ;  /* 0x000000dc07077211 */ /* 0x000fe200078f28ff */
[----:B------:R-:W-:Y:S01]  /*0c60*/  IMAD.IADD R11, R12, 0x1, -R11 ;  /* 0x000000010c0b7824 */ /* 0x000fe200078e0a0b */
[----:B------:R-:W-:Y:S01]  /*0c70*/  LOP3.LUT R10, R6, 0xfffffff8, RZ, 0xc0, !PT ;  /* 0xfffffff8060a7812 */ /* 0x000fe200078ec0ff */
[----:B------:R-:W-:Y:S01]  /*0c80*/  IMAD R6, R4, 0x40, R5 ;  /* 0x0000004004067824 */ /* 0x000fe200078e0205 */
[----:B------:R-:W-:Y:S02]  /*0c90*/  SHF.R.S32.HI R4, RZ, 0x4, R3 ;  /* 0x00000004ff047819 */ /* 0x000fe40000011403 */
[----:B------:R-:W-:Y:S01]  /*0ca0*/  LEA.HI R2, R2, R16, RZ, 0x1 ;  /* 0x0000001002027211 */ /* 0x000fe200078f08ff */
[----:B------:R-:W-:Y:S01]  /*0cb0*/  IMAD.IADD R10, R9, 0x1, -R10 ;  /* 0x00000001090a7824 */ /* 0x000fe200078e0a0a */
[----:B------:R-:W-:Y:S02]  /*0cc0*/  LEA.HI R3, R3, R4, RZ, 0x1 ;  /* 0x0000000403037211 */ /* 0x000fe400078f08ff */
[----:B------:R-:W-:-:S02]  /*0cd0*/  SHF.R.S32.HI R7, RZ, 0x5, R7 ;  /* 0x00000005ff077819 */ /* 0x000fc40000011407 */
[----:B------:R-:W-:Y:S02]  /*0ce0*/  LOP3.LUT R3, R3, 0x1ffffffe, RZ, 0xc0, !PT ;  /* 0x1ffffffe03037812 */ /* 0x000fe400078ec0ff */
[----:B------:R-:W-:Y:S01]  /*0cf0*/  LOP3.LUT R2, R2, 0x3fffffe, RZ, 0xc0, !PT ;  /* 0x03fffffe02027812 */ /* 0x000fe200078ec0ff */
[----:B------:R-:W-:Y:S01]  /*0d00*/  IMAD R7, R7, 0x10, R10 ;  /* 0x0000001007077824 */ /* 0x000fe200078e020a */
[----:B------:R-:W-:Y:S02]  /*0d10*/  LEA.HI R187, R0, R12, RZ, 0x3 ;  /* 0x0000000c00bb7211 */ /* 0x000fe400078f18ff */
[----:B------:R-:W-:Y:S01]  /*0d20*/  LEA.HI R5, R11, R11, RZ, 0x1 ;  /* 0x0000000b0b057211 */ /* 0x000fe200078f08ff */
[----:B------:R-:W-:Y:S01]  /*0d30*/  IMAD.IADD R2, R16, 0x1, -R2 ;  /* 0x0000000110027824 */ /* 0x000fe200078e0a02 */
[----:B------:R-:W-:Y:S02]  /*0d40*/  IADD3 R3, R4, -R3, RZ ;  /* 0x8000000304037210 */ /* 0x000fe40007ffe0ff */
[----:B------:R-:W-:-:S02]  /*0d50*/  LOP3.LUT R207, R187, 0xfffffff8, RZ, 0xc0, !PT ;  /* 0xfffffff8bbcf7812 */ /* 0x000fc400078ec0ff */
[----:B------:R-:W-:Y:S01]  /*0d60*/  LOP3.LUT R4, R5, 0x1ffffffe, RZ, 0xc0, !PT ;  /* 0x1ffffffe05047812 */ /* 0x000fe200078ec0ff */
[----:B------:R-:W-:Y:S01]  /*0d70*/  IMAD R3, R3, 0x8, R6 ;  /* 0x0000000803037824 */ /* 0x000fe200078e0206 */
[----:B------:R-:W-:Y:S01]  /*0d80*/  LEA.HI R0, R0, R12, RZ, 0x6 ;  /* 0x0000000c00007211 */ /* 0x000fe200078f30ff */
[----:B------:R-:W-:Y:S01]  /*0d90*/  IMAD.IADD R207, R12, 0x1, -R207 ;  /* 0x000000010ccf7824 */ /* 0x000fe200078e0acf */
[----:B------:R-:W-:Y:S01]  /*0da0*/  SHF.R.S32.HI R187, RZ, 0x3, R187 ;  /* 0x00000003ffbb7819 */ /* 0x000fe200000114bb */
[----:B------:R-:W-:Y:S01]  /*0db0*/  IMAD.IADD R4, R11, 0x1, -R4 ;  /* 0x000000010b047824 */ /* 0x000fe200078e0a04 */
[----:B------:R-:W-:Y:S01]  /*0dc0*/  LEA R20, R2, R7, 0x6 ;  /* 0x0000000702147211 */ /* 0x000fe200078e30ff */
[----:B------:R-:W-:Y:S01]  /*0dd0*/  IMAD.SHL.U32 R0, R0, 0x8, RZ ;  /* 0x0000000800007824 */ /* 0x000fe200078e00ff */
[C---:B------:R-:W-:Y:S01]  /*0de0*/  SHF.L.U32 R2, R187.reuse, 0x6, RZ ;  /* 0x00000006bb027819 */ /* 0x040fe200000006ff */
[C---:B------:R-:W-:Y:S01]  /*0df0*/  VIADD R12, R187.reuse, 0x20 ;  /* 0x00000020bb0c7836 */ /* 0x040fe20000000000 */
[----:B------:R0:W-:Y:S01]  /*0e00*/  STL [R1+0x18], R3 ;  /* 0x0000180301007387 */ /* 0x0001e20000100800 */
[C---:B------:R-:W-:Y:S01]  /*0e10*/  VIADD R9, R187.reuse, 0x40 ;  /* 0x00000040bb097836 */ /* 0x040fe20000000000 */
[----:B------:R-:W-:Y:S01]  /*0e20*/  LOP3.LUT R205, R0, 0xfffffe00, RZ, 0xc0, !PT ;  /* 0xfffffe0000cd7812 */ /* 0x000fe200078ec0ff */
[----:B------:R-:W-:Y:S01]  /*0e30*/  VIADD R11, R187, 0x60 ;  /* 0x00000060bb0b7836 */ /* 0x000fe20000000000 */
[----:B------:R-:W-:Y:S01]  /*0e40*/  SHF.R.S32.HI R0, RZ, 0x1f, R12 ;  /* 0x0000001fff007819 */ /* 0x000fe2000001140c */
[----:B------:R-:W-:Y:S01]  /*0e50*/  IMAD.SHL.U32 R16, R207, 0x8, RZ ;  /* 0x00000008cf107824 */ /* 0x000fe200078e00ff */
[----:B------:R1:W-:Y:S01]  /*0e60*/  STL [R1+0x14], R20 ;  /* 0x0000141401007387 */ /* 0x0003e20000100800 */
[----:B------:R-:W-:Y:S01]  /*0e70*/  IMAD.SHL.U32 R197, R9, 0x40, RZ ;  /* 0x0000004009c57824 */ /* 0x000fe200078e00ff */
[----:B------:R-:W-:Y:S01]  /*0e80*/  SHF.R.S32.HI R10, RZ, 0x1f, R11 ;  /* 0x0000001fff0a7819 */ /* 0x000fe2000001140b */
[----:B------:R-:W-:Y:S01]  /*0e90*/  IMAD.SHL.U32 R196, R11, 0x40, RZ ;  /* 0x000000400bc47824 */ /* 0x000fe200078e00ff */
[----:B0-----:R-:W-:Y:S01]  /*0ea0*/  LOP3.LUT R3, R2, 0x1c0, RZ, 0xc0, !PT ;  /* 0x000001c002037812 */ /* 0x001fe200078ec0ff */
[----:B------:R-:W-:Y:S01]  /*0eb0*/  IMAD.MOV.U32 R5, RZ, RZ, R13 ;  /* 0x000000ffff057224 */ /* 0x000fe200078e000d */
[----:B------:R-:W-:Y:S01]  /*0ec0*/  SHF.R.S32.HI R2, RZ, 0x1f, R9 ;  /* 0x0000001fff027819 */ /* 0x000fe20000011409 */
[----:B------:R-:W-:Y:S01]  /*0ed0*/  IMAD.MOV.U32 R6, RZ, RZ, R14 ;  /* 0x000000ffff067224 */ /* 0x000fe200078e000e */
[----:B------:R-:W-:Y:S01]  /*0ee0*/  SHF.R.U32.HI R204, RZ, 0x3, R3 ;  /* 0x00000003ffcc7819 */ /* 0x000fe20000011603 */
[----:B------:R-:W-:Y:S01]  /*0ef0*/  IMAD.MOV.U32 R7, RZ, RZ, R15 ;  /* 0x000000ffff077224 */ /* 0x000fe200078e000f */
[----:B------:R-:W-:Y:S01]  /*0f00*/  LOP3.LUT R200, R3, 0x38, R16, 0xf8, !PT ;  /* 0x0000003803c87812 */ /* 0x000fe200078ef810 */
[----:B------:R-:W-:Y:S01]  /*0f10*/  IMAD.SHL.U32 R22, R207, 0x4, RZ ;  /* 0x00000004cf167824 */ /* 0x000fe200078e00ff */
[----:B------:R-:W-:Y:S01]  /*0f20*/  LOP3.LUT R3, R8, 0x7ffffffc, RZ, 0xc0, !PT ;  /* 0x7ffffffc08037812 */ /* 0x000fe200078ec0ff */
[----:B------:R-:W-:Y:S01]  /*0f30*/  IMAD R206, R4, 0x8, R20 ;  /* 0x0000000804ce7824 */ /* 0x000fe200078e0214 */
[----:B------:R-:W-:Y:S01]  /*0f40*/  LEA.HI R0, R0, R12, RZ, 0x3 ;  /* 0x0000000c00007211 */ /* 0x000fe200078f18ff */
[----:B------:R-:W-:Y:S01]  /*0f50*/  VIADD R185, R22, 0x20 ;  /* 0x0000002016b97836 */ /* 0x000fe20000000000 */
[----:B------:R-:W-:Y:S01]  /*0f60*/  LEA.HI R9, R2, R9, RZ, 0x3 ;  /* 0x0000000902097211 */ /* 0x000fe200078f18ff */
[----:B------:R-:W-:Y:S01]  /*0f70*/  IMAD.IADD R3, R220, 0x1, -R3 ;  /* 0x00000001dc037824 */ /* 0x000fe200078e0a03 */
[----:B------:R-:W-:Y:S01]  /*0f80*/  LEA.HI R10, R10, R11, RZ, 0x3 ;  /* 0x0000000b0a0a7211 */ /* 0x000fe200078f18ff */
[----:B------:R-:W-:Y:S01]  /*0f90*/  IMAD.SHL.U32 R0, R0, 0x40, RZ ;  /* 0x0000004000007824 */ /* 0x000fe200078e00ff */
[----:B------:R-:W-:Y:S01]  /*0fa0*/  SHF.L.U32 R198, R12, 0x6, RZ ;  /* 0x000000060cc67819 */ /* 0x000fe200000006ff */
[----:B------:R-:W-:Y:S01]  /*0fb0*/  IMAD.SHL.U32 R9, R9, 0x40, RZ ;  /* 0x0000004009097824 */ /* 0x000fe200078e00ff */
[----:B------:R-:W-:Y:S01]  /*0fc0*/  LOP3.LUT R197, R197, 0x1c0, RZ, 0xc0, !PT ;  /* 0x000001c0c5c57812 */ /* 0x000fe200078ec0ff */
[----:B------:R-:W-:Y:S01]  /*0fd0*/  IMAD.SHL.U32 R10, R10, 0x40, RZ ;  /* 0x000000400a0a7824 */ /* 0x000fe200078e00ff */
[----:B------:R-:W-:-:S02]  /*0fe0*/  LOP3.LUT R198, R198, 0x1c0, RZ, 0xc0, !PT ;  /* 0x000001c0c6c67812 */ /* 0x000fc400078ec0ff */
[----:B------:R-:W-:Y:S02]  /*0ff0*/  LOP3.LUT R196, R196, 0x1c0, RZ, 0xc0, !PT ;  /* 0x000001c0c4c47812 */ /* 0x000fe400078ec0ff */
[----:B------:R-:W-:Y:S02]  /*1000*/  SHF.L.U32 R193, R3, 0x1, RZ ;  /* 0x0000000103c17819 */ /* 0x000fe400000006ff */
[----:B------:R-:W-:Y:S02]  /*1010*/  SHF.R.U32.HI R15, RZ, 0x3, R198 ;  /* 0x00000003ff0f7819 */ /* 0x000fe400000116c6 */
[--C-:B------:R-:W-:Y:S01]  /*1020*/  LOP3.LUT R8, R198, 0x38, R16.reuse, 0xf8, !PT ;  /* 0x00000038c6087812 */ /* 0x100fe200078ef810 */
[C---:B------:R-:W-:Y:S01]  /*1030*/  VIADD R218, R193.reuse, 0x50 ;  /* 0x00000050c1da7836 */ /* 0x040fe20000000000 */
[----:B------:R-:W-:Y:S01]  /*1040*/  SHF.R.U32.HI R14, RZ, 0x3, R197 ;  /* 0x00000003ff0e7819 */ /* 0x000fe200000116c5 */
[----:B------:R-:W-:Y:S01]  /*1050*/  VIADD R217, R193, 0x58 ;  /* 0x00000058c1d97836 */ /* 0x000fe20000000000 */
[----:B------:R-:W-:Y:S01]  /*1060*/  LOP3.LUT R11, R197, 0x38, R16, 0xf8, !PT ;  /* 0x00000038c50b7812 */ /* 0x000fe200078ef810 */
[C---:B------:R-:W-:Y:S01]  /*1070*/  VIADD R216, R193.reuse, 0x60 ;  /* 0x00000060c1d87836 */ /* 0x040fe20000000000 */
[----:B------:R-:W-:Y:S01]  /*1080*/  SHF.R.U32.HI R13, RZ, 0x3, R196 ;  /* 0x00000003ff0d7819 */ /* 0x000fe200000116c4 */
[C---:B------:R-:W-:Y:S01]  /*1090*/  VIADD R215, R193.reuse, 0x68 ;  /* 0x00000068c1d77836 */ /* 0x040fe20000000000 */
[----:B------:R-:W-:Y:S01]  /*10a0*/  LOP3.LUT R12, R196, 0x38, R16, 0xf8, !PT ;  /* 0x00000038c40c7812 */ /* 0x000fe200078ef810 */
[----:B------:R-:W-:Y:S01]  /*10b0*/  VIADD R213, R193, 0x78 ;  /* 0x00000078c1d57836 */ /* 0x000fe20000000000 */
[----:B------:R-:W-:-:S02]  /*10c0*/  LOP3.LUT R203, R0, 0xfffffe00, RZ, 0xc0, !PT ;  /* 0xfffffe0000cb7812 */ /* 0x000fc400078ec0ff */
[----:B------:R-:W-:Y:S02]  /*10d0*/  LOP3.LUT R202, R9, 0xfffffe00, RZ, 0xc0, !PT ;  /* 0xfffffe0009ca7812 */ /* 0x000fe400078ec0ff */
[----:B------:R-:W-:Y:S02]  /*10e0*/  LOP3.LUT R201, R10, 0xfffffe00, RZ, 0xc0, !PT ;  /* 0xfffffe000ac97812 */ /* 0x000fe400078ec0ff */
[----:B------:R-:W-:Y:S02]  /*10f0*/  IADD3 R2, R16, 0x40, RZ ;  /* 0x0000004010027810 */ /* 0x000fe40007ffe0ff */
[----:B------:R-:W-:Y:S02]  /*1100*/  LOP3.LUT R8, R203, R8, R15, 0xf6, !PT ;  /* 0x00000008cb087212 */ /* 0x000fe400078ef60f */
[----:B------:R-:W-:Y:S02]  /*1110*/  LOP3.LUT R11, R202, R11, R14, 0xf6, !PT ;  /* 0x0000000bca0b7212 */ /* 0x000fe400078ef60e */
[----:B------:R-:W-:-:S02]  /*1120*/  LOP3.LUT R12, R201, R12, R13, 0xf6, !PT ;  /* 0x0000000cc90c7212 */ /* 0x000fc400078ef60d */
[----:B------:R-:W-:Y:S02]  /*1130*/  IADD3 R214, R193, 0x70, RZ ;  /* 0x00000070c1d67810 */ /* 0x000fe40007ffe0ff */
[----:B------:R-:W-:Y:S02]  /*1140*/  SHF.R.S32.HI R23, RZ, 0x1f, R22 ;  /* 0x0000001fff177819 */ /* 0x000fe40000011416 */
[----:B------:R-:W-:Y:S02]  /*1150*/  SHF.R.S32.HI R17, RZ, 0x1f, R16 ;  /* 0x0000001fff117819 */ /* 0x000fe40000011410 */
[----:B------:R-:W-:Y:S02]  /*1160*/  LOP3.LUT R200, R205, R200, R204, 0xf6, !PT ;  /* 0x000000c8cdc87212 */ /* 0x000fe400078ef6cc */
[----:B------:R-:W-:Y:S02]  /*1170*/  SHF.R.S32.HI R184, RZ, 0x1f, R2 ;  /* 0x0000001fffb87819 */ /* 0x000fe40000011402 */
[----:B------:R-:W-:-:S02]  /*1180*/  LEA R229, R8, UR40, 0x1 ;  /* 0x0000002808e57c11 */ /* 0x000fc4000f8e08ff */
[----:B------:R-:W-:Y:S02]  /*1190*/  LEA R228, R11, UR40, 0x1 ;  /* 0x000000280be47c11 */ /* 0x000fe4000f8e08ff */
[----:B------:R-:W-:Y:S02]  /*11a0*/  LEA R227, R12, UR40, 0x1 ;  /* 0x000000280ce37c11 */ /* 0x000fe4000f8e08ff */
[----:B------:R-:W-:Y:S02]  /*11b0*/  SHF.R.S32.HI R226, RZ, 0x1f, R218 ;  /* 0x0000001fffe27819 */ /* 0x000fe400000114da */
[----:B------:R-:W-:Y:S02]  /*11c0*/  SHF.R.S32.HI R225, RZ, 0x1f, R217 ;  /* 0x0000001fffe17819 */ /* 0x000fe400000114d9 */
[----:B------:R-:W-:Y:S02]  /*11d0*/  SHF.R.S32.HI R224, RZ, 0x1f, R216 ;  /* 0x0000001fffe07819 */ /* 0x000fe400000114d8 */
[----:B------:R-:W-:-:S02]  /*11e0*/  SHF.R.S32.HI R223, RZ, 0x1f, R215 ;  /* 0x0000001fffdf7819 */ /* 0x000fc400000114d7 */
[----:B------:R-:W-:Y:S02]  /*11f0*/  SHF.R.S32.HI R222, RZ, 0x1f, R214 ;  /* 0x0000001fffde7819 */ /* 0x000fe400000114d6 */
[----:B-1----:R-:W-:-:S07]  /*1200*/  SHF.R.S32.HI R221, RZ, 0x1f, R213 ;  /* 0x0000001fffdd7819 */ /* 0x002fce00000114d5 */
.L_x_3136:
[----:B012---:R-:W0:Y:S02]  /*1210*/  LDC.64 R8, c[0x0][0xc88] ;  /* 0x00032200ff087b82 */ /* 0x007e240000000a00 */
[----:B0-----:R-:W-:-:S05]  /*1220*/  IMAD.WIDE R8, R7, 0x4, R8 ;  /* 0x0000000407087825 */ /* 0x001fca00078e0208 */
[----:B------:R-:W2:Y:S01]  /*1230*/  LDG.E R209, desc[UR42][R8.64] ;  /* 0x0000002a08d17981 */ /* 0x000ea2000c1e1900 */
[----:B------:R-:W-:Y:S05]  /*1240*/  YIELD ;  /* 0x0000000000007946 */ /* 0x000fea0003800000 */
[----:B------:R-:W-:Y:S01]  /*1250*/  ULDC.64 UR4, c[0x0][0xa28] ;  /* 0x00028a0000047ab9 */ /* 0x000fe20000000a00 */
[----:B------:R-:W-:Y:S01]  /*1260*/  ULDC.64 UR8, c[0x0][0xa18] ;  /* 0x0002860000087ab9 */ /* 0x000fe20000000a00 */
[----:B------:R-:W-:Y:S01]  /*1270*/  ISETP.NE.U32.AND P1, PT, RZ, UR4, PT ;  /* 0x00000004ff007c0c */ /* 0x000fe2000bf25070 */
[----:B------:R-:W-:Y:S01]  /*1280*/  ULDC.64 UR6, c[0x0][0xa08] ;  /* 0x0002820000067ab9 */ /* 0x000fe20000000a00 */
[----:B------:R-:W-:Y:S01]  /*1290*/  IMAD.MOV.U32 R15, RZ, RZ, RZ ;  /* 0x000000ffff0f7224 */ /* 0x000fe200078e00ff */
[----:B------:R-:W-:-:S02]  /*12a0*/  ISETP.NE.U32.AND P0, PT, RZ, UR6, PT ;  /* 0x00000006ff007c0c */ /* 0x000fc4000bf05070 */
[----:B------:R-:W-:Y:S02]  /*12b0*/  ISETP.NE.AND.EX P1, PT, RZ, UR5, PT, P1 ;  /* 0x00000005ff007c0c */ /* 0x000fe4000bf25310 */
[----:B------:R-:W-:Y:S02]  /*12c0*/  ISETP.NE.AND.EX P0, PT, RZ, UR7, PT, P0 ;  /* 0x00000007ff007c0c */ /* 0x000fe4000bf05300 */
[----:B-----5:R-:W-:Y:S02]  /*12d0*/  MOV R31, RZ ;  /* 0x000000ff001f7202 */ /* 0x020fe40000000f00 */
[----:B--2---:R-:W-:Y:S01]  /*12e0*/  SHF.R.S32.HI R219, RZ, 0x1f, R209 ;  /* 0x0000001fffdb7819 */ /* 0x004fe200000114d1 */
[----:B------:R-:W-:-:S06]  /*12f0*/  IMAD.SHL.U32 R210, R209, 0x4, RZ ;  /* 0x00000004d1d27824 */ /* 0x000fcc00078e00ff */
[C---:B------:R-:W-:Y:S02]  /*1300*/  @P1 LEA R10, P2, R209.reuse, UR4, 0x2 ;  /* 0x00000004d10a1c11 */ /* 0x040fe4000f8410ff */
[C-C-:B------:R-:W-:Y:S02]  /*1310*/  SHF.L.U64.HI R211, R209.reuse, 0x2, R219.reuse ;  /* 0x00000002d1d37819 */ /* 0x140fe400000102db */
[----:B------:R-:W-:Y:S02]  /*1320*/  @P1 LEA.HI.X R11, R209, UR5, R219, 0x2, P2 ;  /* 0x00000005d10b1c11 */ /* 0x000fe400090f14db */
[----:B------:R-:W-:Y:S01]  /*1330*/  ISETP.NE.U32.AND P2, PT, RZ, UR8, PT ;  /* 0x00000008ff007c0c */ /* 0x000fe2000bf45070 */
[----:B------:R-:W-:Y:S01]  /*1340*/  ULDC UR4, c[0x0][0x288] ;  /* 0x0000a20000047ab9 */ /* 0x000fe20000000800 */
[----:B------:R-:W-:Y:S01]  /*1350*/  IADD3 R12, P3, R210, UR6, RZ ;  /* 0x00000006d20c7c10 */ /* 0x000fe2000ff7e0ff */
[----:B------:R0:W5:Y:S01]  /*1360*/  @P1 LDG.E R15, desc[UR42][R10.64] ;  /* 0x0000002a0a0f1981 */ /* 0x000162000c1e1900 */
[----:B------:R-:W-:Y:S01]  /*1370*/  ISETP.NE.AND.EX P2, PT, RZ, UR9, PT, P2 ;  /* 0x00000009ff007c0c */ /* 0x000fe2000bf45320 */
[----:B------:R-:W-:Y:S01]  /*1380*/  IMAD.U32 R194, RZ, RZ, UR4 ;  /* 0x00000004ffc27e24 */ /* 0x000fe2000f8e00ff */
[----:B------:R-:W-:Y:S01]  /*1390*/  IADD3.X R13, R211, UR7, RZ, P3, !PT ;  /* 0x00000007d30d7c10 */ /* 0x000fe20009ffe4ff */
[----:B------:R-:W-:-:S04]  /*13a0*/  ULDC.64 UR4, c[0x0][0x418] ;  /* 0x0001060000047ab9 */ /* 0x000fc80000000a00 */
[----:B------:R0:W5:Y:S06]  /*13b0*/  @P0 LDG.E R31, desc[UR42][R12.64] ;  /* 0x0000002a0c1f0981 */ /* 0x00016c000c1e1900 */
        /* <DEDUP_REMOVED lines=12> */
[----:B0---4-:R-:W-:Y:S06]  /*1480*/  @P2 BRA `(.L_x_2903) ;  /* 0x0000000000242947 */ /* 0x011fec0003800000 */
        /* <DEDUP_REMOVED lines=9> */
.L_x_2903:
[----:B------:R-:W-:Y:S01]  /*1520*/  ULDC.64 UR4, c[0x0][0xa20] ;  /* 0x0002880000047ab9 */ /* 0x000fe20000000a00 */
[C---:B------:R-:W-:Y:S02]  /*1530*/  LOP3.LUT R3, R6.reuse, 0xff000000, RZ, 0xc0, !PT ;  /* 0xff00000006037812 */ /* 0x040fe400078ec0ff */
[----:B------:R-:W-:Y:S02]  /*1540*/  ISETP.NE.U32.AND P1, PT, RZ, UR4, PT ;  /* 0x00000004ff007c0c */ /* 0x000fe4000bf25070 */
[C---:B------:R-:W-:Y:S02]  /*1550*/  LOP3.LUT R0, R6.reuse, 0xff0000, RZ, 0xc0, !PT ;  /* 0x00ff000006007812 */ /* 0x040fe400078ec0ff */
[----:B------:R-:W-:Y:S02]  /*1560*/  ISETP.NE.AND.EX P1, PT, RZ, UR5, PT, P1 ;  /* 0x00000005ff007c0c */ /* 0x000fe4000bf25310 */
[----:B------:R-:W-:Y:S02]  /*1570*/  SHF.R.U32.HI R3, RZ, 0x8, R3 ;  /* 0x00000008ff037819 */ /* 0x000fe40000011603 */
[----:B------:R-:W-:-:S02]  /*1580*/  LOP3.LUT R188, R6, 0xffff, RZ, 0xc0, !PT ;  /* 0x0000ffff06bc7812 */ /* 0x000fc400078ec0ff */
[----:B------:R-:W-:-:S07]  /*1590*/  LEA.HI R208, R0, R3, RZ, 0x10 ;  /* 0x0000000300d07211 */ /* 0x000fce00078f80ff */
[----:B------:R-:W-:Y:S05]  /*15a0*/  @!P1 BRA `(.L_x_2904) ;  /* 0x0000000000109947 */ /* 0x000fea0003800000 */
[----:B------:R-:W-:-:S04]  /*15b0*/  IADD3 R6, P0, R210, UR4, RZ ;  /* 0x00000004d2067c10 */ /* 0x000fc8000ff1e0ff */
[----:B------:R-:W-:-:S05]  /*15c0*/  IADD3.X R7, R211, UR5, RZ, P0, !PT ;  /* 0x00000005d3077c10 */ /* 0x000fca00087fe4ff */
[----:B------:R0:W5:Y:S01]  /*15d0*/  LDG.E R30, desc[UR42][R6.64] ;  /* 0x0000002a061e7981 */ /* 0x000162000c1e1900 */
[----:B------:R-:W-:Y:S05]  /*15e0*/  BRA `(.L_x_2905) ;  /* 0x0000000000107947 */ /* 0x000fea0003800000 */
.L_x_2904:
[----:B------:R-:W-:Y:S05]  /*15f0*/  @!P0 BRA `(.L_x_2905) ;  /* 0x00000000000c8947 */ /* 0x000fea0003800000 */
[----:B------:R-:W2:Y:S04]  /*1600*/  LDG.E R3, desc[UR42][R12.64] ;  /* 0x0000002a0c037981 */ /* 0x000ea8000c1e1900 */
[----:B------:R-:W2:Y:S02]  /*1610*/  LDG.E R30, desc[UR42][R12.64+0x4] ;  /* 0x0000042a0c1e7981 */ /* 0x000ea4000c1e1900 */
[----:B--2---:R-:W-:-:S07]  /*1620*/  IADD3 R30, -R3, R30, RZ ;  /* 0x0000001e031e7210 */ /* 0x004fce0007ffe1ff */
.L_x_2905:
[----:B------:R-:W-:Y:S01]  /*1630*/  ULDC.64 UR4, c[0x0][0xa10] ;  /* 0x0002840000047ab9 */ /* 0x000fe20000000a00 */
[----:B------:R-:W1:Y:S01]  /*1640*/  LDC R4, c[0x0][0x448] ;  /* 0x00011200ff047b82 */ /* 0x000e620000000800 */
[----:B------:R-:W-:-:S04]  /*1650*/  ISETP.NE.U32.AND P0, PT, RZ, UR4, PT ;  /* 0x00000004ff007c0c */ /* 0x000fc8000bf05070 */
[----:B------:R-:W-:Y:S01]  /*1660*/  ISETP.NE.AND.EX P0, PT, RZ, UR5, PT, P0 ;  /* 0x00000005ff007c0c */ /* 0x000fe2000bf05300 */
[----:B------:R-:W-:-:S12]  /*1670*/  ULDC.64 UR4, c[0x0][0xa30] ;  /* 0x00028c0000047ab9 */ /* 0x000fd80000000a00 */
[----:B0-----:R-:W0:Y:S02]  /*1680*/  @P0 LDC.64 R6, c[0x0][0xa10] ;  /* 0x00028400ff060b82 */ /* 0x001e240000000a00 */
[----:B0-----:R-:W-:-:S05]  /*1690*/  @P0 IMAD.WIDE R6, R209, 0x4, R6 ;  /* 0x00000004d1060825 */ /* 0x001fca00078e0206 */
[----:B------:R-:W2:Y:S04]  /*16a0*/  @P0 LDG.E R0, desc[UR42][R6.64] ;  /* 0x0000002a06000981 */ /* 0x000ea8000c1e1900 */
[----:B------:R0:W2:Y:S01]  /*16b0*/  @P0 LDG.E R3, desc[UR42][R6.64+0x4] ;  /* 0x0000042a06030981 */ /* 0x0000a2000c1e1900 */
[----:B------:R-:W-:Y:S01]  /*16c0*/  ISETP.NE.U32.AND P1, PT, RZ, UR4, PT ;  /* 0x00000004ff007c0c */ /* 0x000fe2000bf25070 */
[----:B-----5:R-:W-:-:S03]  /*16d0*/  IMAD.MOV.U32 R24, RZ, RZ, R30 ;  /* 0x000000ffff187224 */ /* 0x020fc600078e001e */
[----:B------:R-:W-:-:S13]  /*16e0*/  ISETP.NE.AND.EX P1, PT, RZ, UR5, PT, P1 ;  /* 0x00000005ff007c0c */ /* 0x000fda000bf25310 */
[----:B------:R-:W-:-:S04]  /*16f0*/  @P1 IADD3 R8, P2, R210, UR4, RZ ;  /* 0x00000004d2081c10 */ /* 0x000fc8000ff5e0ff */
[----:B------:R-:W-:-:S05]  /*1700*/  @P1 IADD3.X R9, R211, UR5, RZ, P2, !PT ;  /* 0x00000005d3091c10 */ /* 0x000fca00097fe4ff */
[----:B------:R3:W5:Y:S01]  /*1710*/  @P1 LDG.E R24, desc[UR42][R8.64] ;  /* 0x0000002a08181981 */ /* 0x000762000c1e1900 */
[----:B-1----:R-:W-:Y:S01]  /*1720*/  ISETP.NE.AND P1, PT, R4, 0x1, PT ;  /* 0x000000010400780c */ /* 0x002fe20003f25270 */
[----:B------:R-:W-:Y:S01]  /*1730*/  IMAD.SHL.U32 R192, R5, 0x80, RZ ;  /* 0x0000008005c07824 */ /* 0x000fe200078e00ff */
[----:B------:R-:W-:Y:S01]  /*1740*/  IADD3 R10, -R15, R30, RZ ;  /* 0x0000001e0f0a7210 */ /* 0x000fe20007ffe1ff */
[----:B------:R-:W-:Y:S01]  /*1750*/  BSSY B0, `(.L_x_2906) ;  /* 0x0000034000007945 */ /* 0x000fe20003800000 */
[----:B------:R-:W-:Y:S01]  /*1760*/  LOP3.LUT R212, R208, 0xff, RZ, 0xc0, !PT ;  /* 0x000000ffd0d47812 */ /* 0x000fe200078ec0ff */
[----:B------:R-:W-:Y:S01]  /*1770*/  VIADD R4, R192, 0x7f ;  /* 0x0000007fc0047836 */ /* 0x000fe20000000000 */
[----:B------:R-:W-:-:S07]  /*1780*/  SHF.R.U32.HI R208, RZ, 0x10, R208 ;  /* 0x00000010ffd07819 */ /* 0x000fce00000116d0 */
[----:B------:R-:W1:Y:S08]  /*1790*/  @P1 LDC R11, c[0x0][0x44c] ;  /* 0x00011300ff0b1b82 */ /* 0x000e700000000800 */
[----:B0-----:R-:W0:Y:S01]  /*17a0*/  @P1 LDC R7, c[0x0][0x450] ;  /* 0x00011400ff071b82 */ /* 0x001e220000000800 */
[----:B--2---:R-:W-:Y:S02]  /*17b0*/  @P0 IMAD.IADD R25, R3, 0x1, -R0 ;  /* 0x0000000103190824 */ /* 0x004fe400078e0a00 */
[----:B-1----:R-:W-:-:S04]  /*17c0*/  @P1 IMAD.HI.U32 R0, R4, R11, RZ ;  /* 0x0000000b04001227 */ /* 0x002fc800078e00ff */
[----:B------:R-:W-:Y:S01]  /*17d0*/  IMAD.IADD R195, R10, 0x1, R25 ;  /* 0x000000010ac37824 */ /* 0x000fe200078e0219 */
[----:B0-----:R-:W-:-:S03]  /*17e0*/  @P1 SHF.R.U32.HI R4, RZ, R7, R0 ;  /* 0x00000007ff041219 */ /* 0x001fc60000011600 */
[C---:B------:R-:W-:Y:S01]  /*17f0*/  VIADD R0, R195.reuse, 0x7f ;  /* 0x0000007fc3007836 */ /* 0x040fe20000000000 */
[----:B------:R-:W-:-:S04]  /*1800*/  IADD3 R93, R195, 0x80, -R194 ;  /* 0x00000080c35d7810 */ /* 0x000fc80007ffe8c2 */
[----:B------:R-:W-:Y:S01]  /*1810*/  SHF.R.S32.HI R3, RZ, 0x1f, R0 ;  /* 0x0000001fff037819 */ /* 0x000fe20000011400 */
[----:B------:R-:W-:-:S03]  /*1820*/  IMAD.IADD R4, R93, 0x1, R4 ;  /* 0x000000015d047824 */ /* 0x000fc600078e0204 */
[----:B------:R-:W-:Y:S02]  /*1830*/  LEA.HI R3, R3, R0, RZ, 0x7 ;  /* 0x0000000003037211 */ /* 0x000fe400078f38ff */
[----:B------:R-:W-:Y:S02]  /*1840*/  SHF.R.S32.HI R5, RZ, 0x1f, R4 ;  /* 0x0000001fff057819 */ /* 0x000fe40000011404 */
[----:B------:R-:W-:Y:S01]  /*1850*/  SHF.R.S32.HI R94, RZ, 0x7, R3 ;  /* 0x00000007ff5e7819 */ /* 0x000fe20000011403 */
[----:B------:R-:W-:Y:S01]  /*1860*/  IMAD.MOV.U32 R3, RZ, RZ, RZ ;  /* 0x000000ffff037224 */ /* 0x000fe200078e00ff */
[----:B------:R-:W-:-:S04]  /*1870*/  LEA.HI R5, R5, R4, RZ, 0x7 ;  /* 0x0000000405057211 */ /* 0x000fc800078f38ff */
[----:B------:R-:W-:-:S04]  /*1880*/  SHF.R.S32.HI R5, RZ, 0x7, R5 ;  /* 0x00000007ff057819 */ /* 0x000fc80000011405 */
[----:B---3--:R-:W-:-:S04]  /*1890*/  VIMNMX R9, R94, R5, PT ;  /* 0x000000055e097248 */ /* 0x008fc80003fe0100 */
[----:B------:R-:W-:-:S13]  /*18a0*/  ISETP.GE.AND P0, PT, R9, 0x1, PT ;  /* 0x000000010900780c */ /* 0x000fda0003f06270 */
        /* <DEDUP_REMOVED lines=30> */
.L_x_2907:
[----:B------:R-:W-:Y:S05]  /*1a90*/  BSYNC B0 ;  /* 0x0000000000007941 */ /* 0x000fea0003800000 */
.L_x_2906:
[----:B------:R-:W-:-:S05]  /*1aa0*/  IMAD R0, R212, R3, RZ ;  /* 0x00000003d4007224 */ /* 0x000fca00078e02ff */
        /* <DEDUP_REMOVED lines=35> */
.L_x_2910:
[----:B------:R-:W-:Y:S05]  /*1ce0*/  BSYNC B6 ;  /* 0x0000000000067941 */ /* 0x000fea0003800000 */
.L_x_2909:
        /* <DEDUP_REMOVED lines=20> */
.L_x_2912:
[----:B------:R-:W-:Y:S05]  /*1e30*/  BSYNC B6 ;  /* 0x0000000000067941 */ /* 0x000fea0003800000 */
.L_x_2911:
        /* <DEDUP_REMOVED lines=10> */
[----:B------:R-:W-:Y:S01]  /*1ee0*/  SHF.R.S32.HI R11, RZ, 0x1f, R187 ;  /* 0x0000001fff0b7819 */ /* 0x000fe200000114bb */
[----:B------:R-:W-:Y:S01]  /*1ef0*/  IMAD.SHL.U32 R33, R187, 0x40, RZ ;  /* 0x00000040bb217824 */ /* 0x000fe200078e00ff */
[----:B0-----:R-:W-:Y:S01]  /*1f00*/  ISETP.GE.AND P0, PT, R16, R37, PT ;  /* 0x000000251000720c */ /* 0x001fe20003f06270 */
        /* <DEDUP_REMOVED lines=10> */
[-C--:B--2---:R-:W-:Y:S01]  /*1fb0*/  IMAD R4, R11, R34.reuse, RZ ;  /* 0x000000220b047224 */ /* 0x084fe200078e02ff */
[----:B------:R-:W-:Y:S01]  /*1fc0*/  SHF.L.U64.HI R30, R34, 0x6, R35 ;  /* 0x00000006221e7819 */ /* 0x000fe20000010223 */
[----:B------:R-:W-:Y:S01]  /*1fd0*/  IMAD.IADD R5, R16, 0x1, R5 ;  /* 0x0000000110057824 */ /* 0x000fe200078e0205 */
[----:B------:R-:W-:Y:S01]  /*1fe0*/  IADD3 R81, R7, R83, RZ ;  /* 0x0000005307517210 */ /* 0x000fe20007ffe0ff */
[C---:B------:R-:W-:Y:S01]  /*1ff0*/  IMAD R7, R187.reuse, R35, R4 ;  /* 0x00000023bb077224 */ /* 0x040fe200078e0204 */
[----:B------:R-:W-:Y:S01]  /*2000*/  SHF.L.U64.HI R31, R34, 0x7, R35 ;  /* 0x00000007221f7819 */ /* 0x000fe20000010223 */
[----:B------:R-:W-:Y:S01]  /*2010*/  IMAD.MOV.U32 R80, RZ, RZ, R6 ;  /* 0x000000ffff507224 */ /* 0x000fe200078e0006 */
[----:B------:R-:W-:Y:S01]  /*2020*/  SHF.R.S32.HI R4, RZ, 0x1f, R5 ;  /* 0x0000001fff047819 */ /* 0x000fe20000011405 */
[----:B------:R-:W-:-:S03]  /*2030*/  IMAD.WIDE.U32 R84, R187, R34, R22 ;  /* 0x00000022bb547225 */ /* 0x000fc600078e0016 */
[CC--:B------:R-:W-:Y:S01]  /*2040*/  LEA.HI R11, R4.reuse, R5.reuse, RZ, 0x3 ;  /* 0x00000005040b7211 */ /* 0x0c0fe200078f18ff */
[--C-:B------:R-:W-:Y:S01]  /*2050*/  IMAD.WIDE.U32 R86, R187, R34, R16.reuse ;  /* 0x00000022bb567225 */ /* 0x100fe200078e0010 */
[----:B------:R-:W-:Y:S02]  /*2060*/  LEA.HI R6, R4, R5, RZ, 0x6 ;  /* 0x0000000504067211 */ /* 0x000fe400078f30ff */
[----:B------:R-:W-:Y:S01]  /*2070*/  LOP3.LUT R4, R11, 0x38, RZ, 0xc0, !PT ;  /* 0x000000380b047812 */ /* 0x000fe200078ec0ff */
[-C--:B------:R-:W-:Y:S01]  /*2080*/  IMAD.WIDE.U32 R8, R187, R28.reuse, R16 ;  /* 0x0000001cbb087225 */ /* 0x080fe200078e0010 */
[----:B------:R-:W-:Y:S02]  /*2090*/  LOP3.LUT R10, R196, 0x38, R11, 0xf8, !PT ;  /* 0x00000038c40a7812 */ /* 0x000fe400078ef80b */
[----:B------:R-:W-:Y:S01]  /*20a0*/  LOP3.LUT R5, R4, 0x1c0, R33, 0xf8, !PT ;  /* 0x000001c004057812 */ /* 0x000fe200078ef821 */
[----:B------:R-:W-:Y:S01]  /*20b0*/  IMAD.IADD R85, R85, 0x1, R7 ;  /* 0x0000000155557824 */ /* 0x000fe200078e0207 */
[----:B0-----:R-:W-:Y:S01]  /*20c0*/  SHF.R.U32.HI R36, RZ, 0x7, R36 ;  /* 0x00000007ff247819 */ /* 0x001fe20000011624 */
[----:B------:R-:W-:Y:S01]  /*20d0*/  IMAD.IADD R87, R7, 0x1, R87 ;  /* 0x0000000107577824 */ /* 0x000fe200078e0257 */
[----:B------:R-:W-:Y:S01]  /*20e0*/  LOP3.LUT R7, R198, 0x38, R11, 0xf8, !PT ;  /* 0x00000038c6077812 */ /* 0x000fe200078ef80b */
[----:B------:R-:W-:Y:S01]  /*20f0*/  IMAD.SHL.U32 R6, R6, 0x80, RZ ;  /* 0x0000008006067824 */ /* 0x000fe200078e00ff */
[----:B------:R-:W-:Y:S01]  /*2100*/  ISETP.NE.AND P6, PT, R36, 0x1, PT ;  /* 0x000000012400780c */ /* 0x000fe20003fc5270 */
[----:B------:R-:W-:Y:S01]  /*2110*/  IMAD.IADD R83, R83, 0x1, R9 ;  /* 0x0000000153537824 */ /* 0x000fe200078e0209 */
[----:B------:R-:W-:Y:S01]  /*2120*/  LOP3.LUT R9, R197, 0x38, R11, 0xf8, !PT ;  /* 0x00000038c5097812 */ /* 0x000fe200078ef80b */
[C---:B------:R-:W-:Y:S01]  /*2130*/  IMAD R12, R13.reuse, R28, RZ ;  /* 0x0000001c0d0c7224 */ /* 0x040fe200078e02ff */
[----:B------:R-:W-:Y:S01]  /*2140*/  MOV R82, R8 ;  /* 0x0000000800527202 */ /* 0x000fe20000000f00 */
[-C--:B------:R-:W-:Y:S01]  /*2150*/  IMAD R13, R13, R34.reuse, RZ ;  /* 0x000000220d0d7224 */ /* 0x080fe200078e02ff */
[----:B------:R-:W-:Y:S01]  /*2160*/  LOP3.LUT R8, R6, 0xffffe000, RZ, 0xc0, !PT ;  /* 0xffffe00006087812 */ /* 0x000fe200078ec0ff */
[----:B------:R-:W-:Y:S01]  /*2170*/  IMAD.WIDE.U32 R84, R24, R34, R84 ;  /* 0x0000002218547225 */ /* 0x000fe200078e0054 */
[----:B------:R-:W-:-:S02]  /*2180*/  LOP3.LUT R4, R7, R32, RZ, 0x3c, !PT ;  /* 0x0000002007047212 */ /* 0x000fc400078e3cff */
[----:B------:R-:W-:Y:S01]  /*2190*/  LOP3.LUT R9, R9, R21, RZ, 0x3c, !PT ;  /* 0x0000001509097212 */ /* 0x000fe200078e3cff */
[----:B------:R-:W-:Y:S01]  /*21a0*/  IMAD R13, R24, R35, R13 ;  /* 0x00000023180d7224 */ /* 0x000fe200078e020d */
[----:B------:R-:W-:Y:S01]  /*21b0*/  LOP3.LUT R6, R10, R20, RZ, 0x3c, !PT ;  /* 0x000000140a067212 */ /* 0x000fe200078e3cff */
[----:B------:R-:W-:Y:S05]  /*21c0*/  @!P6 WARPSYNC.ALL ;  /* 0x000000000000e948 */ /* 0x000fea0003800000 */
[----:B------:R-:W-:Y:S01]  /*21d0*/  LOP3.LUT R7, R5, R204, RZ, 0x3c, !PT ;  /* 0x000000cc05077212 */ /* 0x000fe200078e3cff */
[C---:B------:R-:W-:Y:S01]  /*21e0*/  IMAD R15, R24.reuse, R29, R12 ;  /* 0x0000001d180f7224 */ /* 0x040fe200078e020c */
[----:B------:R-:W-:Y:S01]  /*21f0*/  LOP3.LUT R76, R11, 0xfffffff8, RZ, 0xc0, !PT ;  /* 0xfffffff80b4c7812 */ /* 0x000fe200078ec0ff */
[----:B------:R-:W-:Y:S01]  /*2200*/  IMAD.WIDE.U32 R80, R24, R28, R80 ;  /* 0x0000001c18507225 */ /* 0x000fe200078e0050 */
[-C--:B------:R-:W-:Y:S01]  /*2210*/  IADD3 R4, R4, R8.reuse, R203 ;  /* 0x0000000804047210 */ /* 0x080fe20007ffe0cb */
[----:B------:R-:W-:Y:S01]  /*2220*/  ULDC UR4, c[0x0][0x2f4] ;  /* 0x0000bd0000047ab9 */ /* 0x000fe20000000800 */
[----:B------:R-:W-:Y:S01]  /*2230*/  IADD3 R5, R9, R8, R202 ;  /* 0x0000000809057210 */ /* 0x000fe20007ffe0ca */
[----:B------:R-:W-:Y:S01]  /*2240*/  IMAD.WIDE.U32 R82, R24, R28, R82 ;  /* 0x0000001c18527225 */ /* 0x000fe200078e0052 */
[----:B------:R-:W-:-:S02]  /*2250*/  IADD3 R6, R6, R8, R201 ;  /* 0x0000000806067210 */ /* 0x000fc40007ffe0c9 */
[----:B------:R-:W-:Y:S01]  /*2260*/  IADD3 R7, R7, R8, R205 ;  /* 0x0000000807077210 */ /* 0x000fe20007ffe0cd */
[----:B------:R-:W-:Y:S01]  /*2270*/  IMAD.WIDE.U32 R86, R24, R34, R86 ;  /* 0x0000002218567225 */ /* 0x000fe200078e0056 */
[C-C-:B------:R-:W-:Y:S02]  /*2280*/  SHF.L.U64.HI R8, R28.reuse, 0x5, R29.reuse ;  /* 0x000000051c087819 */ /* 0x140fe4000001021d */
[--C-:B------:R-:W-:Y:S01]  /*2290*/  SHF.L.U64.HI R9, R28, 0x6, R29.reuse ;  /* 0x000000061c097819 */ /* 0x100fe2000001021d */
[----:B------:R-:W-:Y:S01]  /*22a0*/  VIADD R92, R36, 0x8 ;  /* 0x00000008245c7836 */ /* 0x000fe20000000000 */
[C---:B------:R-:W-:Y:S01]  /*22b0*/  SHF.L.U64.HI R10, R28.reuse, 0x7, R29 ;  /* 0x000000071c0a7819 */ /* 0x040fe2000001021d */
[C---:B------:R-:W-:Y:S01]  /*22c0*/  IMAD.SHL.U32 R20, R28.reuse, 0x20, RZ ;  /* 0x000000201c147824 */ /* 0x040fe200078e00ff */
[----:B------:R-:W-:Y:S01]  /*22d0*/  SHF.L.U32 R21, R28, 0x6, RZ ;  /* 0x000000061c157819 */ /* 0x000fe200000006ff */
[C---:B------:R-:W-:Y:S01]  /*22e0*/  IMAD.SHL.U32 R32, R34.reuse, 0x20, RZ ;  /* 0x0000002022207824 */ /* 0x040fe200078e00ff */
[C---:B------:R-:W-:Y:S01]  /*22f0*/  SHF.L.U64.HI R29, R34.reuse, 0x5, R35 ;  /* 0x00000005221d7819 */ /* 0x040fe20000010223 */
[----:B------:R-:W-:Y:S01]  /*2300*/  IMAD.SHL.U32 R33, R34, 0x40, RZ ;  /* 0x0000004022217824 */ /* 0x000fe200078e00ff */
[----:B------:R-:W-:Y:S01]  /*2310*/  LEA R35, R207, R187, 0x5 ;  /* 0x000000bbcf237211 */ /* 0x000fe200078e28ff */
[----:B------:R-:W-:Y:S01]  /*2320*/  IMAD.SHL.U32 R36, R37, 0x2, RZ ;  /* 0x0000000225247824 */ /* 0x000fe200078e00ff */
[----:B------:R-:W-:Y:S01]  /*2330*/  ISETP.GE.AND P1, PT, R16, UR4, PT ;  /* 0x0000000410007c0c */ /* 0x000fe2000bf26270 */
[----:B------:R-:W-:Y:S01]  /*2340*/  IMAD.SHL.U32 R28, R28, 0x80, RZ ;  /* 0x000000801c1c7824 */ /* 0x000fe200078e00ff */
[----:B------:R-:W-:Y:S01]  /*2350*/  ISETP.GE.AND P2, PT, R2, UR4, PT ;  /* 0x0000000402007c0c */ /* 0x000fe2000bf46270 */
[----:B------:R-:W-:Y:S01]  /*2360*/  IMAD.SHL.U32 R34, R34, 0x80, RZ ;  /* 0x0000008022227824 */ /* 0x000fe200078e00ff */
[----:B------:R-:W-:Y:S01]  /*2370*/  IADD3 R39, R85, R13, RZ ;  /* 0x0000000d55277210 */ /* 0x000fe20007ffe0ff */
[----:B------:R-:W-:Y:S01]  /*2380*/  IMAD.IADD R37, R81, 0x1, R15 ;  /* 0x0000000151257824 */ /* 0x000fe200078e020f */
[----:B------:R-:W-:Y:S01]  /*2390*/  SHF.R.S32.HI R78, RZ, 0x3, R11 ;  /* 0x00000003ff4e7819 */ /* 0x000fe2000001140b */
[----:B------:R-:W-:Y:S01]  /*23a0*/  IMAD.IADD R38, R15, 0x1, R83 ;  /* 0x000000010f267824 */ /* 0x000fe200078e0253 */
[----:B------:R-:W-:Y:S01]  /*23b0*/  SHF.R.S32.HI R88, RZ, 0x1f, R76 ;  /* 0x0000001fff587819 */ /* 0x000fe2000001144c */
[----:B------:R-:W-:Y:S01]  /*23c0*/  IMAD.IADD R77, R13, 0x1, R87 ;  /* 0x000000010d4d7824 */ /* 0x000fe200078e0257 */
[----:B------:R-:W-:Y:S01]  /*23d0*/  @!P6 BAR.SYNC.DEFER_BLOCKING 0x9, 0x100 ;  /* 0x024400000000eb1d */ /* 0x000fe20000010000 */
[----:B----4-:R-:W-:-:S07]  /*23e0*/  SHF.R.S32.HI R79, RZ, 0x1f, R0 ;  /* 0x0000001fff4f7819 */ /* 0x010fce0000011400 */
.L_x_3010:
[----:B0-----:R-:W0:Y:S01]  /*23f0*/  LDC R98, c[0x0][0x430] ;  /* 0x00010c00ff627b82 */ /* 0x001e220000000800 */
[----:B------:R-:W-:Y:S02]  /*2400*/  VIADD R42, R27, 0xffffffff ;  /* 0xffffffff1b2a7836 */ /* 0x000fe40000000000 */
[----:B------:R-:W-:Y:S02]  /*2410*/  IMAD.MOV.U32 R99, RZ, RZ, RZ ;  /* 0x000000ffff637224 */ /* 0x000fe400078e00ff */
[----:B------:R-:W-:-:S03]  /*2420*/  IMAD R12, R42, 0x80, R35 ;  /* 0x000000802a0c7824 */ /* 0x000fc600078e0223 */
[----:B-1----:R-:W1:Y:S01]  /*2430*/  LDC R102, c[0x0][0x3f4] ;  /* 0x0000fd00ff667b82 */ /* 0x002e620000000800 */
[----:B------:R-:W-:Y:S01]  /*2440*/  IMAD.IADD R43, R3, 0x1, R12 ;  /* 0x00000001032b7824 */ /* 0x000fe200078e020c */
[----:B------:R-:W-:-:S04]  /*2450*/  ISETP.GE.AND P3, PT, R12, R25, PT ;  /* 0x000000190c00720c */ /* 0x000fc80003f66270 */
[----:B------:R-:W-:Y:S02]  /*2460*/  ISETP.GT.OR P3, PT, R35, 0x7f, P3 ;  /* 0x0000007f2300780c */ /* 0x000fe40001f64670 */
[----:B------:R-:W-:Y:S02]  /*2470*/  MOV R11, R43 ;  /* 0x0000002b000b7202 */ /* 0x000fe40000000f00 */
        /* <DEDUP_REMOVED lines=18> */
[----:B------:R-:W-:Y:S01]  /*25a0*/  LEA R91, R19, R200, 0xe ;  /* 0x000000c8135b7211 */ /* 0x000fe200078e70ff */
[----:B------:R-:W-:Y:S05]  /*25b0*/  YIELD ;  /* 0x0000000000007946 */ /* 0x000fea0003800000 */
[----:B------:R-:W-:Y:S01]  /*25c0*/  ISETP.GT.AND P4, PT, R42, R26, PT ;  /* 0x0000001a2a00720c */ /* 0x000fe20003f84270 */
[----:B------:R-:W-:Y:S01]  /*25d0*/  BSSY B0, `(.L_x_2913) ;  /* 0x000057f000007945 */ /* 0x000fe20003800000 */
[----:B------:R-:W-:-:S02]  /*25e0*/  IMAD R98, R98, R11, R43 ;  /* 0x0000000b62627224 */ /* 0x000fc400078e022b */
[----:B------:R-:W-:Y:S01]  /*25f0*/  IMAD R91, R91, 0x2, R18 ;  /* 0x000000025b5b7824 */ /* 0x000fe200078e0212 */
[----:B------:R-:W-:Y:S01]  /*2600*/  P2R R90, PR, RZ, 0x10 ;  /* 0x00000010ff5a7803 */ /* 0x000fe20000000000 */
        /* <DEDUP_REMOVED lines=63> */
.L_x_2917:
[----:B------:R-:W-:Y:S05]  /*2a00*/  BSYNC B1 ;  /* 0x0000000000017941 */ /* 0x000fea0003800000 */
.L_x_2916:
        /* <DEDUP_REMOVED lines=16> */
[----:B------:R-:W-:Y:S02]  /*2b10*/  CS2R R58, SRZ ;  /* 0x00000000003a7805 */ /* 0x000fe4000001ff00 */
[----:B------:R-:W-:Y:S02]  /*2b20*/  PRMT R113, R40, 0x5410, R41 ;  /* 0x0000541028717816 */ /* 0x000fe40000000029 */
[----:B------:R-:W-:Y:S02]  /*2b30*/  CS2R R62, SRZ ;  /* 0x00000000003e7805 */ /* 0x000fe4000001ff00 */
[----:B------:R-:W-:-:S02]  /*2b40*/  PRMT R120, R42, 0x7610, R120 ;  /* 0x000076102a787816 */ /* 0x000fc40000000078 */
        /* <DEDUP_REMOVED lines=22> */
.L_x_2919:
[----:B------:R-:W-:Y:S05]  /*2cb0*/  BSYNC B1 ;  /* 0x0000000000017941 */ /* 0x000fea0003800000 */
.L_x_2918:
[----:B------:R-:W-:Y:S01]  /*2cc0*/  VIADD R72, R187, 0x40 ;  /* 0x00000040bb487836 */ /* 0x000fe20000000000 */
[----:B0----5:R-:W-:Y:S01]  /*2cd0*/  MOV R42, R60 ;  /* 0x0000003c002a7202 */ /* 0x021fe20000000f00 */
[----:B------:R-:W-:Y:S01]  /*2ce0*/  IMAD.MOV.U32 R40, RZ, RZ, R56 ;  /* 0x000000ffff287224 */ /* 0x000fe200078e0038 */
[----:B------:R-:W-:Y:S01]  /*2cf0*/  BSSY B1, `(.L_x_2920) ;  /* 0x0000029000017945 */ /* 0x000fe20003800000 */
[----:B------:R-:W-:Y:S01]  /*2d00*/  IMAD.MOV.U32 R41, RZ, RZ, R57 ;  /* 0x000000ffff297224 */ /* 0x000fe200078e0039 */
[----:B------:R-:W-:Y:S01]  /*2d10*/  ISETP.GE.AND P3, PT, R72, R95, PT ;  /* 0x0000005f4800720c */ /* 0x000fe20003f66270 */
[----:B------:R-:W-:Y:S01]  /*2d20*/  IMAD.MOV.U32 R43, RZ, RZ, R61 ;  /* 0x000000ffff2b7224 */ /* 0x000fe200078e003d */
[----:B------:R-:W-:Y:S02]  /*2d30*/  CS2R R48, SRZ ;  /* 0x0000000000307805 */ /* 0x000fe4000001ff00 */
[----:B------:R-:W-:Y:S02]  /*2d40*/  CS2R R52, SRZ ;  /* 0x0000000000347805 */ /* 0x000fe4000001ff00 */
[----:B------:R-:W-:Y:S01]  /*2d50*/  PRMT R105, R40, 0x5410, R41 ;  /* 0x0000541028697816 */ /* 0x000fe20000000029 */
[----:B------:R-:W-:Y:S01]  /*2d60*/  IMAD.MOV.U32 R40, RZ, RZ, R58 ;  /* 0x000000ffff287224 */ /* 0x000fe200078e003a */
[----:B------:R-:W-:Y:S01]  /*2d70*/  PRMT R110, R42, 0x5410, R43 ;  /* 0x000054102a6e7816 */ /* 0x000fe2000000002b */
[----:B------:R-:W-:Y:S01]  /*2d80*/  IMAD.MOV.U32 R41, RZ, RZ, R59 ;  /* 0x000000ffff297224 */ /* 0x000fe200078e003b */
[----:B------:R-:W-:Y:S01]  /*2d90*/  MOV R43, R63 ;  /* 0x0000003f002b7202 */ /* 0x000fe20000000f00 */
[----:B------:R-:W-:Y:S01]  /*2da0*/  IMAD.MOV.U32 R42, RZ, RZ, R62 ;  /* 0x000000ffff2a7224 */ /* 0x000fe200078e003e */
[----:B------:R-:W-:-:S02]  /*2db0*/  CS2R R50, SRZ ;  /* 0x0000000000327805 */ /* 0x000fc4000001ff00 */
        /* <DEDUP_REMOVED lines=28> */
.L_x_2921:
[----:B------:R-:W-:Y:S05]  /*2f80*/  BSYNC B1 ;  /* 0x0000000000017941 */ /* 0x000fea0003800000 */
.L_x_2920:
[----:B0-----:R-:W-:Y:S01]  /*2f90*/  VIADD R72, R187, 0x60 ;  /* 0x00000060bb487836 */ /* 0x001fe20000000000 */
[----:B------:R-:W-:Y:S04]  /*2fa0*/  BSSY B1, `(.L_x_2922) ;  /* 0x000001f000017945 */ /* 0x000fe80003800000 */
[----:B------:R-:W-:-:S13]  /*2fb0*/  ISETP.GE.AND P4, PT, R72, R95, PT ;  /* 0x0000005f4800720c */ /* 0x000fda0003f86270 */
[----:B------:R-:W-:Y:S05]  /*2fc0*/  @P4 BRA `(.L_x_2923) ;  /* 0x0000000000704947 */ /* 0x000fea0003800000 */
[----:B------:R-:W0:Y:S01]  /*2fd0*/  LDC.64 R40, c[0x0][0x3f8] ;  /* 0x0000fe00ff287b82 */ /* 0x000e220000000a00 */
[----:B------:R-:W-:Y:S01]  /*2fe0*/  IMAD.MOV.U32 R15, RZ, RZ, R89 ;  /* 0x000000ffff0f7224 */ /* 0x000fe200078e0059 */
[----:B------:R-:W-:Y:S01]  /*2ff0*/  ULDC.64 UR4, c[0x0][0x3e8] ;  /* 0x0000fa0000047ab9 */ /* 0x000fe20000000a00 */
[----:B------:R-:W-:Y:S01]  /*3000*/  IMAD.MOV.U32 R13, RZ, RZ, R11 ;  /* 0x000000ffff0d7224 */ /* 0x000fe200078e000b */
[----:B------:R-:W-:Y:S02]  /*3010*/  CS2R R44, SRZ ;  /* 0x00000000002c7805 */ /* 0x000fe4000001ff00 */
[----:B------:R-:W-:Y:S01]  /*3020*/  CS2R R46, SRZ ;  /* 0x00000000002e7805 */ /* 0x000fe2000001ff00 */
        /* <DEDUP_REMOVED lines=22> */
.L_x_2923:
[----:B------:R-:W-:Y:S05]  /*3190*/  BSYNC B1 ;  /* 0x0000000000017941 */ /* 0x000fea0003800000 */
.L_x_2922:
        /* <DEDUP_REMOVED lines=30> */
.L_x_2924:
[----:B------:R-:W-:Y:S01]  /*3380*/  IMAD R89, R19, 0x8, R18 ;  /* 0x0000000813597824 */ /* 0x000fe200078e0212 */
[----:B------:R-:W-:Y:S01]  /*3390*/  SHF.L.U32 R100, R190, 0x1f, RZ ;  /* 0x0000001fbe647819 */ /* 0x000fe200000006ff */
[----:B------:R-:W-:Y:S03]  /*33a0*/  BSSY B1, `(.L_x_2925) ;  /* 0x0000003000017945 */ /* 0x000fe60003800000 */
[----:B------:R-:W0:Y:S02]  /*33b0*/  SYNCS.PHASECHK.TRANS64.TRYWAIT P6, [R89+URZ+0x28890], R100 ;  /* 0x02889064590075a7 */ /* 0x000e2400080c017f */
[----:B0-----:R-:W-:Y:S05]  /*33c0*/  @!P6 BRA `(.L_x_2926) ;  /* 0x000001d00010e947 */ /* 0x001fea0003800000 */
.L_x_3261:
[----:B------:R-:W-:Y:S05]  /*33d0*/  BSYNC B1 ;  /* 0x0000000000017941 */ /* 0x000fea0003800000 */
.L_x_2925:
[----:B------:R-:W-:-:S03]  /*33e0*/  UMOV UR4, 0xffffffff ;  /* 0xffffffff00047882 */ /* 0x000fc60000000000 */
[----:B------:R-:W-:Y:S05]  /*33f0*/  BRA.DIV UR4, `(.L_x_2927) ;  /* 0x000001d204187947 */ /* 0x000fea000b800000 */
[----:B------:R1:W2:Y:S04]  /*3400*/  SHFL.IDX PT, R75, R101, RZ, 0x181f ;  /* 0x00181fff654b7589 */ /* 0x0002a800000e0000 */
[----:B------:R1:W3:Y:S02]  /*3410*/  SHFL.IDX PT, R103, R106, RZ, 0x181f ;  /* 0x00181fff6a677589 */ /* 0x0002e400000e0000 */
.L_x_3265:
        /* <DEDUP_REMOVED lines=25> */
[----:B------:R-:W-:Y:S01]  /*35b0*/  FMUL.FTZ R71, R15, R71 ;  /* 0x000000470f477220 */ /* 0x000fe20000410000 */
[----:B------:R-:W-:Y:S01]  /*35c0*/  FMUL.FTZ R122, R13, R122 ;  /* 0x0000007a0d7a7220 */ /* 0x000fe20000410000 */
[----:B------:R-:W-:Y:S01]  /*35d0*/  FFMA.FTZ R126, R15, R69, -R126 ;  /* 0x000000450f7e7223 */ /* 0x000fe2000001087e */
[-C--:B------:R-:W-:Y:S02]  /*35e0*/  FFMA.FTZ R124, R13, R70.reuse, -R124 ;  /* 0x000000460d7c7223 */ /* 0x080fe4000001087c */
[----:B------:R-:W-:Y:S01]  /*35f0*/  FFMA.FTZ R121, R11, R70, R122 ;  /* 0x000000460b797223 */ /* 0x000fe2000001007a */
[----:B------:R-:W-:-:S02]  /*3600*/  HADD2.F32 R15, -RZ, R120.H1_H1 ;  /* 0x30000078ff0f7230 */ /* 0x000fc40000004100 */
[----:B------:R-:W-:Y:S01]  /*3610*/  FFMA.FTZ R125, R68, R69, R71 ;  /* 0x00000045447d7223 */ /* 0x000fe20000010047 */
[----:B------:R-:W-:Y:S02]  /*3620*/  HADD2.F32 R120, -RZ, R120.H0_H0 ;  /* 0x20000078ff787230 */ /* 0x000fe40000004100 */
[----:B------:R-:W-:Y:S02]  /*3630*/  HADD2.F32 R11, -RZ, R12.H1_H1 ;  /* 0x3000000cff0b7230 */ /* 0x000fe40000004100 */
[----:B------:R-:W-:Y:S02]  /*3640*/  HADD2.F32 R13, -RZ, R14.H1_H1 ;  /* 0x3000000eff0d7230 */ /* 0x000fe40000004100 */
[----:B------:R-:W-:Y:S02]  /*3650*/  HADD2.F32 R69, -RZ, R119.H1_H1 ;  /* 0x30000077ff457230 */ /* 0x000fe40000004100 */
[----:B------:R-:W-:Y:S01]  /*3660*/  FMUL.FTZ R71, R11, R120 ;  /* 0x000000780b477220 */ /* 0x000fe20000410000 */
[----:B------:R-:W-:-:S02]  /*3670*/  HADD2.F32 R12, -RZ, R12.H0_H0 ;  /* 0x2000000cff0c7230 */ /* 0x000fc40000004100 */
[----:B------:R-:W-:Y:S02]  /*3680*/  HADD2.F32 R14, -RZ, R14.H0_H0 ;  /* 0x2000000eff0e7230 */ /* 0x000fe40000004100 */
[----:B------:R-:W-:Y:S01]  /*3690*/  FMUL.FTZ R123, R13, R69 ;  /* 0x000000450d7b7220 */ /* 0x000fe20000410000 */
[----:B------:R-:W-:Y:S02]  /*36a0*/  HADD2.F32 R68, -RZ, R116.H0_H0 ;  /* 0x20000074ff447230 */ /* 0x000fe40000004100 */
[C---:B------:R-:W-:Y:S01]  /*36b0*/  FMUL.FTZ R120, R12.reuse, R120 ;  /* 0x000000780c787220 */ /* 0x040fe20000410000 */
[----:B------:R-:W-:Y:S01]  /*36c0*/  FFMA.FTZ R71, R12, R15, -R71 ;  /* 0x0000000f0c477223 */ /* 0x000fe20000010847 */
        /* <DEDUP_REMOVED lines=8> */
.L_x_2933:
[----:B------:R-:W-:Y:S05]  /*3750*/  BSYNC B3 ;  /* 0x0000000000037941 */ /* 0x000fea0003800000 */
.L_x_2932:
[----:B0-----:R4:W-:Y:S02]  /*3760*/  ST.E.128 desc[UR42][R72.64], R12 ;  /* 0x0000000c48007985 */ /* 0x0019e4000c101d2a */
.L_x_2931:
[----:B------:R-:W-:Y:S05]  /*3770*/  BSYNC B2 ;  /* 0x0000000000027941 */ /* 0x000fea0003800000 */
.L_x_2930:
        /* <DEDUP_REMOVED lines=47> */
.L_x_2935:
[----:B------:R-:W-:Y:S05]  /*3a70*/  BSYNC B2 ;  /* 0x0000000000027941 */ /* 0x000fea0003800000 */
.L_x_2934:
[----:B0-----:R0:W-:Y:S02]  /*3a80*/  ST.E.128 desc[UR42][R68.64], R12 ;  /* 0x0000000c44007985 */ /* 0x0011e4000c101d2a */
.L_x_2929:
[----:B------:R-:W-:Y:S05]  /*3a90*/  BSYNC B1 ;  /* 0x0000000000017941 */ /* 0x000fea0003800000 */
.L_x_2928:
[----:B------:R-:W-:-:S03]  /*3aa0*/  UMOV UR4, 0xffffffff ;  /* 0xffffffff00047882 */ /* 0x000fc60000000000 */
[----:B------:R-:W-:Y:S05]  /*3ab0*/  BRA.DIV UR4, `(.L_x_2936) ;  /* 0x000001ca04b47947 */ /* 0x000fea000b800000 */
[----:B------:R1:W1:Y:S04]  /*3ac0*/  SHFL.IDX PT, R67, R101, 0x1, 0x181f ;  /* 0x00381f0065437f89 */ /* 0x00026800000e0000 */
[----:B0-----:R0:W0:Y:S02]  /*3ad0*/  SHFL.IDX PT, R69, R106, 0x1, 0x181f ;  /* 0x00381f006a457f89 */ /* 0x00102400000e0000 */
.L_x_3269:
        /* <DEDUP_REMOVED lines=51> */
.L_x_2942:
[----:B------:R-:W-:Y:S05]  /*3e10*/  BSYNC B3 ;  /* 0x0000000000037941 */ /* 0x000fea0003800000 */
.L_x_2941:
[----:B--2---:R0:W-:Y:S02]  /*3e20*/  ST.E.128 desc[UR42][R64.64], R12 ;  /* 0x0000000c40007985 */ /* 0x0041e4000c101d2a */
.L_x_2940:
[----:B------:R-:W-:Y:S05]  /*3e30*/  BSYNC B2 ;  /* 0x0000000000027941 */ /* 0x000fea0003800000 */
.L_x_2939:
        /* <DEDUP_REMOVED lines=47> */
.L_x_2944:
[----:B------:R-:W-:Y:S05]  /*4130*/  BSYNC B2 ;  /* 0x0000000000027941 */ /* 0x000fea0003800000 */
.L_x_2943:
[----:B----4-:R0:W-:Y:S02]  /*4140*/  ST.E.128 desc[UR42][R60.64], R12 ;  /* 0x0000000c3c007985 */ /* 0x0101e4000c101d2a */
.L_x_2938:
[----:B------:R-:W-:Y:S05]  /*4150*/  BSYNC B1 ;  /* 0x0000000000017941 */ /* 0x000fea0003800000 */
.L_x_2937:
[----:B------:R-:W-:-:S03]  /*4160*/  UMOV UR4, 0xffffffff ;  /* 0xffffffff00047882 */ /* 0x000fc60000000000 */
[----:B------:R-:W-:Y:S05]  /*4170*/  BRA.DIV UR4, `(.L_x_2945) ;  /* 0x000001c604507947 */ /* 0x000fea000b800000 */
[----:B------:R1:W1:Y:S04]  /*4180*/  SHFL.IDX PT, R59, R101, 0x2, 0x181f ;  /* 0x00581f00653b7f89 */ /* 0x00026800000e0000 */
[----:B0-----:R0:W0:Y:S02]  /*4190*/  SHFL.IDX PT, R61, R106, 0x2, 0x181f ;  /* 0x00581f006a3d7f89 */ /* 0x00102400000e0000 */
.L_x_3273:
        /* <DEDUP_REMOVED lines=27> */
[-C--:B------:R-:W-:Y:S01]  /*4350*/  FFMA.FTZ R55, R11, R54.reuse, R58 ;  /* 0x000000360b377223 */ /* 0x080fe2000001003a */
[----:B------:R-:W-:Y:S01]  /*4360*/  FFMA.FTZ R60, R13, R54, -R60 ;  /* 0x000000360d3c7223 */ /* 0x000fe2000001083c */
[----:B------:R-:W-:Y:S01]  /*4370*/  FFMA.FTZ R62, R15, R53, -R62 ;  /* 0x000000350f3e7223 */ /* 0x000fe2000001083e */
[----:B------:R-:W-:-:S02]  /*4380*/  HADD2.F32 R11, -RZ, R12.H1_H1 ;  /* 0x3000000cff0b7230 */ /* 0x000fc40000004100 */
[----:B------:R-:W-:Y:S01]  /*4390*/  FFMA.FTZ R63, R52, R53, R63 ;  /* 0x00000035343f7223 */ /* 0x000fe2000001003f */
[----:B------:R-:W-:Y:S02]  /*43a0*/  HADD2.F32 R15, -RZ, R118.H1_H1 ;  /* 0x30000076ff0f7230 */ /* 0x000fe40000004100 */
[----:B------:R-:W-:Y:S02]  /*43b0*/  HADD2.F32 R12, -RZ, R12.H0_H0 ;  /* 0x2000000cff0c7230 */ /* 0x000fe40000004100 */
[--C-:B------:R-:W-:Y:S02]  /*43c0*/  HADD2.F32 R13, -RZ, R14.reuse.H1_H1 ;  /* 0x3000000eff0d7230 */ /* 0x100fe40000004100 */
[-C--:B------:R-:W-:Y:S01]  /*43d0*/  FMUL.FTZ R53, R11, R15.reuse ;  /* 0x0000000f0b357220 */ /* 0x080fe20000410000 */
[----:B------:R-:W-:Y:S02]  /*43e0*/  HADD2.F32 R14, -RZ, R14.H0_H0 ;  /* 0x2000000eff0e7230 */ /* 0x000fe40000004100 */
[----:B------:R-:W-:Y:S01]  /*43f0*/  FMUL.FTZ R52, R12, R15 ;  /* 0x0000000f0c347220 */ /* 0x000fe20000410000 */
[----:B------:R-:W-:-:S02]  /*4400*/  HADD2.F32 R118, -RZ, R118.H0_H0 ;  /* 0x20000076ff767230 */ /* 0x000fc40000004100 */
        /* <DEDUP_REMOVED lines=12> */
.L_x_2951:
[----:B------:R-:W-:Y:S05]  /*44d0*/  BSYNC B3 ;  /* 0x0000000000037941 */ /* 0x000fea0003800000 */
.L_x_2950:
[----:B--2---:R0:W-:Y:S02]  /*44e0*/  ST.E.128 desc[UR42][R56.64], R12 ;  /* 0x0000000c38007985 */ /* 0x0041e4000c101d2a */
.L_x_2949:
[----:B------:R-:W-:Y:S05]  /*44f0*/  BSYNC B2 ;  /* 0x0000000000027941 */ /* 0x000fea0003800000 */
.L_x_2948:
        /* <DEDUP_REMOVED lines=47> */
.L_x_2953:
[----:B------:R-:W-:Y:S05]  /*47f0*/  BSYNC B2 ;  /* 0x0000000000027941 */ /* 0x000fea0003800000 */
.L_x_2952:
[----:B----4-:R0:W-:Y:S02]  /*4800*/  ST.E.128 desc[UR42][R52.64], R12 ;  /* 0x0000000c34007985 */ /* 0x0101e4000c101d2a */
.L_x_2947:
[----:B------:R-:W-:Y:S05]  /*4810*/  BSYNC B1 ;  /* 0x0000000000017941 */ /* 0x000fea0003800000 */
.L_x_2946:
[----:B------:R-:W-:-:S03]  /*4820*/  UMOV UR4, 0xffffffff ;  /* 0xffffffff00047882 */ /* 0x000fc60000000000 */
[----:B------:R-:W-:Y:S05]  /*4830*/  BRA.DIV UR4, `(.L_x_2954) ;  /* 0x000001be04ec7947 */ /* 0x000fea000b800000 */
[----:B-1----:R-:W1:Y:S04]  /*4840*/  SHFL.IDX PT, R101, R101, 0x3, 0x181f ;  /* 0x00781f0065657f89 */ /* 0x002e6800000e0000 */
[----:B------:R0:W0:Y:S02]  /*4850*/  SHFL.IDX PT, R51, R106, 0x3, 0x181f ;  /* 0x00781f006a337f89 */ /* 0x00002400000e0000 */
.L_x_3277:
        /* <DEDUP_REMOVED lines=49> */
.L_x_2959:
[----:B------:R-:W-:Y:S05]  /*4b70*/  BSYNC B2 ;  /* 0x0000000000027941 */ /* 0x000fea0003800000 */
.L_x_2958:
[----:B----4-:R0:W-:Y:S02]  /*4b80*/  ST.E.128 desc[UR42][R48.64], R12 ;  /* 0x0000000c30007985 */ /* 0x0101e4000c101d2a */
.L_x_2957:
[----:B------:R-:W-:Y:S05]  /*4b90*/  BSYNC B1 ;  /* 0x0000000000017941 */ /* 0x000fea0003800000 */
.L_x_2956:
        /* <DEDUP_REMOVED lines=47> */
.L_x_2961:
[----:B------:R-:W-:Y:S05]  /*4e90*/  BSYNC B1 ;  /* 0x0000000000017941 */ /* 0x000fea0003800000 */
.L_x_2960:
[----:B----4-:R0:W-:Y:S01]  /*4ea0*/  ST.E.128 desc[UR42][R44.64], R12 ;  /* 0x0000000c2c007985 */ /* 0x0101e2000c101d2a */
[----:B------:R-:W-:Y:S05]  /*4eb0*/  BRA `(.L_x_2955) ;  /* 0x0000002c00c07947 */ /* 0x000fea0003800000 */
.L_x_2915:
        /* <DEDUP_REMOVED lines=23> */
[----:B------:R-:W-:-:S03]  /*5030*/  @!P5 IADD3.X R45, R89, R38, RZ, P6, !PT ;  /* 0x00000026592dd210 */ /* 0x000fc600037fe4ff */
        /* <DEDUP_REMOVED lines=62> */
.L_x_2963:
[----:B------:R-:W-:Y:S05]  /*5420*/  BSYNC B1 ;  /* 0x0000000000017941 */ /* 0x000fea0003800000 */
.L_x_2962:
[----:B-----5:R-:W-:Y:S01]  /*5430*/  IMAD.MOV.U32 R12, RZ, RZ, R67 ;  /* 0x000000ffff0c7224 */ /* 0x020fe200078e0043 */
[----:B------:R-:W-:Y:S01]  /*5440*/  MOV R11, R66 ;  /* 0x00000042000b7202 */ /* 0x000fe20000000f00 */
[----:B------:R-:W-:Y:S01]  /*5450*/  IMAD.MOV.U32 R13, RZ, RZ, R64 ;  /* 0x000000ffff0d7224 */ /* 0x000fe200078e0040 */
[----:B------:R-:W-:Y:S01]  /*5460*/  UISETP.NE.AND UP0, UPT, UR41, 0x3, UPT ;  /* 0x000000032900788c */ /* 0x000fe2000bf05270 */
        /* <DEDUP_REMOVED lines=8> */
[----:B------:R-:W-:Y:S01]  /*54f0*/  PLOP3.LUT P5, PT, PT, PT, UP0, 0x80, 0x0 ;  /* 0x000000000000781c */ /* 0x000fe20003faf008 */
        /* <DEDUP_REMOVED lines=45> */
.L_x_2964:
[----:B------:R-:W-:Y:S01]  /*57d0*/  IMAD R89, R19, 0x8, R18 ;  /* 0x0000000813597824 */ /* 0x000fe200078e0212 */
[----:B------:R-:W-:Y:S01]  /*57e0*/  SHF.L.U32 R100, R190, 0x1f, RZ ;  /* 0x0000001fbe647819 */ /* 0x000fe200000006ff */
[----:B------:R-:W0:Y:S01]  /*57f0*/  LDC R107, c[0x0][0x2f4] ;  /* 0x0000bd00ff6b7b82 */ /* 0x000e220000000800 */
[----:B------:R-:W-:Y:S02]  /*5800*/  BSSY B1, `(.L_x_2965) ;  /* 0x0000003000017945 */ /* 0x000fe40003800000 */
[----:B------:R-:W1:Y:S02]  /*5810*/  SYNCS.PHASECHK.TRANS64.TRYWAIT P4, [R89+URZ+0x28890], R100 ;  /* 0x02889064590075a7 */ /* 0x000e64000808017f */
[----:B-1----:R-:W-:Y:S05]  /*5820*/  @!P4 BRA `(.L_x_2966) ;  /* 0x000001b0003cc947 */ /* 0x002fea0003800000 */
.L_x_3278:
[----:B------:R-:W-:Y:S05]  /*5830*/  BSYNC B1 ;  /* 0x0000000000017941 */ /* 0x000fea0003800000 */
.L_x_2965:
[----:B------:R-:W-:Y:S01]  /*5840*/  UMOV UR4, 0xffffffff ;  /* 0xffffffff00047882 */ /* 0x000fe20000000000 */
[----:B0-----:R-:W-:Y:S02]  /*5850*/  IMAD.IADD R109, R107, 0x1, -R36 ;  /* 0x000000016b6d7824 */ /* 0x001fe400078e0a24 */
[----:B------:R-:W-:Y:S05]  /*5860*/  BRA.DIV UR4, `(.L_x_2967) ;  /* 0x000001b204407947 */ /* 0x000fea000b800000 */
[----:B------:R0:W2:Y:S04]  /*5870*/  SHFL.IDX PT, R105, R101, RZ, 0x181f ;  /* 0x00181fff65697589 */ /* 0x0000a800000e0000 */
[----:B------:R0:W3:Y:S02]  /*5880*/  SHFL.IDX PT, R104, R106, RZ, 0x181f ;  /* 0x00181fff6a687589 */ /* 0x0000e400000e0000 */
.L_x_3282:
[----:B------:R-:W-:Y:S01]  /*5890*/  ISETP.GE.OR P4, PT, R187, R95, P1 ;  /* 0x0000005fbb00720c */ /* 0x000fe20000f86670 */
[----:B------:R-:W-:-:S12]  /*58a0*/  BSSY B1, `(.L_x_2968) ;  /* 0x0000074000017945 */ /* 0x000fd80003800000 */
[----:B------:R-:W-:Y:S05]  /*58b0*/  @P4 BRA `(.L_x_2969) ;  /* 0x0000000400c84947 */ /* 0x000fea0003800000 */
[----:B------:R-:W-:Y:S01]  /*58c0*/  SEL R11, R36, R109, !P0 ;  /* 0x0000006d240b7207 */ /* 0x000fe20004000000 */
[----:B------:R-:W-:Y:S01]  /*58d0*/  BSSY B2, `(.L_x_2970) ;  /* 0x000006c000027945 */ /* 0x000fe20003800000 */
[----:B------:R-:W-:Y:S02]  /*58e0*/  SHF.L.U32 R15, R187, 0x6, RZ ;  /* 0x00000006bb0f7819 */ /* 0x000fe400000006ff */
        /* <DEDUP_REMOVED lines=15> */
[----:B------:R-:W-:Y:S02]  /*59e0*/  IMAD R15, R19, 0x4000, R14 ;  /* 0x00004000130f7824 */ /* 0x000fe400078e020e */
[----:B------:R-:W-:-:S03]  /*59f0*/  IMAD R13, R13, 0x2, R18 ;  /* 0x000000020d0d7824 */ /* 0x000fc600078e0212 */
[----:B------:R-:W-:-:S03]  /*5a00*/  LEA R72, R15, R18, 0x1 ;  /* 0x000000120f487211 */ /* 0x000fc600078e08ff */
[----:B------:R-:W2:Y:S04]  /*5a10*/  LDS.128 R12, [R13+0x18400] ;  /* 0x018400000d0c7984 */ /* 0x000ea80000000c00 */
[----:B------:R-:W3:Y:S01]  /*5a20*/  LDS.128 R72, [R72+0x18400] ;  /* 0x0184000048487984 */ /* 0x000ee20000000c00 */
[----:B------:R-:W-:Y:S05]  /*5a30*/  @P3 BRA `(.L_x_2971) ;  /* 0x0000000400543947 */ /* 0x000fea0003800000 */
[--C-:B------:R-:W-:Y:S01]  /*5a40*/  SHF.R.U64 R123, R40, 0x10, R41.reuse ;  /* 0x00000010287b7819 */ /* 0x100fe20000001229 */
[----:B------:R-:W-:Y:S01]  /*5a50*/  HADD2.F32 R127, -RZ, R124.H0_H0 ;  /* 0x2000007cff7f7230 */ /* 0x000fe20000004100 */
[----:B------:R-:W-:Y:S02]  /*5a60*/  SHF.R.U32.HI R126, RZ, 0x10, R41 ;  /* 0x00000010ff7e7819 */ /* 0x000fe40000011629 */
[----:B------:R-:W-:Y:S01]  /*5a70*/  SHF.R.U32.HI R128, RZ, 0x10, R45 ;  /* 0x00000010ff807819 */ /* 0x000fe2000001162d */
[----:B------:R-:W-:Y:S01]  /*5a80*/  HADD2.F32 R123, -RZ, R123.H0_H0 ;  /* 0x2000007bff7b7230 */ /* 0x000fe20000004100 */
[--C-:B------:R-:W-:Y:S01]  /*5a90*/  SHF.R.U64 R41, R46, 0x10, R47.reuse ;  /* 0x000000102e297819 */ /* 0x100fe2000000122f */
[----:B---3--:R-:W-:Y:S01]  /*5aa0*/  HADD2.F32 R46, -RZ, R73.H0_H0 ;  /* 0x20000049ff2e7230 */ /* 0x008fe20000004100 */
[----:B------:R-:W-:Y:S01]  /*5ab0*/  SHF.R.U32.HI R129, RZ, 0x10, R47 ;  /* 0x00000010ff817819 */ /* 0x000fe2000001162f */
[--C-:B------:R-:W-:Y:S01]  /*5ac0*/  HADD2.F32 R47, -RZ, R125.reuse.H0_H0 ;  /* 0x2000007dff2f7230 */ /* 0x100fe20000004100 */
[----:B------:R-:W-:Y:S01]  /*5ad0*/  SHF.R.U64 R40, R42, 0x10, R43 ;  /* 0x000000102a287819 */ /* 0x000fe2000000122b */
[----:B--2---:R-:W-:Y:S01]  /*5ae0*/  IMAD.MOV.U32 R42, RZ, RZ, R12 ;  /* 0x000000ffff2a7224 */ /* 0x004fe200078e000c */
[----:B------:R-:W-:Y:S01]  /*5af0*/  SHF.R.U64 R44, R44, 0x10, R45 ;  /* 0x000000102c2c7819 */ /* 0x000fe2000000122d */
[----:B------:R-:W-:Y:S01]  /*5b00*/  HADD2.F32 R125, -RZ, R125.H1_H1 ;  /* 0x3000007dff7d7230 */ /* 0x000fe20000004100 */
[----:B------:R-:W-:Y:S01]  /*5b10*/  SHF.R.U32.HI R43, RZ, 0x10, R43 ;  /* 0x00000010ff2b7819 */ /* 0x000fe2000001162b */
[----:B------:R-:W-:-:S02]  /*5b20*/  HADD2.F32 R12, -RZ, R13.H0_H0 ;  /* 0x2000000dff0c7230 */ /* 0x000fc40000004100 */
[----:B------:R-:W-:Y:S02]  /*5b30*/  IMAD.MOV.U32 R45, RZ, RZ, R15 ;  /* 0x000000ffff2d7224 */ /* 0x000fe400078e000f */
[----:B------:R-:W-:Y:S02]  /*5b40*/  HADD2.F32 R73, -RZ, R73.H1_H1 ;  /* 0x30000049ff497230 */ /* 0x000fe40000004100 */
[----:B------:R-:W-:Y:S02]  /*5b50*/  HADD2.F32 R128, -RZ, R128.H0_H0 ;  /* 0x20000080ff807230 */ /* 0x000fe40000004100 */
[----:B------:R-:W-:Y:S02]  /*5b60*/  HADD2.F32 R15, -RZ, R13.H1_H1 ;  /* 0x3000000dff0f7230 */ /* 0x000fe40000004100 */
[-C--:B------:R-:W-:Y:S01]  /*5b70*/  FMUL.FTZ R13, R46, R125.reuse ;  /* 0x0000007d2e0d7220 */ /* 0x080fe20000410000 */
[----:B------:R-:W-:Y:S01]  /*5b80*/  FMUL.FTZ R125, R12, R125 ;  /* 0x0000007d0c7d7220 */ /* 0x000fe20000410000 */
[----:B------:R-:W-:-:S02]  /*5b90*/  HADD2.F32 R126, -RZ, R126.H0_H0 ;  /* 0x2000007eff7e7230 */ /* 0x000fc40000004100 */
[-C--:B------:R-:W-:Y:S01]  /*5ba0*/  FMUL.FTZ R130, R73, R128.reuse ;  /* 0x0000008049827220 */ /* 0x080fe20000410000 */
[----:B------:R-:W-:Y:S01]  /*5bb0*/  FMUL.FTZ R128, R15, R128 ;  /* 0x000000800f807220 */ /* 0x000fe20000410000 */
[-C--:B------:R-:W-:Y:S01]  /*5bc0*/  FFMA.FTZ R12, R12, R47.reuse, -R13 ;  /* 0x0000002f0c0c7223 */ /* 0x080fe2000001080d */
[----:B------:R-:W-:Y:S01]  /*5bd0*/  FFMA.FTZ R13, R46, R47, R125 ;  /* 0x0000002f2e0d7223 */ /* 0x000fe2000001007d */
[----:B------:R-:W-:Y:S02]  /*5be0*/  HADD2.F32 R125, -RZ, R124.H1_H1 ;  /* 0x3000007cff7d7230 */ /* 0x000fe40000004100 */
[-C--:B------:R-:W-:Y:S01]  /*5bf0*/  FFMA.FTZ R46, R73, R126.reuse, R128 ;  /* 0x0000007e492e7223 */ /* 0x080fe20000010080 */
[--C-:B------:R-:W-:Y:S02]  /*5c00*/  HADD2.F32 R124, -RZ, R75.reuse.H0_H0 ;  /* 0x2000004bff7c7230 */ /* 0x100fe40000004100 */
[----:B------:R-:W-:Y:S01]  /*5c10*/  FFMA.FTZ R15, R15, R126, -R130 ;  /* 0x0000007e0f0f7223 */ /* 0x000fe20000010882 */
[----:B------:R-:W-:-:S02]  /*5c20*/  HADD2.F32 R75, -RZ, R75.H1_H1 ;  /* 0x3000004bff4b7230 */ /* 0x000fc40000004100 */
[----:B------:R-:W-:Y:S02]  /*5c30*/  HADD2.F32 R128, -RZ, R129.H0_H0 ;  /* 0x20000081ff807230 */ /* 0x000fe40000004100 */
[----:B------:R-:W-:Y:S01]  /*5c40*/  FMUL.FTZ R130, R124, R127 ;  /* 0x0000007f7c827220 */ /* 0x000fe20000410000 */
[----:B------:R-:W-:Y:S01]  /*5c50*/  HADD2.F32 R73, -RZ, R45.H1_H1 ;  /* 0x3000002dff497230 */ /* 0x000fe20000004100 */
[----:B------:R-:W-:Y:S01]  /*5c60*/  F2FP.F16.F32.PACK_AB R15, R15, R12 ;  /* 0x0000000c0f0f723e */ /* 0x000fe200000000ff */
[----:B------:R-:W-:Y:S02]  /*5c70*/  HADD2.F32 R126, -RZ, R43.H0_H0 ;  /* 0x2000002bff7e7230 */ /* 0x000fe40000004100 */
[-C--:B------:R-:W-:Y:S01]  /*5c80*/  FMUL.FTZ R132, R75, R128.reuse ;  /* 0x000000804b847220 */ /* 0x080fe20000410000 */
[----:B------:R-:W-:Y:S02]  /*5c90*/  HADD2.F32 R47, -RZ, R45.H0_H0 ;  /* 0x2000002dff2f7230 */ /* 0x000fe40000004100 */
[C---:B------:R-:W-:Y:S01]  /*5ca0*/  FMUL.FTZ R128, R73.reuse, R128 ;  /* 0x0000008049807220 */ /* 0x040fe20000410000 */
[----:B------:R-:W-:Y:S01]  /*5cb0*/  FFMA.FTZ R132, R73, R126, -R132 ;  /* 0x0000007e49847223 */ /* 0x000fe20000010884 */
[----:B------:R-:W-:-:S02]  /*5cc0*/  HADD2.F32 R73, -RZ, R122.H0_H0 ;  /* 0x2000007aff497230 */ /* 0x000fc40000004100 */
[C---:B------:R-:W-:Y:S01]  /*5cd0*/  FMUL.FTZ R45, R47.reuse, R127 ;  /* 0x0000007f2f2d7220 */ /* 0x040fe20000410000 */
[-C--:B------:R-:W-:Y:S01]  /*5ce0*/  FFMA.FTZ R43, R47, R125.reuse, -R130 ;  /* 0x0000007d2f2b7223 */ /* 0x080fe20000010882 */
[----:B------:R-:W-:Y:S01]  /*5cf0*/  FFMA.FTZ R128, R75, R126, R128 ;  /* 0x0000007e4b807223 */ /* 0x000fe20000010080 */
[----:B------:R-:W-:Y:S02]  /*5d00*/  HADD2.F32 R122, -RZ, R122.H1_H1 ;  /* 0x3000007aff7a7230 */ /* 0x000fe40000004100 */
[----:B------:R-:W-:Y:S01]  /*5d10*/  FFMA.FTZ R45, R124, R125, R45 ;  /* 0x0000007d7c2d7223 */ /* 0x000fe2000001002d */
[----:B------:R-:W-:Y:S01]  /*5d20*/  HADD2.F32 R75, -RZ, R44.H0_H0 ;  /* 0x2000002cff4b7230 */ /* 0x000fe20000004100 */
[----:B------:R-:W-:Y:S01]  /*5d30*/  F2FP.F16.F32.PACK_AB R43, R132, R43 ;  /* 0x0000002b842b723e */ /* 0x000fe200000000ff */
[----:B------:R-:W-:Y:S02]  /*5d40*/  HADD2.F32 R47, -RZ, R72.H0_H0 ;  /* 0x20000048ff2f7230 */ /* 0x000fe40000004100 */
[----:B------:R-:W-:Y:S01]  /*5d50*/  HADD2.F32 R44, -RZ, R42.H0_H0 ;  /* 0x2000002aff2c7230 */ /* 0x000fe20000004100 */
[----:B------:R-:W-:Y:S01]  /*5d60*/  F2FP.F16.F32.PACK_AB R45, R128, R45 ;  /* 0x0000002d802d723e */ /* 0x000fe200000000ff */
[----:B------:R-:W-:-:S02]  /*5d70*/  HADD2.F32 R72, -RZ, R72.H1_H1 ;  /* 0x30000048ff487230 */ /* 0x000fc40000004100 */
[CC--:B------:R-:W-:Y:S01]  /*5d80*/  FMUL.FTZ R125, R47.reuse, R122.reuse ;  /* 0x0000007a2f7d7220 */ /* 0x0c0fe20000410000 */
[----:B------:R-:W-:Y:S02]  /*5d90*/  HADD2.F32 R42, -RZ, R42.H1_H1 ;  /* 0x3000002aff2a7230 */ /* 0x000fe40000004100 */
[----:B------:R-:W-:Y:S01]  /*5da0*/  FMUL.FTZ R122, R44, R122 ;  /* 0x0000007a2c7a7220 */ /* 0x000fe20000410000 */
[----:B------:R-:W-:Y:S01]  /*5db0*/  FMUL.FTZ R127, R72, R75 ;  /* 0x0000004b487f7220 */ /* 0x000fe20000410000 */
[----:B------:R-:W-:Y:S01]  /*5dc0*/  FFMA.FTZ R125, R44, R73, -R125 ;  /* 0x000000492c7d7223 */ /* 0x000fe2000001087d */
[C---:B------:R-:W-:Y:S01]  /*5dd0*/  FMUL.FTZ R75, R42.reuse, R75 ;  /* 0x0000004b2a4b7220 */ /* 0x040fe20000410000 */
[----:B------:R-:W-:Y:S01]  /*5de0*/  FFMA.FTZ R122, R47, R73, R122 ;  /* 0x000000492f7a7223 */ /* 0x000fe2000001007a */
[-C--:B------:R-:W-:Y:S01]  /*5df0*/  FFMA.FTZ R124, R42, R123.reuse, -R127 ;  /* 0x0000007b2a7c7223 */ /* 0x080fe2000001087f */
[----:B------:R-:W-:Y:S02]  /*5e00*/  HADD2.F32 R44, -RZ, R121.H0_H0 ;  /* 0x20000079ff2c7230 */ /* 0x000fe40000004100 */
[----:B------:R-:W-:Y:S01]  /*5e10*/  FFMA.FTZ R75, R72, R123, R75 ;  /* 0x0000007b484b7223 */ /* 0x000fe2000001004b */
[----:B------:R-:W-:-:S02]  /*5e20*/  HADD2.F32 R73, -RZ, R41.H0_H0 ;  /* 0x20000029ff497230 */ /* 0x000fc40000004100 */
[----:B------:R-:W-:Y:S01]  /*5e30*/  HADD2.F32 R42, -RZ, R74.H0_H0 ;  /* 0x2000004aff2a7230 */ /* 0x000fe20000004100 */
[----:B------:R-:W-:Y:S01]  /*5e40*/  F2FP.F16.F32.PACK_AB R12, R124, R125 ;  /* 0x0000007d7c0c723e */ /* 0x000fe200000000ff */
[----:B------:R-:W-:Y:S01]  /*5e50*/  HADD2.F32 R121, -RZ, R121.H1_H1 ;  /* 0x30000079ff797230 */ /* 0x000fe20000004100 */
[----:B------:R-:W-:Y:S01]  /*5e60*/  F2FP.F16.F32.PACK_AB R72, R75, R122 ;  /* 0x0000007a4b48723e */ /* 0x000fe200000000ff */
[----:B------:R-:W-:Y:S01]  /*5e70*/  HADD2.F32 R41, -RZ, R14.H0_H0 ;  /* 0x2000000eff297230 */ /* 0x000fe20000004100 */
[----:B------:R-:W-:Y:S01]  /*5e80*/  MOV R75, R45 ;  /* 0x0000002d004b7202 */ /* 0x000fe20000000f00 */
[----:B------:R-:W-:Y:S02]  /*5e90*/  HADD2.F32 R74, -RZ, R74.H1_H1 ;  /* 0x3000004aff4a7230 */ /* 0x000fe40000004100 */
[----:B------:R-:W-:Y:S02]  /*5ea0*/  HADD2.F32 R14, -RZ, R14.H1_H1 ;  /* 0x3000000eff0e7230 */ /* 0x000fe40000004100 */
[----:B------:R-:W-:-:S02]  /*5eb0*/  HADD2.F32 R47, -RZ, R40.H0_H0 ;  /* 0x20000028ff2f7230 */ /* 0x000fc40000004100 */
[----:B------:R-:W-:Y:S01]  /*5ec0*/  FMUL.FTZ R40, R42, R121 ;  /* 0x000000792a287220 */ /* 0x000fe20000410000 */
[----:B------:R-:W-:Y:S01]  /*5ed0*/  FMUL.FTZ R123, R74, R73 ;  /* 0x000000494a7b7220 */ /* 0x000fe20000410000 */
[C---:B------:R-:W-:Y:S01]  /*5ee0*/  FMUL.FTZ R121, R41.reuse, R121 ;  /* 0x0000007929797220 */ /* 0x040fe20000410000 */
[C---:B------:R-:W-:Y:S01]  /*5ef0*/  FMUL.FTZ R73, R14.reuse, R73 ;  /* 0x000000490e497220 */ /* 0x040fe20000410000 */
[-C--:B------:R-:W-:Y:S01]  /*5f00*/  FFMA.FTZ R40, R41, R44.reuse, -R40 ;  /* 0x0000002c29287223 */ /* 0x080fe20000010828 */
[-C--:B------:R-:W-:Y:S01]  /*5f10*/  FFMA.FTZ R123, R14, R47.reuse, -R123 ;  /* 0x0000002f0e7b7223 */ /* 0x080fe2000001087b */
[----:B------:R-:W-:Y:S01]  /*5f20*/  FFMA.FTZ R121, R42, R44, R121 ;  /* 0x0000002c2a797223 */ /* 0x000fe20000010079 */
[----:B------:R-:W-:Y:S01]  /*5f30*/  FFMA.FTZ R74, R74, R47, R73 ;  /* 0x0000002f4a4a7223 */ /* 0x000fe20000010049 */
[----:B------:R-:W-:Y:S01]  /*5f40*/  F2FP.F16.F32.PACK_AB R73, R46, R13 ;  /* 0x0000000d2e49723e */ /* 0x000fe200000000ff */
[----:B------:R-:W-:Y:S01]  /*5f50*/  IMAD.MOV.U32 R13, RZ, RZ, R15 ;  /* 0x000000ffff0d7224 */ /* 0x000fe200078e000f */
[----:B------:R-:W-:Y:S01]  /*5f60*/  F2FP.F16.F32.PACK_AB R14, R123, R40 ;  /* 0x000000287b0e723e */ /* 0x000fe200000000ff */
[----:B------:R-:W-:Y:S01]  /*5f70*/  IMAD.MOV.U32 R15, RZ, RZ, R43 ;  /* 0x000000ffff0f7224 */ /* 0x000fe200078e002b */
[----:B------:R-:W-:-:S07]  /*5f80*/  F2FP.F16.F32.PACK_AB R74, R74, R121 ;  /* 0x000000794a4a723e */ /* 0x000fce00000000ff */
.L_x_2971:
[----:B------:R-:W-:Y:S05]  /*5f90*/  BSYNC B2 ;  /* 0x0000000000027941 */ /* 0x000fea0003800000 */
.L_x_2970:
[----:B------:R-:W-:Y:S01]  /*5fa0*/  ISETP.GE.AND P4, PT, R11, R107, PT ;  /* 0x0000006b0b00720c */ /* 0x000fe20003f86270 */
[----:B--2---:R4:W-:-:S12]  /*5fb0*/  ST.E.128 desc[UR42][R102.64], R12 ;  /* 0x0000000c66007985 */ /* 0x0049d8000c101d2a */
[----:B------:R-:W-:-:S05]  /*5fc0*/  @!P4 IMAD.WIDE R104, R11, 0x2, R104 ;  /* 0x000000020b68c825 */ /* 0x000fca00078e0268 */
[----:B---3--:R4:W-:Y:S02]  /*5fd0*/  @!P4 ST.E.128 desc[UR42][R104.64], R72 ;  /* 0x000000486800c985 */ /* 0x0089e4000c101d2a */
.L_x_2969:
[----:B------:R-:W-:Y:S05]  /*5fe0*/  BSYNC B1 ;  /* 0x0000000000017941 */ /* 0x000fea0003800000 */
.L_x_2968:
[----:B------:R-:W-:-:S03]  /*5ff0*/  UMOV UR4, 0xffffffff ;  /* 0xffffffff00047882 */ /* 0x000fc60000000000 */
[----:B------:R-:W-:Y:S05]  /*6000*/  BRA.DIV UR4, `(.L_x_2972) ;  /* 0x000001aa04a47947 */ /* 0x000fea000b800000 */
[----:B------:R0:W0:Y:S04]  /*6010*/  SHFL.IDX PT, R47, R101, 0x1, 0x181f ;  /* 0x00381f00652f7f89 */ /* 0x00002800000e0000 */
[----:B------:R0:W0:Y:S02]  /*6020*/  SHFL.IDX PT, R46, R106, 0x1, 0x181f ;  /* 0x00381f006a2e7f89 */ /* 0x00002400000e0000 */
.L_x_3286:
        /* <DEDUP_REMOVED lines=27> */
[----:B------:R-:W-:Y:S02]  /*61e0*/  SHF.R.U32.HI R74, RZ, 0x10, R53 ;  /* 0x00000010ff4a7819 */ /* 0x000fe40000011635 */
[----:B------:R-:W-:Y:S02]  /*61f0*/  SHF.R.U64 R72, R48, 0x10, R49 ;  /* 0x0000001030487819 */ /* 0x000fe40000001231 */
[----:B--2---:R-:W-:Y:S01]  /*6200*/  SHF.R.U64 R105, R52, 0x10, R53 ;  /* 0x0000001034697819 */ /* 0x004fe20000001235 */
[----:B----4-:R-:W-:Y:S01]  /*6210*/  IMAD.MOV.U32 R52, RZ, RZ, R43 ;  /* 0x000000ffff347224 */ /* 0x010fe200078e002b */
[--C-:B------:R-:W-:Y:S01]  /*6220*/  SHF.R.U64 R48, R50, 0x10, R51.reuse ;  /* 0x0000001032307819 */ /* 0x100fe20000001233 */
[--C-:B------:R-:W-:Y:S01]  /*6230*/  HADD2.F32 R53, -RZ, R120.reuse.H0_H0 ;  /* 0x20000078ff357230 */ /* 0x100fe20000004100 */
[----:B------:R-:W-:Y:S01]  /*6240*/  SHF.R.U32.HI R73, RZ, 0x10, R51 ;  /* 0x00000010ff497819 */ /* 0x000fe20000011633 */
[----:B0-----:R-:W-:Y:S01]  /*6250*/  IMAD.MOV.U32 R50, RZ, RZ, R12 ;  /* 0x000000ffff327224 */ /* 0x001fe200078e000c */
[----:B------:R-:W-:Y:S01]  /*6260*/  SHF.R.U32.HI R75, RZ, 0x10, R49 ;  /* 0x00000010ff4b7819 */ /* 0x000fe20000011631 */
[----:B------:R-:W-:Y:S01]  /*6270*/  HADD2.F32 R120, -RZ, R120.H1_H1 ;  /* 0x30000078ff787230 */ /* 0x000fe20000004100 */
[--C-:B------:R-:W-:Y:S01]  /*6280*/  SHF.R.U64 R49, R54, 0x10, R55.reuse ;  /* 0x0000001036317819 */ /* 0x100fe20000001237 */
[----:B------:R-:W-:Y:S01]  /*6290*/  HADD2.F32 R43, -RZ, R41.H0_H0 ;  /* 0x20000029ff2b7230 */ /* 0x000fe20000004100 */
[----:B------:R-:W-:Y:S01]  /*62a0*/  SHF.R.U32.HI R55, RZ, 0x10, R55 ;  /* 0x00000010ff377819 */ /* 0x000fe20000011637 */
[----:B------:R-:W-:Y:S01]  /*62b0*/  IMAD.MOV.U32 R51, RZ, RZ, R40 ;  /* 0x000000ffff337224 */ /* 0x000fe200078e0028 */
[----:B------:R-:W-:Y:S01]  /*62c0*/  MOV R40, R15 ;  /* 0x0000000f00287202 */ /* 0x000fe20000000f00 */
[----:B------:R-:W-:-:S02]  /*62d0*/  HADD2.F32 R12, -RZ, R13.H0_H0 ;  /* 0x2000000dff0c7230 */ /* 0x000fc40000004100 */
[----:B------:R-:W-:Y:S02]  /*62e0*/  HADD2.F32 R41, -RZ, R41.H1_H1 ;  /* 0x30000029ff297230 */ /* 0x000fe40000004100 */
[----:B------:R-:W-:Y:S02]  /*62f0*/  HADD2.F32 R74, -RZ, R74.H0_H0 ;  /* 0x2000004aff4a7230 */ /* 0x000fe40000004100 */
[----:B------:R-:W-:Y:S02]  /*6300*/  HADD2.F32 R15, -RZ, R13.H1_H1 ;  /* 0x3000000dff0f7230 */ /* 0x000fe40000004100 */
[-C--:B------:R-:W-:Y:S01]  /*6310*/  FMUL.FTZ R13, R43, R120.reuse ;  /* 0x000000782b0d7220 */ /* 0x080fe20000410000 */
[----:B------:R-:W-:Y:S02]  /*6320*/  HADD2.F32 R54, -RZ, R75.H0_H0 ;  /* 0x2000004bff367230 */ /* 0x000fe40000004100 */
[C---:B------:R-:W-:Y:S01]  /*6330*/  FMUL.FTZ R120, R12.reuse, R120 ;  /* 0x000000780c787220 */ /* 0x040fe20000410000 */
[-C--:B------:R-:W-:Y:S01]  /*6340*/  FMUL.FTZ R102, R41, R74.reuse ;  /* 0x0000004a29667220 */ /* 0x080fe20000410000 */
[----:B------:R-:W-:Y:S01]  /*6350*/  FMUL.FTZ R74, R15, R74 ;  /* 0x0000004a0f4a7220 */ /* 0x000fe20000410000 */
[-C--:B------:R-:W-:Y:S01]  /*6360*/  FFMA.FTZ R12, R12, R53.reuse, -R13 ;  /* 0x000000350c0c7223 */ /* 0x080fe2000001080d */
[----:B------:R-:W-:Y:S01]  /*6370*/  FFMA.FTZ R13, R43, R53, R120 ;  /* 0x000000352b0d7223 */ /* 0x000fe20000010078 */
[----:B------:R-:W-:Y:S01]  /*6380*/  FFMA.FTZ R15, R15, R54, -R102 ;  /* 0x000000360f0f7223 */ /* 0x000fe20000010866 */
[----:B------:R-:W-:-:S02]  /*6390*/  HADD2.F32 R43, -RZ, R52.H0_H0 ;  /* 0x20000034ff2b7230 */ /* 0x000fc40000004100 */
[----:B------:R-:W-:Y:S01]  /*63a0*/  FFMA.FTZ R102, R41, R54, R74 ;  /* 0x0000003629667223 */ /* 0x000fe2000001004a */
[----:B------:R-:W-:Y:S02]  /*63b0*/  HADD2.F32 R52, -RZ, R52.H1_H1 ;  /* 0x30000034ff347230 */ /* 0x000fe40000004100 */
[----:B------:R-:W-:Y:S01]  /*63c0*/  HADD2.F32 R55, -RZ, R55.H0_H0 ;  /* 0x20000037ff377230 */ /* 0x000fe20000004100 */
[----:B------:R-:W-:Y:S01]  /*63d0*/  F2FP.F16.F32.PACK_AB R15, R15, R12 ;  /* 0x0000000c0f0f723e */ /* 0x000fe200000000ff */
[----:B------:R-:W-:Y:S02]  /*63e0*/  HADD2.F32 R74, -RZ, R119.H0_H0 ;  /* 0x20000077ff4a7230 */ /* 0x000fe40000004100 */
[--C-:B------:R-:W-:Y:S02]  /*63f0*/  HADD2.F32 R41, -RZ, R40.reuse.H0_H0 ;  /* 0x20000028ff297230 */ /* 0x100fe40000004100 */
[----:B------:R-:W-:Y:S02]  /*6400*/  HADD2.F32 R40, -RZ, R40.H1_H1 ;  /* 0x30000028ff287230 */ /* 0x000fe40000004100 */
[----:B---3--:R-:W-:Y:S01]  /*6410*/  FMUL.FTZ R104, R43, R74 ;  /* 0x0000004a2b687220 */ /* 0x008fe20000410000 */
[----:B------:R-:W-:-:S02]  /*6420*/  HADD2.F32 R53, -RZ, R73.H0_H0 ;  /* 0x20000049ff357230 */ /* 0x000fc40000004100 */
[-C--:B------:R-:W-:Y:S01]  /*6430*/  FMUL.FTZ R73, R52, R55.reuse ;  /* 0x0000003734497220 */ /* 0x080fe20000410000 */
[----:B------:R-:W-:Y:S02]  /*6440*/  HADD2.F32 R54, -RZ, R117.H1_H1 ;  /* 0x30000075ff367230 */ /* 0x000fe40000004100 */
[C---:B------:R-:W-:Y:S01]  /*6450*/  FMUL.FTZ R74, R41.reuse, R74 ;  /* 0x0000004a294a7220 */ /* 0x040fe20000410000 */
[C---:B------:R-:W-:Y:S01]  /*6460*/  FMUL.FTZ R55, R40.reuse, R55 ;  /* 0x0000003728377220 */ /* 0x040fe20000410000 */
[----:B------:R-:W-:Y:S01]  /*6470*/  FFMA.FTZ R75, R40, R53, -R73 ;  /* 0x00000035284b7223 */ /* 0x000fe20000010849 */
[----:B------:R-:W-:Y:S02]  /*6480*/  HADD2.F32 R119, -RZ, R119.H1_H1 ;  /* 0x30000077ff777230 */ /* 0x000fe40000004100 */
[-C--:B------:R-:W-:Y:S01]  /*6490*/  FFMA.FTZ R104, R41, R54.reuse, -R104 ;  /* 0x0000003629687223 */ /* 0x080fe20000010868 */
[----:B------:R-:W-:Y:S02]  /*64a0*/  HADD2.F32 R40, -RZ, R50.H0_H0 ;  /* 0x20000032ff287230 */ /* 0x000fe40000004100 */
[----:B------:R-:W-:Y:S01]  /*64b0*/  FFMA.FTZ R74, R43, R54, R74 ;  /* 0x000000362b4a7223 */ /* 0x000fe2000001004a */
[----:B------:R-:W-:-:S02]  /*64c0*/  HADD2.F32 R41, -RZ, R51.H0_H0 ;  /* 0x20000033ff297230 */ /* 0x000fc40000004100 */
[----:B------:R-:W-:Y:S01]  /*64d0*/  FFMA.FTZ R103, R52, R53, R55 ;  /* 0x0000003534677223 */ /* 0x000fe20000010037 */
[----:B------:R-:W-:Y:S02]  /*64e0*/  HADD2.F32 R43, -RZ, R118.H0_H0 ;  /* 0x20000076ff2b7230 */ /* 0x000fe40000004100 */
[-C--:B------:R-:W-:Y:S01]  /*64f0*/  FMUL.FTZ R54, R40, R119.reuse ;  /* 0x0000007728367220 */ /* 0x080fe20000410000 */
[----:B------:R-:W-:Y:S02]  /*6500*/  HADD2.F32 R52, -RZ, R105.H0_H0 ;  /* 0x20000069ff347230 */ /* 0x000fe40000004100 */
[C---:B------:R-:W-:Y:S01]  /*6510*/  FMUL.FTZ R53, R41.reuse, R119 ;  /* 0x0000007729357220 */ /* 0x040fe20000410000 */
[----:B------:R-:W-:Y:S02]  /*6520*/  HADD2.F32 R51, -RZ, R51.H1_H1 ;  /* 0x30000033ff337230 */ /* 0x000fe40000004100 */
[----:B------:R-:W-:Y:S01]  /*6530*/  FFMA.FTZ R54, R41, R43, R54 ;  /* 0x0000002b29367223 */ /* 0x000fe20000010036 */
[----:B------:R-:W-:-:S02]  /*6540*/  HADD2.F32 R50, -RZ, R50.H1_H1 ;  /* 0x30000032ff327230 */ /* 0x000fc40000004100 */
[----:B------:R-:W-:Y:S01]  /*6550*/  FFMA.FTZ R53, R40, R43, -R53 ;  /* 0x0000002b28357223 */ /* 0x000fe20000010835 */
[----:B------:R-:W-:Y:S02]  /*6560*/  HADD2.F32 R72, -RZ, R72.H0_H0 ;  /* 0x20000048ff487230 */ /* 0x000fe40000004100 */
[-C--:B------:R-:W-:Y:S01]  /*6570*/  FMUL.FTZ R55, R51, R52.reuse ;  /* 0x0000003433377220 */ /* 0x080fe20000410000 */
[----:B------:R-:W-:Y:S02]  /*6580*/  HADD2.F32 R41, -RZ, R42.H0_H0 ;  /* 0x2000002aff297230 */ /* 0x000fe40000004100 */
[C---:B------:R-:W-:Y:S01]  /*6590*/  FMUL.FTZ R52, R50.reuse, R52 ;  /* 0x0000003432347220 */ /* 0x040fe20000410000 */
[----:B------:R-:W-:Y:S02]  /*65a0*/  HADD2.F32 R118, -RZ, R118.H1_H1 ;  /* 0x30000076ff767230 */ /* 0x000fe40000004100 */
[----:B------:R-:W-:Y:S01]  /*65b0*/  FFMA.FTZ R50, R50, R72, -R55 ;  /* 0x0000004832327223 */ /* 0x000fe20000010837 */
[----:B------:R-:W-:-:S02]  /*65c0*/  HADD2.F32 R49, -RZ, R49.H0_H0 ;  /* 0x20000031ff317230 */ /* 0x000fc40000004100 */
[----:B------:R-:W-:Y:S01]  /*65d0*/  FFMA.FTZ R51, R51, R72, R52 ;  /* 0x0000004833337223 */ /* 0x000fe20000010034 */
[----:B------:R-:W-:Y:S02]  /*65e0*/  HADD2.F32 R40, -RZ, R14.H0_H0 ;  /* 0x2000000eff287230 */ /* 0x000fe40000004100 */
[----:B------:R-:W-:Y:S01]  /*65f0*/  FMUL.FTZ R55, R41, R118 ;  /* 0x0000007629377220 */ /* 0x000fe20000410000 */
[----:B------:R-:W-:Y:S01]  /*6600*/  HADD2.F32 R42, -RZ, R42.H1_H1 ;  /* 0x3000002aff2a7230 */ /* 0x000fe20000004100 */
[----:B------:R-:W-:Y:S01]  /*6610*/  F2FP.F16.F32.PACK_AB R75, R75, R104 ;  /* 0x000000684b4b723e */ /* 0x000fe200000000ff */
[----:B------:R-:W-:Y:S02]  /*6620*/  HADD2.F32 R14, -RZ, R14.H1_H1 ;  /* 0x3000000eff0e7230 */ /* 0x000fe40000004100 */
[----:B------:R-:W-:Y:S01]  /*6630*/  FMUL.FTZ R118, R40, R118 ;  /* 0x0000007628767220 */ /* 0x000fe20000410000 */
[----:B------:R-:W-:Y:S02]  /*6640*/  HADD2.F32 R117, -RZ, R117.H0_H0 ;  /* 0x20000075ff757230 */ /* 0x000fe40000004100 */
        /* <DEDUP_REMOVED lines=14> */
[----:B------:R-:W-:-:S07]  /*6730*/  F2FP.F16.F32.PACK_AB R42, R49, R118 ;  /* 0x00000076312a723e */ /* 0x000fce00000000ff */
.L_x_2976:
[----:B------:R-:W-:Y:S05]  /*6740*/  BSYNC B2 ;  /* 0x0000000000027941 */ /* 0x000fea0003800000 */
.L_x_2975:
[----:B------:R-:W-:Y:S01]  /*6750*/  ISETP.GE.AND P4, PT, R11, R107, PT ;  /* 0x0000006b0b00720c */ /* 0x000fe20003f86270 */
[----:B0-----:R0:W-:-:S12]  /*6760*/  ST.E.128 desc[UR42][R44.64], R12 ;  /* 0x0000000c2c007985 */ /* 0x0011d8000c101d2a */
[----:B------:R-:W-:-:S05]  /*6770*/  @!P4 IMAD.WIDE R46, R11, 0x2, R46 ;  /* 0x000000020b2ec825 */ /* 0x000fca00078e022e */
[----:B----4-:R0:W-:Y:S02]  /*6780*/  @!P4 ST.E.128 desc[UR42][R46.64], R40 ;  /* 0x000000282e00c985 */ /* 0x0101e4000c101d2a */
.L_x_2974:
[----:B------:R-:W-:Y:S05]  /*6790*/  BSYNC B1 ;  /* 0x0000000000017941 */ /* 0x000fea0003800000 */
.L_x_2973:
[----:B------:R-:W-:-:S03]  /*67a0*/  UMOV UR4, 0xffffffff ;  /* 0xffffffff00047882 */ /* 0x000fc60000000000 */
[----:B------:R-:W-:Y:S05]  /*67b0*/  BRA.DIV UR4, `(.L_x_2977) ;  /* 0x000001a604047947 */ /* 0x000fea000b800000 */
[----:B0-----:R0:W0:Y:S04]  /*67c0*/  SHFL.IDX PT, R47, R101, 0x2, 0x181f ;  /* 0x00581f00652f7f89 */ /* 0x00102800000e0000 */
[----:B------:R0:W0:Y:S02]  /*67d0*/  SHFL.IDX PT, R46, R106, 0x2, 0x181f ;  /* 0x00581f006a2e7f89 */ /* 0x00002400000e0000 */
.L_x_3290:
        /* <DEDUP_REMOVED lines=22> */
[----:B------:R-:W-:-:S03]  /*6940*/  IMAD R11, R11, 0x2, R18 ;  /* 0x000000020b0b7824 */ /* 0x000fc600078e0212 */
[----:B------:R-:W-:Y:S02]  /*6950*/  LEA R40, R13, R18, 0x1 ;  /* 0x000000120d287211 */ /* 0x000fe400078e08ff */
[----:B------:R0:W4:Y:S04]  /*6960*/  LDS.128 R12, [R11+0x18400] ;  /* 0x018400000b0c7984 */ /* 0x0001280000000c00 */
[----:B------:R-:W0:Y:S01]  /*6970*/  LDS.128 R40, [R40+0x18400] ;  /* 0x0184000028287984 */ /* 0x000e220000000c00 */
[----:B------:R-:W-:Y:S05]  /*6980*/  @P3 BRA `(.L_x_2981) ;  /* 0x0000000400603947 */ /* 0x000fea0003800000 */
[----:B------:R-:W-:Y:S01]  /*6990*/  SHF.R.U32.HI R54, RZ, 0x10, R61 ;  /* 0x00000010ff367819 */ /* 0x000fe2000001163d */
[----:B0-----:R-:W-:Y:S01]  /*69a0*/  IMAD.MOV.U32 R49, RZ, RZ, R40 ;  /* 0x000000ffff317224 */ /* 0x001fe200078e0028 */
[--C-:B------:R-:W-:Y:S01]  /*69b0*/  SHF.R.U32.HI R52, RZ, 0x10, R57.reuse ;  /* 0x00000010ff347819 */ /* 0x100fe20000011639 */
[----:B------:R-:W-:Y:S01]  /*69c0*/  IMAD.MOV.U32 R50, RZ, RZ, R42 ;  /* 0x000000ffff327224 */ /* 0x000fe200078e002a */
[----:B------:R-:W-:Y:S01]  /*69d0*/  SHF.R.U64 R73, R56, 0x10, R57 ;  /* 0x0000001038497819 */ /* 0x000fe20000001239 */
[----:B----4-:R-:W-:Y:S01]  /*69e0*/  IMAD.MOV.U32 R40, RZ, RZ, R14 ;  /* 0x000000ffff287224 */ /* 0x010fe200078e000e */
[----:B------:R-:W-:Y:S01]  /*69f0*/  SHF.R.U64 R72, R60, 0x10, R61 ;  /* 0x000000103c487819 */ /* 0x000fe2000000123d */
[----:B------:R-:W-:Y:S01]  /*6a00*/  HADD2.F32 R53, -RZ, R116.H1_H1 ;  /* 0x30000074ff357230 */ /* 0x000fe20000004100 */
        /* <DEDUP_REMOVED lines=9> */
[----:B------:R-:W-:Y:S01]  /*6aa0*/  HADD2.F32 R51, -RZ, R114.H1_H1 ;  /* 0x30000072ff337230 */ /* 0x000fe20000004100 */
[----:B------:R-:W-:Y:S01]  /*6ab0*/  SHF.R.U32.HI R62, RZ, 0x10, R63 ;  /* 0x00000010ff3e7819 */ /* 0x000fe2000001163f */
[----:B------:R-:W-:Y:S02]  /*6ac0*/  HADD2.F32 R13, -RZ, R13.H1_H1 ;  /* 0x3000000dff0d7230 */ /* 0x000fe40000004100 */
[-C--:B------:R-:W-:Y:S01]  /*6ad0*/  FMUL.FTZ R56, R41, R54.reuse ;  /* 0x0000003629387220 */ /* 0x080fe20000410000 */
[----:B------:R-:W-:Y:S02]  /*6ae0*/  HADD2.F32 R52, -RZ, R52.H0_H0 ;  /* 0x20000034ff347230 */ /* 0x000fe40000004100 */
[-C--:B------:R-:W-:Y:S01]  /*6af0*/  FFMA.FTZ R55, R14, R51.reuse, -R55 ;  /* 0x000000330e377223 */ /* 0x080fe20000010837 */
[----:B------:R-:W-:Y:S01]  /*6b00*/  FFMA.FTZ R53, R42, R51, R53 ;  /* 0x000000332a357223 */ /* 0x000fe20000010035 */
[----:B------:R-:W-:Y:S01]  /*6b10*/  FMUL.FTZ R54, R13, R54 ;  /* 0x000000360d367220 */ /* 0x000fe20000410000 */
[----:B------:R-:W-:-:S02]  /*6b20*/  HADD2.F32 R51, -RZ, R115.H1_H1 ;  /* 0x30000073ff337230 */ /* 0x000fc40000004100 */
[-C--:B------:R-:W-:Y:S01]  /*6b30*/  FFMA.FTZ R56, R13, R52.reuse, -R56 ;  /* 0x000000340d387223 */ /* 0x080fe20000010838 */
        /* <DEDUP_REMOVED lines=21> */
[----:B------:R-:W-:Y:S02]  /*6c90*/  HADD2.F32 R49, -RZ, R49.H1_H1 ;  /* 0x30000031ff317230 */ /* 0x000fe40000004100 */
[-C--:B------:R-:W-:Y:S01]  /*6ca0*/  FMUL.FTZ R42, R14, R116.reuse ;  /* 0x000000740e2a7220 */ /* 0x080fe20000410000 */
[----:B------:R-:W-:Y:S02]  /*6cb0*/  HADD2.F32 R12, -RZ, R12.H1_H1 ;  /* 0x3000000cff0c7230 */ /* 0x000fe40000004100 */
[----:B------:R-:W-:Y:S01]  /*6cc0*/  FMUL.FTZ R43, R13, R116 ;  /* 0x000000740d2b7220 */ /* 0x000fe20000410000 */
[----:B------:R-:W-:-:S02]  /*6cd0*/  HADD2.F32 R114, -RZ, R114.H0_H0 ;  /* 0x20000072ff727230 */ /* 0x000fc40000004100 */
[-C--:B------:R-:W-:Y:S01]  /*6ce0*/  FMUL.FTZ R51, R49, R41.reuse ;  /* 0x0000002931337220 */ /* 0x080fe20000410000 */
[----:B------:R-:W-:Y:S02]  /*6cf0*/  HADD2.F32 R15, -RZ, R73.H0_H0 ;  /* 0x20000049ff0f7230 */ /* 0x000fe40000004100 */
[C---:B------:R-:W-:Y:S01]  /*6d00*/  FMUL.FTZ R52, R12.reuse, R41 ;  /* 0x000000290c347220 */ /* 0x040fe20000410000 */
[----:B------:R-:W-:Y:S02]  /*6d10*/  HADD2.F32 R115, -RZ, R115.H0_H0 ;  /* 0x20000073ff737230 */ /* 0x000fe40000004100 */
[----:B------:R-:W-:Y:S01]  /*6d20*/  FFMA.FTZ R42, R13, R114, -R42 ;  /* 0x000000720d2a7223 */ /* 0x000fe2000001082a */
[----:B------:R-:W-:Y:S02]  /*6d30*/  HADD2.F32 R13, -RZ, R50.H0_H0 ;  /* 0x20000032ff0d7230 */ /* 0x000fe40000004100 */
[-C--:B------:R-:W-:Y:S01]  /*6d40*/  FFMA.FTZ R51, R12, R15.reuse, -R51 ;  /* 0x0000000f0c337223 */ /* 0x080fe20000010833 */
[----:B------:R-:W-:Y:S01]  /*6d50*/  FFMA.FTZ R52, R49, R15, R52 ;  /* 0x0000000f31347223 */ /* 0x000fe20000010034 */
[----:B------:R-:W-:-:S02]  /*6d60*/  HADD2.F32 R15, -RZ, R61.H0_H0 ;  /* 0x2000003dff0f7230 */ /* 0x000fc40000004100 */
[----:B------:R-:W-:Y:S01]  /*6d70*/  FFMA.FTZ R43, R14, R114, R43 ;  /* 0x000000720e2b7223 */ /* 0x000fe2000001002b */
[----:B------:R-:W-:Y:S02]  /*6d80*/  HADD2.F32 R50, -RZ, R50.H1_H1 ;  /* 0x30000032ff327230 */ /* 0x000fe40000004100 */
[----:B------:R-:W-:Y:S01]  /*6d90*/  FMUL.FTZ R41, R13, R115 ;  /* 0x000000730d297220 */ /* 0x000fe20000410000 */
[--C-:B------:R-:W-:Y:S01]  /*6da0*/  HADD2.F32 R12, -RZ, R40.reuse.H0_H0 ;  /* 0x20000028ff0c7230 */ /* 0x100fe20000004100 */
        /* <DEDUP_REMOVED lines=14> */
[----:B------:R-:W-:Y:S02]  /*6e90*/  F2FP.F16.F32.PACK_AB R12, R51, R42 ;  /* 0x0000002a330c723e */ /* 0x000fe400000000ff */
[----:B------:R-:W-:Y:S01]  /*6ea0*/  F2FP.F16.F32.PACK_AB R11, R40, R41 ;  /* 0x00000029280b723e */ /* 0x000fe200000000ff */
[----:B------:R-:W-:Y:S01]  /*6eb0*/  IMAD.MOV.U32 R40, RZ, RZ, R52 ;  /* 0x000000ffff287224 */ /* 0x000fe200078e0034 */
[----:B------:R-:W-:Y:S01]  /*6ec0*/  F2FP.F16.F32.PACK_AB R42, R15, R14 ;  /* 0x0000000e0f2a723e */ /* 0x000fe200000000ff */
[----:B------:R-:W-:Y:S01]  /*6ed0*/  IMAD.MOV.U32 R15, RZ, RZ, R58 ;  /* 0x000000ffff0f7224 */ /* 0x000fe200078e003a */
[----:B------:R-:W-:Y:S01]  /*6ee0*/  F2FP.F16.F32.PACK_AB R13, R56, R55 ;  /* 0x00000037380d723e */ /* 0x000fe200000000ff */
[----:B------:R-:W-:Y:S01]  /*6ef0*/  IMAD.MOV.U32 R14, RZ, RZ, R11 ;  /* 0x000000ffff0e7224 */ /* 0x000fe200078e000b */
[----:B------:R-:W-:-:S07]  /*6f00*/  MOV R41, R53 ;  /* 0x0000003500297202 */ /* 0x000fce0000000f00 */
.L_x_2981:
[----:B------:R-:W-:Y:S05]  /*6f10*/  BSYNC B2 ;  /* 0x0000000000027941 */ /* 0x000fea0003800000 */
.L_x_2980:
[----:B------:R-:W-:Y:S01]  /*6f20*/  ISETP.GE.AND P4, PT, R48, R107, PT ;  /* 0x0000006b3000720c */ /* 0x000fe20003f86270 */
[----:B----4-:R4:W-:-:S12]  /*6f30*/  ST.E.128 desc[UR42][R44.64], R12 ;  /* 0x0000000c2c007985 */ /* 0x0109d8000c101d2a */
[----:B------:R-:W-:-:S05]  /*6f40*/  @!P4 IMAD.WIDE R46, R48, 0x2, R46 ;  /* 0x00000002302ec825 */ /* 0x000fca00078e022e */
[----:B0-----:R4:W-:Y:S02]  /*6f50*/  @!P4 ST.E.128 desc[UR42][R46.64], R40 ;  /* 0x000000282e00c985 */ /* 0x0019e4000c101d2a */
.L_x_2979:
[----:B------:R-:W-:Y:S05]  /*6f60*/  BSYNC B1 ;  /* 0x0000000000017941 */ /* 0x000fea0003800000 */
.L_x_2978:
[----:B------:R-:W-:-:S03]  /*6f70*/  UMOV UR4, 0xffffffff ;  /* 0xffffffff00047882 */ /* 0x000fc60000000000 */
[----:B------:R-:W-:Y:S05]  /*6f80*/  BRA.DIV UR4, `(.L_x_2982) ;  /* 0x0000019e045c7947 */ /* 0x000fea000b800000 */
[----:B0-----:R-:W0:Y:S04]  /*6f90*/  SHFL.IDX PT, R101, R101, 0x3, 0x181f ;  /* 0x00781f0065657f89 */ /* 0x001e2800000e0000 */
[----:B------:R-:W0:Y:S02]  /*6fa0*/  SHFL.IDX PT, R106, R106, 0x3, 0x181f ;  /* 0x00781f006a6a7f89 */ /* 0x000e2400000e0000 */
.L_x_3294:
        /* <DEDUP_REMOVED lines=16> */
[----:B------:R-:W-:Y:S01]  /*70b0*/  LOP3.LUT R12, R12, R13, RZ, 0x3c, !PT ;  /* 0x0000000d0c0c7212 */ /* 0x000fe200078e3cff */
[----:B------:R-:W-:-:S03]  /*70c0*/  IMAD R13, R19, 0x4000, R6 ;  /* 0x00004000130d7824 */ /* 0x000fc600078e0206 */
[----:B------:R-:W-:Y:S01]  /*70d0*/  LOP3.LUT R109, R109, 0x7fffe000, RZ, 0xc0, !PT ;  /* 0x7fffe0006d6d7812 */ /* 0x000fe200078ec0ff */
[----:B------:R-:W-:-:S03]  /*70e0*/  IMAD R13, R13, 0x2, R18 ;  /* 0x000000020d0d7824 */ /* 0x000fc600078e0212 */
[----:B------:R-:W-:-:S05]  /*70f0*/  IADD3 R12, R12, R109, R201 ;  /* 0x0000006d0c0c7210 */ /* 0x000fca0007ffe0c9 */
[----:B------:R-:W-:-:S05]  /*7100*/  IMAD R15, R19, 0x4000, R12 ;  /* 0x00004000130f7824 */ /* 0x000fca00078e020c */
[----:B------:R-:W-:Y:S02]  /*7110*/  LEA R40, R15, R18, 0x1 ;  /* 0x000000120f287211 */ /* 0x000fe400078e08ff */
[----:B------:R-:W0:Y:S04]  /*7120*/  LDS.128 R12, [R13+0x18400] ;  /* 0x018400000d0c7984 */ /* 0x000e280000000c00 */
[----:B------:R-:W4:Y:S01]  /*7130*/  LDS.128 R40, [R40+0x18400] ;  /* 0x0184000028287984 */ /* 0x000f220000000c00 */
[----:B------:R-:W-:Y:S05]  /*7140*/  @P3 BRA `(.L_x_2984) ;  /* 0x0000000400583947 */ /* 0x000fea0003800000 */
[----:B------:R-:W-:Y:S01]  /*7150*/  SHF.R.U32.HI R50, RZ, 0x10, R69 ;  /* 0x00000010ff327819 */ /* 0x000fe20000011645 */
[----:B----4-:R-:W-:Y:S01]  /*7160*/  IMAD.MOV.U32 R46, RZ, RZ, R40 ;  /* 0x000000ffff2e7224 */ /* 0x010fe200078e0028 */
[----:B------:R-:W-:Y:S01]  /*7170*/  SHF.R.U32.HI R48, RZ, 0x10, R65 ;  /* 0x00000010ff307819 */ /* 0x000fe20000011641 */
[----:B------:R-:W-:Y:S01]  /*7180*/  IMAD.MOV.U32 R47, RZ, RZ, R42 ;  /* 0x000000ffff2f7224 */ /* 0x000fe200078e002a */
[--C-:B------:R-:W-:Y:S01]  /*7190*/  SHF.R.U64 R55, R70, 0x10, R71.reuse ;  /* 0x0000001046377819 */ /* 0x100fe20000001247 */
[----:B0-----:R-:W-:Y:S01]  /*71a0*/  IMAD.MOV.U32 R40, RZ, RZ, R14 ;  /* 0x000000ffff287224 */ /* 0x001fe200078e000e */
[----:B------:R-:W-:Y:S01]  /*71b0*/  SHF.R.U32.HI R70, RZ, 0x10, R71 ;  /* 0x00000010ff467819 */ /* 0x000fe20000011647 */
[--C-:B------:R-:W-:Y:S01]  /*71c0*/  HADD2.F32 R42, -RZ, R41.reuse.H0_H0 ;  /* 0x20000029ff2a7230 */ /* 0x100fe20000004100 */
[--C-:B------:R-:W-:Y:S01]  /*71d0*/  SHF.R.U64 R61, R66, 0x10, R67.reuse ;  /* 0x00000010423d7819 */ /* 0x100fe20000001243 */
[----:B------:R-:W-:Y:S01]  /*71e0*/  HADD2.F32 R41, -RZ, R41.H1_H1 ;  /* 0x30000029ff297230 */ /* 0x000fe20000004100 */
[----:B------:R-:W-:Y:S01]  /*71f0*/  SHF.R.U32.HI R66, RZ, 0x10, R67 ;  /* 0x00000010ff427819 */ /* 0x000fe20000011643 */
[--C-:B------:R-:W-:Y:S01]  /*7200*/  HADD2.F32 R14, -RZ, R13.reuse.H0_H0 ;  /* 0x2000000dff0e7230 */ /* 0x100fe20000004100 */
[----:B------:R-:W-:Y:S01]  /*7210*/  SHF.R.U64 R60, R68, 0x10, R69 ;  /* 0x00000010443c7819 */ /* 0x000fe20000001245 */
[----:B------:R-:W-:Y:S01]  /*7220*/  HADD2.F32 R50, -RZ, R50.H0_H0 ;  /* 0x20000032ff327230 */ /* 0x000fe20000004100 */
[----:B------:R-:W-:Y:S01]  /*7230*/  SHF.R.U64 R62, R64, 0x10, R65 ;  /* 0x00000010403e7819 */ /* 0x000fe20000001241 */
[----:B------:R-:W-:-:S02]  /*7240*/  HADD2.F32 R13, -RZ, R13.H1_H1 ;  /* 0x3000000dff0d7230 */ /* 0x000fc40000004100 */
[----:B------:R-:W-:Y:S02]  /*7250*/  HADD2.F32 R51, -RZ, R108.H0_H0 ;  /* 0x2000006cff337230 */ /* 0x000fe40000004100 */
        /* <DEDUP_REMOVED lines=11> */
[----:B------:R-:W-:Y:S02]  /*7310*/  HADD2.F32 R13, -RZ, R15.H0_H0 ;  /* 0x2000000fff0d7230 */ /* 0x000fe40000004100 */
[--C-:B------:R-:W-:Y:S02]  /*7320*/  HADD2.F32 R14, -RZ, R43.reuse.H0_H0 ;  /* 0x2000002bff0e7230 */ /* 0x100fe40000004100 */
[----:B------:R-:W-:Y:S02]  /*7330*/  HADD2.F32 R43, -RZ, R43.H1_H1 ;  /* 0x3000002bff2b7230 */ /* 0x000fe40000004100 */
[-C--:B------:R-:W-:Y:S01]  /*7340*/  FMUL.FTZ R49, R13, R48.reuse ;  /* 0x000000300d317220 */ /* 0x080fe20000410000 */
[----:B------:R-:W-:Y:S02]  /*7350*/  HADD2.F32 R50, -RZ, R70.H0_H0 ;  /* 0x20000046ff327230 */ /* 0x000fe40000004100 */
[----:B------:R-:W-:Y:S01]  /*7360*/  FMUL.FTZ R56, R14, R48 ;  /* 0x000000300e387220 */ /* 0x000fe20000410000 */
[----:B------:R-:W-:Y:S01]  /*7370*/  HADD2.F32 R15, -RZ, R15.H1_H1 ;  /* 0x3000000fff0f7230 */ /* 0x000fe20000004100 */
[----:B------:R-:W-:Y:S01]  /*7380*/  F2FP.F16.F32.PACK_AB R51, R54, R51 ;  /* 0x000000333633723e */ /* 0x000fe200000000ff */
[----:B------:R-:W-:-:S02]  /*7390*/  HADD2.F32 R41, -RZ, R112.H0_H0 ;  /* 0x20000070ff297230 */ /* 0x000fc40000004100 */
[-C--:B------:R-:W-:Y:S01]  /*73a0*/  FMUL.FTZ R48, R43, R50.reuse ;  /* 0x000000322b307220 */ /* 0x080fe20000410000 */
[----:B------:R-:W-:Y:S02]  /*73b0*/  HADD2.F32 R42, -RZ, R66.H0_H0 ;  /* 0x20000042ff2a7230 */ /* 0x000fe40000004100 */
[----:B------:R-:W-:Y:S01]  /*73c0*/  FMUL.FTZ R58, R15, R50 ;  /* 0x000000320f3a7220 */ /* 0x000fe20000410000 */
[----:B------:R-:W-:Y:S02]  /*73d0*/  HADD2.F32 R108, -RZ, R108.H1_H1 ;  /* 0x3000006cff6c7230 */ /* 0x000fe40000004100 */
[-C--:B------:R-:W-:Y:S01]  /*73e0*/  FFMA.FTZ R50, R14, R41.reuse, R49 ;  /* 0x000000290e327223 */ /* 0x080fe20000010031 */
[----:B------:R-:W-:Y:S01]  /*73f0*/  FFMA.FTZ R56, R13, R41, -R56 ;  /* 0x000000290d387223 */ /* 0x000fe20000010838 */
[----:B------:R-:W-:Y:S02]  /*7400*/  HADD2.F32 R14, -RZ, R46.H0_H0 ;  /* 0x2000002eff0e7230 */ /* 0x000fe40000004100 */
[----:B------:R-:W-:Y:S01]  /*7410*/  FFMA.FTZ R57, R15, R42, -R48 ;  /* 0x0000002a0f397223 */ /* 0x000fe20000010830 */
[----:B------:R-:W-:-:S02]  /*7420*/  HADD2.F32 R41, -RZ, R60.H0_H0 ;  /* 0x2000003cff297230 */ /* 0x000fc40000004100 */
[----:B------:R-:W-:Y:S01]  /*7430*/  FFMA.FTZ R59, R43, R42, R58 ;  /* 0x0000002a2b3b7223 */ /* 0x000fe2000001003a */
[----:B------:R-:W-:Y:S02]  /*7440*/  HADD2.F32 R13, -RZ, R12.H0_H0 ;  /* 0x2000000cff0d7230 */ /* 0x000fe40000004100 */
[-C--:B------:R-:W-:Y:S01]  /*7450*/  FMUL.FTZ R42, R14, R108.reuse ;  /* 0x0000006c0e2a7220 */ /* 0x080fe20000410000 */
        /* <DEDUP_REMOVED lines=8> */
[----:B------:R-:W-:Y:S01]  /*74e0*/  FFMA.FTZ R42, R13, R111, -R42 ;  /* 0x0000006f0d2a7223 */ /* 0x000fe2000001082a */
[----:B------:R-:W-:Y:S02]  /*74f0*/  HADD2.F32 R13, -RZ, R47.H0_H0 ;  /* 0x2000002fff0d7230 */ /* 0x000fe40000004100 */
[-C--:B------:R-:W-:Y:S01]  /*7500*/  FFMA.FTZ R49, R12, R15.reuse, -R49 ;  /* 0x0000000f0c317223 */ /* 0x080fe20000010831 */
[----:B------:R-:W-:Y:S01]  /*7510*/  FFMA.FTZ R46, R46, R15, R41 ;  /* 0x0000000f2e2e7223 */ /* 0x000fe20000010029 */
[----:B------:R-:W-:Y:S02]  /*7520*/  HADD2.F32 R15, -RZ, R55.H0_H0 ;  /* 0x20000037ff0f7230 */ /* 0x000fe40000004100 */
[----:B------:R-:W-:Y:S01]  /*7530*/  FFMA.FTZ R43, R14, R111, R43 ;  /* 0x0000006f0e2b7223 */ /* 0x000fe2000001002b */
[----:B------:R-:W-:-:S02]  /*7540*/  HADD2.F32 R12, -RZ, R40.H0_H0 ;  /* 0x20000028ff0c7230 */ /* 0x000fc40000004100 */
[----:B------:R-:W-:Y:S01]  /*7550*/  FMUL.FTZ R41, R13, R110 ;  /* 0x0000006e0d297220 */ /* 0x000fe20000410000 */
[----:B------:R-:W-:Y:S01]  /*7560*/  HADD2.F32 R47, -RZ, R47.H1_H1 ;  /* 0x3000002fff2f7230 */ /* 0x000fe20000004100 */
[----:B------:R-:W-:Y:S01]  /*7570*/  F2FP.F16.F32.PACK_AB R59, R59, R50 ;  /* 0x000000323b3b723e */ /* 0x000fe200000000ff */
        /* <DEDUP_REMOVED lines=19> */
.L_x_2984:
[----:B------:R-:W-:Y:S05]  /*76b0*/  BSYNC B1 ;  /* 0x0000000000017941 */ /* 0x000fea0003800000 */
.L_x_2983:
[----:B0-----:R0:W-:Y:S01]  /*76c0*/  ST.E.128 desc[UR42][R44.64], R12 ;  /* 0x0000000c2c007985 */ /* 0x0011e2000c101d2a */
[----:B------:R-:W-:Y:S01]  /*76d0*/  ISETP.GE.AND P3, PT, R11, R107, PT ;  /* 0x0000006b0b00720c */ /* 0x000fe20003f66270 */
[----:B------:R-:W-:-:S12]  /*76e0*/  IMAD.MOV.U32 R107, RZ, RZ, R101 ;  /* 0x000000ffff6b7224 */ /* 0x000fd800078e0065 */
[----:B------:R-:W-:Y:S05]  /*76f0*/  @P3 BRA `(.L_x_2955) ;  /* 0x0000000400b03947 */ /* 0x000fea0003800000 */
[----:B0-----:R-:W-:-:S05]  /*7700*/  IMAD.WIDE R12, R11, 0x2, R106 ;  /* 0x000000020b0c7825 */ /* 0x001fca00078e026a */
[----:B----4-:R0:W-:Y:S01]  /*7710*/  ST.E.128 desc[UR42][R12.64], R40 ;  /* 0x000000280c007985 */ /* 0x0101e2000c101d2a */
[----:B------:R-:W-:Y:S05]  /*7720*/  BRA `(.L_x_2955) ;  /* 0x0000000400a47947 */ /* 0x000fea0003800000 */
.L_x_2914:
[----:B------:R-:W-:-:S06]  /*7730*/  UISETP.NE.AND UP0, UPT, UR41, 0x3, UPT ;  /* 0x000000032900788c */ /* 0x000fcc000bf05270 */
[----:B------:R-:W-:-:S13]  /*7740*/  PLOP3.LUT P5, PT, PT, PT, UP0, 0x80, 0x0 ;  /* 0x000000000000781c */ /* 0x000fda0003faf008 */
[----:B------:R-:W-:Y:S05]  /*7750*/  @!P5 BRA `(.L_x_2985) ;  /* 0x000000000004d947 */ /* 0x000fea0003800000 */
[----:B------:R-:W-:Y:S01]  /*7760*/  BPT.TRAP 0x1 ;  /* 0x000000040000795c */ /* 0x000fe20000300000 */
.L_x_2985:
[----:B------:R-:W-:Y:S01]  /*7770*/  IMAD R89, R19, 0x8, R18 ;  /* 0x0000000813597824 */ /* 0x000fe200078e0212 */
[----:B------:R-:W-:Y:S01]  /*7780*/  SHF.L.U32 R100, R190, 0x1f, RZ ;  /* 0x0000001fbe647819 */ /* 0x000fe200000006ff */
[----:B------:R-:W-:Y:S01]  /*7790*/  BSSY B1, `(.L_x_2986) ;  /* 0x0000004000017945 */ /* 0x000fe20003800000 */
[----:B------:R-:W-:Y:S02]  /*77a0*/  SHF.R.S32.HI R97, RZ, 0x1f, R98 ;  /* 0x0000001fff617819 */ /* 0x000fe40000011462 */
[----:B------:R-:W0:Y:S02]  /*77b0*/  SYNCS.PHASECHK.TRANS64.TRYWAIT P3, [R89+URZ+0x28890], R100 ;  /* 0x02889064590075a7 */ /* 0x000e24000806017f */
[----:B0-----:R-:W-:Y:S05]  /*77c0*/  @!P3 BRA `(.L_x_2987) ;  /* 0x000001940098b947 */ /* 0x001fea0003800000 */
.L_x_3295:
[----:B------:R-:W-:Y:S05]  /*77d0*/  BSYNC B1 ;  /* 0x0000000000017941 */ /* 0x000fea0003800000 */
.L_x_2986:
        /* <DEDUP_REMOVED lines=14> */
[----:B------:R-:W-:Y:S01]  /*78c0*/  IMAD.IADD R46, R95, 0x1, -R187 ;  /* 0x000000015f2e7824 */ /* 0x000fe200078e0abb */
[----:B------:R-:W-:-:S03]  /*78d0*/  IADD3 R13, R13, R11, RZ ;  /* 0x0000000b0d0d7210 */ /* 0x000fc60007ffe0ff */
        /* <DEDUP_REMOVED lines=9> */
.L_x_3299:
        /* <DEDUP_REMOVED lines=13> */
.L_x_2990:
[----:B------:R-:W-:Y:S05]  /*7a40*/  BSYNC B1 ;  /* 0x0000000000017941 */ /* 0x000fea0003800000 */
.L_x_2989:
[----:B------:R-:W-:-:S03]  /*7a50*/  UMOV UR4, 0xffffffff ;  /* 0xffffffff00047882 */ /* 0x000fc60000000000 */
[----:B------:R-:W-:Y:S05]  /*7a60*/  BRA.DIV UR4, `(.L_x_2991) ;  /* 0x00000196044c7947 */ /* 0x000fea000b800000 */
[----:B--2-4-:R2:W4:Y:S04]  /*7a70*/  SHFL.IDX PT, R41, R45, 0x1, 0x181f ;  /* 0x00381f002d297f89 */ /* 0x01452800000e0000 */
[----:B---3--:R2:W3:Y:S02]  /*7a80*/  SHFL.IDX PT, R14, R44, 0x1, 0x181f ;  /* 0x00381f002c0e7f89 */ /* 0x0084e400000e0000 */
.L_x_3303:
        /* <DEDUP_REMOVED lines=14> */
.L_x_2993:
[----:B------:R-:W-:Y:S05]  /*7b70*/  BSYNC B1 ;  /* 0x0000000000017941 */ /* 0x000fea0003800000 */
.L_x_2992:
[----:B------:R-:W-:-:S03]  /*7b80*/  UMOV UR4, 0xffffffff ;  /* 0xffffffff00047882 */ /* 0x000fc60000000000 */
[----:B------:R-:W-:Y:S05]  /*7b90*/  BRA.DIV UR4, `(.L_x_2994) ;  /* 0x0000019604487947 */ /* 0x000fea000b800000 */
[----:B---34-:R3:W4:Y:S04]  /*7ba0*/  SHFL.IDX PT, R41, R45, 0x2, 0x181f ;  /* 0x00581f002d297f89 */ /* 0x01872800000e0000 */
[----:B------:R3:W0:Y:S02]  /*7bb0*/  SHFL.IDX PT, R14, R44, 0x2, 0x181f ;  /* 0x00581f002c0e7f89 */ /* 0x00062400000e0000 */
.L_x_3307:
        /* <DEDUP_REMOVED lines=14> */
.L_x_2996:
[----:B------:R-:W-:Y:S05]  /*7ca0*/  BSYNC B1 ;  /* 0x0000000000017941 */ /* 0x000fea0003800000 */
.L_x_2995:
[----:B------:R-:W-:-:S03]  /*7cb0*/  UMOV UR4, 0xffffffff ;  /* 0xffffffff00047882 */ /* 0x000fc60000000000 */
[----:B------:R-:W-:Y:S05]  /*7cc0*/  BRA.DIV UR4, `(.L_x_2997) ;  /* 0x0000019604447947 */ /* 0x000fea000b800000 */
[----:B0---4-:R0:W4:Y:S04]  /*7cd0*/  SHFL.IDX PT, R41, R45, 0x3, 0x181f ;  /* 0x00781f002d297f89 */ /* 0x01112800000e0000 */
[----:B------:R0:W0:Y:S02]  /*7ce0*/  SHFL.IDX PT, R14, R44, 0x3, 0x181f ;  /* 0x00781f002c0e7f89 */ /* 0x00002400000e0000 */
.L_x_3311:
        /* <DEDUP_REMOVED lines=13> */
.L_x_2955:
[----:B------:R-:W-:Y:S05]  /*7dc0*/  BSYNC B0 ;  /* 0x0000000000007941 */ /* 0x000fea0003800000 */
.L_x_2913:
[----:B------:R-:W5:Y:S01]  /*7dd0*/  S2R R11, SR_TID.X ;  /* 0x00000000000b7919 */ /* 0x000f620000002100 */
[----:B------:R-:W-:Y:S01]  /*7de0*/  @!PT LDS RZ, [RZ] ;  /* 0x00000000fffff984 */ /* 0x000fe20000000800 */
[----:B------:R-:W-:Y:S01]  /*7df0*/  @!PT LDS RZ, [RZ] ;  /* 0x00000000fffff984 */ /* 0x000fe20000000800 */
[----:B------:R-:W-:Y:S01]  /*7e00*/  @!PT LDS RZ, [RZ] ;  /* 0x00000000fffff984 */ /* 0x000fe20000000800 */
[----:B------:R-:W-:Y:S01]  /*7e10*/  @!PT LDS RZ, [RZ] ;  /* 0x00000000fffff984 */ /* 0x000fe20000000800 */
[----:B------:R2:W-:Y:S06]  /*7e20*/  MEMBAR.ALL.CTA ;  /* 0x0000000000007992 */ /* 0x0005ec0000008000 */
[----:B--2---:R-:W2:Y:S01]  /*7e30*/  FENCE.VIEW.ASYNC.S ;  /* 0x00000000000073c6 */ /* 0x004ea20000000000 */
[----:B------:R-:W-:Y:S05]  /*7e40*/  WARPSYNC.ALL ;  /* 0x0000000000007948 */ /* 0x000fea0003800000 */
[----:B------:R-:W-:Y:S01]  /*7e50*/  BSSY B0, `(.L_x_2998) ;  /* 0x0000009000007945 */ /* 0x000fe20003800000 */
[----:B-----5:R-:W-:Y:S01]  /*7e60*/  LOP3.LUT R11, R11, 0x7f, RZ, 0xc0, !PT ;  /* 0x0000007f0b0b7812 */ /* 0x020fe200078ec0ff */
[----:B--2---:R2:W-:Y:S03]  /*7e70*/  BAR.SYNC.DEFER_BLOCKING R92, 0x80 ;  /* 0x0002005c0000751d */ /* 0x0045e60000010000 */
[----:B------:R-:W-:-:S13]  /*7e80*/  ISETP.NE.AND P3, PT, R11, RZ, PT ;  /* 0x000000ff0b00720c */ /* 0x000fda0003f65270 */
[----:B------:R-:W-:-:S05]  /*7e90*/  @!P3 VIADD R11, R89, 0x288a0 ;  /* 0x000288a0590bb836 */ /* 0x000fca0000000000 */
[----:B------:R-:W-:-:S04]  /*7ea0*/  @!P3 PRMT R11, RZ, 0x654, R11 ;  /* 0x00000654ff0bb816 */ /* 0x000fc8000000000b */
[----:B------:R2:W-:Y:S01]  /*7eb0*/  @!P3 SYNCS.ARRIVE.TRANS64.RED.A1T0 RZ, [R11+URZ], RZ ;  /* 0x000000ff0bffb9a7 */ /* 0x0005e2000810043f */
[----:B------:R-:W-:Y:S05]  /*7ec0*/  @!P5 BRA `(.L_x_2999) ;  /* 0x000000000004d947 */ /* 0x000fea0003800000 */
[----:B------:R-:W-:Y:S01]  /*7ed0*/  BPT.TRAP 0x1 ;  /* 0x000000040000795c */ /* 0x000fe20000300000 */
.L_x_2999:
[----:B------:R-:W-:Y:S05]  /*7ee0*/  BSYNC B0 ;  /* 0x0000000000007941 */ /* 0x000fea0003800000 */
.L_x_2998:
[----:B------:R-:W5:Y:S01]  /*7ef0*/  SYNCS.PHASECHK.TRANS64.TRYWAIT P4, [R89+URZ+0x288b0], R100 ;  /* 0x0288b064590075a7 */ /* 0x000f62000808017f */
[----:B------:R-:W-:Y:S01]  /*7f00*/  ULDC UR37, c[0x0][0x2f4] ;  /* 0x0000bd0000257ab9 */ /* 0x000fe20000000800 */
[----:B------:R-:W-:Y:S04]  /*7f10*/  BSSY B0, `(.L_x_3000) ;  /* 0x0000002000007945 */ /* 0x000fe80003800000 */
[----:B-----5:R-:W-:Y:S05]  /*7f20*/  @!P4 BRA `(.L_x_3001) ;  /* 0x0000019000f4c947 */ /* 0x020fea0003800000 */
.L_x_3312:
[----:B------:R-:W-:Y:S05]  /*7f30*/  BSYNC B0 ;  /* 0x0000000000007941 */ /* 0x000fea0003800000 */
.L_x_3000:
[----:B------:R-:W-:Y:S01]  /*7f40*/  ULDC.64 UR4, c[0x0][0x328] ;  /* 0x0000ca0000047ab9 */ /* 0x000fe20000000a00 */
[----:B------:R-:W-:Y:S01]  /*7f50*/  ULDC.64 UR6, c[0x0][0x318] ;  /* 0x0000c60000067ab9 */ /* 0x000fe20000000a00 */
[----:B------:R-:W-:Y:S01]  /*7f60*/  IMAD R97, R97, UR4, RZ ;  /* 0x0000000461617c24 */ /* 0x000fe2000f8e02ff */
[----:B------:R-:W-:Y:S01]  /*7f70*/  IADD3 R95, -R187, R95, RZ ;  /* 0x0000005fbb5f7210 */ /* 0x000fe20007ffe1ff */
[C---:B0---4-:R-:W-:Y:S01]  /*7f80*/  IMAD.WIDE.U32 R12, R98.reuse, UR4, RZ ;  /* 0x00000004620c7c25 */ /* 0x051fe2000f8e00ff */
[----:B------:R-:W-:Y:S03]  /*7f90*/  BSSY B0, `(.L_x_3002) ;  /* 0x000001b000007945 */ /* 0x000fe60003800000 */
[----:B------:R-:W-:Y:S01]  /*7fa0*/  IMAD R97, R98, UR5, R97 ;  /* 0x0000000562617c24 */ /* 0x000fe2000f8e0261 */
[----:B------:R-:W-:Y:S02]  /*7fb0*/  ULDC.64 UR4, c[0x0][0x338] ;  /* 0x0000ce0000047ab9 */ /* 0x000fe40000000a00 */
[----:B------:R-:W-:-:S02]  /*7fc0*/  IMAD R96, R96, UR4, RZ ;  /* 0x0000000460607c24 */ /* 0x000fc4000f8e02ff */
[----:B------:R-:W-:Y:S02]  /*7fd0*/  IMAD.IADD R13, R13, 0x1, R97 ;  /* 0x000000010d0d7824 */ /* 0x000fe400078e0261 */
[C---:B--2---:R-:W-:Y:S02]  /*7fe0*/  IMAD R11, R99.reuse, UR5, R96 ;  /* 0x00000005630b7c24 */ /* 0x044fe4000f8e0260 */
[----:B------:R-:W-:Y:S01]  /*7ff0*/  IMAD.WIDE.U32 R12, R99, UR4, R12 ;  /* 0x00000004630c7c25 */ /* 0x000fe2000f8e000c */
[----:B------:R-:W-:-:S03]  /*8000*/  ULDC.64 UR4, c[0x0][0x330] ;  /* 0x0000cc0000047ab9 */ /* 0x000fc60000000a00 */
[----:B------:R-:W-:Y:S02]  /*8010*/  IMAD.IADD R13, R13, 0x1, R11 ;  /* 0x000000010d0d7824 */ /* 0x000fe400078e020b */
[----:B------:R-:W-:-:S04]  /*8020*/  IMAD.WIDE.U32 R12, R188, UR4, R12 ;  /* 0x00000004bc0c7c25 */ /* 0x000fc8000f8e000c */
[----:B------:R-:W-:Y:S01]  /*8030*/  IMAD R11, R188, UR5, R13 ;  /* 0x00000005bc0b7c24 */ /* 0x000fe2000f8e020d */
[----:B-1-3--:R-:W-:-:S04]  /*8040*/  LEA R44, P4, R12, UR6, 0x1 ;  /* 0x000000060c2c7c11 */ /* 0x00afc8000f8808ff */
        /* <DEDUP_REMOVED lines=15> */
.L_x_3003:
[----:B------:R-:W-:Y:S05]  /*8140*/  BSYNC B0 ;  /* 0x0000000000007941 */ /* 0x000fea0003800000 */
.L_x_3002:
        /* <DEDUP_REMOVED lines=15> */
.L_x_3005:
[----:B------:R-:W-:Y:S05]  /*8240*/  BSYNC B0 ;  /* 0x0000000000007941 */ /* 0x000fea0003800000 */
.L_x_3004:
        /* <DEDUP_REMOVED lines=15> */
.L_x_3007:
[----:B------:R-:W-:Y:S05]  /*8340*/  BSYNC B0 ;  /* 0x0000000000007941 */ /* 0x000fea0003800000 */
.L_x_3006:
        /* <DEDUP_REMOVED lines=15> */
.L_x_3009:
[----:B------:R-:W-:Y:S05]  /*8440*/  BSYNC B0 ;  /* 0x0000000000007941 */ /* 0x000fea0003800000 */
.L_x_3008:
        /* <DEDUP_REMOVED lines=22> */
.L_x_2908:
[----:B------:R-:W0:Y:S01]  /*85b0*/  LDC R0, c[0x0][0x448] ;  /* 0x00011200ff007b82 */ /* 0x000e220000000800 */
[----:B------:R-:W-:Y:S02]  /*85c0*/  MOV R88, RZ ;  /* 0x000000ff00587202 */ /* 0x000fe40000000f00 */
[----:B0-----:R-:W-:Y:S01]  /*85d0*/  ISETP.NE.AND P1, PT, R0, 0x1, PT ;  /* 0x000000010000780c */ /* 0x001fe20003f25270 */
[----:B------:R-:W-:-:S12]  /*85e0*/  VIADD R0, R192, 0x7f ;  /* 0x0000007fc0007836 */ /* 0x000fd80000000000 */
[----:B------:R-:W0:Y:S08]  /*85f0*/  @P1 LDC R3, c[0x0][0x44c] ;  /* 0x00011300ff031b82 */ /* 0x000e300000000800 */
[----:B------:R-:W3:Y:S01]  /*8600*/  @P1 LDC R4, c[0x0][0x450] ;  /* 0x00011400ff041b82 */ /* 0x000ee20000000800 */
[----:B0-----:R-:W-:-:S05]  /*8610*/  @P1 IMAD.HI.U32 R3, R0, R3, RZ ;  /* 0x0000000300031227 */ /* 0x001fca00078e00ff */
[----:B---3--:R-:W-:-:S05]  /*8620*/  @P1 SHF.R.U32.HI R0, RZ, R4, R3 ;  /* 0x00000004ff001219 */ /* 0x008fca0000011603 */
[----:B------:R-:W-:-:S05]  /*8630*/  IMAD.IADD R0, R93, 0x1, R0 ;  /* 0x000000015d007824 */ /* 0x000fca00078e0200 */
[----:B------:R-:W-:-:S04]  /*8640*/  SHF.R.S32.HI R3, RZ, 0x1f, R0 ;  /* 0x0000001fff037819 */ /* 0x000fc80000011400 */
[----:B------:R-:W-:-:S04]  /*8650*/  LEA.HI R3, R3, R0, RZ, 0x7 ;  /* 0x0000000003037211 */ /* 0x000fc800078f38ff */
[----:B------:R-:W-:-:S04]  /*8660*/  SHF.R.S32.HI R3, RZ, 0x7, R3 ;  /* 0x00000007ff037819 */ /* 0x000fc80000011403 */
[----:B------:R-:W-:-:S04]  /*8670*/  VIMNMX R94, R94, R3, PT ;  /* 0x000000035e5e7248 */ /* 0x000fc80003fe0100 */
[----:B------:R-:W-:Y:S01]  /*8680*/  ISETP.GE.AND P1, PT, R94, 0x1, PT ;  /* 0x000000015e00780c */ /* 0x000fe20003f26270 */
[----:B------:R-:W-:-:S12]  /*8690*/  @P0 BRA `(.L_x_3011) ;  /* 0x00000000000c0947 */ /* 0x000fd80003800000 */
[----:B------:R-:W0:Y:S01]  /*86a0*/  FENCE.VIEW.ASYNC.G ;  /* 0x00000000000073c6 */ /* 0x000e220000000100 */
[----:B------:R-:W-:Y:S05]  /*86b0*/  WARPSYNC.ALL ;  /* 0x0000000000007948 */ /* 0x000fea0003800000 */
[----:B0-----:R-:W-:Y:S06]  /*86c0*/  BAR.ARV 0xc, 0x180 ;  /* 0x0306000000007b1d */ /* 0x001fec0000002000 */
.L_x_3011:
[----:B------:R-:W-:Y:S04]  /*86d0*/  BSSY B0, `(.L_x_3012) ;  /* 0x000001f000007945 */ /* 0x000fe80003800000 */
        /* <DEDUP_REMOVED lines=30> */
.L_x_3013:
[----:B------:R-:W-:Y:S05]  /*88c0*/  BSYNC B0 ;  /* 0x0000000000007941 */ /* 0x000fea0003800000 */
.L_x_3012:
        /* <DEDUP_REMOVED lines=35> */
[----:B----4-:R-:W-:Y:S02]  /*8b00*/  CS2R R92, SRZ ;  /* 0x00000000005c7805 */ /* 0x010fe4000001ff00 */
        /* <DEDUP_REMOVED lines=10> */
[----:B------:R0:W3:Y:S02]  /*8bb0*/  SHFL.IDX PT, R191, R0, RZ, 0x1f ;  /* 0x00001fff00bf7589 */ /* 0x0000e400000e0000 */
.L_x_3315:
[----:B0--3--:R-:W-:Y:S01]  /*8bc0*/  LEA.HI R0, R191, R191, RZ, 0x1 ;  /* 0x000000bfbf007211 */ /* 0x009fe200078f08ff */
[----:B------:R-:W-:-:S03]  /*8bd0*/  IMAD.U32 R3, RZ, RZ, UR40 ;  /* 0x00000028ff037e24 */ /* 0x000fc6000f8e00ff */
        /* <DEDUP_REMOVED lines=21> */
[----:B0-2---:R-:W-:-:S07]  /*8d30*/  IMAD.MOV.U32 R13, RZ, RZ, RZ ;  /* 0x000000ffff0d7224 */ /* 0x005fce00078e00ff */
[----:B------:R-:W-:-:S07]  /*8d40*/  LEPC R20, `(.L_x_3016) ;  /* 0x000000001014794e */ /* 0x000fce0000000000 */
[----:B-1-3-5:R-:W-:Y:S05]  /*8d50*/  CALL.ABS.NOINC R14 ;  /* 0x000000000e007343 */ /* 0x02afea0003c00000 */
.L_x_3016:
        /* <DEDUP_REMOVED lines=13> */
.L_x_3020:
[----:B---3--:R3:W4:Y:S02]  /*8e30*/  SYNCS.PHASECHK.TRANS64.TRYWAIT P0, [R18+URZ+0x28800], R3 ;  /* 0x02880003120075a7 */ /* 0x008724000800017f */
[----:B----4-:R-:W-:Y:S05]  /*8e40*/  @!P0 NANOSLEEP.SYNCS 0x989680 ;  /* 0x009896800000895d */ /* 0x010fea0003900000 */
[----:B------:R-:W4:Y:S02]  /*8e50*/  @!P0 SYNCS.PHASECHK.TRANS64 P0, [R18+URZ+0x28800], R3 ;  /* 0x02880003120085a7 */ /* 0x000f24000800007f */
[----:B----4-:R-:W-:Y:S05]  /*8e60*/  @!P0 BRA `(.L_x_3020) ;  /* 0xfffffffc00f08947 */ /* 0x010fea000383ffff */
.L_x_3019:
[----:B------:R-:W-:Y:S05]  /*8e70*/  BSYNC B0 ;  /* 0x0000000000007941 */ /* 0x000fea0003800000 */
.L_x_3018:
[----:B------:R-:W-:Y:S05]  /*8e80*/  BRA `(.L_x_3021) ;  /* 0x0000004c00c07947 */ /* 0x000fea0003800000 */
.L_x_3017:
[----:B------:R-:W-:Y:S01]  /*8e90*/  ISETP.NE.AND P0, PT, R25, RZ, PT ;  /* 0x000000ff1900720c */ /* 0x000fe20003f05270 */
[----:B------:R-:W-:Y:S01]  /*8ea0*/  ULDC.64 UR4, c[0x0][0x3f8] ;  /* 0x0000fe0000047ab9 */ /* 0x000fe20000000a00 */
[----:B-----5:R-:W-:Y:S01]  /*8eb0*/  SHF.R.S32.HI R0, RZ, 0x1f, R24 ;  /* 0x0000001fff007819 */ /* 0x020fe20000011418 */
[----:B------:R-:W-:Y:S01]  /*8ec0*/  ULDC.64 UR6, c[0x0][0x408] ;  /* 0x0001020000067ab9 */ /* 0x000fe20000000a00 */
[----:B------:R-:W-:-:S04]  /*8ed0*/  IMAD.WIDE.U32 R26, R24, UR4, RZ ;  /* 0x00000004181a7c25 */ /* 0x000fc8000f8e00ff */
[C---:B------:R-:W-:Y:S02]  /*8ee0*/  IMAD R3, R0.reuse, UR4, RZ ;  /* 0x0000000400037c24 */ /* 0x040fe4000f8e02ff */
[----:B------:R-:W-:Y:S02]  /*8ef0*/  IMAD R5, R0, UR6, RZ ;  /* 0x0000000600057c24 */ /* 0x000fe4000f8e02ff */
[C---:B------:R-:W-:Y:S02]  /*8f00*/  IMAD R3, R24.reuse, UR5, R3 ;  /* 0x0000000518037c24 */ /* 0x040fe4000f8e0203 */
[C---:B------:R-:W-:Y:S02]  /*8f10*/  IMAD R5, R24.reuse, UR7, R5 ;  /* 0x0000000718057c24 */ /* 0x040fe4000f8e0205 */
[----:B------:R-:W-:Y:S01]  /*8f20*/  IMAD.WIDE.U32 R24, R24, UR6, RZ ;  /* 0x0000000618187c25 */ /* 0x000fe2000f8e00ff */
[----:B------:R-:W-:-:S03]  /*8f30*/  IADD3 R29, R3, R27, RZ ;  /* 0x0000001b031d7210 */ /* 0x000fc60007ffe0ff */
[----:B------:R-:W-:Y:S01]  /*8f40*/  IMAD.IADD R31, R5, 0x1, R25 ;  /* 0x00000001051f7824 */ /* 0x000fe200078e0219 */
        /* <DEDUP_REMOVED lines=8> */
[----:B------:R-:W-:Y:S01]  /*8fd0*/  IMAD.U32 R10, RZ, RZ, UR6 ;  /* 0x00000006ff0a7e24 */ /* 0x000fe2000f8e00ff */
[----:B------:R-:W-:Y:S01]  /*8fe0*/  MOV R7, UR5 ;  /* 0x0000000500077c02 */ /* 0x000fe20008000f00 */
[----:B------:R-:W-:Y:S01]  /*8ff0*/  IMAD.U32 R6, RZ, RZ, UR4 ;  /* 0x00000004ff067e24 */ /* 0x000fe2000f8e00ff */
[----:B--2---:R-:W-:Y:S01]  /*9000*/  MOV R13, RZ ;  /* 0x000000ff000d7202 */ /* 0x004fe20000000f00 */
[----:B------:R-:W-:-:S02]  /*9010*/  IMAD.U32 R11, RZ, RZ, UR7 ;  /* 0x00000007ff0b7e24 */ /* 0x000fc4000f8e00ff */
[----:B------:R-:W-:Y:S02]  /*9020*/  IMAD.MOV.U32 R8, RZ, RZ, 0x70 ;  /* 0x00000070ff087424 */ /* 0x000fe400078e00ff */
[----:B0-----:R-:W-:-:S07]  /*9030*/  IMAD.MOV.U32 R12, RZ, RZ, 0x1 ;  /* 0x00000001ff0c7424 */ /* 0x001fce00078e00ff */
[----:B------:R-:W-:-:S07]  /*9040*/  LEPC R20, `(.L_x_3022) ;  /* 0x000000001014794e */ /* 0x000fce0000000000 */
[----:B-1-3--:R-:W-:Y:S05]  /*9050*/  CALL.ABS.NOINC R14 ;  /* 0x000000000e007343 */ /* 0x00afea0003c00000 */
.L_x_3022:
[----:B------:R-:W-:Y:S01]  /*9060*/  ULDC.U8 UR4, c[0x0][0x410] ;  /* 0x0001040000047ab9 */ /* 0x000fe20000000000 */
[----:B------:R-:W-:Y:S01]  /*9070*/  IMAD.IADD R54, R187, 0x1, R192 ;  /* 0x00000001bb367824 */ /* 0x000fe200078e02c0 */
[----:B------:R-:W-:Y:S01]  /*9080*/  ISETP.NE.AND P0, PT, RZ, UR4, PT ;  /* 0x00000004ff007c0c */ /* 0x000fe2000bf05270 */
[----:B------:R-:W-:Y:S01]  /*9090*/  BSSY B0, `(.L_x_3023) ;  /* 0x00004c7000007945 */ /* 0x000fe20003800000 */
[----:B------:R-:W-:Y:S01]  /*90a0*/  LEA R37, R200, UR40, 0x1 ;  /* 0x00000028c8257c11 */ /* 0x000fe2000f8e08ff */
[----:B------:R-:W-:-:S10]  /*90b0*/  IMAD R3, R207, 0x20, R54 ;  /* 0x00000020cf037824 */ /* 0x000fd400078e0236 */
[----:B------:R-:W-:Y:S05]  /*90c0*/  @!P0 BRA `(.L_x_3024) ;  /* 0x0000002400c08947 */ /* 0x000fea0003800000 */
[----:B------:R-:W0:Y:S01]  /*90d0*/  LDC R67, c[0x0][0x448] ;  /* 0x00011200ff437b82 */ /* 0x000e220000000800 */
[----:B------:R-:W-:Y:S01]  /*90e0*/  ULDC.64 UR4, c[0x0][0x3f8] ;  /* 0x0000fe0000047ab9 */ /* 0x000fe20000000a00 */
[----:B------:R-:W-:Y:S01]  /*90f0*/  ULDC.64 UR6, c[0x0][0x408] ;  /* 0x0001020000067ab9 */ /* 0x000fe20000000a00 */
[----:B------:R-:W-:Y:S01]  /*9100*/  MOV R10, R24 ;  /* 0x00000018000a7202 */ /* 0x000fe20000000f00 */
[----:B------:R-:W-:Y:S01]  /*9110*/  IMAD.MOV.U32 R8, RZ, RZ, R26 ;  /* 0x000000ffff087224 */ /* 0x000fe200078e001a */
[----:B------:R-:W-:Y:S01]  /*9120*/  SHF.R.S32.HI R64, RZ, 0x1f, R185 ;  /* 0x0000001fff407819 */ /* 0x000fe200000114b9 */
        /* <DEDUP_REMOVED lines=26> */
[----:B------:R0:W4:Y:S04]  /*92d0*/  SHFL.IDX PT, R4, R8, RZ, 0x181f ;  /* 0x00181fff08047589 */ /* 0x00012800000e0000 */
[----:B------:R0:W0:Y:S02]  /*92e0*/  SHFL.IDX PT, R14, R7, RZ, 0x181f ;  /* 0x00181fff070e7589 */ /* 0x00002400000e0000 */
.L_x_3321:
        /* <DEDUP_REMOVED lines=15> */
[----:B------:R-:W-:Y:S02]  /*93e0*/  @!P5 SHF.L.U32 R15, R185, 0x1, RZ ;  /* 0x00000001b90fd819 */ /* 0x000fe400000006ff */
[-C--:B---3--:R-:W-:Y:S02]  /*93f0*/  @!P4 IADD3 R10, P0, R3, R12.reuse, RZ ;  /* 0x0000000c030ac210 */ /* 0x088fe40007f1e0ff */
[----:B0-----:R-:W-:Y:S02]  /*9400*/  @!P4 IADD3 R12, P1, R14, R12, RZ ;  /* 0x0000000c0e0cc210 */ /* 0x001fe40007f3e0ff */
[----:B------:R-:W-:Y:S01]  /*9410*/  @!P5 SHF.L.U64.HI R9, R185, 0x1, R64 ;  /* 0x00000001b909d819 */ /* 0x000fe20000010240 */
[----:B--2---:R-:W-:Y:S01]  /*9420*/  @!P4 IMAD.X R11, R0, 0x1, R13, P0 ;  /* 0x00000001000bc824 */ /* 0x004fe200000e060d */
[----:B------:R-:W-:Y:S02]  /*9430*/  @!P5 IADD3 R20, P2, R3, R15, RZ ;  /* 0x0000000f0314d210 */ /* 0x000fe40007f5e0ff */
[----:B------:R-:W-:-:S02]  /*9440*/  CS2R R46, SRZ ;  /* 0x00000000002e7805 */ /* 0x000fc4000001ff00 */
[----:B------:R-:W-:Y:S02]  /*9450*/  @!P5 IADD3 R14, P3, R14, R15, RZ ;  /* 0x0000000f0e0ed210 */ /* 0x000fe40007f7e0ff */
[----:B------:R-:W-:Y:S01]  /*9460*/  CS2R R48, SRZ ;  /* 0x0000000000307805 */ /* 0x000fe2000001ff00 */
[----:B----4-:R-:W-:Y:S02]  /*9470*/  @!P4 IMAD.X R13, R4, 0x1, R13, P1 ;  /* 0x00000001040dc824 */ /* 0x010fe400008e060d */
[--C-:B------:R-:W-:Y:S01]  /*9480*/  @!P5 IMAD.X R21, R0, 0x1, R9.reuse, P2 ;  /* 0x000000010015d824 */ /* 0x100fe200010e0609 */
[----:B------:R0:W5:Y:S01]  /*9490*/  @!P4 LD.E.64 R46, desc[UR42][R10.64] ;  /* 0x0000002a0a2ec980 */ /* 0x000162000c101b00 */
[----:B------:R-:W-:-:S03]  /*94a0*/  @!P5 IMAD.X R15, R4, 0x1, R9, P3 ;  /* 0x00000001040fd824 */ /* 0x000fc600018e0609 */
[----:B------:R0:W5:Y:S04]  /*94b0*/  @!P5 LD.E.64 R40, desc[UR42][R20.64] ;  /* 0x0000002a1428d980 */ /* 0x000168000c101b00 */
[----:B------:R0:W5:Y:S04]  /*94c0*/  @!P5 LD.E.64 R38, desc[UR42][R14.64] ;  /* 0x0000002a0e26d980 */ /* 0x000168000c101b00 */
[----:B------:R0:W5:Y:S02]  /*94d0*/  @!P4 LD.E.64 R48, desc[UR42][R12.64] ;  /* 0x0000002a0c30c980 */ /* 0x000164000c101b00 */
.L_x_3027:
[----:B------:R-:W-:Y:S05]  /*94e0*/  BSYNC B1 ;  /* 0x0000000000017941 */ /* 0x000fea0003800000 */
.L_x_3026:
[----:B----45:R-:W-:Y:S01]  /*94f0*/  IMAD.MOV.U32 R4, RZ, RZ, R38 ;  /* 0x000000ffff047224 */ /* 0x030fe200078e0026 */
[----:B--2---:R-:W-:Y:S01]  /*9500*/  MOV R0, R48 ;  /* 0x0000003000007202 */ /* 0x004fe20000000f00 */
[----:B------:R-:W-:Y:S01]  /*9510*/  IMAD.MOV.U32 R9, RZ, RZ, R39 ;  /* 0x000000ffff097224 */ /* 0x000fe200078e0027 */
[----:B------:R-:W-:Y:S01]  /*9520*/  UMOV UR4, 0xffffffff ;  /* 0xffffffff00047882 */ /* 0x000fe20000000000 */
[----:B---3--:R-:W-:Y:S01]  /*9530*/  IMAD.MOV.U32 R3, RZ, RZ, R49 ;  /* 0x000000ffff037224 */ /* 0x008fe200078e0031 */
[----:B------:R-:W-:Y:S01]  /*9540*/  PRMT R66, R0, 0x7610, R66 ;  /* 0x0000761000427816 */ /* 0x000fe20000000042 */
[----:B------:R-:W-:Y:S01]  /*9550*/  IMAD.MOV.U32 R0, RZ, RZ, R46 ;  /* 0x000000ffff007224 */ /* 0x000fe200078e002e */
[----:B------:R-:W-:Y:S01]  /*9560*/  PRMT R60, R4, 0x7610, R60 ;  /* 0x00007610043c7816 */ /* 0x000fe2000000003c */
[----:B------:R-:W-:Y:S01]  /*9570*/  IMAD.MOV.U32 R4, RZ, RZ, R40 ;  /* 0x000000ffff047224 */ /* 0x000fe200078e0028 */
[----:B------:R-:W-:Y:S01]  /*9580*/  PRMT R59, R59, 0x5410, R9 ;  /* 0x000054103b3b7816 */ /* 0x000fe20000000009 */
[----:B------:R-:W-:Y:S01]  /*9590*/  IMAD.MOV.U32 R9, RZ, RZ, R41 ;  /* 0x000000ffff097224 */ /* 0x000fe200078e0029 */
[----:B------:R-:W-:-:S02]  /*95a0*/  PRMT R61, R3, 0x7610, R61 ;  /* 0x00007610033d7816 */ /* 0x000fc4000000003d */
[----:B-1----:R-:W-:Y:S02]  /*95b0*/  CS2R R42, SRZ ;  /* 0x00000000002a7805 */ /* 0x002fe4000001ff00 */
[----:B------:R-:W-:Y:S02]  /*95c0*/  MOV R3, R47 ;  /* 0x0000002f00037202 */ /* 0x000fe40000000f00 */
[----:B------:R-:W-:Y:S02]  /*95d0*/  PRMT R66, R66, 0x5410, R0 ;  /* 0x0000541042427816 */ /* 0x000fe40000000000 */
[----:B------:R-:W-:Y:S02]  /*95e0*/  PRMT R61, R61, 0x5410, R3 ;  /* 0x000054103d3d7816 */ /* 0x000fe40000000003 */
[----:B------:R-:W-:Y:S02]  /*95f0*/  PRMT R60, R60, 0x5410, R4 ;  /* 0x000054103c3c7816 */ /* 0x000fe40000000004 */
[----:B------:R-:W-:Y:S01]  /*9600*/  PRMT R59, R9, 0x7610, R59 ;  /* 0x00007610093b7816 */ /* 0x000fe2000000003b */
[----:B------:R-:W-:Y:S06]  /*9610*/  BRA.DIV UR4, `(.L_x_3028) ;  /* 0x0000017e04fc7947 */ /* 0x000fec000b800000 */
[----:B------:R1:W2:Y:S04]  /*9620*/  SHFL.IDX PT, R0, R6, 0x1, 0x181f ;  /* 0x00381f0006007f89 */ /* 0x0002a800000e0000 */
[----:B------:R1:W3:Y:S04]  /*9630*/  SHFL.IDX PT, R3, R5, 0x1, 0x181f ;  /* 0x00381f0005037f89 */ /* 0x0002e800000e0000 */
[----:B------:R1:W4:Y:S04]  /*9640*/  SHFL.IDX PT, R4, R8, 0x1, 0x181f ;  /* 0x00381f0008047f89 */ /* 0x00032800000e0000 */
[----:B0-----:R1:W0:Y:S02]  /*9650*/  SHFL.IDX PT, R14, R7, 0x1, 0x181f ;  /* 0x00381f00070e7f89 */ /* 0x00122400000e0000 */
.L_x_3327:
        /* <DEDUP_REMOVED lines=16> */
[----:B------:R-:W-:Y:S02]  /*9760*/  @!P5 SHF.L.U64.HI R15, R185, 0x1, R64 ;  /* 0x00000001b90fd819 */ /* 0x000fe40000010240 */
[-C--:B------:R-:W-:Y:S02]  /*9770*/  @!P5 IADD3 R20, P2, R3, R11.reuse, RZ ;  /* 0x0000000b0314d210 */ /* 0x080fe40007f5e0ff */
[C---:B0-----:R-:W-:Y:S02]  /*9780*/  @!P4 IADD3 R12, P1, R14.reuse, R12, RZ ;  /* 0x0000000c0e0cc210 */ /* 0x041fe40007f3e0ff */
[----:B------:R-:W-:Y:S01]  /*9790*/  @!P5 IADD3 R14, P3, R14, R11, RZ ;  /* 0x0000000b0e0ed210 */ /* 0x000fe20007f7e0ff */
[----:B--2---:R-:W-:Y:S01]  /*97a0*/  @!P5 IMAD.X R21, R0, 0x1, R15, P2 ;  /* 0x000000010015d824 */ /* 0x004fe200010e060f */
[----:B------:R-:W-:-:S02]  /*97b0*/  CS2R R44, SRZ ;  /* 0x00000000002c7805 */ /* 0x000fc4000001ff00 */
[----:B------:R-:W-:Y:S01]  /*97c0*/  CS2R R42, SRZ ;  /* 0x00000000002a7805 */ /* 0x000fe2000001ff00 */
[--C-:B------:R-:W-:Y:S02]  /*97d0*/  @!P4 IMAD.X R11, R0, 0x1, R9.reuse, P0 ;  /* 0x00000001000bc824 */ /* 0x100fe400000e0609 */
[C---:B----4-:R-:W-:Y:S01]  /*97e0*/  @!P4 IMAD.X R13, R4.reuse, 0x1, R9, P1 ;  /* 0x00000001040dc824 */ /* 0x050fe200008e0609 */
[----:B------:R0:W5:Y:S01]  /*97f0*/  @!P5 LD.E.64 R30, desc[UR42][R20.64] ;  /* 0x0000002a141ed980 */ /* 0x000162000c101b00 */
[----:B------:R-:W-:-:S03]  /*9800*/  @!P5 IMAD.X R15, R4, 0x1, R15, P3 ;  /* 0x00000001040fd824 */ /* 0x000fc600018e060f */
[----:B------:R0:W5:Y:S04]  /*9810*/  @!P4 LD.E.64 R44, desc[UR42][R10.64] ;  /* 0x0000002a0a2cc980 */ /* 0x000168000c101b00 */
[----:B------:R0:W5:Y:S04]  /*9820*/  @!P5 LD.E.64 R28, desc[UR42][R14.64] ;  /* 0x0000002a0e1cd980 */ /* 0x000168000c101b00 */
[----:B------:R0:W5:Y:S02]  /*9830*/  @!P4 LD.E.64 R42, desc[UR42][R12.64] ;  /* 0x0000002a0c2ac980 */ /* 0x000164000c101b00 */
.L_x_3030:
[----:B------:R-:W-:Y:S05]  /*9840*/  BSYNC B1 ;  /* 0x0000000000017941 */ /* 0x000fea0003800000 */
.L_x_3029:
[----:B---3-5:R-:W-:Y:S01]  /*9850*/  IMAD.MOV.U32 R3, RZ, RZ, R43 ;  /* 0x000000ffff037224 */ /* 0x028fe200078e002b */
[----:B--2---:R-:W-:Y:S01]  /*9860*/  MOV R0, R42 ;  /* 0x0000002a00007202 */ /* 0x004fe20000000f00 */
[----:B----4-:R-:W-:Y:S01]  /*9870*/  IMAD.MOV.U32 R4, RZ, RZ, R28 ;  /* 0x000000ffff047224 */ /* 0x010fe200078e001c */
[----:B------:R-:W-:Y:S01]  /*9880*/  UMOV UR4, 0xffffffff ;  /* 0xffffffff00047882 */ /* 0x000fe20000000000 */
[----:B------:R-:W-:Y:S01]  /*9890*/  IMAD.MOV.U32 R9, RZ, RZ, R29 ;  /* 0x000000ffff097224 */ /* 0x000fe200078e001d */
[----:B------:R-:W-:Y:S01]  /*98a0*/  PRMT R57, R0, 0x5410, R3 ;  /* 0x0000541000397816 */ /* 0x000fe20000000003 */
[----:B------:R-:W-:Y:S01]  /*98b0*/  IMAD.MOV.U32 R0, RZ, RZ, R44 ;  /* 0x000000ffff007224 */ /* 0x000fe200078e002c */
[----:B------:R-:W-:Y:S02]  /*98c0*/  MOV R3, R45 ;  /* 0x0000002d00037202 */ /* 0x000fe40000000f00 */
[----:B------:R-:W-:Y:S01]  /*98d0*/  PRMT R52, R4, 0x5410, R9 ;  /* 0x0000541004347816 */ /* 0x000fe20000000009 */
[----:B------:R-:W-:Y:S01]  /*98e0*/  IMAD.MOV.U32 R4, RZ, RZ, R30 ;  /* 0x000000ffff047224 */ /* 0x000fe200078e001e */
[----:B------:R-:W-:Y:S01]  /*98f0*/  PRMT R58, R0, 0x5410, R3 ;  /* 0x00005410003a7816 */ /* 0x000fe20000000003 */
[----:B------:R-:W-:-:S05]  /*9900*/  IMAD.MOV.U32 R9, RZ, RZ, R31 ;  /* 0x000000ffff097224 */ /* 0x000fca00078e001f */
[----:B------:R-:W-:Y:S01]  /*9910*/  PRMT R53, R4, 0x5410, R9 ;  /* 0x0000541004357816 */ /* 0x000fe20000000009 */
[----:B------:R-:W-:Y:S06]  /*9920*/  BRA.DIV UR4, `(.L_x_3031) ;  /* 0x0000017e04a87947 */ /* 0x000fec000b800000 */
[----:B------:R2:W3:Y:S04]  /*9930*/  SHFL.IDX PT, R0, R6, 0x2, 0x181f ;  /* 0x00581f0006007f89 */ /* 0x0004e800000e0000 */
[----:B------:R2:W4:Y:S04]  /*9940*/  SHFL.IDX PT, R3, R5, 0x2, 0x181f ;  /* 0x00581f0005037f89 */ /* 0x00052800000e0000 */
[----:B------:R2:W1:Y:S04]  /*9950*/  SHFL.IDX PT, R4, R8, 0x2, 0x181f ;  /* 0x00581f0008047f89 */ /* 0x00046800000e0000 */
[----:B0-----:R2:W0:Y:S02]  /*9960*/  SHFL.IDX PT, R14, R7, 0x2, 0x181f ;  /* 0x00581f00070e7f89 */ /* 0x00142400000e0000 */
.L_x_3333:
        /* <DEDUP_REMOVED lines=16> */
[-C--:B----4-:R-:W-:Y:S02]  /*9a70*/  @!P4 IADD3 R10, P0, R3, R12.reuse, RZ ;  /* 0x0000000c030ac210 */ /* 0x090fe40007f1e0ff */
[----:B------:R-:W-:Y:S02]  /*9a80*/  @!P5 SHF.L.U64.HI R15, R185, 0x1, R64 ;  /* 0x00000001b90fd819 */ /* 0x000fe40000010240 */
[-C--:B------:R-:W-:Y:S02]  /*9a90*/  @!P5 IADD3 R20, P2, R3, R11.reuse, RZ ;  /* 0x0000000b0314d210 */ /* 0x080fe40007f5e0ff */
[C---:B0-----:R-:W-:Y:S02]  /*9aa0*/  @!P4 IADD3 R12, P1, R14.reuse, R12, RZ ;  /* 0x0000000c0e0cc210 */ /* 0x041fe40007f3e0ff */
[----:B------:R-:W-:Y:S01]  /*9ab0*/  @!P5 IADD3 R14, P3, R14, R11, RZ ;  /* 0x0000000b0e0ed210 */ /* 0x000fe20007f7e0ff */
[----:B---3--:R-:W-:Y:S01]  /*9ac0*/  @!P5 IMAD.X R21, R0, 0x1, R15, P2 ;  /* 0x000000010015d824 */ /* 0x008fe200010e060f */
[----:B------:R-:W-:-:S02]  /*9ad0*/  CS2R R34, SRZ ;  /* 0x0000000000227805 */ /* 0x000fc4000001ff00 */
[----:B------:R-:W-:Y:S01]  /*9ae0*/  CS2R R32, SRZ ;  /* 0x0000000000207805 */ /* 0x000fe2000001ff00 */
[--C-:B------:R-:W-:Y:S02]  /*9af0*/  @!P4 IMAD.X R11, R0, 0x1, R9.reuse, P0 ;  /* 0x00000001000bc824 */ /* 0x100fe400000e0609 */
[C---:B-1----:R-:W-:Y:S01]  /*9b00*/  @!P4 IMAD.X R13, R4.reuse, 0x1, R9, P1 ;  /* 0x00000001040dc824 */ /* 0x042fe200008e0609 */
[----:B------:R0:W5:Y:S01]  /*9b10*/  @!P5 LD.E.64 R24, desc[UR42][R20.64] ;  /* 0x0000002a1418d980 */ /* 0x000162000c101b00 */
[----:B------:R-:W-:-:S03]  /*9b20*/  @!P5 IMAD.X R15, R4, 0x1, R15, P3 ;  /* 0x00000001040fd824 */ /* 0x000fc600018e060f */
[----:B------:R0:W5:Y:S04]  /*9b30*/  @!P4 LD.E.64 R34, desc[UR42][R10.64] ;  /* 0x0000002a0a22c980 */ /* 0x000168000c101b00 */
[----:B------:R0:W5:Y:S04]  /*9b40*/  @!P5 LD.E.64 R26, desc[UR42][R14.64] ;  /* 0x0000002a0e1ad980 */ /* 0x000168000c101b00 */
[----:B------:R0:W5:Y:S02]  /*9b50*/  @!P4 LD.E.64 R32, desc[UR42][R12.64] ;  /* 0x0000002a0c20c980 */ /* 0x000164000c101b00 */
.L_x_3033:
[----:B------:R-:W-:Y:S05]  /*9b60*/  BSYNC B1 ;  /* 0x0000000000017941 */ /* 0x000fea0003800000 */
.L_x_3032:
[----:B----45:R-:W-:Y:S01]  /*9b70*/  IMAD.MOV.U32 R3, RZ, RZ, R33 ;  /* 0x000000ffff037224 */ /* 0x030fe200078e0021 */
[----:B---3--:R-:W-:Y:S01]  /*9b80*/  MOV R0, R32 ;  /* 0x0000002000007202 */ /* 0x008fe20000000f00 */
[----:B-1----:R-:W-:Y:S01]  /*9b90*/  IMAD.MOV.U32 R4, RZ, RZ, R26 ;  /* 0x000000ffff047224 */ /* 0x002fe200078e001a */
[----:B------:R-:W-:Y:S01]  /*9ba0*/  UMOV UR4, 0xffffffff ;  /* 0xffffffff00047882 */ /* 0x000fe20000000000 */
[----:B------:R-:W-:Y:S01]  /*9bb0*/  IMAD.MOV.U32 R9, RZ, RZ, R27 ;  /* 0x000000ffff097224 */ /* 0x000fe200078e001b */
[----:B------:R-:W-:Y:S01]  /*9bc0*/  PRMT R55, R0, 0x5410, R3 ;  /* 0x0000541000377816 */ /* 0x000fe20000000003 */
[----:B------:R-:W-:Y:S01]  /*9bd0*/  IMAD.MOV.U32 R0, RZ, RZ, R34 ;  /* 0x000000ffff007224 */ /* 0x000fe200078e0022 */
[----:B------:R-:W-:Y:S02]  /*9be0*/  MOV R3, R35 ;  /* 0x0000002300037202 */ /* 0x000fe40000000f00 */
[----:B0-----:R-:W-:Y:S02]  /*9bf0*/  CS2R R20, SRZ ;  /* 0x0000000000147805 */ /* 0x001fe4000001ff00 */
[----:B------:R-:W-:Y:S01]  /*9c00*/  PRMT R50, R4, 0x5410, R9 ;  /* 0x0000541004327816 */ /* 0x000fe20000000009 */
[----:B------:R-:W-:Y:S01]  /*9c10*/  IMAD.MOV.U32 R4, RZ, RZ, R24 ;  /* 0x000000ffff047224 */ /* 0x000fe200078e0018 */
[----:B------:R-:W-:Y:S01]  /*9c20*/  PRMT R56, R0, 0x5410, R3 ;  /* 0x0000541000387816 */ /* 0x000fe20000000003 */
[----:B------:R-:W-:-:S05]  /*9c30*/  IMAD.MOV.U32 R9, RZ, RZ, R25 ;  /* 0x000000ffff097224 */ /* 0x000fca00078e0019 */
[----:B------:R-:W-:Y:S01]  /*9c40*/  PRMT R51, R4, 0x5410, R9 ;  /* 0x0000541004337816 */ /* 0x000fe20000000009 */
[----:B------:R-:W-:Y:S06]  /*9c50*/  BRA.DIV UR4, `(.L_x_3034) ;  /* 0x0000017e044c7947 */ /* 0x000fec000b800000 */
[----:B------:R0:W1:Y:S04]  /*9c60*/  SHFL.IDX PT, R0, R6, 0x3, 0x181f ;  /* 0x00781f0006007f89 */ /* 0x00006800000e0000 */
[----:B------:R0:W3:Y:S04]  /*9c70*/  SHFL.IDX PT, R3, R5, 0x3, 0x181f ;  /* 0x00781f0005037f89 */ /* 0x0000e800000e0000 */
[----:B------:R0:W4:Y:S04]  /*9c80*/  SHFL.IDX PT, R4, R8, 0x3, 0x181f ;  /* 0x00781f0008047f89 */ /* 0x00012800000e0000 */
[----:B------:R0:W0:Y:S02]  /*9c90*/  SHFL.IDX PT, R14, R7, 0x3, 0x181f ;  /* 0x00781f00070e7f89 */ /* 0x00002400000e0000 */
.L_x_3339:
[----:B------:R-:W-:Y:S01]  /*9ca0*/  VIADD R54, R54, 0x60 ;  /* 0x0000006036367836 */ /* 0x000fe20000000000 */
[----:B------:R-:W-:Y:S01]  /*9cb0*/  BSSY B1, `(.L_x_3035) ;  /* 0x000001d000017945 */ /* 0x000fe20003800000 */
[----:B0-2---:R-:W-:Y:S02]  /*9cc0*/  CS2R R8, SRZ ;  /* 0x0000000000087805 */ /* 0x005fe4000001ff00 */
        /* <DEDUP_REMOVED lines=9> */
[----:B------:R-:W-:Y:S02]  /*9d60*/  @!P4 SHF.L.U64.HI R5, R22, 0x1, R23 ;  /* 0x000000011605c819 */ /* 0x000fe40000010217 */
[----:B------:R-:W-:Y:S02]  /*9d70*/  @!P5 SHF.L.U32 R15, R185, 0x1, RZ ;  /* 0x00000001b90fd819 */ /* 0x000fe400000006ff */
[-C--:B---3--:R-:W-:Y:S02]  /*9d80*/  @!P4 IADD3 R6, P0, R3, R62.reuse, RZ ;  /* 0x0000003e0306c210 */ /* 0x088fe40007f1e0ff */
[----:B------:R-:W-:Y:S02]  /*9d90*/  @!P5 SHF.L.U64.HI R9, R185, 0x1, R64 ;  /* 0x00000001b909d819 */ /* 0x000fe40000010240 */
[----:B------:R-:W-:Y:S02]  /*9da0*/  @!P4 IADD3 R62, P1, R14, R62, RZ ;  /* 0x0000003e0e3ec210 */ /* 0x000fe40007f3e0ff */
[----:B------:R-:W-:-:S02]  /*9db0*/  CS2R R12, SRZ ;  /* 0x00000000000c7805 */ /* 0x000fc4000001ff00 */
[-C--:B------:R-:W-:Y:S02]  /*9dc0*/  @!P5 IADD3 R64, P2, R3, R15.reuse, RZ ;  /* 0x0000000f0340d210 */ /* 0x080fe40007f5e0ff */
[----:B------:R-:W-:Y:S02]  /*9dd0*/  CS2R R20, SRZ ;  /* 0x0000000000147805 */ /* 0x000fe4000001ff00 */
[----:B------:R-:W-:Y:S01]  /*9de0*/  @!P5 IADD3 R14, P3, R14, R15, RZ ;  /* 0x0000000f0e0ed210 */ /* 0x000fe20007f7e0ff */
[C---:B-1----:R-:W-:Y:S02]  /*9df0*/  @!P4 IMAD.X R7, R0.reuse, 0x1, R5, P0 ;  /* 0x000000010007c824 */ /* 0x042fe400000e0605 */
[--C-:B------:R-:W-:Y:S02]  /*9e00*/  @!P5 IMAD.X R65, R0, 0x1, R9.reuse, P2 ;  /* 0x000000010041d824 */ /* 0x100fe400010e0609 */
[C---:B----4-:R-:W-:Y:S01]  /*9e10*/  @!P5 IMAD.X R15, R4.reuse, 0x1, R9, P3 ;  /* 0x00000001040fd824 */ /* 0x050fe200018e0609 */
[----:B------:R-:W-:Y:S01]  /*9e20*/  CS2R R8, SRZ ;  /* 0x0000000000087805 */ /* 0x000fe2000001ff00 */
[----:B------:R-:W-:Y:S01]  /*9e30*/  @!P4 IMAD.X R63, R4, 0x1, R5, P1 ;  /* 0x00000001043fc824 */ /* 0x000fe200008e0605 */
[----:B------:R0:W5:Y:S04]  /*9e40*/  @!P5 LD.E.64 R10, desc[UR42][R64.64] ;  /* 0x0000002a400ad980 */ /* 0x000168000c101b00 */
[----:B------:R0:W5:Y:S04]  /*9e50*/  @!P5 LD.E.64 R8, desc[UR42][R14.64] ;  /* 0x0000002a0e08d980 */ /* 0x000168000c101b00 */
[----:B------:R0:W5:Y:S04]  /*9e60*/  @!P4 LD.E.64 R12, desc[UR42][R6.64] ;  /* 0x0000002a060cc980 */ /* 0x000168000c101b00 */
[----:B------:R0:W5:Y:S02]  /*9e70*/  @!P4 LD.E.64 R20, desc[UR42][R62.64] ;  /* 0x0000002a3e14c980 */ /* 0x000164000c101b00 */
.L_x_3036:
[----:B------:R-:W-:Y:S05]  /*9e80*/  BSYNC B1 ;  /* 0x0000000000017941 */ /* 0x000fea0003800000 */
.L_x_3035:
[----:B------:R-:W-:Y:S01]  /*9e90*/  ULEA.HI UR4, UR39, UR39, URZ, 0x1 ;  /* 0x0000002727047291 */ /* 0x000fe2000f8f083f */
[----:B---3-5:R-:W-:Y:S01]  /*9ea0*/  IMAD.MOV.U32 R3, RZ, RZ, R20 ;  /* 0x000000ffff037224 */ /* 0x028fe200078e0014 */
[----:B0-----:R-:W-:Y:S01]  /*9eb0*/  MOV R6, R12 ;  /* 0x0000000c00067202 */ /* 0x001fe20000000f00 */
[----:B----4-:R-:W-:Y:S01]  /*9ec0*/  IMAD.MOV.U32 R4, RZ, RZ, R21 ;  /* 0x000000ffff047224 */ /* 0x010fe200078e0015 */
[----:B------:R-:W-:Y:S01]  /*9ed0*/  ULOP3.LUT UR4, UR4, 0xfffffffe, URZ, 0xc0, !UPT ;  /* 0xfffffffe04047892 */ /* 0x000fe2000f8ec03f */
[----:B------:R-:W-:Y:S01]  /*9ee0*/  IMAD.MOV.U32 R7, RZ, RZ, R13 ;  /* 0x000000ffff077224 */ /* 0x000fe200078e000d */
[----:B-1----:R-:W-:Y:S01]  /*9ef0*/  VIADDMNMX R0, R67, -R192, 0x80, PT ;  /* 0x0000008043007446 */ /* 0x002fe200038009c0 */
[----:B------:R-:W-:Y:S01]  /*9f00*/  BSSY B1, `(.L_x_3037) ;  /* 0x000000e000017945 */ /* 0x000fe20003800000 */
[----:B------:R-:W-:Y:S01]  /*9f10*/  UIADD3 UR4, UR39, -UR4, URZ ;  /* 0x8000000427047290 */ /* 0x000fe2000fffe03f */
[----:B------:R-:W-:Y:S01]  /*9f20*/  PRMT R15, R3, 0x5410, R4 ;  /* 0x00005410030f7816 */ /* 0x000fe20000000004 */
[----:B------:R-:W-:Y:S01]  /*9f30*/  IMAD.MOV.U32 R3, RZ, RZ, R8 ;  /* 0x000000ffff037224 */ /* 0x000fe200078e0008 */
[----:B------:R-:W-:Y:S01]  /*9f40*/  PRMT R54, R6, 0x5410, R7 ;  /* 0x0000541006367816 */ /* 0x000fe20000000007 */
[----:B------:R-:W-:Y:S01]  /*9f50*/  IMAD.MOV.U32 R4, RZ, RZ, R9 ;  /* 0x000000ffff047224 */ /* 0x000fe200078e0009 */
[----:B------:R-:W-:Y:S01]  /*9f60*/  ISETP.GE.AND P1, PT, R187, R0, PT ;  /* 0x00000000bb00720c */ /* 0x000fe20003f26270 */
[----:B------:R-:W-:Y:S01]  /*9f70*/  IMAD.MOV.U32 R6, RZ, RZ, R11 ;  /* 0x000000ffff067224 */ /* 0x000fe200078e000b */
[----:B------:R-:W-:-:S02]  /*9f80*/  MOV R5, UR4 ;  /* 0x0000000400057c02 */ /* 0x000fc40008000f00 */
[----:B------:R-:W-:Y:S01]  /*9f90*/  PRMT R3, R3, 0x5410, R4 ;  /* 0x0000541003037816 */ /* 0x000fe20000000004 */
[----:B------:R-:W-:Y:S01]  /*9fa0*/  IMAD.MOV.U32 R4, RZ, RZ, R10 ;  /* 0x000000ffff047224 */ /* 0x000fe200078e000a */
[----:B------:R-:W-:-:S04]  /*9fb0*/  SHF.L.U32 R5, R5, 0x1f, RZ ;  /* 0x0000001f05057819 */ /* 0x000fc800000006ff */
[----:B------:R-:W0:Y:S02]  /*9fc0*/  SYNCS.PHASECHK.TRANS64.TRYWAIT P0, [R18+URZ+0x28800], R5 ;  /* 0x02880005120075a7 */ /* 0x000e24000800017f */
[----:B0-----:R-:W-:Y:S05]  /*9fd0*/  @!P0 BRA `(.L_x_3038) ;  /* 0x0000017800dc8947 */ /* 0x001fea0003800000 */
.L_x_3340:
[----:B------:R-:W-:Y:S05]  /*9fe0*/  BSYNC B1 ;  /* 0x0000000000017941 */ /* 0x000fea0003800000 */
.L_x_3037:
[----:B------:R-:W-:Y:S01]  /*9ff0*/  BSSY B1, `(.L_x_3039) ;  /* 0x000005e000017945 */ /* 0x000fe20003800000 */
[----:B------:R-:W-:-:S03]  /*a000*/  PRMT R14, R4, 0x5410, R6 ;  /* 0x00005410040e7816 */ /* 0x000fc60000000006 */
[----:B------:R-:W-:Y:S05]  /*a010*/  @P1 BRA `(.L_x_3040) ;  /* 0x00000004006c1947 */ /* 0x000fea0003800000 */
[----:B------:R-:W1:Y:S01]  /*a020*/  LDC R4, c[0x0][0x3f4] ;  /* 0x0000fd00ff047b82 */ /* 0x000e620000000800 */
[----:B------:R-:W-:Y:S01]  /*a030*/  BSSY B2, `(.L_x_3041) ;  /* 0x000002e000027945 */ /* 0x000fe20003800000 */
[-C--:B-1----:R-:W-:Y:S02]  /*a040*/  ISETP.GE.AND P0, PT, R22, R4.reuse, PT ;  /* 0x000000041600720c */ /* 0x082fe40003f06270 */
[----:B------:R-:W-:-:S11]  /*a050*/  ISETP.GE.AND P1, PT, R185, R4, PT ;  /* 0x00000004b900720c */ /* 0x000fd60003f26270 */
[----:B------:R-:W-:Y:S05]  /*a060*/  @P0 BRA `(.L_x_3042) ;  /* 0x0000000000a80947 */ /* 0x000fea0003800000 */
[----:B0-----:R-:W0:Y:S01]  /*a070*/  LDS.128 R4, [R37] ;  /* 0x0000000025047984 */ /* 0x001e220000000c00 */
        /* <DEDUP_REMOVED lines=18> */
[----:B------:R-:W-:Y:S02]  /*a1a0*/  HADD2.F32 R49, -RZ, R61.H0_H0 ;  /* 0x2000003dff317230 */ /* 0x000fe40000004100 */
[----:B------:R-:W-:Y:S01]  /*a1b0*/  FFMA.FTZ R67, R48, R63, -R67 ;  /* 0x0000003f30437223 */ /* 0x000fe20000010843 */
[----:B------:R-:W-:Y:S02]  /*a1c0*/  HADD2.F32 R6, -RZ, R5.H0_H0 ;  /* 0x20000005ff067230 */ /* 0x000fe40000004100 */
[-C--:B------:R-:W-:Y:S01]  /*a1d0*/  FMUL.FTZ R68, R4, R62.reuse ;  /* 0x0000003e04447220 */ /* 0x080fe20000410000 */
[----:B------:R-:W-:Y:S02]  /*a1e0*/  HADD2.F32 R61, -RZ, R61.H1_H1 ;  /* 0x3000003dff3d7230 */ /* 0x000fe40000004100 */
[----:B------:R-:W-:Y:S01]  /*a1f0*/  FFMA.FTZ R66, R7, R62, -R66 ;  /* 0x0000003e07427223 */ /* 0x000fe20000010842 */
[----:B------:R-:W-:-:S02]  /*a200*/  HADD2.F32 R5, -RZ, R5.H1_H1 ;  /* 0x30000005ff057230 */ /* 0x000fc40000004100 */
[----:B------:R-:W-:Y:S01]  /*a210*/  FFMA.FTZ R63, R7, R64, R68 ;  /* 0x00000040073f7223 */ /* 0x000fe20000010044 */
[----:B------:R-:W-:Y:S02]  /*a220*/  HADD2.F32 R48, -RZ, R69.H0_H0 ;  /* 0x20000045ff307230 */ /* 0x000fe40000004100 */
[C---:B------:R-:W-:Y:S01]  /*a230*/  FMUL.FTZ R65, R47.reuse, R49 ;  /* 0x000000312f417220 */ /* 0x040fe20000410000 */
[----:B------:R-:W-:Y:S02]  /*a240*/  HADD2.F32 R4, -RZ, R71.H0_H0 ;  /* 0x20000047ff047230 */ /* 0x000fe40000004100 */
[-C--:B------:R-:W-:Y:S01]  /*a250*/  FMUL.FTZ R62, R47, R61.reuse ;  /* 0x0000003d2f3e7220 */ /* 0x080fe20000410000 */
        /* <DEDUP_REMOVED lines=11> */
.L_x_3042:
[----:B------:R-:W-:Y:S05]  /*a310*/  BSYNC B2 ;  /* 0x0000000000027941 */ /* 0x000fea0003800000 */
.L_x_3041:
[----:B------:R-:W-:Y:S05]  /*a320*/  @P1 BRA `(.L_x_3040) ;  /* 0x0000000000a81947 */ /* 0x000fea0003800000 */
[----:B01----:R-:W0:Y:S01]  /*a330*/  LDS.128 R4, [R37+0x4000] ;  /* 0x0040000025047984 */ /* 0x003e220000000c00 */
        /* <DEDUP_REMOVED lines=18> */
[----:B------:R-:W-:Y:S02]  /*a460*/  HADD2.F32 R41, -RZ, R59.H1_H1 ;  /* 0x3000003bff297230 */ /* 0x000fe40000004100 */
[----:B------:R-:W-:Y:S01]  /*a470*/  FFMA.FTZ R61, R40, R47, -R49 ;  /* 0x0000002f283d7223 */ /* 0x000fe20000010831 */
[----:B------:R-:W-:Y:S02]  /*a480*/  HADD2.F32 R6, -RZ, R5.H0_H0 ;  /* 0x20000005ff067230 */ /* 0x000fe40000004100 */
[-C--:B------:R-:W-:Y:S01]  /*a490*/  FMUL.FTZ R48, R4, R46.reuse ;  /* 0x0000002e04307220 */ /* 0x080fe20000410000 */
[----:B------:R-:W-:Y:S02]  /*a4a0*/  HADD2.F32 R59, -RZ, R59.H0_H0 ;  /* 0x2000003bff3b7230 */ /* 0x000fe40000004100 */
        /* <DEDUP_REMOVED lines=18> */
.L_x_3040:
[----:B------:R-:W-:Y:S05]  /*a5d0*/  BSYNC B1 ;  /* 0x0000000000017941 */ /* 0x000fea0003800000 */
.L_x_3039:
[----:B-12---:R-:W-:Y:S01]  /*a5e0*/  VIADD R4, R187, 0x20 ;  /* 0x00000020bb047836 */ /* 0x006fe20000000000 */
[----:B------:R-:W-:Y:S04]  /*a5f0*/  BSSY B1, `(.L_x_3043) ;  /* 0x000005e000017945 */ /* 0x000fe80003800000 */
[----:B------:R-:W-:-:S13]  /*a600*/  ISETP.GE.AND P0, PT, R4, R0, PT ;  /* 0x000000000400720c */ /* 0x000fda0003f06270 */
[----:B------:R-:W-:Y:S05]  /*a610*/  @P0 BRA `(.L_x_3044) ;  /* 0x00000004006c0947 */ /* 0x000fea0003800000 */
[----:B------:R-:W1:Y:S01]  /*a620*/  LDC R4, c[0x0][0x3f4] ;  /* 0x0000fd00ff047b82 */ /* 0x000e620000000800 */
[----:B------:R-:W-:Y:S01]  /*a630*/  BSSY B2, `(.L_x_3045) ;  /* 0x000002e000027945 */ /* 0x000fe20003800000 */
[-C--:B-1----:R-:W-:Y:S02]  /*a640*/  ISETP.GE.AND P0, PT, R22, R4.reuse, PT ;  /* 0x000000041600720c */ /* 0x082fe40003f06270 */
[----:B------:R-:W-:-:S11]  /*a650*/  ISETP.GE.AND P1, PT, R185, R4, PT ;  /* 0x00000004b900720c */ /* 0x000fd60003f26270 */
[----:B------:R-:W-:Y:S05]  /*a660*/  @P0 BRA `(.L_x_3046) ;  /* 0x0000000000a80947 */ /* 0x000fea0003800000 */
[----:B0-----:R-:W0:Y:S01]  /*a670*/  LDS.128 R4, [R37+0x1000] ;  /* 0x0010000025047984 */ /* 0x001e220000000c00 */
        /* <DEDUP_REMOVED lines=41> */
.L_x_3046:
[----:B------:R-:W-:Y:S05]  /*a910*/  BSYNC B2 ;  /* 0x0000000000027941 */ /* 0x000fea0003800000 */
.L_x_3045:
[----:B------:R-:W-:Y:S05]  /*a920*/  @P1 BRA `(.L_x_3044) ;  /* 0x0000000000a81947 */ /* 0x000fea0003800000 */
[----:B01----:R-:W0:Y:S01]  /*a930*/  LDS.128 R4, [R37+0x5000] ;  /* 0x0050000025047984 */ /* 0x003e220000000c00 */
[----:B------:R-:W-:Y:S01]  /*a940*/  SHF.R.U32.HI R39, RZ, 0x10, R31 ;  /* 0x00000010ff277819 */ /* 0x000fe2000001161f */
[----:B------:R-:W-:Y:S01]  /*a950*/  HADD2.F32 R38, -RZ, R53.H0_H0 ;  /* 0x20000035ff267230 */ /* 0x000fe20000004100 */
[----:B------:R-:W-:Y:S01]  /*a960*/  SHF.R.U32.HI R41, RZ, 0x10, R29 ;  /* 0x00000010ff297819 */ /* 0x000fe2000001161d */
[--C-:B------:R-:W-:Y:S01]  /*a970*/  HADD2.F32 R40, -RZ, R52.reuse.H0_H0 ;  /* 0x20000034ff287230 */ /* 0x100fe20000004100 */
        /* <DEDUP_REMOVED lines=24> */
[C---:B------:R-:W-:Y:S01]  /*ab00*/  FMUL.FTZ R39, R29.reuse, R52 ;  /* 0x000000341d277220 */ /* 0x040fe20000410000 */
[-C--:B------:R-:W-:Y:S01]  /*ab10*/  FMUL.FTZ R41, R29, R53.reuse ;  /* 0x000000351d297220 */ /* 0x080fe20000410000 */
        /* <DEDUP_REMOVED lines=11> */
.L_x_3044:
[----:B------:R-:W-:Y:S05]  /*abd0*/  BSYNC B1 ;  /* 0x0000000000017941 */ /* 0x000fea0003800000 */
.L_x_3043:
[----:B-12---:R-:W-:Y:S01]  /*abe0*/  IADD3 R4, R187, 0x40, RZ ;  /* 0x00000040bb047810 */ /* 0x006fe20007ffe0ff */
[----:B------:R-:W-:Y:S03]  /*abf0*/  BSSY B1, `(.L_x_3047) ;  /* 0x000005e000017945 */ /* 0x000fe60003800000 */
        /* <DEDUP_REMOVED lines=49> */
.L_x_3050:
[----:B------:R-:W-:Y:S05]  /*af10*/  BSYNC B2 ;  /* 0x0000000000027941 */ /* 0x000fea0003800000 */
.L_x_3049:
[----:B------:R-:W-:Y:S05]  /*af20*/  @P1 BRA `(.L_x_3048) ;  /* 0x0000000000a81947 */ /* 0x000fea0003800000 */
[----:B01----:R-:W0:Y:S01]  /*af30*/  LDS.128 R4, [R37+0x6000] ;  /* 0x0060000025047984 */ /* 0x003e220000000c00 */
[----:B------:R-:W-:Y:S01]  /*af40*/  SHF.R.U32.HI R29, RZ, 0x10, R25 ;  /* 0x00000010ff1d7819 */ /* 0x000fe20000011619 */
[----:B------:R-:W-:Y:S01]  /*af50*/  HADD2.F32 R28, -RZ, R51.H0_H0 ;  /* 0x20000033ff1c7230 */ /* 0x000fe20000004100 */
[--C-:B------:R-:W-:Y:S01]  /*af60*/  SHF.R.U32.HI R31, RZ, 0x10, R27.reuse ;  /* 0x00000010ff1f7819 */ /* 0x100fe2000001161b */
        /* <DEDUP_REMOVED lines=38> */
.L_x_3048:
[----:B------:R-:W-:Y:S05]  /*b1d0*/  BSYNC B1 ;  /* 0x0000000000017941 */ /* 0x000fea0003800000 */
.L_x_3047:
[----:B-12---:R-:W-:-:S05]  /*b1e0*/  VIADD R4, R187, 0x60 ;  /* 0x00000060bb047836 */ /* 0x006fca0000000000 */
        /* <DEDUP_REMOVED lines=8> */
[----:B------:R-:W-:Y:S01]  /*b270*/  SHF.R.U32.HI R24, RZ, 0x10, R13 ;  /* 0x00000010ff187819 */ /* 0x000fe2000001160d */
[--C-:B------:R-:W-:Y:S01]  /*b280*/  HADD2.F32 R25, -RZ, R15.reuse.H0_H0 ;  /* 0x2000000fff197230 */ /* 0x100fe20000004100 */
[--C-:B------:R-:W-:Y:S01]  /*b290*/  SHF.R.U32.HI R26, RZ, 0x10, R21.reuse ;  /* 0x00000010ff1a7819 */ /* 0x100fe20000011615 */
        /* <DEDUP_REMOVED lines=14> */
[C---:B------:R-:W-:Y:S01]  /*b380*/  FFMA.FTZ R31, R13.reuse, R26, R29 ;  /* 0x0000001a0d1f7223 */ /* 0x040fe2000001001d */
[----:B------:R-:W-:Y:S02]  /*b390*/  HADD2.F32 R12, -RZ, R6.H1_H1 ;  /* 0x30000006ff0c7230 */ /* 0x000fe40000004100 */
[C---:B------:R-:W-:Y:S01]  /*b3a0*/  FMUL.FTZ R27, R4.reuse, R25 ;  /* 0x00000019041b7220 */ /* 0x040fe20000410000 */
[--C-:B------:R-:W-:Y:S02]  /*b3b0*/  HADD2.F32 R6, -RZ, R5.reuse.H0_H0 ;  /* 0x20000005ff067230 */ /* 0x100fe40000004100 */
[----:B------:R-:W-:Y:S01]  /*b3c0*/  FFMA.FTZ R28, R13, R24, -R28 ;  /* 0x000000180d1c7223 */ /* 0x000fe2000001081c */
[-C--:B------:R-:W-:Y:S01]  /*b3d0*/  FMUL.FTZ R29, R4, R21.reuse ;  /* 0x00000015041d7220 */ /* 0x080fe20000410000 */
[----:B------:R-:W-:Y:S02]  /*b3e0*/  HADD2.F32 R5, -RZ, R5.H1_H1 ;  /* 0x30000005ff057230 */ /* 0x000fe40000004100 */
[----:B------:R-:W-:Y:S01]  /*b3f0*/  FFMA.FTZ R27, R0, R21, -R27 ;  /* 0x00000015001b7223 */ /* 0x000fe2000001081b */
[----:B------:R-:W-:-:S02]  /*b400*/  HADD2.F32 R13, -RZ, R30.H0_H0 ;  /* 0x2000001eff0d7230 */ /* 0x000fc40000004100 */
[C---:B------:R-:W-:Y:S01]  /*b410*/  FMUL.FTZ R20, R12.reuse, R15 ;  /* 0x0000000f0c147220 */ /* 0x040fe20000410000 */
[----:B------:R-:W-:Y:S02]  /*b420*/  HADD2.F32 R4, -RZ, R32.H0_H0 ;  /* 0x20000020ff047230 */ /* 0x000fe40000004100 */
[-C--:B------:R-:W-:Y:S01]  /*b430*/  FMUL.FTZ R24, R12, R54.reuse ;  /* 0x000000360c187220 */ /* 0x080fe20000410000 */
[----:B------:R-:W-:Y:S01]  /*b440*/  FFMA.FTZ R0, R0, R25, R29 ;  /* 0x0000001900007223 */ /* 0x000fe2000001001d */
[----:B------:R-:W-:Y:S01]  /*b450*/  FMUL.FTZ R21, R5, R13 ;  /* 0x0000000d05157220 */ /* 0x000fe20000410000 */
[----:B------:R-:W-:Y:S01]  /*b460*/  FFMA.FTZ R20, R7, R54, -R20 ;  /* 0x0000003607147223 */ /* 0x000fe20000010814 */
[-C--:B------:R-:W-:Y:S01]  /*b470*/  FMUL.FTZ R12, R5, R4.reuse ;  /* 0x00000004050c7220 */ /* 0x080fe20000410000 */
[----:B------:R-:W-:Y:S01]  /*b480*/  FFMA.FTZ R15, R7, R15, R24 ;  /* 0x0000000f070f7223 */ /* 0x000fe20000010018 */
[C---:B------:R-:W-:Y:S01]  /*b490*/  FFMA.FTZ R5, R6.reuse, R4, -R21 ;  /* 0x0000000406057223 */ /* 0x040fe20000010815 */
[----:B------:R-:W-:Y:S01]  /*b4a0*/  F2FP.F16.F32.PACK_AB R7, R31, R28 ;  /* 0x0000001c1f07723e */ /* 0x000fe200000000ff */
[----:B------:R-:W-:Y:S01]  /*b4b0*/  FFMA.FTZ R12, R6, R13, R12 ;  /* 0x0000000d060c7223 */ /* 0x000fe2000001000c */
[----:B------:R-:W-:-:S02]  /*b4c0*/  F2FP.F16.F32.PACK_AB R4, R0, R27 ;  /* 0x0000001b0004723e */ /* 0x000fc400000000ff */
[----:B------:R-:W-:Y:S02]  /*b4d0*/  F2FP.F16.F32.PACK_AB R6, R15, R20 ;  /* 0x000000140f06723e */ /* 0x000fe400000000ff */
[----:B------:R-:W-:-:S05]  /*b4e0*/  F2FP.F16.F32.PACK_AB R5, R12, R5 ;  /* 0x000000050c05723e */ /* 0x000fca00000000ff */
[----:B------:R1:W-:Y:S02]  /*b4f0*/  STS.128 [R37+0x3000], R4 ;  /* 0x0030000425007388 */ /* 0x0003e40000000c00 */
.L_x_3053:
[----:B------:R-:W-:Y:S05]  /*b500*/  BSYNC B1 ;  /* 0x0000000000017941 */ /* 0x000fea0003800000 */
.L_x_3052:
[----:B------:R-:W-:Y:S05]  /*b510*/  @P1 BRA `(.L_x_3051) ;  /* 0x0000002400f81947 */ /* 0x000fea0003800000 */
[----:B01----:R-:W0:Y:S01]  /*b520*/  LDS.128 R4, [R37+0x7000] ;  /* 0x0070000025047984 */ /* 0x003e220000000c00 */
        /* <DEDUP_REMOVED lines=13> */
[----:B------:R-:W-:Y:S01]  /*b600*/  FMUL.FTZ R10, R10, R12 ;  /* 0x0000000c0a0a7220 */ /* 0x000fe20000410000 */
[----:B------:R-:W-:-:S02]  /*b610*/  HADD2.F32 R4, -RZ, R4.H1_H1 ;  /* 0x30000004ff047230 */ /* 0x000fc40000004100 */
[C---:B------:R-:W-:Y:S01]  /*b620*/  FFMA.FTZ R20, R9.reuse, R12, -R20 ;  /* 0x0000000c09147223 */ /* 0x040fe20000010814 */
[----:B------:R-:W-:Y:S01]  /*b630*/  FFMA.FTZ R25, R9, R15, R10 ;  /* 0x0000000f09197223 */ /* 0x000fe2000001000a */
[--C-:B------:R-:W-:Y:S02]  /*b640*/  HADD2.F32 R7, -RZ, R6.reuse.H0_H0 ;  /* 0x20000006ff077230 */ /* 0x100fe40000004100 */
[C---:B------:R-:W-:Y:S01]  /*b650*/  FMUL.FTZ R21, R4.reuse, R13 ;  /* 0x0000000d04157220 */ /* 0x040fe20000410000 */
[----:B------:R-:W-:Y:S02]  /*b660*/  HADD2.F32 R8, -RZ, R6.H1_H1 ;  /* 0x30000006ff087230 */ /* 0x000fe40000004100 */
[-C--:B------:R-:W-:Y:S01]  /*b670*/  FMUL.FTZ R15, R4, R11.reuse ;  /* 0x0000000b040f7220 */ /* 0x080fe20000410000 */
[----:B------:R-:W-:Y:S02]  /*b680*/  HADD2.F32 R9, -RZ, R3.H1_H1 ;  /* 0x30000003ff097230 */ /* 0x000fe40000004100 */
[----:B------:R-:W-:Y:S01]  /*b690*/  FFMA.FTZ R21, R0, R11, -R21 ;  /* 0x0000000b00157223 */ /* 0x000fe20000010815 */
[----:B------:R-:W-:-:S02]  /*b6a0*/  HADD2.F32 R6, -RZ, R5.H0_H0 ;  /* 0x20000005ff067230 */ /* 0x000fc40000004100 */
[----:B------:R-:W-:Y:S01]  /*b6b0*/  FFMA.FTZ R0, R0, R13, R15 ;  /* 0x0000000d00007223 */ /* 0x000fe2000001000f */
[----:B------:R-:W-:Y:S02]  /*b6c0*/  HADD2.F32 R5, -RZ, R5.H1_H1 ;  /* 0x30000005ff057230 */ /* 0x000fe40000004100 */
[CC--:B------:R-:W-:Y:S01]  /*b6d0*/  FMUL.FTZ R10, R8.reuse, R9.reuse ;  /* 0x00000009080a7220 */ /* 0x0c0fe20000410000 */
[----:B------:R-:W-:Y:S02]  /*b6e0*/  HADD2.F32 R4, -RZ, R24.H0_H0 ;  /* 0x20000018ff047230 */ /* 0x000fe40000004100 */
[-C--:B------:R-:W-:Y:S01]  /*b6f0*/  FMUL.FTZ R8, R8, R14.reuse ;  /* 0x0000000e08087220 */ /* 0x080fe20000410000 */
[----:B------:R-:W-:Y:S02]  /*b700*/  HADD2.F32 R3, -RZ, R26.H0_H0 ;  /* 0x2000001aff037230 */ /* 0x000fe40000004100 */
[----:B------:R-:W-:Y:S01]  /*b710*/  FFMA.FTZ R10, R7, R14, -R10 ;  /* 0x0000000e070a7223 */ /* 0x000fe2000001080a */
[----:B------:R-:W-:Y:S01]  /*b720*/  FMUL.FTZ R11, R5, R4 ;  /* 0x00000004050b7220 */ /* 0x000fe20000410000 */
[----:B------:R-:W-:Y:S01]  /*b730*/  FFMA.FTZ R9, R7, R9, R8 ;  /* 0x0000000907097223 */ /* 0x000fe20000010008 */
[-C--:B------:R-:W-:Y:S01]  /*b740*/  FMUL.FTZ R13, R5, R3.reuse ;  /* 0x00000003050d7220 */ /* 0x080fe20000410000 */
[----:B------:R-:W-:Y:S01]  /*b750*/  F2FP.F16.F32.PACK_AB R7, R25, R20 ;  /* 0x000000141907723e */ /* 0x000fe200000000ff */
[----:B------:R-:W-:-:S02]  /*b760*/  FFMA.FTZ R5, R6, R3, -R11 ;  /* 0x0000000306057223 */ /* 0x000fc4000001080b */
[----:B------:R-:W-:Y:S01]  /*b770*/  FFMA.FTZ R8, R6, R4, R13 ;  /* 0x0000000406087223 */ /* 0x000fe2000001000d */
[----:B------:R-:W-:Y:S02]  /*b780*/  F2FP.F16.F32.PACK_AB R6, R9, R10 ;  /* 0x0000000a0906723e */ /* 0x000fe400000000ff */
[----:B------:R-:W-:Y:S02]  /*b790*/  F2FP.F16.F32.PACK_AB R4, R0, R21 ;  /* 0x000000150004723e */ /* 0x000fe400000000ff */
[----:B------:R-:W-:-:S05]  /*b7a0*/  F2FP.F16.F32.PACK_AB R5, R8, R5 ;  /* 0x000000050805723e */ /* 0x000fca00000000ff */
[----:B------:R4:W-:Y:S01]  /*b7b0*/  STS.128 [R37+0x7000], R4 ;  /* 0x0070000425007388 */ /* 0x0009e20000000c00 */
[----:B------:R-:W-:Y:S05]  /*b7c0*/  BRA `(.L_x_3051) ;  /* 0x00000024004c7947 */ /* 0x000fea0003800000 */
.L_x_3024:
[----:B------:R-:W0:Y:S01]  /*b7d0*/  LDC R5, c[0x0][0x448] ;  /* 0x00011200ff057b82 */ /* 0x000e220000000800 */
[----:B------:R-:W-:Y:S01]  /*b7e0*/  ULDC.64 UR4, c[0x0][0x3f8] ;  /* 0x0000fe0000047ab9 */ /* 0x000fe20000000a00 */
[----:B------:R-:W-:Y:S01]  /*b7f0*/  ULDC.64 UR6, c[0x0][0x408] ;  /* 0x0001020000067ab9 */ /* 0x000fe20000000a00 */
        /* <DEDUP_REMOVED lines=19> */
[----:B------:R-:W-:-:S02]  /*b930*/  LEA R34, P1, R24, UR6, 0x1 ;  /* 0x0000000618227c11 */ /* 0x000fc4000f8208ff */
[----:B------:R-:W-:Y:S02]  /*b940*/  IADD3 R3, R25, R3, RZ ;  /* 0x0000000319037210 */ /* 0x000fe40007ffe0ff */
[----:B------:R-:W-:Y:S02]  /*b950*/  LEA.HI.X R35, R26, UR5, R7, 0x1, P0 ;  /* 0x000000051a237c11 */ /* 0x000fe400080f0c07 */
[----:B------:R-:W-:Y:S01]  /*b960*/  LEA.HI.X R33, R24, UR7, R3, 0x1, P1 ;  /* 0x0000000718217c11 */ /* 0x000fe200088f0c03 */
[----:B------:R-:W-:Y:S06]  /*b970*/  BRA.DIV UR4, `(.L_x_3054) ;  /* 0x0000016204887947 */ /* 0x000fec000b800000 */
[----:B------:R-:W0:Y:S01]  /*b980*/  LDC R56, c[0x0][0x3f4] ;  /* 0x0000fd00ff387b82 */ /* 0x000e220000000800 */
[----:B------:R-:W3:Y:S01]  /*b990*/  SHFL.IDX PT, R4, R32, RZ, 0x181f ;  /* 0x00181fff20047589 */ /* 0x000ee200000e0000 */
[----:B------:R-:W-:-:S03]  /*b9a0*/  IMAD R3, R194, R5, RZ ;  /* 0x00000005c2037224 */ /* 0x000fc600078e02ff */
[----:B------:R-:W4:Y:S04]  /*b9b0*/  SHFL.IDX PT, R0, R35, RZ, 0x181f ;  /* 0x00181fff23007589 */ /* 0x000f2800000e0000 */
[----:B------:R-:W5:Y:S04]  /*b9c0*/  SHFL.IDX PT, R14, R34, RZ, 0x181f ;  /* 0x00181fff220e7589 */ /* 0x000f6800000e0000 */
[----:B------:R-:W1:Y:S01]  /*b9d0*/  SHFL.IDX PT, R5, R33, RZ, 0x181f ;  /* 0x00181fff21057589 */ /* 0x000e6200000e0000 */
[----:B0-----:R-:W-:-:S04]  /*b9e0*/  ISETP.GE.AND P0, PT, R16, R56, PT ;  /* 0x000000381000720c */ /* 0x001fc80003f06270 */
[----:B------:R-:W-:-:S13]  /*b9f0*/  ISETP.GE.OR P1, PT, R54, R3, P0 ;  /* 0x000000033600720c */ /* 0x000fda0000726670 */
[C---:B------:R-:W-:Y:S01]  /*ba00*/  @!P1 IMAD.SHL.U32 R21, R16.reuse, 0x2, RZ ;  /* 0x0000000210159824 */ /* 0x040fe200078e00ff */
[----:B------:R-:W-:-:S04]  /*ba10*/  @!P1 SHF.L.U64.HI R6, R16, 0x1, R17 ;  /* 0x0000000110069819 */ /* 0x000fc80000010211 */
[----:B---3--:R-:W-:-:S05]  /*ba20*/  @!P1 IADD3 R4, P2, R4, R21, RZ ;  /* 0x0000001504049210 */ /* 0x008fca0007f5e0ff */
[----:B----4-:R-:W-:Y:S02]  /*ba30*/  @!P1 IMAD.X R7, R0, 0x1, R6, P2 ;  /* 0x0000000100079824 */ /* 0x010fe400010e0606 */
[----:B------:R-:W-:Y:S02]  /*ba40*/  @!P1 IMAD.MOV.U32 R8, RZ, RZ, R4 ;  /* 0x000000ffff089224 */ /* 0x000fe400078e0004 */
[----:B------:R-:W-:-:S06]  /*ba50*/  @!P1 IMAD.MOV.U32 R9, RZ, RZ, R7 ;  /* 0x000000ffff099224 */ /* 0x000fcc00078e0007 */
[----:B------:R-:W3:Y:S01]  /*ba60*/  @!P1 LD.E.128 R8, desc[UR42][R8.64] ;  /* 0x0000002a08089980 */ /* 0x000ee2000c101d00 */
[----:B-----5:R-:W-:-:S04]  /*ba70*/  @!P1 IADD3 R14, P2, R14, R21, RZ ;  /* 0x000000150e0e9210 */ /* 0x020fc80007f5e0ff */
[----:B-1----:R-:W-:Y:S01]  /*ba80*/  @!P1 IADD3.X R5, R5, R6, RZ, P2, !PT ;  /* 0x0000000605059210 */ /* 0x002fe200017fe4ff */
[----:B------:R-:W-:-:S06]  /*ba90*/  @!P1 IMAD.MOV.U32 R4, RZ, RZ, R14 ;  /* 0x000000ffff049224 */ /* 0x000fcc00078e000e */
[----:B------:R-:W4:Y:S01]  /*baa0*/  @!P1 LD.E.128 R4, desc[UR42][R4.64] ;  /* 0x0000002a04049980 */ /* 0x000f22000c101d00 */
[----:B------:R-:W-:Y:S02]  /*bab0*/  CS2R R48, SRZ ;  /* 0x0000000000307805 */ /* 0x000fe4000001ff00 */
[----:B------:R-:W-:Y:S02]  /*bac0*/  CS2R R38, SRZ ;  /* 0x0000000000267805 */ /* 0x000fe4000001ff00 */
[----:B------:R-:W-:Y:S01]  /*bad0*/  CS2R R50, SRZ ;  /* 0x0000000000327805 */ /* 0x000fe2000001ff00 */
[----:B------:R0:W1:Y:S01]  /*bae0*/  SHFL.IDX PT, R14, R34, 0x1, 0x181f ;  /* 0x00381f00220e7f89 */ /* 0x00006200000e0000 */
[----:B------:R-:W-:Y:S02]  /*baf0*/  CS2R R20, SRZ ;  /* 0x0000000000147805 */ /* 0x000fe4000001ff00 */
[----:B------:R-:W-:Y:S01]  /*bb00*/  CS2R R24, SRZ ;  /* 0x0000000000187805 */ /* 0x000fe2000001ff00 */
[----:B---3--:R-:W-:-:S02]  /*bb10*/  @!P1 IMAD.MOV.U32 R48, RZ, RZ, R8 ;  /* 0x000000ffff309224 */ /* 0x008fc400078e0008 */
[----:B------:R-:W-:Y:S01]  /*bb20*/  @!P1 IMAD.MOV.U32 R49, RZ, RZ, R9 ;  /* 0x000000ffff319224 */ /* 0x000fe200078e0009 */
[----:B------:R0:W3:Y:S01]  /*bb30*/  SHFL.IDX PT, R8, R32, 0x1, 0x181f ;  /* 0x00381f0020087f89 */ /* 0x0000e200000e0000 */
[----:B------:R-:W-:Y:S02]  /*bb40*/  IMAD.MOV.U32 R0, RZ, RZ, R48 ;  /* 0x000000ffff007224 */ /* 0x000fe400078e0030 */
[----:B------:R-:W-:Y:S01]  /*bb50*/  @!P1 IMAD.MOV.U32 R50, RZ, RZ, R10 ;  /* 0x000000ffff329224 */ /* 0x000fe200078e000a */
[----:B------:R0:W0:Y:S01]  /*bb60*/  SHFL.IDX PT, R9, R33, 0x1, 0x181f ;  /* 0x00381f0021097f89 */ /* 0x00002200000e0000 */
[----:B------:R-:W-:Y:S01]  /*bb70*/  @!P1 IMAD.MOV.U32 R51, RZ, RZ, R11 ;  /* 0x000000ffff339224 */ /* 0x000fe200078e000b */
[----:B------:R-:W-:Y:S01]  /*bb80*/  PRMT R65, R65, 0x5410, R0 ;  /* 0x0000541041417816 */ /* 0x000fe20000000000 */
[----:B------:R-:W-:Y:S01]  /*bb90*/  IMAD.MOV.U32 R10, RZ, RZ, R50 ;  /* 0x000000ffff0a7224 */ /* 0x000fe200078e0032 */
[----:B------:R0:W0:Y:S01]  /*bba0*/  SHFL.IDX PT, R0, R35, 0x1, 0x181f ;  /* 0x00381f0023007f89 */ /* 0x00002200000e0000 */
[----:B----4-:R-:W-:Y:S01]  /*bbb0*/  @!P1 MOV R38, R4 ;  /* 0x0000000400269202 */ /* 0x010fe20000000f00 */
[----:B------:R-:W-:Y:S01]  /*bbc0*/  @!P1 IMAD.MOV.U32 R39, RZ, RZ, R5 ;  /* 0x000000ffff279224 */ /* 0x000fe200078e0005 */
[----:B------:R-:W-:Y:S01]  /*bbd0*/  MOV R12, R49 ;  /* 0x00000031000c7202 */ /* 0x000fe20000000f00 */
[----:B------:R-:W-:-:S02]  /*bbe0*/  @!P1 IMAD.MOV.U32 R20, RZ, RZ, R6 ;  /* 0x000000ffff149224 */ /* 0x000fc400078e0006 */
[----:B------:R-:W-:Y:S01]  /*bbf0*/  @!P1 IMAD.MOV.U32 R21, RZ, RZ, R7 ;  /* 0x000000ffff159224 */ /* 0x000fe200078e0007 */
[----:B------:R-:W-:Y:S01]  /*bc00*/  PRMT R67, R12, 0x7610, R67 ;  /* 0x000076100c437816 */ /* 0x000fe20000000043 */
[----:B------:R-:W-:Y:S01]  /*bc10*/  IMAD.MOV.U32 R11, RZ, RZ, R51 ;  /* 0x000000ffff0b7224 */ /* 0x000fe200078e0033 */
[----:B------:R-:W-:Y:S01]  /*bc20*/  MOV R5, R39 ;  /* 0x0000002700057202 */ /* 0x000fe20000000f00 */
[----:B------:R-:W-:Y:S02]  /*bc30*/  IMAD.MOV.U32 R4, RZ, RZ, R38 ;  /* 0x000000ffff047224 */ /* 0x000fe400078e0026 */
[----:B------:R-:W-:Y:S01]  /*bc40*/  IMAD.MOV.U32 R6, RZ, RZ, R20 ;  /* 0x000000ffff067224 */ /* 0x000fe200078e0014 */
[----:B------:R-:W-:Y:S01]  /*bc50*/  PRMT R52, R10, 0x5410, R11 ;  /* 0x000054100a347816 */ /* 0x000fe2000000000b */
[----:B------:R-:W-:Y:S01]  /*bc60*/  IMAD.MOV.U32 R7, RZ, RZ, R21 ;  /* 0x000000ffff077224 */ /* 0x000fe200078e0015 */
[----:B------:R-:W-:Y:S02]  /*bc70*/  PRMT R67, R67, 0x5410, R5 ;  /* 0x0000541043437816 */ /* 0x000fe40000000005 */
[----:B------:R-:W-:-:S02]  /*bc80*/  PRMT R66, R6, 0x5410, R4 ;  /* 0x0000541006427816 */ /* 0x000fc40000000004 */
[----:B-1-3--:R-:W-:-:S07]  /*bc90*/  PRMT R65, R7, 0x7610, R65 ;  /* 0x0000761007417816 */ /* 0x00afce0000000041 */
.L_x_3350:
        /* <DEDUP_REMOVED lines=14> */
[----:B------:R-:W-:Y:S02]  /*bd80*/  IADD3 R14, P2, R14, R15, RZ ;  /* 0x0000000f0e0e7210 */ /* 0x000fe40007f5e0ff */
[----:B0-----:R-:W-:-:S03]  /*bd90*/  IADD3.X R5, R0, R6, RZ, P1, !PT ;  /* 0x0000000600057210 */ /* 0x001fc60000ffe4ff */
[----:B------:R-:W-:-:S03]  /*bda0*/  IMAD.X R15, R9, 0x1, R6, P2 ;  /* 0x00000001090f7824 */ /* 0x000fc600010e0606 */
[----:B------:R-:W5:Y:S04]  /*bdb0*/  LD.E.128 R4, desc[UR42][R4.64] ;  /* 0x0000002a04047980 */ /* 0x000f68000c101d00 */
[----:B------:R1:W5:Y:S02]  /*bdc0*/  LD.E.128 R24, desc[UR42][R14.64] ;  /* 0x0000002a0e187980 */ /* 0x000364000c101d00 */
.L_x_3056:
[----:B------:R-:W-:Y:S05]  /*bdd0*/  BSYNC B1 ;  /* 0x0000000000017941 */ /* 0x000fea0003800000 */
.L_x_3055:
[----:B0----5:R-:W-:Y:S01]  /*bde0*/  IMAD.MOV.U32 R0, RZ, RZ, R24 ;  /* 0x000000ffff007224 */ /* 0x021fe200078e0018 */
[----:B------:R-:W-:Y:S01]  /*bdf0*/  MOV R10, R27 ;  /* 0x0000001b000a7202 */ /* 0x000fe20000000f00 */
[----:B------:R-:W-:Y:S01]  /*be00*/  IMAD.MOV.U32 R8, RZ, RZ, R25 ;  /* 0x000000ffff087224 */ /* 0x000fe200078e0019 */
[----:B------:R-:W-:Y:S01]  /*be10*/  UMOV UR4, 0xffffffff ;  /* 0xffffffff00047882 */ /* 0x000fe20000000000 */
[----:B------:R-:W-:-:S03]  /*be20*/  IMAD.MOV.U32 R9, RZ, RZ, R26 ;  /* 0x000000ffff097224 */ /* 0x000fc600078e001a */
[----:B------:R-:W-:Y:S01]  /*be30*/  PRMT R55, R0, 0x5410, R8 ;  /* 0x0000541000377816 */ /* 0x000fe20000000008 */
[----:B------:R-:W-:Y:S01]  /*be40*/  IMAD.MOV.U32 R0, RZ, RZ, R4 ;  /* 0x000000ffff007224 */ /* 0x000fe200078e0004 */
[----:B------:R-:W-:Y:S01]  /*be50*/  PRMT R57, R9, 0x5410, R10 ;  /* 0x0000541009397816 */ /* 0x000fe2000000000a */
[----:B------:R-:W-:Y:S02]  /*be60*/  IMAD.MOV.U32 R8, RZ, RZ, R5 ;  /* 0x000000ffff087224 */ /* 0x000fe400078e0005 */
[----:B------:R-:W-:Y:S02]  /*be70*/  IMAD.MOV.U32 R9, RZ, RZ, R6 ;  /* 0x000000ffff097224 */ /* 0x000fe400078e0006 */
[----:B------:R-:W-:Y:S01]  /*be80*/  IMAD.MOV.U32 R10, RZ, RZ, R7 ;  /* 0x000000ffff0a7224 */ /* 0x000fe200078e0007 */
[----:B------:R-:W-:-:S04]  /*be90*/  PRMT R58, R0, 0x5410, R8 ;  /* 0x00005410003a7816 */ /* 0x000fc80000000008 */
[----:B------:R-:W-:Y:S01]  /*bea0*/  PRMT R59, R9, 0x5410, R10 ;  /* 0x00005410093b7816 */ /* 0x000fe2000000000a */
[----:B------:R-:W-:Y:S06]  /*beb0*/  BRA.DIV UR4, `(.L_x_3057) ;  /* 0x0000016204a47947 */ /* 0x000fec000b800000 */
[----:B------:R-:W0:Y:S01]  /*bec0*/  SHFL.IDX PT, R8, R32, 0x2, 0x181f ;  /* 0x00581f0020087f89 */ /* 0x000e2200000e0000 */
[----:B------:R-:W-:-:S03]  /*bed0*/  IADD3 R10, R54, 0x40, RZ ;  /* 0x00000040360a7810 */ /* 0x000fc60007ffe0ff */
[----:B------:R-:W3:Y:S01]  /*bee0*/  SHFL.IDX PT, R0, R35, 0x2, 0x181f ;  /* 0x00581f0023007f89 */ /* 0x000ee200000e0000 */
[----:B------:R-:W-:-:S03]  /*bef0*/  ISETP.GE.OR P1, PT, R10, R3, P0 ;  /* 0x000000030a00720c */ /* 0x000fc60000726670 */
[----:B-1----:R-:W1:Y:S04]  /*bf00*/  SHFL.IDX PT, R14, R34, 0x2, 0x181f ;  /* 0x00581f00220e7f89 */ /* 0x002e6800000e0000 */
[----:B------:R-:W4:Y:S06]  /*bf10*/  SHFL.IDX PT, R28, R33, 0x2, 0x181f ;  /* 0x00581f00211c7f89 */ /* 0x000f2c00000e0000 */
[C---:B------:R-:W-:Y:S01]  /*bf20*/  @!P1 IMAD.SHL.U32 R31, R16.reuse, 0x2, RZ ;  /* 0x00000002101f9824 */ /* 0x040fe200078e00ff */
[----:B------:R-:W-:-:S04]  /*bf30*/  @!P1 SHF.L.U64.HI R29, R16, 0x1, R17 ;  /* 0x00000001101d9819 */ /* 0x000fc80000010211 */
[----:B0-----:R-:W-:-:S05]  /*bf40*/  @!P1 IADD3 R8, P2, R8, R31, RZ ;  /* 0x0000001f08089210 */ /* 0x001fca0007f5e0ff */
[----:B---3--:R-:W-:-:S06]  /*bf50*/  @!P1 IMAD.X R9, R0, 0x1, R29, P2 ;  /* 0x0000000100099824 */ /* 0x008fcc00010e061d */
[----:B------:R-:W3:Y:S01]  /*bf60*/  @!P1 LD.E.128 R8, desc[UR42][R8.64] ;  /* 0x0000002a08089980 */ /* 0x000ee2000c101d00 */
[----:B-1----:R-:W-:-:S05]  /*bf70*/  @!P1 IADD3 R14, P2, R14, R31, RZ ;  /* 0x0000001f0e0e9210 */ /* 0x002fca0007f5e0ff */
[----:B----4-:R-:W-:-:S04]  /*bf80*/  @!P1 IMAD.X R29, R28, 0x1, R29, P2 ;  /* 0x000000011c1d9824 */ /* 0x010fc800010e061d */
[----:B------:R-:W-:-:S05]  /*bf90*/  @!P1 IMAD.MOV.U32 R15, RZ, RZ, R29 ;  /* 0x000000ffff0f9224 */ /* 0x000fca00078e001d */
[----:B------:R-:W4:Y:S01]  /*bfa0*/  @!P1 LD.E.128 R28, desc[UR42][R14.64] ;  /* 0x0000002a0e1c9980 */ /* 0x000f22000c101d00 */
[----:B------:R-:W-:Y:S02]  /*bfb0*/  CS2R R44, SRZ ;  /* 0x00000000002c7805 */ /* 0x000fe4000001ff00 */
[----:B------:R-:W-:Y:S02]  /*bfc0*/  CS2R R46, SRZ ;  /* 0x00000000002e7805 */ /* 0x000fe4000001ff00 */
[----:B------:R-:W-:Y:S01]  /*bfd0*/  CS2R R40, SRZ ;  /* 0x0000000000287805 */ /* 0x000fe2000001ff00 */
[----:B------:R-:W0:Y:S01]  /*bfe0*/  SHFL.IDX PT, R32, R32, 0x3, 0x181f ;  /* 0x00781f0020207f89 */ /* 0x000e2200000e0000 */
[----:B------:R-:W-:-:S03]  /*bff0*/  CS2R R42, SRZ ;  /* 0x00000000002a7805 */ /* 0x000fc6000001ff00 */
[----:B------:R-:W1:Y:S04]  /*c000*/  SHFL.IDX PT, R34, R34, 0x3, 0x181f ;  /* 0x00781f0022227f89 */ /* 0x000e6800000e0000 */
[----:B------:R-:W0:Y:S01]  /*c010*/  SHFL.IDX PT, R33, R33, 0x3, 0x181f ;  /* 0x00781f0021217f89 */ /* 0x000e2200000e0000 */
[----:B---3--:R-:W-:Y:S01]  /*c020*/  @!P1 MOV R44, R8 ;  /* 0x00000008002c9202 */ /* 0x008fe20000000f00 */
[----:B------:R-:W-:Y:S01]  /*c030*/  @!P1 IMAD.MOV.U32 R45, RZ, RZ, R9 ;  /* 0x000000ffff2d9224 */ /* 0x000fe200078e0009 */
[----:B------:R-:W-:Y:S01]  /*c040*/  @!P1 MOV R47, R11 ;  /* 0x0000000b002f9202 */ /* 0x000fe20000000f00 */
[----:B------:R-:W-:Y:S02]  /*c050*/  @!P1 IMAD.MOV.U32 R46, RZ, RZ, R10 ;  /* 0x000000ffff2e9224 */ /* 0x000fe400078e000a */
[----:B------:R-:W-:-:S02]  /*c060*/  IMAD.MOV.U32 R0, RZ, RZ, R44 ;  /* 0x000000ffff007224 */ /* 0x000fc400078e002c */
[----:B------:R-:W-:Y:S02]  /*c070*/  IMAD.MOV.U32 R12, RZ, RZ, R45 ;  /* 0x000000ffff0c7224 */ /* 0x000fe400078e002d */
[----:B------:R-:W-:Y:S02]  /*c080*/  IMAD.MOV.U32 R8, RZ, RZ, R46 ;  /* 0x000000ffff087224 */ /* 0x000fe400078e002e */
[----:B------:R-:W-:Y:S01]  /*c090*/  IMAD.MOV.U32 R9, RZ, RZ, R47 ;  /* 0x000000ffff097224 */ /* 0x000fe200078e002f */
[----:B------:R-:W-:Y:S02]  /*c0a0*/  PRMT R60, R0, 0x5410, R12 ;  /* 0x00005410003c7816 */ /* 0x000fe4000000000c */
[----:B------:R3:W0:Y:S01]  /*c0b0*/  SHFL.IDX PT, R0, R35, 0x3, 0x181f ;  /* 0x00781f0023007f89 */ /* 0x00062200000e0000 */
[----:B----4-:R-:W-:Y:S01]  /*c0c0*/  @!P1 IMAD.MOV.U32 R40, RZ, RZ, R28 ;  /* 0x000000ffff289224 */ /* 0x010fe200078e001c */
[----:B------:R-:W-:Y:S01]  /*c0d0*/  @!P1 MOV R42, R30 ;  /* 0x0000001e002a9202 */ /* 0x000fe20000000f00 */
[----:B------:R-:W-:Y:S01]  /*c0e0*/  @!P1 IMAD.MOV.U32 R41, RZ, RZ, R29 ;  /* 0x000000ffff299224 */ /* 0x000fe200078e001d */
[----:B------:R-:W-:Y:S01]  /*c0f0*/  PRMT R53, R8, 0x5410, R9 ;  /* 0x0000541008357816 */ /* 0x000fe20000000009 */
[----:B------:R-:W-:-:S02]  /*c100*/  @!P1 IMAD.MOV.U32 R43, RZ, RZ, R31 ;  /* 0x000000ffff2b9224 */ /* 0x000fc400078e001f */
[----:B------:R-:W-:Y:S02]  /*c110*/  IMAD.MOV.U32 R8, RZ, RZ, R40 ;  /* 0x000000ffff087224 */ /* 0x000fe400078e0028 */
[----:B------:R-:W-:Y:S01]  /*c120*/  IMAD.MOV.U32 R9, RZ, RZ, R41 ;  /* 0x000000ffff097224 */ /* 0x000fe200078e0029 */
[----:B------:R-:W-:Y:S01]  /*c130*/  MOV R11, R43 ;  /* 0x0000002b000b7202 */ /* 0x000fe20000000f00 */
[----:B------:R-:W-:-:S03]  /*c140*/  IMAD.MOV.U32 R10, RZ, RZ, R42 ;  /* 0x000000ffff0a7224 */ /* 0x000fc600078e002a */
[----:B------:R-:W-:Y:S02]  /*c150*/  PRMT R63, R8, 0x5410, R9 ;  /* 0x00005410083f7816 */ /* 0x000fe40000000009 */
[----:B------:R-:W-:Y:S02]  /*c160*/  CS2R R8, SRZ ;  /* 0x0000000000087805 */ /* 0x000fe4000001ff00 */
[----:B-1-3--:R-:W-:-:S07]  /*c170*/  PRMT R64, R10, 0x5410, R11 ;  /* 0x000054100a407816 */ /* 0x00afce000000000b */
.L_x_3360:
[----:B------:R-:W-:Y:S01]  /*c180*/  VIADD R54, R54, 0x60 ;  /* 0x0000006036367836 */ /* 0x000fe20000000000 */
[----:B------:R-:W-:Y:S01]  /*c190*/  BSSY B1, `(.L_x_3058) ;  /* 0x0000012000017945 */ /* 0x000fe20003800000 */
[----:B------:R-:W-:Y:S02]  /*c1a0*/  CS2R R10, SRZ ;  /* 0x00000000000a7805 */ /* 0x000fe4000001ff00 */
[----:B--2---:R-:W-:Y:S02]  /*c1b0*/  CS2R R12, SRZ ;  /* 0x00000000000c7805 */ /* 0x004fe4000001ff00 */
[----:B------:R-:W-:Y:S02]  /*c1c0*/  CS2R R14, SRZ ;  /* 0x00000000000e7805 */ /* 0x000fe4000001ff00 */
[----:B------:R-:W-:-:S13]  /*c1d0*/  ISETP.GE.AND P1, PT, R54, R3, PT ;  /* 0x000000033600720c */ /* 0x000fda0003f26270 */
[----:B------:R-:W-:Y:S05]  /*c1e0*/  @P1 BRA `(.L_x_3059) ;  /* 0x0000000000301947 */ /* 0x000fea0003800000 */
[----:B------:R-:W-:Y:S02]  /*c1f0*/  CS2R R10, SRZ ;  /* 0x00000000000a7805 */ /* 0x000fe4000001ff00 */
[----:B------:R-:W-:Y:S02]  /*c200*/  CS2R R12, SRZ ;  /* 0x00000000000c7805 */ /* 0x000fe4000001ff00 */
[----:B------:R-:W-:Y:S01]  /*c210*/  CS2R R14, SRZ ;  /* 0x00000000000e7805 */ /* 0x000fe2000001ff00 */
[----:B------:R-:W-:Y:S06]  /*c220*/  @P0 BRA `(.L_x_3059) ;  /* 0x0000000000200947 */ /* 0x000fec0003800000 */
[C---:B------:R-:W-:Y:S01]  /*c230*/  IMAD.SHL.U32 R11, R16.reuse, 0x2, RZ ;  /* 0x00000002100b7824 */ /* 0x040fe200078e00ff */
[----:B------:R-:W-:-:S04]  /*c240*/  SHF.L.U64.HI R9, R16, 0x1, R17 ;  /* 0x0000000110097819 */ /* 0x000fc80000010211 */
[-C--:B0-----:R-:W-:Y:S02]  /*c250*/  IADD3 R12, P1, R32, R11.reuse, RZ ;  /* 0x0000000b200c7210 */ /* 0x081fe40007f3e0ff */
[----:B------:R-:W-:-:S03]  /*c260*/  IADD3 R8, P2, R34, R11, RZ ;  /* 0x0000000b22087210 */ /* 0x000fc60007f5e0ff */
[--C-:B------:R-:W-:Y:S02]  /*c270*/  IMAD.X R13, R0, 0x1, R9.reuse, P1 ;  /* 0x00000001000d7824 */ /* 0x100fe400008e0609 */
[----:B------:R-:W-:-:S04]  /*c280*/  IMAD.X R9, R33, 0x1, R9, P2 ;  /* 0x0000000121097824 */ /* 0x000fc800010e0609 */
[----:B------:R-:W5:Y:S04]  /*c290*/  LD.E.128 R12, desc[UR42][R12.64] ;  /* 0x0000002a0c0c7980 */ /* 0x000f68000c101d00 */
[----:B------:R-:W5:Y:S02]  /*c2a0*/  LD.E.128 R8, desc[UR42][R8.64] ;  /* 0x0000002a08087980 */ /* 0x000f64000c101d00 */
.L_x_3059:
[----:B------:R-:W-:Y:S05]  /*c2b0*/  BSYNC B1 ;  /* 0x0000000000017941 */ /* 0x000fea0003800000 */
.L_x_3058:
[----:B------:R-:W-:Y:S01]  /*c2c0*/  ULEA.HI UR4, UR39, UR39, URZ, 0x1 ;  /* 0x0000002727047291 */ /* 0x000fe2000f8f083f */
[----:B------:R-:W-:Y:S01]  /*c2d0*/  VIADD R28, R187, 0x20 ;  /* 0x00000020bb1c7836 */ /* 0x000fe20000000000 */
[----:B0-----:R-:W-:Y:S01]  /*c2e0*/  VIADDMNMX R0, R3, -R192, 0x80, PT ;  /* 0x0000008003007446 */ /* 0x001fe200038009c0 */
[C---:B------:R-:W-:Y:S01]  /*c2f0*/  VIADD R31, R187.reuse, 0x40 ;  /* 0x00000040bb1f7836 */ /* 0x040fe20000000000 */
[----:B------:R-:W-:Y:S01]  /*c300*/  ULOP3.LUT UR4, UR4, 0xfffffffe, URZ, 0xc0, !UPT ;  /* 0xfffffffe04047892 */ /* 0x000fe2000f8ec03f */
[C---:B------:R-:W-:Y:S01]  /*c310*/  VIADD R30, R187.reuse, 0x60 ;  /* 0x00000060bb1e7836 */ /* 0x040fe20000000000 */
[-C--:B------:R-:W-:Y:S01]  /*c320*/  ISETP.GE.OR P2, PT, R28, R0.reuse, P0 ;  /* 0x000000001c00720c */ /* 0x080fe20000746670 */
[----:B-----5:R-:W-:Y:S01]  /*c330*/  IMAD.MOV.U32 R3, RZ, RZ, R8 ;  /* 0x000000ffff037224 */ /* 0x020fe200078e0008 */
[----:B------:R-:W-:Y:S01]  /*c340*/  UIADD3 UR4, UR39, -UR4, URZ ;  /* 0x8000000427047290 */ /* 0x000fe2000fffe03f */
[----:B------:R-:W-:Y:S01]  /*c350*/  MOV R28, R9 ;  /* 0x00000009001c7202 */ /* 0x000fe20000000f00 */
[----:B------:R-:W-:Y:S01]  /*c360*/  BSSY B1, `(.L_x_3060) ;  /* 0x0000011000017945 */ /* 0x000fe20003800000 */
[----:B------:R-:W-:-:S02]  /*c370*/  ISETP.GE.OR P3, PT, R187, R0, P0 ;  /* 0x00000000bb00720c */ /* 0x000fc40000766670 */
[-C--:B------:R-:W-:Y:S02]  /*c380*/  ISETP.GE.OR P1, PT, R31, R0.reuse, P0 ;  /* 0x000000001f00720c */ /* 0x080fe40000726670 */
[----:B------:R-:W-:Y:S02]  /*c390*/  MOV R29, UR4 ;  /* 0x00000004001d7c02 */ /* 0x000fe40008000f00 */
[----:B------:R-:W-:Y:S01]  /*c3a0*/  ISETP.GE.OR P0, PT, R30, R0, P0 ;  /* 0x000000001e00720c */ /* 0x000fe20000706670 */
[----:B------:R-:W-:Y:S01]  /*c3b0*/  IMAD.MOV.U32 R0, RZ, RZ, R10 ;  /* 0x000000ffff007224 */ /* 0x000fe200078e000a */
[----:B------:R-:W-:Y:S01]  /*c3c0*/  SHF.L.U32 R29, R29, 0x1f, RZ ;  /* 0x0000001f1d1d7819 */ /* 0x000fe200000006ff */
[----:B------:R-:W-:Y:S01]  /*c3d0*/  IMAD.MOV.U32 R30, RZ, RZ, R13 ;  /* 0x000000ffff1e7224 */ /* 0x000fe200078e000d */
[----:B------:R-:W-:Y:S01]  /*c3e0*/  PRMT R54, R3, 0x5410, R28 ;  /* 0x0000541003367816 */ /* 0x000fe2000000001c */
[----:B------:R-:W-:Y:S01]  /*c3f0*/  IMAD.MOV.U32 R3, RZ, RZ, R11 ;  /* 0x000000ffff037224 */ /* 0x000fe200078e000b */
[----:B------:R-:W0:Y:S01]  /*c400*/  SYNCS.PHASECHK.TRANS64.TRYWAIT P4, [R18+URZ+0x28800], R29 ;  /* 0x0288001d120075a7 */ /* 0x000e22000808017f */
[----:B------:R-:W-:-:S03]  /*c410*/  IMAD.MOV.U32 R28, RZ, RZ, R12 ;  /* 0x000000ffff1c7224 */ /* 0x000fc600078e000c */
[----:B------:R-:W-:Y:S01]  /*c420*/  PRMT R61, R0, 0x5410, R3 ;  /* 0x00005410003d7816 */ /* 0x000fe20000000003 */
[----:B------:R-:W-:Y:S01]  /*c430*/  IMAD.MOV.U32 R3, RZ, RZ, R15 ;  /* 0x000000ffff037224 */ /* 0x000fe200078e000f */
[----:B------:R-:W-:Y:S02]  /*c440*/  PRMT R62, R28, 0x5410, R30 ;  /* 0x000054101c3e7816 */ /* 0x000fe4000000001e */
[----:B------:R-:W-:Y:S01]  /*c450*/  MOV R0, R14 ;  /* 0x0000000e00007202 */ /* 0x000fe20000000f00 */
[----:B0-----:R-:W-:Y:S06]  /*c460*/  @!P4 BRA `(.L_x_3061) ;  /* 0x000001600094c947 */ /* 0x001fec0003800000 */
.L_x_3361:
[----:B------:R-:W-:Y:S05]  /*c470*/  BSYNC B1 ;  /* 0x0000000000017941 */ /* 0x000fea0003800000 */
.L_x_3060:
[----:B------:R-:W-:Y:S04]  /*c480*/  BSSY B1, `(.L_x_3062) ;  /* 0x0000062000017945 */ /* 0x000fe80003800000 */
[----:B------:R-:W-:Y:S05]  /*c490*/  @P3 BRA `(.L_x_3063) ;  /* 0x0000000400803947 */ /* 0x000fea0003800000 */
[----:B------:R-:W-:Y:S01]  /*c4a0*/  LEA.HI R28, R56, R207, RZ, 0x1d ;  /* 0x000000cf381c7211 */ /* 0x000fe200078fe8ff */
[----:B------:R-:W-:Y:S01]  /*c4b0*/  IMAD.SHL.U32 R30, R187, 0x40, RZ ;  /* 0x00000040bb1e7824 */ /* 0x000fe200078e00ff */
[----:B------:R-:W-:Y:S01]  /*c4c0*/  SHF.R.U64 R82, R48, 0x10, R49 ;  /* 0x0000001030527819 */ /* 0x000fe20000001231 */
[--C-:B------:R-:W-:Y:S01]  /*c4d0*/  HADD2.F32 R69, -RZ, R67.reuse.H0_H0 ;  /* 0x20000043ff457230 */ /* 0x100fe20000004100 */
[----:B------:R-:W-:Y:S01]  /*c4e0*/  SHF.R.S32.HI R31, RZ, 0x1f, R28 ;  /* 0x0000001fff1f7819 */ /* 0x000fe2000001141c */
[----:B0-----:R-:W-:Y:S01]  /*c4f0*/  IMAD.SHL.U32 R29, R28, 0x8, RZ ;  /* 0x000000081c1d7824 */ /* 0x001fe200078e00ff */
[----:B------:R-:W-:Y:S01]  /*c500*/  SHF.R.U32.HI R72, RZ, 0x10, R39 ;  /* 0x00000010ff487819 */ /* 0x000fe20000011627 */
[----:B------:R-:W-:Y:S01]  /*c510*/  HADD2.F32 R70, -RZ, R67.H1_H1 ;  /* 0x30000043ff467230 */ /* 0x000fe20000004100 */
[----:B------:R-:W-:Y:S01]  /*c520*/  LEA.HI R31, R31, R28, RZ, 0x3 ;  /* 0x0000001c1f1f7211 */ /* 0x000fe200078f18ff */
[----:B------:R-:W-:Y:S01]  /*c530*/  HADD2.F32 R67, -RZ, R66.H1_H1 ;  /* 0x30000042ff437230 */ /* 0x000fe20000004100 */
[----:B------:R-:W-:Y:S01]  /*c540*/  LOP3.LUT R29, R29, 0x38, RZ, 0xc0, !PT ;  /* 0x000000381d1d7812 */ /* 0x000fe200078ec0ff */
[----:B------:R-:W-:Y:S01]  /*c550*/  HADD2.F32 R72, -RZ, R72.H0_H0 ;  /* 0x20000048ff487230 */ /* 0x000fe20000004100 */
[----:B------:R-:W-:Y:S01]  /*c560*/  SHF.R.U64 R77, R20, 0x10, R21 ;  /* 0x00000010144d7819 */ /* 0x000fe20000001215 */
[----:B------:R-:W-:Y:S01]  /*c570*/  IMAD.SHL.U32 R31, R31, 0x400, RZ ;  /* 0x000004001f1f7824 */ /* 0x000fe200078e00ff */
[----:B------:R-:W-:-:S02]  /*c580*/  LOP3.LUT R29, R29, 0x1c0, R30, 0xf8, !PT ;  /* 0x000001c01d1d7812 */ /* 0x000fc400078ef81e */
[----:B------:R-:W-:Y:S02]  /*c590*/  SHF.R.U32.HI R75, RZ, 0x10, R21 ;  /* 0x00000010ff4b7819 */ /* 0x000fe40000011615 */
[----:B------:R-:W-:Y:S02]  /*c5a0*/  LOP3.LUT R33, R29, R204, RZ, 0x3c, !PT ;  /* 0x000000cc1d217212 */ /* 0x000fe400078e3cff */
[----:B------:R-:W-:Y:S02]  /*c5b0*/  LOP3.LUT R32, R31, 0x7fffe000, RZ, 0xc0, !PT ;  /* 0x7fffe0001f207812 */ /* 0x000fe400078ec0ff */
[----:B------:R-:W0:Y:S01]  /*c5c0*/  LDS.128 R28, [R37] ;  /* 0x00000000251c7984 */ /* 0x000e220000000c00 */
[----:B------:R-:W-:Y:S02]  /*c5d0*/  SHF.R.U32.HI R71, RZ, 0x10, R49 ;  /* 0x00000010ff477819 */ /* 0x000fe40000011631 */
[----:B------:R-:W-:Y:S02]  /*c5e0*/  IADD3 R33, R33, R32, R205 ;  /* 0x0000002021217210 */ /* 0x000fe40007ffe0cd */
[----:B------:R-:W-:-:S02]  /*c5f0*/  SHF.R.U64 R81, R50, 0x10, R51 ;  /* 0x0000001032517819 */ /* 0x000fc40000001233 */
[----:B------:R-:W-:Y:S02]  /*c600*/  LEA R68, R33, R18, 0x1 ;  /* 0x0000001221447211 */ /* 0x000fe400078e08ff */
[----:B------:R-:W-:Y:S02]  /*c610*/  SHF.R.U32.HI R80, RZ, 0x10, R51 ;  /* 0x00000010ff507819 */ /* 0x000fe40000011633 */
[----:B------:R-:W-:Y:S01]  /*c620*/  SHF.R.U64 R79, R38, 0x10, R39 ;  /* 0x00000010264f7819 */ /* 0x000fe20000001227 */
[----:B------:R-:W1:Y:S01]  /*c630*/  LDS.128 R32, [R68+0x10400] ;  /* 0x0104000044207984 */ /* 0x000e620000000c00 */
[--C-:B0-----:R-:W-:Y:S02]  /*c640*/  HADD2.F32 R21, -RZ, R29.reuse.H0_H0 ;  /* 0x2000001dff157230 */ /* 0x101fe40000004100 */
[----:B------:R-:W-:Y:S02]  /*c650*/  HADD2.F32 R29, -RZ, R29.H1_H1 ;  /* 0x3000001dff1d7230 */ /* 0x000fe40000004100 */
[----:B------:R-:W-:-:S02]  /*c660*/  HADD2.F32 R20, -RZ, R28.H0_H0 ;  /* 0x2000001cff147230 */ /* 0x000fc40000004100 */
[----:B------:R-:W-:Y:S02]  /*c670*/  HADD2.F32 R38, -RZ, R30.H0_H0 ;  /* 0x2000001eff267230 */ /* 0x000fe40000004100 */
[--C-:B------:R-:W-:Y:S02]  /*c680*/  HADD2.F32 R39, -RZ, R31.reuse.H0_H0 ;  /* 0x2000001fff277230 */ /* 0x100fe40000004100 */
[----:B------:R-:W-:Y:S02]  /*c690*/  HADD2.F32 R31, -RZ, R31.H1_H1 ;  /* 0x3000001fff1f7230 */ /* 0x000fe40000004100 */
[--C-:B-1----:R-:W-:Y:S02]  /*c6a0*/  HADD2.F32 R48, -RZ, R33.reuse.H0_H0 ;  /* 0x20000021ff307230 */ /* 0x102fe40000004100 */
[----:B------:R-:W-:Y:S02]  /*c6b0*/  HADD2.F32 R49, -RZ, R33.H1_H1 ;  /* 0x30000021ff317230 */ /* 0x000fe40000004100 */
[----:B------:R-:W-:-:S02]  /*c6c0*/  HADD2.F32 R33, -RZ, R32.H0_H0 ;  /* 0x20000020ff217230 */ /* 0x000fc40000004100 */
[C---:B------:R-:W-:Y:S01]  /*c6d0*/  FMUL.FTZ R74, R48.reuse, R70 ;  /* 0x00000046304a7220 */ /* 0x040fe20000410000 */
[-C--:B------:R-:W-:Y:S01]  /*c6e0*/  FMUL.FTZ R76, R48, R69.reuse ;  /* 0x00000045304c7220 */ /* 0x080fe20000410000 */
[----:B------:R-:W-:Y:S02]  /*c6f0*/  HADD2.F32 R48, -RZ, R71.H0_H0 ;  /* 0x20000047ff307230 */ /* 0x000fe40000004100 */
[----:B------:R-:W-:Y:S01]  /*c700*/  FMUL.FTZ R78, R49, R72 ;  /* 0x00000048314e7220 */ /* 0x000fe20000410000 */
[C---:B------:R-:W-:Y:S01]  /*c710*/  FFMA.FTZ R74, R21.reuse, R69, -R74 ;  /* 0x00000045154a7223 */ /* 0x040fe2000001084a */
[----:B------:R-:W-:Y:S01]  /*c720*/  FFMA.FTZ R76, R21, R70, R76 ;  /* 0x00000046154c7223 */ /* 0x000fe2000001004c */
[----:B------:R-:W-:Y:S02]  /*c730*/  HADD2.F32 R21, -RZ, R65.H1_H1 ;  /* 0x30000041ff157230 */ /* 0x000fe40000004100 */
[-C--:B------:R-:W-:Y:S01]  /*c740*/  FMUL.FTZ R70, R49, R48.reuse ;  /* 0x0000003031467220 */ /* 0x080fe20000410000 */
[----:B------:R-:W-:Y:S01]  /*c750*/  FFMA.FTZ R71, R29, R48, -R78 ;  /* 0x000000301d477223 */ /* 0x000fe2000001084e */
[----:B------:R-:W-:Y:S01]  /*c760*/  FMUL.FTZ R69, R33, R67 ;  /* 0x0000004321457220 */ /* 0x000fe20000410000 */
[----:B------:R-:W-:-:S02]  /*c770*/  HADD2.F32 R50, -RZ, R34.H0_H0 ;  /* 0x20000022ff327230 */ /* 0x000fc40000004100 */
[-C--:B------:R-:W-:Y:S01]  /*c780*/  FMUL.FTZ R48, R33, R21.reuse ;  /* 0x0000001521307220 */ /* 0x080fe20000410000 */
[----:B------:R-:W-:Y:S02]  /*c790*/  HADD2.F32 R51, -RZ, R35.H0_H0 ;  /* 0x20000023ff337230 */ /* 0x000fe40000004100 */
[C---:B------:R-:W-:Y:S01]  /*c7a0*/  FFMA.FTZ R69, R20.reuse, R21, -R69 ;  /* 0x0000001514457223 */ /* 0x040fe20000010845 */
[----:B------:R-:W-:Y:S02]  /*c7b0*/  HADD2.F32 R49, -RZ, R66.H0_H0 ;  /* 0x20000042ff317230 */ /* 0x000fe40000004100 */
[----:B------:R-:W-:Y:S01]  /*c7c0*/  FFMA.FTZ R67, R20, R67, R48 ;  /* 0x0000004314437223 */ /* 0x000fe20000010030 */
[----:B------:R-:W-:Y:S02]  /*c7d0*/  HADD2.F32 R21, -RZ, R52.H0_H0 ;  /* 0x20000034ff157230 */ /* 0x000fe40000004100 */
[----:B------:R-:W-:Y:S01]  /*c7e0*/  FFMA.FTZ R73, R29, R72, R70 ;  /* 0x000000481d497223 */ /* 0x000fe20000010046 */
[----:B------:R-:W-:-:S02]  /*c7f0*/  HADD2.F32 R48, -RZ, R65.H0_H0 ;  /* 0x20000041ff307230 */ /* 0x000fc40000004100 */
[C---:B------:R-:W-:Y:S01]  /*c800*/  FMUL.FTZ R29, R50.reuse, R49 ;  /* 0x00000031321d7220 */ /* 0x040fe20000410000 */
[----:B------:R-:W-:Y:S02]  /*c810*/  HADD2.F32 R52, -RZ, R52.H1_H1 ;  /* 0x30000034ff347230 */ /* 0x000fe40000004100 */
[----:B------:R-:W-:Y:S01]  /*c820*/  FMUL.FTZ R33, R50, R21 ;  /* 0x0000001532217220 */ /* 0x000fe20000410000 */
[----:B------:R-:W-:Y:S02]  /*c830*/  HADD2.F32 R35, -RZ, R35.H1_H1 ;  /* 0x30000023ff237230 */ /* 0x000fe40000004100 */
[C---:B------:R-:W-:Y:S01]  /*c840*/  FMUL.FTZ R66, R51.reuse, R48 ;  /* 0x0000003033427220 */ /* 0x040fe20000410000 */
[----:B------:R-:W-:Y:S02]  /*c850*/  HADD2.F32 R50, -RZ, R75.H0_H0 ;  /* 0x2000004bff327230 */ /* 0x000fe40000004100 */
[----:B------:R-:W-:Y:S01]  /*c860*/  FMUL.FTZ R51, R51, R52 ;  /* 0x0000003433337220 */ /* 0x000fe20000410000 */
[----:B------:R-:W-:-:S02]  /*c870*/  HADD2.F32 R20, -RZ, R80.H0_H0 ;  /* 0x20000050ff147230 */ /* 0x000fc40000004100 */
[C---:B------:R-:W-:Y:S01]  /*c880*/  FFMA.FTZ R65, R38.reuse, R21, -R29 ;  /* 0x0000001526417223 */ /* 0x040fe2000001081d */
[----:B------:R-:W-:Y:S01]  /*c890*/  FFMA.FTZ R38, R38, R49, R33 ;  /* 0x0000003126267223 */ /* 0x000fe20000010021 */
[----:B------:R-:W-:Y:S01]  /*c8a0*/  FFMA.FTZ R51, R39, R48, R51 ;  /* 0x0000003027337223 */ /* 0x000fe20000010033 */
[C---:B------:R-:W-:Y:S01]  /*c8b0*/  FMUL.FTZ R70, R35.reuse, R50 ;  /* 0x0000003223467220 */ /* 0x040fe20000410000 */
[----:B------:R-:W-:Y:S01]  /*c8c0*/  FMUL.FTZ R48, R35, R20 ;  /* 0x0000001423307220 */ /* 0x000fe20000410000 */
[----:B------:R-:W-:Y:S02]  /*c8d0*/  HADD2.F32 R32, -RZ, R32.H1_H1 ;  /* 0x30000020ff207230 */ /* 0x000fe40000004100 */
[----:B------:R-:W-:Y:S01]  /*c8e0*/  FFMA.FTZ R66, R39, R52, -R66 ;  /* 0x0000003427427223 */ /* 0x000fe20000010842 */
[----:B------:R-:W-:Y:S02]  /*c8f0*/  HADD2.F32 R34, -RZ, R34.H1_H1 ;  /* 0x30000022ff227230 */ /* 0x000fe40000004100 */
[----:B------:R-:W-:Y:S01]  /*c900*/  FFMA.FTZ R49, R31, R20, -R70 ;  /* 0x000000141f317223 */ /* 0x000fe20000010846 */
[----:B------:R-:W-:-:S02]  /*c910*/  HADD2.F32 R33, -RZ, R79.H0_H0 ;  /* 0x2000004fff217230 */ /* 0x000fc40000004100 */
[----:B------:R-:W-:Y:S01]  /*c920*/  FFMA.FTZ R50, R31, R50, R48 ;  /* 0x000000321f327223 */ /* 0x000fe20000010030 */
[----:B------:R-:W-:Y:S02]  /*c930*/  HADD2.F32 R35, -RZ, R77.H0_H0 ;  /* 0x2000004dff237230 */ /* 0x000fe40000004100 */
[----:B------:R-:W-:Y:S02]  /*c940*/  HADD2.F32 R21, -RZ, R82.H0_H0 ;  /* 0x20000052ff157230 */ /* 0x000fe40000004100 */
[----:B------:R-:W-:Y:S01]  /*c950*/  FMUL.FTZ R31, R32, R33 ;  /* 0x00000021201f7220 */ /* 0x000fe20000410000 */
[----:B------:R-:W-:Y:S02]  /*c960*/  HADD2.F32 R29, -RZ, R81.H0_H0 ;  /* 0x20000051ff1d7230 */ /* 0x000fe40000004100 */
[----:B------:R-:W-:Y:S01]  /*c970*/  FMUL.FTZ R39, R34, R35 ;  /* 0x0000002322277220 */ /* 0x000fe20000410000 */
[----:B------:R-:W-:Y:S02]  /*c980*/  HADD2.F32 R28, -RZ, R28.H1_H1 ;  /* 0x3000001cff1c7230 */ /* 0x000fe40000004100 */
[----:B------:R-:W-:Y:S01]  /*c990*/  FMUL.FTZ R32, R32, R21 ;  /* 0x0000001520207220 */ /* 0x000fe20000410000 */
[----:B------:R-:W-:-:S02]  /*c9a0*/  HADD2.F32 R30, -RZ, R30.H1_H1 ;  /* 0x3000001eff1e7230 */ /* 0x000fc40000004100 */
[----:B------:R-:W-:Y:S01]  /*c9b0*/  FMUL.FTZ R48, R34, R29 ;  /* 0x0000001d22307220 */ /* 0x000fe20000410000 */
[C---:B------:R-:W-:Y:S01]  /*c9c0*/  FFMA.FTZ R20, R28.reuse, R21, -R31 ;  /* 0x000000151c147223 */ /* 0x040fe2000001081f */
[----:B------:R-:W-:Y:S01]  /*c9d0*/  FFMA.FTZ R32, R28, R33, R32 ;  /* 0x000000211c207223 */ /* 0x000fe20000010020 */
[C---:B------:R-:W-:Y:S01]  /*c9e0*/  FFMA.FTZ R34, R30.reuse, R29, -R39 ;  /* 0x0000001d1e227223 */ /* 0x040fe20000010827 */
[----:B------:R-:W-:Y:S01]  /*c9f0*/  FFMA.FTZ R21, R30, R35, R48 ;  /* 0x000000231e157223 */ /* 0x000fe20000010030 */
[----:B------:R-:W-:Y:S02]  /*ca00*/  F2FP.F16.F32.PACK_AB R31, R49, R66 ;  /* 0x00000042311f723e */ /* 0x000fe400000000ff */
[----:B------:R-:W-:Y:S02]  /*ca10*/  F2FP.F16.F32.PACK_AB R29, R71, R74 ;  /* 0x0000004a471d723e */ /* 0x000fe400000000ff */
[----:B------:R-:W-:Y:S02]  /*ca20*/  F2FP.F16.F32.PACK_AB R28, R20, R69 ;  /* 0x00000045141c723e */ /* 0x000fe400000000ff */
[----:B------:R-:W-:-:S02]  /*ca30*/  F2FP.F16.F32.PACK_AB R30, R34, R65 ;  /* 0x00000041221e723e */ /* 0x000fc400000000ff */
[----:B------:R-:W-:Y:S02]  /*ca40*/  F2FP.F16.F32.PACK_AB R35, R50, R51 ;  /* 0x000000333223723e */ /* 0x000fe400000000ff */
[----:B------:R-:W-:Y:S01]  /*ca50*/  F2FP.F16.F32.PACK_AB R33, R73, R76 ;  /* 0x0000004c4921723e */ /* 0x000fe200000000ff */
[----:B------:R1:W-:Y:S01]  /*ca60*/  STS.128 [R37], R28 ;  /* 0x0000001c25007388 */ /* 0x0003e20000000c00 */
[----:B------:R-:W-:Y:S02]  /*ca70*/  F2FP.F16.F32.PACK_AB R32, R32, R67 ;  /* 0x000000432020723e */ /* 0x000fe400000000ff */
[----:B------:R-:W-:-:S05]  /*ca80*/  F2FP.F16.F32.PACK_AB R34, R21, R38 ;  /* 0x000000261522723e */ /* 0x000fca00000000ff */
[----:B------:R1:W-:Y:S02]  /*ca90*/  STS.128 [R68+0x10400], R32 ;  /* 0x0104002044007388 */ /* 0x0003e40000000c00 */
.L_x_3063:
[----:B------:R-:W-:Y:S05]  /*caa0*/  BSYNC B1 ;  /* 0x0000000000017941 */ /* 0x000fea0003800000 */
.L_x_3062:
[----:B------:R-:W-:Y:S04]  /*cab0*/  BSSY B1, `(.L_x_3064) ;  /* 0x0000061000017945 */ /* 0x000fe80003800000 */
[----:B------:R-:W-:Y:S05]  /*cac0*/  @P2 BRA `(.L_x_3065) ;  /* 0x00000004007c2947 */ /* 0x000fea0003800000 */
[----:B------:R-:W-:Y:S01]  /*cad0*/  LEA.HI R20, R56, R207, RZ, 0x1d ;  /* 0x000000cf38147211 */ /* 0x000fe200078fe8ff */
[--C-:B-1----:R-:W-:Y:S01]  /*cae0*/  HADD2.F32 R37, -RZ, R55.reuse.H1_H1 ;  /* 0x30000037ff257230 */ /* 0x102fe20000004100 */
        /* <DEDUP_REMOVED lines=10> */
[----:B------:R-:W-:Y:S01]  /*cb90*/  SHF.R.U32.HI R39, RZ, 0x10, R27 ;  /* 0x00000010ff277819 */ /* 0x000fe2000001161b */
[----:B------:R-:W-:Y:S01]  /*cba0*/  HADD2.F32 R27, -RZ, R58.H1_H1 ;  /* 0x3000003aff1b7230 */ /* 0x000fe20000004100 */
[----:B------:R-:W-:Y:S02]  /*cbb0*/  LOP3.LUT R21, R29, 0x7fffe000, RZ, 0xc0, !PT ;  /* 0x7fffe0001d157812 */ /* 0x000fe400078ec0ff */
[----:B------:R-:W0:Y:S01]  /*cbc0*/  LDS.128 R28, [R229] ;  /* 0x00000000e51c7984 */ /* 0x000e220000000c00 */
[----:B------:R-:W-:Y:S02]  /*cbd0*/  SHF.R.U32.HI R52, RZ, 0x10, R5 ;  /* 0x00000010ff347819 */ /* 0x000fe40000011605 */
[----:B------:R-:W-:-:S02]  /*cbe0*/  IADD3 R21, R20, R21, R203 ;  /* 0x0000001514157210 */ /* 0x000fc40007ffe0cb */
[----:B------:R-:W-:Y:S02]  /*cbf0*/  SHF.R.U32.HI R38, RZ, 0x10, R25 ;  /* 0x00000010ff267819 */ /* 0x000fe40000011619 */
[----:B------:R-:W-:Y:S01]  /*cc00*/  SHF.R.U64 R67, R4, 0x10, R5 ;  /* 0x0000001004437819 */ /* 0x000fe20000001205 */
[----:B------:R-:W-:Y:S01]  /*cc10*/  IMAD R21, R21, 0x2, R18 ;  /* 0x0000000215157824 */ /* 0x000fe200078e0212 */
[--C-:B------:R-:W-:Y:S01]  /*cc20*/  SHF.R.U32.HI R65, RZ, 0x10, R7.reuse ;  /* 0x00000010ff417819 */ /* 0x100fe20000011607 */
[----:B------:R-:W-:Y:S01]  /*cc30*/  HADD2.F32 R38, -RZ, R38.H0_H0 ;  /* 0x20000026ff267230 */ /* 0x000fe20000004100 */
[----:B------:R-:W-:Y:S02]  /*cc40*/  SHF.R.U64 R66, R6, 0x10, R7 ;  /* 0x0000001006427819 */ /* 0x000fe40000001207 */
[----:B------:R-:W1:Y:S01]  /*cc50*/  LDS.128 R32, [R21+0x10400] ;  /* 0x0104000015207984 */ /* 0x000e620000000c00 */
[--C-:B0-----:R-:W-:Y:S02]  /*cc60*/  HADD2.F32 R5, -RZ, R29.reuse.H0_H0 ;  /* 0x2000001dff057230 */ /* 0x101fe40000004100 */
[----:B------:R-:W-:-:S02]  /*cc70*/  HADD2.F32 R29, -RZ, R29.H1_H1 ;  /* 0x3000001dff1d7230 */ /* 0x000fc40000004100 */
[----:B------:R-:W-:Y:S02]  /*cc80*/  HADD2.F32 R4, -RZ, R28.H0_H0 ;  /* 0x2000001cff047230 */ /* 0x000fe40000004100 */
        /* <DEDUP_REMOVED lines=8> */
[-C--:B------:R-:W-:Y:S01]  /*cd10*/  FMUL.FTZ R50, R24, R27.reuse ;  /* 0x0000001b18327220 */ /* 0x080fe20000410000 */
[----:B------:R-:W-:Y:S02]  /*cd20*/  HADD2.F32 R24, -RZ, R52.H0_H0 ;  /* 0x20000034ff187230 */ /* 0x000fe40000004100 */
[----:B------:R-:W-:Y:S01]  /*cd30*/  FMUL.FTZ R52, R33, R38 ;  /* 0x0000002621347220 */ /* 0x000fe20000410000 */
[C---:B------:R-:W-:Y:S01]  /*cd40*/  FFMA.FTZ R48, R5.reuse, R27, -R48 ;  /* 0x0000001b05307223 */ /* 0x040fe20000010830 */
[----:B------:R-:W-:Y:S01]  /*cd50*/  FFMA.FTZ R50, R5, R37, R50 ;  /* 0x0000002505327223 */ /* 0x000fe20000010032 */
[----:B------:R-:W-:-:S02]  /*cd60*/  HADD2.F32 R5, -RZ, R58.H0_H0 ;  /* 0x2000003aff057230 */ /* 0x000fc40000004100 */
[-C--:B------:R-:W-:Y:S01]  /*cd70*/  FMUL.FTZ R58, R33, R24.reuse ;  /* 0x00000018213a7220 */ /* 0x080fe20000410000 */
[C---:B------:R-:W-:Y:S01]  /*cd80*/  FMUL.FTZ R27, R20.reuse, R55 ;  /* 0x00000037141b7220 */ /* 0x040fe20000410000 */
[C---:B------:R-:W-:Y:S01]  /*cd90*/  FFMA.FTZ R33, R29.reuse, R24, -R52 ;  /* 0x000000181d217223 */ /* 0x040fe20000010834 */
[----:B------:R-:W-:Y:S02]  /*cda0*/  HADD2.F32 R25, -RZ, R34.H0_H0 ;  /* 0x20000022ff197230 */ /* 0x000fe40000004100 */
[----:B------:R-:W-:Y:S01]  /*cdb0*/  FFMA.FTZ R37, R29, R38, R58 ;  /* 0x000000261d257223 */ /* 0x000fe2000001003a */
[----:B------:R-:W-:Y:S02]  /*cdc0*/  HADD2.F32 R24, -RZ, R57.H0_H0 ;  /* 0x20000039ff187230 */ /* 0x000fe40000004100 */
[-C--:B------:R-:W-:Y:S01]  /*cdd0*/  FMUL.FTZ R20, R20, R5.reuse ;  /* 0x0000000514147220 */ /* 0x080fe20000410000 */
[----:B------:R-:W-:Y:S01]  /*cde0*/  FFMA.FTZ R29, R4, R5, -R27 ;  /* 0x00000005041d7223 */ /* 0x000fe2000001081b */
[----:B------:R-:W-:-:S02]  /*cdf0*/  HADD2.F32 R5, -RZ, R59.H0_H0 ;  /* 0x2000003bff057230 */ /* 0x000fc40000004100 */
[----:B------:R-:W-:Y:S02]  /*ce00*/  HADD2.F32 R26, -RZ, R35.H0_H0 ;  /* 0x20000023ff1a7230 */ /* 0x000fe40000004100 */
[----:B------:R-:W-:Y:S01]  /*ce10*/  FFMA.FTZ R55, R4, R55, R20 ;  /* 0x0000003704377223 */ /* 0x000fe20000010014 */
[----:B------:R-:W-:Y:S02]  /*ce20*/  HADD2.F32 R59, -RZ, R59.H1_H1 ;  /* 0x3000003bff3b7230 */ /* 0x000fe40000004100 */
[C---:B------:R-:W-:Y:S01]  /*ce30*/  FMUL.FTZ R27, R25.reuse, R24 ;  /* 0x00000018191b7220 */ /* 0x040fe20000410000 */
[----:B------:R-:W-:Y:S02]  /*ce40*/  HADD2.F32 R57, -RZ, R57.H1_H1 ;  /* 0x30000039ff397230 */ /* 0x000fe40000004100 */
[----:B------:R-:W-:Y:S01]  /*ce50*/  FMUL.FTZ R25, R25, R5 ;  /* 0x0000000519197220 */ /* 0x000fe20000410000 */
[----:B------:R-:W-:Y:S02]  /*ce60*/  HADD2.F32 R35, -RZ, R35.H1_H1 ;  /* 0x30000023ff237230 */ /* 0x000fe40000004100 */
[----:B------:R-:W-:Y:S01]  /*ce70*/  FMUL.FTZ R58, R26, R59 ;  /* 0x0000003b1a3a7220 */ /* 0x000fe20000410000 */
[----:B------:R-:W-:-:S02]  /*ce80*/  HADD2.F32 R20, -RZ, R39.H0_H0 ;  /* 0x20000027ff147230 */ /* 0x000fc40000004100 */
[----:B------:R-:W-:Y:S01]  /*ce90*/  FMUL.FTZ R52, R26, R57 ;  /* 0x000000391a347220 */ /* 0x000fe20000410000 */
[----:B------:R-:W-:Y:S02]  /*cea0*/  HADD2.F32 R4, -RZ, R65.H0_H0 ;  /* 0x20000041ff047230 */ /* 0x000fe40000004100 */
[C---:B------:R-:W-:Y:S01]  /*ceb0*/  FFMA.FTZ R38, R6.reuse, R5, -R27 ;  /* 0x0000000506267223 */ /* 0x040fe2000001081b */
[----:B------:R-:W-:Y:S01]  /*cec0*/  FFMA.FTZ R26, R6, R24, R25 ;  /* 0x00000018061a7223 */ /* 0x000fe20000010019 */
[----:B------:R-:W-:Y:S02]  /*ced0*/  HADD2.F32 R32, -RZ, R32.H1_H1 ;  /* 0x30000020ff207230 */ /* 0x000fe40000004100 */
[----:B------:R-:W-:Y:S01]  /*cee0*/  FMUL.FTZ R6, R35, R20 ;  /* 0x0000001423067220 */ /* 0x000fe20000410000 */
[----:B------:R-:W-:Y:S02]  /*cef0*/  HADD2.F32 R34, -RZ, R34.H1_H1 ;  /* 0x30000022ff227230 */ /* 0x000fe40000004100 */
        /* <DEDUP_REMOVED lines=12> */
[-C--:B------:R-:W-:Y:S01]  /*cfc0*/  FMUL.FTZ R32, R32, R5.reuse ;  /* 0x0000000520207220 */ /* 0x080fe20000410000 */
[----:B------:R-:W-:Y:S01]  /*cfd0*/  FFMA.FTZ R4, R28, R5, -R31 ;  /* 0x000000051c047223 */ /* 0x000fe2000001081f */
[-C--:B------:R-:W-:Y:S01]  /*cfe0*/  FMUL.FTZ R34, R34, R7.reuse ;  /* 0x0000000722227220 */ /* 0x080fe20000410000 */
[----:B------:R-:W-:Y:S01]  /*cff0*/  F2FP.F16.F32.PACK_AB R5, R33, R48 ;  /* 0x000000302105723e */ /* 0x000fe200000000ff */
[----:B------:R-:W-:Y:S01]  /*d000*/  FFMA.FTZ R35, R30, R7, -R35 ;  /* 0x000000071e237223 */ /* 0x000fe20000010823 */
[----:B------:R-:W-:Y:S01]  /*d010*/  FFMA.FTZ R24, R28, R25, R32 ;  /* 0x000000191c187223 */ /* 0x000fe20000010020 */
[----:B------:R-:W-:Y:S01]  /*d020*/  FFMA.FTZ R31, R30, R27, R34 ;  /* 0x0000001b1e1f7223 */ /* 0x000fe20000010022 */
        /* <DEDUP_REMOVED lines=9> */
.L_x_3065:
[----:B------:R-:W-:Y:S05]  /*d0c0*/  BSYNC B1 ;  /* 0x0000000000017941 */ /* 0x000fea0003800000 */
.L_x_3064:
[----:B------:R-:W-:Y:S04]  /*d0d0*/  BSSY B1, `(.L_x_3066) ;  /* 0x0000061000017945 */ /* 0x000fe80003800000 */
[----:B------:R-:W-:Y:S05]  /*d0e0*/  @P1 BRA `(.L_x_3067) ;  /* 0x00000004007c1947 */ /* 0x000fea0003800000 */
[----:B--2---:R-:W-:Y:S01]  /*d0f0*/  LEA.HI R4, R56, R207, RZ, 0x1d ;  /* 0x000000cf38047211 */ /* 0x004fe200078fe8ff */
[--C-:B-1----:R-:W-:Y:S01]  /*d100*/  HADD2.F32 R35, -RZ, R60.reuse.H1_H1 ;  /* 0x3000003cff237230 */ /* 0x102fe20000004100 */
[----:B------:R-:W-:Y:S01]  /*d110*/  SHF.R.U32.HI R7, RZ, 0x3, R197 ;  /* 0x00000003ff077819 */ /* 0x000fe200000116c5 */
[--C-:B------:R-:W-:Y:S01]  /*d120*/  HADD2.F32 R37, -RZ, R63.reuse.H1_H1 ;  /* 0x3000003fff257230 */ /* 0x100fe20000004100 */
[----:B------:R-:W-:Y:S01]  /*d130*/  SHF.R.S32.HI R5, RZ, 0x1f, R4 ;  /* 0x0000001fff057819 */ /* 0x000fe20000011404 */
[----:B------:R-:W-:Y:S01]  /*d140*/  IMAD.SHL.U32 R6, R4, 0x8, RZ ;  /* 0x0000000804067824 */ /* 0x000fe200078e00ff */
[----:B------:R-:W-:Y:S01]  /*d150*/  SHF.R.U64 R50, R44, 0x10, R45 ;  /* 0x000000102c327819 */ /* 0x000fe2000000122d */
[----:B------:R-:W-:Y:S01]  /*d160*/  HADD2.F32 R38, -RZ, R63.H0_H0 ;  /* 0x2000003fff267230 */ /* 0x000fe20000004100 */
[----:B------:R-:W-:Y:S01]  /*d170*/  LEA.HI R5, R5, R4, RZ, 0x3 ;  /* 0x0000000405057211 */ /* 0x000fe200078f18ff */
[----:B------:R-:W-:Y:S01]  /*d180*/  HADD2.F32 R60, -RZ, R60.H0_H0 ;  /* 0x2000003cff3c7230 */ /* 0x000fe20000004100 */
[----:B------:R-:W-:-:S02]  /*d190*/  LOP3.LUT R4, R197, 0x38, R6, 0xf8, !PT ;  /* 0x00000038c5047812 */ /* 0x000fc400078ef806 */
[----:B------:R-:W-:Y:S02]  /*d1a0*/  SHF.L.U32 R5, R5, 0xa, RZ ;  /* 0x0000000a05057819 */ /* 0x000fe400000006ff */
[----:B------:R-:W-:Y:S02]  /*d1b0*/  LOP3.LUT R21, R4, R7, RZ, 0x3c, !PT ;  /* 0x0000000704157212 */ /* 0x000fe400078e3cff */
[----:B------:R-:W-:Y:S02]  /*d1c0*/  LOP3.LUT R20, R5, 0x7fffe000, RZ, 0xc0, !PT ;  /* 0x7fffe00005147812 */ /* 0x000fe400078ec0ff */
[----:B------:R-:W1:Y:S01]  /*d1d0*/  LDS.128 R4, [R228] ;  /* 0x00000000e4047984 */ /* 0x000e620000000c00 */
[----:B------:R-:W-:Y:S02]  /*d1e0*/  SHF.R.U32.HI R44, RZ, 0x10, R45 ;  /* 0x00000010ff2c7819 */ /* 0x000fe4000001162d */
[----:B------:R-:W-:Y:S02]  /*d1f0*/  IADD3 R21, R21, R20, R202 ;  /* 0x0000001415157210 */ /* 0x000fe40007ffe0ca */
[----:B------:R-:W-:-:S02]  /*d200*/  SHF.R.U32.HI R39, RZ, 0x10, R41 ;  /* 0x00000010ff277819 */ /* 0x000fc40000011629 */
[----:B------:R-:W-:Y:S01]  /*d210*/  SHF.R.U64 R49, R46, 0x10, R47 ;  /* 0x000000102e317819 */ /* 0x000fe2000000122f */
[----:B------:R-:W-:Y:S01]  /*d220*/  IMAD R21, R21, 0x2, R18 ;  /* 0x0000000215157824 */ /* 0x000fe200078e0212 */
[----:B------:R-:W-:Y:S01]  /*d230*/  SHF.R.U64 R48, R40, 0x10, R41 ;  /* 0x0000001028307819 */ /* 0x000fe20000001229 */
[----:B------:R-:W-:Y:S01]  /*d240*/  HADD2.F32 R39, -RZ, R39.H0_H0 ;  /* 0x20000027ff277230 */ /* 0x000fe20000004100 */
[--C-:B------:R-:W-:Y:S02]  /*d250*/  SHF.R.U64 R46, R42, 0x10, R43.reuse ;  /* 0x000000102a2e7819 */ /* 0x100fe4000000122b */
[----:B------:R-:W2:Y:S01]  /*d260*/  LDS.128 R24, [R21+0x10400] ;  /* 0x0104000015187984 */ /* 0x000ea20000000c00 */
[----:B------:R-:W-:Y:S02]  /*d270*/  SHF.R.U32.HI R45, RZ, 0x10, R43 ;  /* 0x00000010ff2d7819 */ /* 0x000fe4000001162b */
[----:B------:R-:W-:Y:S01]  /*d280*/  SHF.R.U32.HI R47, RZ, 0x10, R47 ;  /* 0x00000010ff2f7819 */ /* 0x000fe2000001162f */
[----:B-1----:R-:W-:-:S02]  /*d290*/  HADD2.F32 R20, -RZ, R5.H0_H0 ;  /* 0x20000005ff147230 */ /* 0x002fc40000004100 */
[----:B------:R-:W-:Y:S02]  /*d2a0*/  HADD2.F32 R28, -RZ, R5.H1_H1 ;  /* 0x30000005ff1c7230 */ /* 0x000fe40000004100 */
[----:B------:R-:W-:Y:S02]  /*d2b0*/  HADD2.F32 R5, -RZ, R4.H0_H0 ;  /* 0x20000004ff057230 */ /* 0x000fe40000004100 */
[----:B0-----:R-:W-:Y:S02]  /*d2c0*/  HADD2.F32 R29, -RZ, R6.H0_H0 ;  /* 0x20000006ff1d7230 */ /* 0x001fe40000004100 */
[--C-:B------:R-:W-:Y:S02]  /*d2d0*/  HADD2.F32 R30, -RZ, R7.reuse.H0_H0 ;  /* 0x20000007ff1e7230 */ /* 0x100fe40000004100 */
[----:B------:R-:W-:Y:S02]  /*d2e0*/  HADD2.F32 R7, -RZ, R7.H1_H1 ;  /* 0x30000007ff077230 */ /* 0x000fe40000004100 */
[----:B------:R-:W-:-:S02]  /*d2f0*/  HADD2.F32 R4, -RZ, R4.H1_H1 ;  /* 0x30000004ff047230 */ /* 0x000fc40000004100 */
[--C-:B--2---:R-:W-:Y:S02]  /*d300*/  HADD2.F32 R31, -RZ, R25.reuse.H0_H0 ;  /* 0x20000019ff1f7230 */ /* 0x104fe40000004100 */
[----:B------:R-:W-:Y:S02]  /*d310*/  HADD2.F32 R32, -RZ, R25.H1_H1 ;  /* 0x30000019ff207230 */ /* 0x000fe40000004100 */
[----:B------:R-:W-:Y:S02]  /*d320*/  HADD2.F32 R25, -RZ, R24.H0_H0 ;  /* 0x20000018ff197230 */ /* 0x000fe40000004100 */
[C---:B------:R-:W-:Y:S01]  /*d330*/  FMUL.FTZ R41, R31.reuse, R37 ;  /* 0x000000251f297220 */ /* 0x040fe20000410000 */
[-C--:B------:R-:W-:Y:S01]  /*d340*/  FMUL.FTZ R43, R31, R35.reuse ;  /* 0x000000231f2b7220 */ /* 0x080fe20000410000 */
[----:B------:R-:W-:Y:S02]  /*d350*/  HADD2.F32 R31, -RZ, R44.H0_H0 ;  /* 0x2000002cff1f7230 */ /* 0x000fe40000004100 */
[C---:B------:R-:W-:Y:S01]  /*d360*/  FFMA.FTZ R41, R20.reuse, R35, -R41 ;  /* 0x0000002314297223 */ /* 0x040fe20000010829 */
[----:B------:R-:W-:Y:S01]  /*d370*/  FFMA.FTZ R43, R20, R37, R43 ;  /* 0x00000025142b7223 */ /* 0x000fe2000001002b */
[C---:B------:R-:W-:Y:S01]  /*d380*/  FMUL.FTZ R20, R25.reuse, R38 ;  /* 0x0000002619147220 */ /* 0x040fe20000410000 */
[C---:B------:R-:W-:Y:S01]  /*d390*/  FMUL.FTZ R35, R32.reuse, R39 ;  /* 0x0000002720237220 */ /* 0x040fe20000410000 */
[----:B------:R-:W-:Y:S01]  /*d3a0*/  FMUL.FTZ R37, R32, R31 ;  /* 0x0000001f20257220 */ /* 0x000fe20000410000 */
[----:B------:R-:W-:Y:S01]  /*d3b0*/  FMUL.FTZ R25, R25, R60 ;  /* 0x0000003c19197220 */ /* 0x000fe20000410000 */
[----:B------:R-:W-:-:S02]  /*d3c0*/  HADD2.F32 R33, -RZ, R26.H0_H0 ;  /* 0x2000001aff217230 */ /* 0x000fc40000004100 */
[C---:B------:R-:W-:Y:S01]  /*d3d0*/  FFMA.FTZ R60, R5.reuse, R60, -R20 ;  /* 0x0000003c053c7223 */ /* 0x040fe20000010814 */
[--C-:B------:R-:W-:Y:S02]  /*d3e0*/  HADD2.F32 R32, -RZ, R64.reuse.H0_H0 ;  /* 0x20000040ff207230 */ /* 0x100fe40000004100 */
[----:B------:R-:W-:Y:S01]  /*d3f0*/  FFMA.FTZ R38, R5, R38, R25 ;  /* 0x0000002605267223 */ /* 0x000fe20000010019 */
[----:B------:R-:W-:Y:S02]  /*d400*/  HADD2.F32 R34, -RZ, R27.H0_H0 ;  /* 0x2000001bff227230 */ /* 0x000fe40000004100 */
[C---:B------:R-:W-:Y:S01]  /*d410*/  FFMA.FTZ R40, R28.reuse, R31, -R35 ;  /* 0x0000001f1c287223 */ /* 0x040fe20000010823 */
[----:B------:R-:W-:Y:S01]  /*d420*/  FFMA.FTZ R42, R28, R39, R37 ;  /* 0x000000271c2a7223 */ /* 0x000fe20000010025 */
[----:B------:R-:W-:Y:S02]  /*d430*/  HADD2.F32 R20, -RZ, R53.H0_H0 ;  /* 0x20000035ff147230 */ /* 0x000fe40000004100 */
[----:B------:R-:W-:Y:S01]  /*d440*/  FMUL.FTZ R28, R33, R32 ;  /* 0x00000020211c7220 */ /* 0x000fe20000410000 */
[----:B------:R-:W-:-:S02]  /*d450*/  HADD2.F32 R5, -RZ, R64.H1_H1 ;  /* 0x30000040ff057230 */ /* 0x000fc40000004100 */
[----:B------:R-:W-:Y:S02]  /*d460*/  HADD2.F32 R53, -RZ, R53.H1_H1 ;  /* 0x30000035ff357230 */ /* 0x000fe40000004100 */
[-C--:B------:R-:W-:Y:S01]  /*d470*/  FMUL.FTZ R44, R33, R20.reuse ;  /* 0x00000014212c7220 */ /* 0x080fe20000410000 */
[C---:B------:R-:W-:Y:S01]  /*d480*/  FFMA.FTZ R35, R29.reuse, R20, -R28 ;  /* 0x000000141d237223 */ /* 0x040fe2000001081c */
[C---:B------:R-:W-:Y:S01]  /*d490*/  FMUL.FTZ R25, R34.reuse, R5 ;  /* 0x0000000522197220 */ /* 0x040fe20000410000 */
[----:B------:R-:W-:Y:S02]  /*d4a0*/  HADD2.F32 R27, -RZ, R27.H1_H1 ;  /* 0x3000001bff1b7230 */ /* 0x000fe40000004100 */
[----:B------:R-:W-:Y:S01]  /*d4b0*/  FMUL.FTZ R34, R34, R53 ;  /* 0x0000003522227220 */ /* 0x000fe20000410000 */
[----:B------:R-:W-:Y:S02]  /*d4c0*/  HADD2.F32 R28, -RZ, R45.H0_H0 ;  /* 0x2000002dff1c7230 */ /* 0x000fe40000004100 */
[----:B------:R-:W-:Y:S01]  /*d4d0*/  FFMA.FTZ R44, R29, R32, R44 ;  /* 0x000000201d2c7223 */ /* 0x000fe2000001002c */
[----:B------:R-:W-:-:S02]  /*d4e0*/  HADD2.F32 R20, -RZ, R47.H0_H0 ;  /* 0x2000002fff147230 */ /* 0x000fc40000004100 */
[C---:B------:R-:W-:Y:S01]  /*d4f0*/  FFMA.FTZ R53, R30.reuse, R53, -R25 ;  /* 0x000000351e357223 */ /* 0x040fe20000010819 */
[----:B------:R-:W-:Y:S01]  /*d500*/  FFMA.FTZ R34, R30, R5, R34 ;  /* 0x000000051e227223 */ /* 0x000fe20000010022 */
[C---:B------:R-:W-:Y:S01]  /*d510*/  FMUL.FTZ R32, R27.reuse, R28 ;  /* 0x0000001c1b207220 */ /* 0x040fe20000410000 */
[----:B------:R-:W-:Y:S02]  /*d520*/  HADD2.F32 R24, -RZ, R24.H1_H1 ;  /* 0x30000018ff187230 */ /* 0x000fe40000004100 */
[-C--:B------:R-:W-:Y:S01]  /*d530*/  FMUL.FTZ R30, R27, R20.reuse ;  /* 0x000000141b1e7220 */ /* 0x080fe20000410000 */
[----:B------:R-:W-:Y:S02]  /*d540*/  HADD2.F32 R26, -RZ, R26.H1_H1 ;  /* 0x3000001aff1a7230 */ /* 0x000fe40000004100 */
[C---:B------:R-:W-:Y:S01]  /*d550*/  FFMA.FTZ R32, R7.reuse, R20, -R32 ;  /* 0x0000001407207223 */ /* 0x040fe20000010820 */
[----:B------:R-:W-:Y:S02]  /*d560*/  HADD2.F32 R27, -RZ, R48.H0_H0 ;  /* 0x20000030ff1b7230 */ /* 0x000fe40000004100 */
[----:B------:R-:W-:Y:S01]  /*d570*/  FFMA.FTZ R39, R7, R28, R30 ;  /* 0x0000001c07277223 */ /* 0x000fe2000001001e */
[----:B------:R-:W-:-:S02]  /*d580*/  HADD2.F32 R29, -RZ, R46.H0_H0 ;  /* 0x2000002eff1d7230 */ /* 0x000fc40000004100 */
[----:B------:R-:W-:Y:S02]  /*d590*/  HADD2.F32 R5, -RZ, R50.H0_H0 ;  /* 0x20000032ff057230 */ /* 0x000fe40000004100 */
[----:B------:R-:W-:Y:S01]  /*d5a0*/  FMUL.FTZ R7, R24, R27 ;  /* 0x0000001b18077220 */ /* 0x000fe20000410000 */
[----:B------:R-:W-:Y:S02]  /*d5b0*/  HADD2.F32 R25, -RZ, R49.H0_H0 ;  /* 0x20000031ff197230 */ /* 0x000fe40000004100 */
[----:B------:R-:W-:Y:S01]  /*d5c0*/  FMUL.FTZ R37, R26, R29 ;  /* 0x0000001d1a257220 */ /* 0x000fe20000410000 */
[----:B------:R-:W-:Y:S02]  /*d5d0*/  HADD2.F32 R6, -RZ, R6.H1_H1 ;  /* 0x30000006ff067230 */ /* 0x000fe40000004100 */
[-C--:B------:R-:W-:Y:S01]  /*d5e0*/  FMUL.FTZ R24, R24, R5.reuse ;  /* 0x0000000518187220 */ /* 0x080fe20000410000 */
[----:B------:R-:W-:Y:S01]  /*d5f0*/  FFMA.FTZ R31, R4, R5, -R7 ;  /* 0x00000005041f7223 */ /* 0x000fe20000010807 */
[----:B------:R-:W-:Y:S01]  /*d600*/  FMUL.FTZ R26, R26, R25 ;  /* 0x000000191a1a7220 */ /* 0x000fe20000410000 */
        /* <DEDUP_REMOVED lines=13> */
.L_x_3067:
[----:B------:R-:W-:Y:S05]  /*d6e0*/  BSYNC B1 ;  /* 0x0000000000017941 */ /* 0x000fea0003800000 */
.L_x_3066:
[----:B-1----:R-:W-:Y:S01]  /*d6f0*/  PRMT R30, R0, 0x5410, R3 ;  /* 0x00005410001e7816 */ /* 0x002fe20000000003 */
[----:B------:R-:W-:Y:S06]  /*d700*/  @P0 BRA `(.L_x_3051) ;  /* 0x00000004007c0947 */ /* 0x000fec0003800000 */
        /* <DEDUP_REMOVED lines=15> */
[----:B------:R-:W1:Y:S01]  /*d800*/  LDS.128 R4, [R227] ;  /* 0x00000000e3047984 */ /* 0x000e620000000c00 */
        /* <DEDUP_REMOVED lines=9> */
[----:B------:R-:W2:Y:S01]  /*d8a0*/  LDS.128 R24, [R3+0x10400] ;  /* 0x0104000003187984 */ /* 0x000ea20000000c00 */
[--C-:B-1----:R-:W-:Y:S02]  /*d8b0*/  HADD2.F32 R8, -RZ, R5.reuse.H0_H0 ;  /* 0x20000005ff087230 */ /* 0x102fe40000004100 */
[----:B------:R-:W-:Y:S02]  /*d8c0*/  HADD2.F32 R5, -RZ, R5.H1_H1 ;  /* 0x30000005ff057230 */ /* 0x000fe40000004100 */
[----:B------:R-:W-:Y:S02]  /*d8d0*/  HADD2.F32 R0, -RZ, R4.H0_H0 ;  /* 0x20000004ff007230 */ /* 0x000fe40000004100 */
[----:B------:R-:W-:Y:S02]  /*d8e0*/  HADD2.F32 R9, -RZ, R6.H0_H0 ;  /* 0x20000006ff097230 */ /* 0x000fe40000004100 */
[----:B------:R-:W-:-:S02]  /*d8f0*/  HADD2.F32 R10, -RZ, R7.H0_H0 ;  /* 0x20000007ff0a7230 */ /* 0x000fc40000004100 */
[----:B------:R-:W-:Y:S02]  /*d900*/  HADD2.F32 R7, -RZ, R7.H1_H1 ;  /* 0x30000007ff077230 */ /* 0x000fe40000004100 */
[----:B------:R-:W-:Y:S02]  /*d910*/  HADD2.F32 R4, -RZ, R4.H1_H1 ;  /* 0x30000004ff047230 */ /* 0x000fe40000004100 */
[--C-:B--2---:R-:W-:Y:S02]  /*d920*/  HADD2.F32 R12, -RZ, R25.reuse.H0_H0 ;  /* 0x20000019ff0c7230 */ /* 0x104fe40000004100 */
[----:B------:R-:W-:Y:S02]  /*d930*/  HADD2.F32 R25, -RZ, R25.H1_H1 ;  /* 0x30000019ff197230 */ /* 0x000fe40000004100 */
[----:B------:R-:W-:Y:S02]  /*d940*/  HADD2.F32 R11, -RZ, R24.H0_H0 ;  /* 0x20000018ff0b7230 */ /* 0x000fe40000004100 */
[C---:B0-----:R-:W-:Y:S01]  /*d950*/  FMUL.FTZ R29, R12.reuse, R21 ;  /* 0x000000150c1d7220 */ /* 0x041fe20000410000 */
[----:B------:R-:W-:Y:S01]  /*d960*/  FMUL.FTZ R31, R12, R15 ;  /* 0x0000000f0c1f7220 */ /* 0x000fe20000410000 */
[----:B------:R-:W-:-:S02]  /*d970*/  HADD2.F32 R12, -RZ, R28.H0_H0 ;  /* 0x2000001cff0c7230 */ /* 0x000fc40000004100 */
[----:B------:R-:W-:Y:S01]  /*d980*/  FMUL.FTZ R28, R25, R20 ;  /* 0x00000014191c7220 */ /* 0x000fe20000410000 */
[C---:B------:R-:W-:Y:S01]  /*d990*/  FFMA.FTZ R29, R8.reuse, R15, -R29 ;  /* 0x0000000f081d7223 */ /* 0x040fe2000001081d */
[----:B------:R-:W-:Y:S01]  /*d9a0*/  FFMA.FTZ R31, R8, R21, R31 ;  /* 0x00000015081f7223 */ /* 0x000fe2000001001f */
[----:B------:R-:W-:Y:S01]  /*d9b0*/  FMUL.FTZ R15, R11, R54 ;  /* 0x000000360b0f7220 */ /* 0x000fe20000410000 */
[-C--:B------:R-:W-:Y:S01]  /*d9c0*/  FMUL.FTZ R8, R25, R12.reuse ;  /* 0x0000000c19087220 */ /* 0x080fe20000410000 */
[----:B------:R-:W-:Y:S01]  /*d9d0*/  FFMA.FTZ R28, R5, R12, -R28 ;  /* 0x0000000c051c7223 */ /* 0x000fe2000001081c */
[----:B------:R-:W-:Y:S02]  /*d9e0*/  HADD2.F32 R13, -RZ, R26.H0_H0 ;  /* 0x2000001aff0d7230 */ /* 0x000fe40000004100 */
[----:B------:R-:W-:Y:S01]  /*d9f0*/  FMUL.FTZ R11, R11, R62 ;  /* 0x0000003e0b0b7220 */ /* 0x000fe20000410000 */
[----:B------:R-:W-:Y:S02]  /*da00*/  HADD2.F32 R12, -RZ, R61.H0_H0 ;  /* 0x2000003dff0c7230 */ /* 0x000fe40000004100 */
[----:B------:R-:W-:Y:S01]  /*da10*/  FFMA.FTZ R20, R5, R20, R8 ;  /* 0x0000001405147223 */ /* 0x000fe20000010008 */
[----:B------:R-:W-:-:S02]  /*da20*/  HADD2.F32 R14, -RZ, R27.H0_H0 ;  /* 0x2000001bff0e7230 */ /* 0x000fc40000004100 */
[C---:B------:R-:W-:Y:S01]  /*da30*/  FFMA.FTZ R15, R0.reuse, R62, -R15 ;  /* 0x0000003e000f7223 */ /* 0x040fe2000001080f */
[--C-:B------:R-:W-:Y:S02]  /*da40*/  HADD2.F32 R8, -RZ, R30.reuse.H0_H0 ;  /* 0x2000001eff087230 */ /* 0x100fe40000004100 */
[----:B------:R-:W-:Y:S01]  /*da50*/  FFMA.FTZ R54, R0, R54, R11 ;  /* 0x0000003600367223 */ /* 0x000fe2000001000b */
[----:B------:R-:W-:Y:S02]  /*da60*/  HADD2.F32 R61, -RZ, R61.H1_H1 ;  /* 0x3000003dff3d7230 */ /* 0x000fe40000004100 */
[C---:B------:R-:W-:Y:S01]  /*da70*/  FMUL.FTZ R0, R13.reuse, R12 ;  /* 0x0000000c0d007220 */ /* 0x040fe20000410000 */
[----:B------:R-:W-:Y:S02]  /*da80*/  HADD2.F32 R5, -RZ, R30.H1_H1 ;  /* 0x3000001eff057230 */ /* 0x000fe40000004100 */
[----:B------:R-:W-:Y:S01]  /*da90*/  FMUL.FTZ R30, R13, R8 ;  /* 0x000000080d1e7220 */ /* 0x000fe20000410000 */
[----:B------:R-:W-:-:S02]  /*daa0*/  HADD2.F32 R27, -RZ, R27.H1_H1 ;  /* 0x3000001bff1b7230 */ /* 0x000fc40000004100 */
        /* <DEDUP_REMOVED lines=10> */
[----:B------:R-:W-:Y:S02]  /*db50*/  HADD2.F32 R26, -RZ, R26.H1_H1 ;  /* 0x3000001aff1a7230 */ /* 0x000fe40000004100 */
[-C--:B------:R-:W-:Y:S01]  /*db60*/  FMUL.FTZ R10, R27, R0.reuse ;  /* 0x000000001b0a7220 */ /* 0x080fe20000410000 */
[----:B------:R-:W-:Y:S02]  /*db70*/  HADD2.F32 R11, -RZ, R35.H0_H0 ;  /* 0x20000023ff0b7230 */ /* 0x000fe40000004100 */
[C---:B------:R-:W-:Y:S01]  /*db80*/  FFMA.FTZ R33, R7.reuse, R0, -R32 ;  /* 0x0000000007217223 */ /* 0x040fe20000010820 */
[----:B------:R-:W-:Y:S02]  /*db90*/  HADD2.F32 R13, -RZ, R34.H0_H0 ;  /* 0x20000022ff0d7230 */ /* 0x000fe40000004100 */
[----:B------:R-:W-:Y:S01]  /*dba0*/  FFMA.FTZ R35, R7, R8, R10 ;  /* 0x0000000807237223 */ /* 0x000fe2000001000a */
[----:B------:R-:W-:-:S02]  /*dbb0*/  HADD2.F32 R5, -RZ, R38.H0_H0 ;  /* 0x20000026ff057230 */ /* 0x000fc40000004100 */
[----:B------:R-:W-:Y:S01]  /*dbc0*/  FMUL.FTZ R7, R24, R11 ;  /* 0x0000000b18077220 */ /* 0x000fe20000410000 */
[----:B------:R-:W-:Y:S02]  /*dbd0*/  HADD2.F32 R9, -RZ, R37.H0_H0 ;  /* 0x20000025ff097230 */ /* 0x000fe40000004100 */
        /* <DEDUP_REMOVED lines=18> */
.L_x_3051:
[----:B------:R-:W-:Y:S05]  /*dd00*/  BSYNC B0 ;  /* 0x0000000000007941 */ /* 0x000fea0003800000 */
.L_x_3023:
        /* <DEDUP_REMOVED lines=8> */
.L_x_3021:
[----:B------:R-:W-:-:S04]  /*dd90*/  MOV R0, UR41 ;  /* 0x0000002900007c02 */ /* 0x000fc80008000f00 */
[----:B------:R-:W-:-:S13]  /*dda0*/  ISETP.NE.AND P0, PT, R0, 0x3, PT ;  /* 0x000000030000780c */ /* 0x000fda0003f05270 */
[----:B------:R-:W-:Y:S05]  /*ddb0*/  @!P0 BRA `(.L_x_3068) ;  /* 0x0000000000048947 */ /* 0x000fea0003800000 */
[----:B------:R-:W-:Y:S01]  /*ddc0*/  BPT.TRAP 0x1 ;  /* 0x000000040000795c */ /* 0x000fe20000300000 */
.L_x_3068:
[----:B------:R-:W-:Y:S01]  /*ddd0*/  IMAD R0, R186, 0x8, R18 ;  /* 0x00000008ba007824 */ /* 0x000fe200078e0212 */
[----:B01-3--:R-:W-:-:S04]  /*dde0*/  SHF.L.U32 R3, R189, 0x1f, RZ ;  /* 0x0000001fbd037819 */ /* 0x00bfc800000006ff */
[----:B------:R0:W1:Y:S01]  /*ddf0*/  SYNCS.PHASECHK.TRANS64.TRYWAIT P1, [R0+URZ+0x28830], R3 ;  /* 0x02883003000075a7 */ /* 0x000062000802017f */
[----:B------:R-:W-:Y:S05]  /*de00*/  @!P0 BRA `(.L_x_3069) ;  /* 0x0000000000048947 */ /* 0x000fea0003800000 */
[----:B------:R-:W-:Y:S01]  /*de10*/  BPT.TRAP 0x1 ;  /* 0x000000040000795c */ /* 0x000fe20000300000 */
.L_x_3069:
[----:B-1----:R-:W-:Y:S05]  /*de20*/  @P1 BRA `(.L_x_3070) ;  /* 0x0000000000081947 */ /* 0x002fea0003800000 */
[----:B------:R-:W1:Y:S02]  /*de30*/  SYNCS.PHASECHK.TRANS64.TRYWAIT P1, [R0+URZ+0x28830], R3 ;  /* 0x02883003000075a7 */ /* 0x000e64000802017f */
[----:B-1----:R-:W-:Y:S05]  /*de40*/  @!P1 BRA `(.L_x_3071) ;  /* 0x0000014800309947 */ /* 0x002fea0003800000 */
.L_x_3070:
[----:B------:R-:W-:Y:S05]  /*de50*/  WARPSYNC.ALL ;  /* 0x0000000000007948 */ /* 0x000fea0003800000 */
[----:B01----:R-:W-:Y:S01]  /*de60*/  VIADD R3, R18, 0x18400 ;  /* 0x0001840012037836 */ /* 0x003fe20000000000 */
[----:B------:R-:W-:Y:S01]  /*de70*/  R2UR UR4, R36 ;  /* 0x00000000240472ca */ /* 0x000fe200000e0000 */
[----:B--2-4-:R-:W-:Y:S01]  /*de80*/  IMAD.MOV.U32 R7, RZ, RZ, 0x40000040 ;  /* 0x40000040ff077424 */ /* 0x014fe200078e00ff */
        /* <DEDUP_REMOVED lines=14> */
[----:B------:R-:W-:Y:S01]  /*df70*/  R2UR UR15, R9 ;  /* 0x00000000090f72ca */ /* 0x000fe200000e0000 */
[----:B------:R-:W-:Y:S01]  /*df80*/  IMAD R6, R186, 0x800, R4 ;  /* 0x00000800ba067824 */ /* 0x000fe200078e0204 */
[----:B------:R-:W-:Y:S01]  /*df90*/  UIADD3 UR8, UR4, 0x2, URZ ;  /* 0x0000000204087890 */ /* 0x000fe2000fffe03f */
[----:B------:R-:W-:Y:S01]  /*dfa0*/  MOV R9, 0x40000040 ;  /* 0x4000004000097802 */ /* 0x000fe20000000f00 */
[----:B------:R-:W-:Y:S01]  /*dfb0*/  UIADD3 UR12, UR4, 0x4, URZ ;  /* 0x00000004040c7890 */ /* 0x000fe2000fffe03f */
[----:B------:R-:W-:Y:S01]  /*dfc0*/  R2UR UR35, R7 ;  /* 0x00000000072372ca */ /* 0x000fe200000e0000 */
[----:B------:R-:W-:Y:S01]  /*dfd0*/  UIADD3 UR16, UR4, 0x6, URZ ;  /* 0x0000000604107890 */ /* 0x000fe2000fffe03f */
[C---:B------:R-:W-:Y:S01]  /*dfe0*/  R2UR UR6, R6.reuse ;  /* 0x00000000060672ca */ /* 0x040fe200000e0000 */
[----:B------:R-:W-:Y:S01]  /*dff0*/  UIADD3 UR20, UR4, 0x400, URZ ;  /* 0x0000040004147890 */ /* 0x000fe2000fffe03f */
[----:B------:R-:W-:Y:S01]  /*e000*/  IADD3 R8, R6, 0x2, RZ ;  /* 0x0000000206087810 */ /* 0x000fe20007ffe0ff */
[----:B------:R-:W-:Y:S01]  /*e010*/  UMOV UR21, 0x40000040 ;  /* 0x4000004000157882 */ /* 0x000fe20000000000 */
[----:B------:R-:W-:Y:S01]  /*e020*/  R2UR UR19, R9 ;  /* 0x00000000091372ca */ /* 0x000fe200000e0000 */
[----:B------:R-:W-:Y:S01]  /*e030*/  IMAD.MOV.U32 R9, RZ, RZ, 0x40000040 ;  /* 0x40000040ff097424 */ /* 0x000fe200078e00ff */
[----:B------:R-:W-:Y:S01]  /*e040*/  R2UR UR10, R8 ;  /* 0x00000000080a72ca */ /* 0x000fe200000e0000 */
[----:B------:R-:W-:Y:S01]  /*e050*/  VIADD R8, R6, 0x4 ;  /* 0x0000000406087836 */ /* 0x000fe20000000000 */
[----:B------:R-:W-:-:S02]  /*e060*/  UIADD3 UR24, UR4, 0x402, URZ ;  /* 0x0000040204187890 */ /* 0x000fc4000fffe03f */
[----:B------:R-:W-:Y:S01]  /*e070*/  R2UR UR23, R9 ;  /* 0x00000000091772ca */ /* 0x000fe200000e0000 */
[----:B------:R-:W-:Y:S01]  /*e080*/  IMAD.MOV.U32 R9, RZ, RZ, 0x40000040 ;  /* 0x40000040ff097424 */ /* 0x000fe200078e00ff */
[----:B------:R-:W-:Y:S01]  /*e090*/  R2UR UR14, R8 ;  /* 0x00000000080e72ca */ /* 0x000fe200000e0000 */
[----:B------:R-:W-:Y:S01]  /*e0a0*/  HGMMA.64x128x16.F32 R24, gdesc[UR4], RZ, !UPT, gsb0 ;  /* 0x01e00000041879f0 */ /* 0x000fe2000c0008ff */
[----:B------:R-:W-:Y:S01]  /*e0b0*/  VIADD R8, R6, 0x6 ;  /* 0x0000000606087836 */ /* 0x000fe20000000000 */
[----:B------:R-:W-:Y:S01]  /*e0c0*/  UMOV UR25, 0x40000040 ;  /* 0x4000004000197882 */ /* 0x000fe20000000000 */
[----:B------:R-:W-:Y:S01]  /*e0d0*/  R2UR UR27, R9 ;  /* 0x00000000091b72ca */ /* 0x000fe200000e0000 */
[----:B------:R-:W-:Y:S01]  /*e0e0*/  IMAD.MOV.U32 R9, RZ, RZ, 0x40000040 ;  /* 0x40000040ff097424 */ /* 0x000fe200078e00ff */
[----:B------:R-:W-:Y:S01]  /*e0f0*/  UIADD3 UR28, UR4, 0x404, URZ ;  /* 0x00000404041c7890 */ /* 0x000fe2000fffe03f */
[----:B------:R-:W-:Y:S01]  /*e100*/  R2UR UR18, R8 ;  /* 0x00000000081272ca */ /* 0x000fe200000e0000 */
[----:B------:R-:W-:Y:S01]  /*e110*/  VIADD R8, R6, 0x400 ;  /* 0x0000040006087836 */ /* 0x000fe20000000000 */
[----:B------:R-:W-:Y:S01]  /*e120*/  UMOV UR29, 0x40000040 ;  /* 0x40000040001d7882 */ /* 0x000fe20000000000 */
[----:B------:R-:W-:Y:S01]  /*e130*/  R2UR UR31, R9 ;  /* 0x00000000091f72ca */ /* 0x000fe200000e0000 */
[----:B------:R-:W-:-:S02]  /*e140*/  UIADD3 UR32, UR4, 0x406, URZ ;  /* 0x0000040604207890 */ /* 0x000fc4000fffe03f */
[----:B------:R-:W-:Y:S01]  /*e150*/  R2UR UR22, R8 ;  /* 0x00000000081672ca */ /* 0x000fe200000e0000 */
[----:B------:R-:W-:Y:S01]  /*e160*/  VIADD R8, R6, 0x402 ;  /* 0x0000040206087836 */ /* 0x000fe20000000000 */
[----:B------:R-:W-:-:S04]  /*e170*/  UMOV UR33, 0x40000040 ;  /* 0x4000004000217882 */ /* 0x000fc80000000000 */
        /* <DEDUP_REMOVED lines=29> */
.L_x_3072:
[----:B------:R-:W0:Y:S01]  /*e350*/  LDC R3, c[0x0][0x448] ;  /* 0x00011200ff037b82 */ /* 0x000e220000000800 */
[----:B------:R-:W-:Y:S01]  /*e360*/  ULDC UR46, c[0x0][0x988] ;  /* 0x00026200002e7ab9 */ /* 0x000fe20000000800 */
[----:B------:R-:W-:Y:S01]  /*e370*/  VIADD R0, R0, 0x28840 ;  /* 0x0002884000007836 */ /* 0x000fe20000000000 */
[----:B------:R-:W-:Y:S01]  /*e380*/  ULDC UR44, c[0x0][0x988] ;  /* 0x00026200002c7ab9 */ /* 0x000fe20000000800 */
[----:B------:R-:W-:Y:S01]  /*e390*/  ULDC UR45, c[0x0][0x988] ;  /* 0x00026200002d7ab9 */ /* 0x000fe20000000800 */
        /* <DEDUP_REMOVED lines=19> */
[----:B0-----:R-:W-:Y:S01]  /*e4d0*/  ISETP.NE.AND P1, PT, R3, 0x1, PT ;  /* 0x000000010300780c */ /* 0x001fe20003f25270 */
[----:B------:R-:W-:Y:S01]  /*e4e0*/  IMAD.IADD R3, R206, 0x1, R192 ;  /* 0x00000001ce037824 */ /* 0x000fe200078e02c0 */
[----:B------:R-:W-:Y:S02]  /*e4f0*/  CS2R R112, SRZ ;  /* 0x0000000000707805 */ /* 0x000fe4000001ff00 */
[----:B------:R-:W-:-:S02]  /*e500*/  CS2R R110, SRZ ;  /* 0x00000000006e7805 */ /* 0x000fc4000001ff00 */
[----:B------:R-:W-:-:S07]  /*e510*/  CS2R R108, SRZ ;  /* 0x00000000006c7805 */ /* 0x000fce000001ff00 */
[----:B------:R-:W0:Y:S08]  /*e520*/  @P1 LDC R6, c[0x0][0x44c] ;  /* 0x00011300ff061b82 */ /* 0x000e300000000800 */
[----:B------:R-:W1:Y:S01]  /*e530*/  @P1 LDC R8, c[0x0][0x450] ;  /* 0x00011400ff081b82 */ /* 0x000e620000000800 */
[----:B0-----:R-:W-:Y:S01]  /*e540*/  @P1 IMAD.HI.U32 R5, R3, R6, RZ ;  /* 0x0000000603051227 */ /* 0x001fe200078e00ff */
[----:B------:R-:W-:-:S03]  /*e550*/  MOV R6, R3 ;  /* 0x0000000300067202 */ /* 0x000fc60000000f00 */
[----:B------:R-:W-:Y:S01]  /*e560*/  IMAD.MOV.U32 R3, RZ, RZ, -0x80 ;  /* 0xffffff80ff037424 */ /* 0x000fe200078e00ff */
[----:B-1----:R-:W-:-:S03]  /*e570*/  @P1 SHF.R.U32.HI R6, RZ, R8, R5 ;  /* 0x00000008ff061219 */ /* 0x002fc60000011605 */
[----:B------:R-:W-:Y:S02]  /*e580*/  IMAD R8, R88, R3, 0x80 ;  /* 0x0000008058087424 */ /* 0x000fe400078e0203 */
[----:B------:R-:W0:Y:S03]  /*e590*/  SHFL.IDX PT, R5, R6, 0x1, 0x1c1f ;  /* 0x003c1f0006057f89 */ /* 0x000e2600000e0000 */
[C-C-:B------:R-:W-:Y:S02]  /*e5a0*/  IADD3 R3, -R193.reuse, 0x1, R8.reuse ;  /* 0x00000001c1037810 */ /* 0x140fe40007ffe108 */
[----:B------:R-:W-:Y:S01]  /*e5b0*/  IADD3 R10, -R193, R195, R8 ;  /* 0x000000c3c10a7210 */ /* 0x000fe20007ffe108 */
[----:B------:R-:W1:Y:S01]  /*e5c0*/  SHFL.IDX PT, R6, R6, RZ, 0x1c1f ;  /* 0x001c1fff06067589 */ /* 0x000e6200000e0000 */
[----:B------:R-:W-:-:S04]  /*e5d0*/  IADD3 R95, -R194, R3, R195 ;  /* 0x00000003c25f7210 */ /* 0x000fc80007ffe1c3 */
        /* <DEDUP_REMOVED lines=104> */
[----:B------:R-:W-:-:S04]  /*ec60*/  ISETP.GT.AND P3, PT, R95, 0x18, PT ;  /* 0x000000185f00780c */ /* 0x000fc80003f64270 */
[----:B------:R-:W-:Y:S02]  /*ec70*/  FSEL R36, R36, -INF , P3 ;  /* 0xff80000024247808 */ /* 0x000fe40001800000 */
[----:B------:R-:W-:-:S04]  /*ec80*/  ISETP.GT.AND P3, PT, R95, 0x20, PT ;  /* 0x000000205f00780c */ /* 0x000fc80003f64270 */
[----:B------:R-:W-:Y:S02]  /*ec90*/  FSEL R40, R40, -INF , P3 ;  /* 0xff80000028287808 */ /* 0x000fe40001800000 */
[C---:B------:R-:W-:Y:S02]  /*eca0*/  ISETP.GT.AND P3, PT, R95.reuse, 0x28, PT ;  /* 0x000000285f00780c */ /* 0x040fe40003f64270 */
        /* <DEDUP_REMOVED lines=9> */
[----:B------:R-:W-:Y:S02]  /*ed40*/  ISETP.GT.AND P3, PT, R95, 0x48, PT ;  /* 0x000000485f00780c */ /* 0x000fe40003f64270 */
[----:B0-----:R-:W-:-:S04]  /*ed50*/  FMNMX.FTZ R5, R14, R5, !PT ;  /* 0x000000050e057209 */ /* 0x001fc80007810000 */
[C---:B------:R-:W-:Y:S01]  /*ed60*/  FSETP.NEU.FTZ.AND P2, PT, R5.reuse, -INF , PT ;  /* 0xff8000000500780b */ /* 0x040fe20003f5d000 */
[----:B------:R-:W-:-:S05]  /*ed70*/  FMUL.FTZ R8, R5, UR46 ;  /* 0x0000002e05087c20 */ /* 0x000fca0008410000 */
[----:B------:R-:W-:Y:S02]  /*ed80*/  FSEL R8, R8, RZ, P2 ;  /* 0x000000ff08087208 */ /* 0x000fe40001000000 */
[----:B------:R-:W-:-:S03]  /*ed90*/  ISETP.GT.AND P2, PT, R95, RZ, PT ;  /* 0x000000ff5f00720c */ /* 0x000fc60003f44270 */
        /* <DEDUP_REMOVED lines=20> */
[----:B------:R-:W0:Y:S01]  /*eee0*/  @P1 LDC R31, c[0x0][0x450] ;  /* 0x00011400ff1f1b82 */ /* 0x000e220000000800 */
[----:B------:R-:W-:Y:S01]  /*eef0*/  FMNMX.FTZ R97, R33, R6, !PT ;  /* 0x0000000621617209 */ /* 0x000fe20007810000 */
[--C-:B------:R-:W-:Y:S01]  /*ef00*/  FFMA.FTZ R10, R99, UR46, -R8.reuse ;  /* 0x0000002e630a7c23 */ /* 0x100fe20008010808 */
[----:B------:R-:W-:Y:S01]  /*ef10*/  FSEL R37, R37, -INF , P2 ;  /* 0xff80000025257808 */ /* 0x000fe20001000000 */
[--C-:B------:R-:W-:Y:S01]  /*ef20*/  FFMA.FTZ R167, R9, UR46, -R8.reuse ;  /* 0x0000002e09a77c23 */ /* 0x100fe20008010808 */
[----:B------:R-:W-:Y:S01]  /*ef30*/  FMNMX.FTZ R6, R36, R97, !PT ;  /* 0x0000006124067209 */ /* 0x000fe20007810000 */
[--C-:B------:R-:W-:Y:S01]  /*ef40*/  FFMA.FTZ R183, R101, UR46, -R8.reuse ;  /* 0x0000002e65b77c23 */ /* 0x100fe20008010808 */
[----:B------:R-:W-:Y:S01]  /*ef50*/  ISETP.GT.AND P2, PT, R95, 0x21, PT ;  /* 0x000000215f00780c */ /* 0x000fe20003f44270 */
[----:B------:R-:W-:Y:S01]  /*ef60*/  MUFU.EX2 R181, R181 ;  /* 0x000000b500b57308 */ /* 0x000fe20000000800 */
[----:B------:R-:W-:Y:S01]  /*ef70*/  FMNMX.FTZ R97, R37, R6, !PT ;  /* 0x0000000625617209 */ /* 0x000fe20007810000 */
[--C-:B------:R-:W-:Y:S01]  /*ef80*/  FFMA.FTZ R12, R103, UR46, -R8.reuse ;  /* 0x0000002e670c7c23 */ /* 0x100fe20008010808 */
[----:B------:R-:W-:Y:S01]  /*ef90*/  FSEL R41, R41, -INF , P2 ;  /* 0xff80000029297808 */ /* 0x000fe20001000000 */
[--C-:B------:R-:W-:Y:S01]  /*efa0*/  FFMA.FTZ R161, R11, UR46, -R8.reuse ;  /* 0x0000002e0ba17c23 */ /* 0x100fe20008010808 */
[----:B------:R-:W-:Y:S01]  /*efb0*/  FMNMX.FTZ R6, R40, R97, !PT ;  /* 0x0000006128067209 */ /* 0x000fe20007810000 */
[--C-:B------:R-:W-:Y:S01]  /*efc0*/  FFMA.FTZ R177, R105, UR46, -R8.reuse ;  /* 0x0000002e69b17c23 */ /* 0x100fe20008010808 */
[----:B------:R-:W-:Y:S01]  /*efd0*/  ISETP.GT.AND P2, PT, R95, 0x29, PT ;  /* 0x000000295f00780c */ /* 0x000fe20003f44270 */
[----:B------:R-:W1:Y:S01]  /*efe0*/  MUFU.EX2 R10, R10 ;  /* 0x0000000a000a7308 */ /* 0x000e620000000800 */
        /* <DEDUP_REMOVED lines=35> */
[--C-:B------:R-:W-:Y:S01]  /*f220*/  FFMA.FTZ R60, R83, UR46, -R8.reuse ;  /* 0x0000002e533c7c23 */ /* 0x100fe20008010808 */
[----:B------:R-:W-:Y:S01]  /*f230*/  ISETP.GT.AND P3, PT, R95, 0x50, PT ;  /* 0x000000505f00780c */ /* 0x000fe20003f64270 */
[--C-:B------:R-:W-:Y:S01]  /*f240*/  FFMA.FTZ R155, R35, UR46, -R8.reuse ;  /* 0x0000002e239b7c23 */ /* 0x100fe20008010808 */
[----:B------:R-:W-:Y:S01]  /*f250*/  FSEL R61, R61, -INF , P2 ;  /* 0xff8000003d3d7808 */ /* 0x000fe20001000000 */
[----:B------:R-:W-:Y:S01]  /*f260*/  MUFU.EX2 R179, R179 ;  /* 0x000000b300b37308 */ /* 0x000fe20000000800 */
[----:B------:R-:W-:Y:S01]  /*f270*/  FMNMX.FTZ R6, R43, R6, !PT ;  /* 0x000000062b067209 */ /* 0x000fe20007810000 */
[----:B------:R-:W-:Y:S01]  /*f280*/  FFMA.FTZ R8, R87, UR46, -R8 ;  /* 0x0000002e57087c23 */ /* 0x000fe20008010808 */
[----:B------:R-:W-:-:S02]  /*f290*/  ISETP.GT.AND P2, PT, R95, 0x51, PT ;  /* 0x000000515f00780c */ /* 0x000fc40003f44270 */
[----:B------:R-:W-:Y:S02]  /*f2a0*/  CS2R R106, SRZ ;  /* 0x00000000006a7805 */ /* 0x000fe4000001ff00 */
[----:B------:R-:W-:Y:S02]  /*f2b0*/  FSEL R64, R64, -INF , P3 ;  /* 0xff80000040407808 */ /* 0x000fe40001800000 */
[----:B------:R-:W-:Y:S02]  /*f2c0*/  CS2R R104, SRZ ;  /* 0x0000000000687805 */ /* 0x000fe4000001ff00 */
[----:B------:R-:W-:Y:S01]  /*f2d0*/  FMNMX.FTZ R39, R61, R6, !PT ;  /* 0x000000063d277209 */ /* 0x000fe20007810000 */
[----:B------:R-:W-:Y:S01]  /*f2e0*/  MUFU.EX2 R20, R20 ;  /* 0x0000001400147308 */ /* 0x000fe20000000800 */
[----:B------:R-:W-:Y:S02]  /*f2f0*/  ISETP.GT.AND P3, PT, R95, 0x58, PT ;  /* 0x000000585f00780c */ /* 0x000fe40003f64270 */
[----:B------:R-:W-:-:S02]  /*f300*/  CS2R R102, SRZ ;  /* 0x0000000000667805 */ /* 0x000fc4000001ff00 */
[----:B------:R-:W-:Y:S02]  /*f310*/  FSEL R65, R65, -INF , P2 ;  /* 0xff80000041417808 */ /* 0x000fe40001000000 */
[----:B------:R-:W-:Y:S02]  /*f320*/  CS2R R100, SRZ ;  /* 0x0000000000647805 */ /* 0x000fe4000001ff00 */
[----:B------:R-:W-:Y:S02]  /*f330*/  FMNMX.FTZ R6, R64, R39, !PT ;  /* 0x0000002740067209 */ /* 0x000fe40007810000 */
[----:B------:R-:W-:Y:S02]  /*f340*/  CS2R R98, SRZ ;  /* 0x0000000000627805 */ /* 0x000fe4000001ff00 */
[----:B------:R-:W-:Y:S01]  /*f350*/  ISETP.GT.AND P2, PT, R95, 0x59, PT ;  /* 0x000000595f00780c */ /* 0x000fe20003f44270 */
[----:B------:R-:W-:Y:S01]  /*f360*/  MUFU.EX2 R173, R173 ;  /* 0x000000ad00ad7308 */ /* 0x000fe20000000800 */
[----:B------:R-:W-:-:S02]  /*f370*/  FSEL R68, R68, -INF , P3 ;  /* 0xff80000044447808 */ /* 0x000fc40001800000 */
[----:B------:R-:W-:Y:S02]  /*f380*/  CS2R R96, SRZ ;  /* 0x0000000000607805 */ /* 0x000fe4000001ff00 */
[----:B------:R-:W-:Y:S02]  /*f390*/  FMNMX.FTZ R39, R65, R6, !PT ;  /* 0x0000000641277209 */ /* 0x000fe40007810000 */
[----:B------:R-:W-:Y:S02]  /*f3a0*/  CS2R R92, SRZ ;  /* 0x00000000005c7805 */ /* 0x000fe4000001ff00 */
[----:B------:R-:W-:Y:S02]  /*f3b0*/  ISETP.GT.AND P3, PT, R95, 0x60, PT ;  /* 0x000000605f00780c */ /* 0x000fe40003f64270 */
[----:B------:R-:W-:Y:S02]  /*f3c0*/  CS2R R90, SRZ ;  /* 0x00000000005a7805 */ /* 0x000fe4000001ff00 */
[----:B------:R-:W-:Y:S01]  /*f3d0*/  FSEL R69, R69, -INF , P2 ;  /* 0xff80000045457808 */ /* 0x000fe20001000000 */
[----:B------:R-:W-:Y:S01]  /*f3e0*/  MUFU.EX2 R26, R26 ;  /* 0x0000001a001a7308 */ /* 0x000fe20000000800 */
[----:B------:R-:W-:-:S02]  /*f3f0*/  FMNMX.FTZ R6, R68, R39, !PT ;  /* 0x0000002744067209 */ /* 0x000fc40007810000 */
[----:B------:R-:W-:Y:S02]  /*f400*/  ISETP.GT.AND P2, PT, R95, 0x61, PT ;  /* 0x000000615f00780c */ /* 0x000fe40003f44270 */
[----:B------:R-:W-:Y:S02]  /*f410*/  FSEL R72, R72, -INF , P3 ;  /* 0xff80000048487808 */ /* 0x000fe40001800000 */
[----:B------:R-:W-:Y:S01]  /*f420*/  FMNMX.FTZ R13, R69, R6, !PT ;  /* 0x00000006450d7209 */ /* 0x000fe20007810000 */
[----:B------:R-:W-:Y:S01]  /*f430*/  MUFU.EX2 R175, R175 ;  /* 0x000000af00af7308 */ /* 0x000fe20000000800 */
[----:B------:R-:W-:Y:S02]  /*f440*/  ISETP.GT.AND P3, PT, R95, 0x68, PT ;  /* 0x000000685f00780c */ /* 0x000fe40003f64270 */
[----:B------:R-:W-:Y:S02]  /*f450*/  FSEL R73, R73, -INF , P2 ;  /* 0xff80000049497808 */ /* 0x000fe40001000000 */
[----:B------:R-:W-:-:S02]  /*f460*/  FMNMX.FTZ R6, R72, R13, !PT ;  /* 0x0000000d48067209 */ /* 0x000fc40007810000 */
        /* <DEDUP_REMOVED lines=18> */
[----:B------:R-:W-:Y:S02]  /*f590*/  CS2R R94, SRZ ;  /* 0x00000000005e7805 */ /* 0x000fe4000001ff00 */
[----:B------:R-:W-:Y:S02]  /*f5a0*/  FMNMX.FTZ R7, R81, R6, !PT ;  /* 0x0000000651077209 */ /* 0x000fe40007810000 */
[----:B------:R-:W-:Y:S02]  /*f5b0*/  FSEL R85, R85, -INF , P2 ;  /* 0xff80000055557808 */ /* 0x000fe40001000000 */
[----:B------:R-:W-:Y:S01]  /*f5c0*/  FMNMX.FTZ R6, R84, R7, !PT ;  /* 0x0000000754067209 */ /* 0x000fe20007810000 */
[----:B------:R-:W-:Y:S01]  /*f5d0*/  MUFU.EX2 R38, R38 ;  /* 0x0000002600267308 */ /* 0x000fe20000000800 */
[----:B------:R-:W2:Y:S02]  /*f5e0*/  @P1 LDC R7, c[0x0][0x44c] ;  /* 0x00011300ff071b82 */ /* 0x000ea40000000800 */
[----:B------:R-:W-:-:S05]  /*f5f0*/  FMNMX.FTZ R6, R85, R6, !PT ;  /* 0x0000000655067209 */ /* 0x000fca0007810000 */
[----:B------:R-:W3:Y:S01]  /*f600*/  SHFL.BFLY PT, R3, R6, 0x2, 0x1f ;  /* 0x0c401f0006037f89 */ /* 0x000ee200000e0000 */
[----:B------:R-:W-:Y:S08]  /*f610*/  MUFU.EX2 R165, R165 ;  /* 0x000000a500a57308 */ /* 0x000ff00000000800 */
[----:B------:R-:W-:Y:S08]  /*f620*/  MUFU.EX2 R42, R42 ;  /* 0x0000002a002a7308 */ /* 0x000ff00000000800 */
[----:B------:R-:W-:Y:S01]  /*f630*/  MUFU.EX2 R167, R167 ;  /* 0x000000a700a77308 */ /* 0x000fe20000000800 */
[----:B---3--:R-:W-:-:S07]  /*f640*/  FMNMX.FTZ R3, R6, R3, !PT ;  /* 0x0000000306037209 */ /* 0x008fce0007810000 */
[----:B------:R-:W-:Y:S01]  /*f650*/  MUFU.EX2 R50, R50 ;  /* 0x0000003200327308 */ /* 0x000fe20000000800 */
[----:B------:R-:W3:Y:S07]  /*f660*/  SHFL.BFLY PT, R6, R3, 0x1, 0x1f ;  /* 0x0c201f0003067f89 */ /* 0x000eee00000e0000 */
[----:B------:R-:W-:Y:S08]  /*f670*/  MUFU.EX2 R161, R161 ;  /* 0x000000a100a17308 */ /* 0x000ff00000000800 */
[----:B------:R-:W-:Y:S08]  /*f680*/  MUFU.EX2 R46, R46 ;  /* 0x0000002e002e7308 */ /* 0x000ff00000000800 */
[----:B------:R-:W-:Y:S01]  /*f690*/  MUFU.EX2 R163, R163 ;  /* 0x000000a300a37308 */ /* 0x000fe20000000800 */
[----:B---3--:R-:W-:-:S04]  /*f6a0*/  FMNMX.FTZ R6, R3, R6, !PT ;  /* 0x0000000603067209 */ /* 0x008fc80007810000 */
[C---:B------:R-:W-:Y:S01]  /*f6b0*/  FSETP.NEU.FTZ.AND P2, PT, R6.reuse, -INF , PT ;  /* 0xff8000000600780b */ /* 0x040fe20003f5d000 */
[----:B------:R-:W-:Y:S02]  /*f6c0*/  FMUL.FTZ R3, R6, UR46 ;  /* 0x0000002e06037c20 */ /* 0x000fe40008410000 */
[----:B------:R-:W-:Y:S03]  /*f6d0*/  MUFU.EX2 R54, R54 ;  /* 0x0000003600367308 */ /* 0x000fe60000000800 */
[----:B------:R-:W-:-:S05]  /*f6e0*/  FSEL R66, R3, RZ, P2 ;  /* 0x000000ff03427208 */ /* 0x000fca0001000000 */
[----:B------:R-:W-:Y:S01]  /*f6f0*/  MUFU.EX2 R157, R157 ;  /* 0x0000009d009d7308 */ /* 0x000fe20000000800 */
[--C-:B------:R-:W-:Y:S01]  /*f700*/  FFMA.FTZ R180, R24, UR46, -R66.reuse ;  /* 0x0000002e18b47c23 */ /* 0x100fe20008010842 */
[--C-:B------:R-:W-:Y:S01]  /*f710*/  FFMA.FTZ R3, R25, UR46, -R66.reuse ;  /* 0x0000002e19037c23 */ /* 0x100fe20008010842 */
[--C-:B------:R-:W-:Y:S01]  /*f720*/  FFMA.FTZ R182, R28, UR46, -R66.reuse ;  /* 0x0000002e1cb67c23 */ /* 0x100fe20008010842 */
[--C-:B------:R-:W-:Y:S01]  /*f730*/  FFMA.FTZ R9, R29, UR46, -R66.reuse ;  /* 0x0000002e1d097c23 */ /* 0x100fe20008010842 */
[--C-:B------:R-:W-:Y:S01]  /*f740*/  FFMA.FTZ R176, R32, UR46, -R66.reuse ;  /* 0x0000002e20b07c23 */ /* 0x100fe20008010842 */
[--C-:B------:R-:W-:Y:S01]  /*f750*/  FFMA.FTZ R11, R33, UR46, -R66.reuse ;  /* 0x0000002e210b7c23 */ /* 0x100fe20008010842 */
[----:B------:R-:W-:Y:S01]  /*f760*/  IMAD.U32 R33, RZ, RZ, UR38 ;  /* 0x00000026ff217e24 */ /* 0x000fe2000f8e00ff */
[----:B------:R-:W-:Y:S01]  /*f770*/  MUFU.EX2 R180, R180 ;  /* 0x000000b400b47308 */ /* 0x000fe20000000800 */
[----:B------:R-:W-:Y:S01]  /*f780*/  FFMA.FTZ R178, R36, UR46, -R66 ;  /* 0x0000002e24b27c23 */ /* 0x000fe20008010842 */
[----:B--2---:R-:W-:-:S04]  /*f790*/  @P1 IMAD.HI.U32 R24, R192, R7, RZ ;  /* 0x00000007c0181227 */ /* 0x004fc800078e00ff */
[----:B------:R-:W-:Y:S01]  /*f7a0*/  FFMA.FTZ R13, R37, UR46, -R66 ;  /* 0x0000002e250d7c23 */ /* 0x000fe20008010842 */
[----:B------:R-:W-:Y:S01]  /*f7b0*/  PRMT R0, R33, 0x654, R0 ;  /* 0x0000065421007816 */ /* 0x000fe20000000000 */
[----:B------:R-:W-:Y:S01]  /*f7c0*/  FFMA.FTZ R172, R40, UR46, -R66 ;  /* 0x0000002e28ac7c23 */ /* 0x000fe20008010842 */
[----:B------:R-:W-:Y:S01]  /*f7d0*/  IMAD.MOV.U32 R28, RZ, RZ, R192 ;  /* 0x000000ffff1c7224 */ /* 0x000fe200078e00c0 */
[----:B0-----:R-:W-:Y:S01]  /*f7e0*/  @P1 SHF.R.U32.HI R28, RZ, R31, R24 ;  /* 0x0000001fff1c1219 */ /* 0x001fe20000011618 */
[----:B------:R-:W0:Y:S01]  /*f7f0*/  MUFU.EX2 R3, R3 ;  /* 0x0000000300037308 */ /* 0x000e220000000800 */
[----:B------:R1:W-:Y:S01]  /*f800*/  SYNCS.ARRIVE.TRANS64.RED.A1T0 RZ, [R0+URZ], RZ ;  /* 0x000000ff00ff79a7 */ /* 0x0003e2000810043f */
[--C-:B------:R-:W-:Y:S01]  /*f810*/  FFMA.FTZ R15, R41, UR46, -R66.reuse ;  /* 0x0000002e290f7c23 */ /* 0x100fe20008010842 */
[--C-:B------:R-:W-:Y:S01]  /*f820*/  FFMA.FTZ R174, R44, UR46, -R66.reuse ;  /* 0x0000002e2cae7c23 */ /* 0x100fe20008010842 */
[--C-:B------:R-:W-:Y:S01]  /*f830*/  FFMA.FTZ R21, R45, UR46, -R66.reuse ;  /* 0x0000002e2d157c23 */ /* 0x100fe20008010842 */
[--C-:B------:R-:W-:Y:S01]  /*f840*/  FFMA.FTZ R168, R48, UR46, -R66.reuse ;  /* 0x0000002e30a87c23 */ /* 0x100fe20008010842 */
[--C-:B------:R-:W-:Y:S01]  /*f850*/  FFMA.FTZ R27, R49, UR46, -R66.reuse ;  /* 0x0000002e311b7c23 */ /* 0x100fe20008010842 */
[----:B------:R-:W-:Y:S01]  /*f860*/  FFMA.FTZ R170, R52, UR46, -R66 ;  /* 0x0000002e34aa7c23 */ /* 0x000fe20008010842 */
[----:B------:R-:W2:Y:S01]  /*f870*/  MUFU.EX2 R182, R182 ;  /* 0x000000b600b67308 */ /* 0x000ea20000000800 */
[----:B-1----:R-:W-:Y:S01]  /*f880*/  FADD.FTZ R0, R181, R10 ;  /* 0x0000000ab5007221 */ /* 0x002fe20000010000 */
[--C-:B------:R-:W-:Y:S01]  /*f890*/  FFMA.FTZ R25, R53, UR46, -R66.reuse ;  /* 0x0000002e35197c23 */ /* 0x100fe20008010842 */
[----:B------:R-:W-:Y:S01]  /*f8a0*/  FFMA.FTZ R164, R62, UR46, -R66 ;  /* 0x0000002e3ea47c23 */ /* 0x000fe20008010842 */
[----:B------:R-:W-:Y:S01]  /*f8b0*/  IADD3 R28, R28, R195, -R194 ;  /* 0x000000c31c1c7210 */ /* 0x000fe20007ffe8c2 */
[--C-:B------:R-:W-:Y:S01]  /*f8c0*/  FFMA.FTZ R29, R57, UR46, -R66.reuse ;  /* 0x0000002e391d7c23 */ /* 0x100fe20008010842 */
[--C-:B------:R-:W-:Y:S01]  /*f8d0*/  FFMA.FTZ R166, R43, UR46, -R66.reuse ;  /* 0x0000002e2ba67c23 */ /* 0x100fe20008010842 */
[----:B------:R-:W-:Y:S01]  /*f8e0*/  FFMA.FTZ R61, R61, UR46, -R66 ;  /* 0x0000002e3d3d7c23 */ /* 0x000fe20008010842 */
[----:B------:R-:W1:Y:S01]  /*f8f0*/  MUFU.EX2 R9, R9 ;  /* 0x0000000900097308 */ /* 0x000e620000000800 */
[----:B0-----:R-:W-:Y:S01]  /*f900*/  FADD.FTZ R7, R180, R3 ;  /* 0x00000003b4077221 */ /* 0x001fe20000010000 */
[----:B------:R-:W-:Y:S01]  /*f910*/  SHF.R.S32.HI R33, RZ, 0x1f, R28 ;  /* 0x0000001fff217819 */ /* 0x000fe2000001141c */
[--C-:B------:R-:W-:Y:S01]  /*f920*/  FFMA.FTZ R64, R64, UR46, -R66.reuse ;  /* 0x0000002e40407c23 */ /* 0x100fe20008010842 */
[----:B------:R-:W-:Y:S01]  /*f930*/  F2FP.F16.F32.PACK_AB R181, R10, R181 ;  /* 0x000000b50ab5723e */ /* 0x000fe200000000ff */
[--C-:B------:R-:W-:Y:S01]  /*f940*/  FFMA.FTZ R65, R65, UR46, -R66.reuse ;  /* 0x0000002e41417c23 */ /* 0x100fe20008010842 */
[----:B------:R-:W-:Y:S01]  /*f950*/  FFMA.FTZ R68, R68, UR46, -R66 ;  /* 0x0000002e44447c23 */ /* 0x000fe20008010842 */
[----:B------:R-:W-:Y:S01]  /*f960*/  F2FP.F16.F32.PACK_AB R180, R3, R180 ;  /* 0x000000b403b4723e */ /* 0x000fe200000000ff */
[----:B------:R-:W0:Y:S01]  /*f970*/  MUFU.EX2 R176, R176 ;  /* 0x000000b000b07308 */ /* 0x000e220000000800 */
[----:B--2---:R-:W-:Y:S01]  /*f980*/  FADD.FTZ R24, R182, R7 ;  /* 0x00000007b6187221 */ /* 0x004fe20000010000 */
[----:B------:R-:W-:Y:S01]  /*f990*/  FADD.FTZ R7, R183, R0 ;  /* 0x00000000b7077221 */ /* 0x000fe20000010000 */
[--C-:B------:R-:W-:Y:S01]  /*f9a0*/  FFMA.FTZ R69, R69, UR46, -R66.reuse ;  /* 0x0000002e45457c23 */ /* 0x100fe20008010842 */
[--C-:B------:R-:W-:Y:S01]  /*f9b0*/  FFMA.FTZ R72, R72, UR46, -R66.reuse ;  /* 0x0000002e48487c23 */ /* 0x100fe20008010842 */
[--C-:B------:R-:W-:Y:S01]  /*f9c0*/  FFMA.FTZ R73, R73, UR46, -R66.reuse ;  /* 0x0000002e49497c23 */ /* 0x100fe20008010842 */
[----:B------:R-:W-:Y:S01]  /*f9d0*/  FADD.FTZ R0, R12, R7 ;  /* 0x000000070c007221 */ /* 0x000fe20000010000 */
[----:B------:R-:W-:Y:S01]  /*f9e0*/  FFMA.FTZ R76, R76, UR46, -R66 ;  /* 0x0000002e4c4c7c23 */ /* 0x000fe20008010842 */
[----:B------:R-:W2:Y:S01]  /*f9f0*/  MUFU.EX2 R11, R11 ;  /* 0x0000000b000b7308 */ /* 0x000ea20000000800 */
[----:B-1----:R-:W-:Y:S01]  /*fa00*/  FADD.FTZ R31, R9, R24 ;  /* 0x00000018091f7221 */ /* 0x002fe20000010000 */
[----:B------:R-:W-:Y:S01]  /*fa10*/  FADD.FTZ R7, R177, R0 ;  /* 0x00000000b1077221 */ /* 0x000fe20000010000 */
[----:B------:R-:W-:Y:S01]  /*fa20*/  F2FP.F16.F32.PACK_AB R182, R9, R182 ;  /* 0x000000b609b6723e */ /* 0x000fe200000000ff */
[--C-:B------:R-:W-:Y:S01]  /*fa30*/  FFMA.FTZ R77, R77, UR46, -R66.reuse ;  /* 0x0000002e4d4d7c23 */ /* 0x100fe20008010842 */
[--C-:B------:R-:W-:Y:S01]  /*fa40*/  FFMA.FTZ R80, R80, UR46, -R66.reuse ;  /* 0x0000002e50507c23 */ /* 0x100fe20008010842 */
[----:B------:R-:W-:Y:S01]  /*fa50*/  FADD.FTZ R0, R14, R7 ;  /* 0x000000070e007221 */ /* 0x000fe20000010000 */
[----:B------:R-:W-:Y:S01]  /*fa60*/  FFMA.FTZ R81, R81, UR46, -R66 ;  /* 0x0000002e51517c23 */ /* 0x000fe20008010842 */
[----:B------:R-:W1:Y:S01]  /*fa70*/  MUFU.EX2 R178, R178 ;  /* 0x000000b200b27308 */ /* 0x000e620000000800 */
[----:B0-----:R-:W-:Y:S01]  /*fa80*/  FADD.FTZ R24, R176, R31 ;  /* 0x0000001fb0187221 */ /* 0x001fe20000010000 */
[----:B------:R-:W-:Y:S01]  /*fa90*/  FADD.FTZ R7, R179, R0 ;  /* 0x00000000b3077221 */ /* 0x000fe20000010000 */
[--C-:B------:R-:W-:Y:S01]  /*faa0*/  FFMA.FTZ R84, R84, UR46, -R66.reuse ;  /* 0x0000002e54547c23 */ /* 0x100fe20008010842 */
[----:B------:R-:W-:Y:S01]  /*fab0*/  FFMA.FTZ R66, R85, UR46, -R66 ;  /* 0x0000002e55427c23 */ /* 0x000fe20008010842 */
[----:B------:R-:W-:Y:S01]  /*fac0*/  F2FP.F16.F32.PACK_AB R183, R12, R183 ;  /* 0x000000b70cb7723e */ /* 0x000fe200000000ff */
[----:B------:R-:W-:Y:S01]  /*fad0*/  FADD.FTZ R0, R20, R7 ;  /* 0x0000000714007221 */ /* 0x000fe20000010000 */
[----:B------:R-:W-:Y:S01]  /*fae0*/  F2FP.F16.F32.PACK_AB R177, R14, R177 ;  /* 0x000000b10eb1723e */ /* 0x000fe200000000ff */
[----:B------:R-:W0:Y:S01]  /*faf0*/  MUFU.EX2 R13, R13 ;  /* 0x0000000d000d7308 */ /* 0x000e220000000800 */
[----:B--2---:R-:W-:Y:S01]  /*fb00*/  FADD.FTZ R31, R11, R24 ;  /* 0x000000180b1f7221 */ /* 0x004fe20000010000 */
[----:B------:R-:W-:Y:S01]  /*fb10*/  FADD.FTZ R7, R173, R0 ;  /* 0x00000000ad077221 */ /* 0x000fe20000010000 */
[----:B------:R-:W-:-:S02]  /*fb20*/  F2FP.F16.F32.PACK_AB R176, R11, R176 ;  /* 0x000000b00bb0723e */ /* 0x000fc400000000ff */
[----:B------:R-:W-:Y:S01]  /*fb30*/  F2FP.F16.F32.PACK_AB R179, R20, R179 ;  /* 0x000000b314b3723e */ /* 0x000fe200000000ff */
[C---:B------:R-:W-:Y:S01]  /*fb40*/  FADD.FTZ R0, R26.reuse, R7 ;  /* 0x000000071a007221 */ /* 0x040fe20000010000 */
[----:B------:R-:W-:Y:S01]  /*fb50*/  F2FP.F16.F32.PACK_AB R173, R26, R173 ;  /* 0x000000ad1aad723e */ /* 0x000fe200000000ff */
[----:B------:R-:W2:Y:S01]  /*fb60*/  MUFU.EX2 R172, R172 ;  /* 0x000000ac00ac7308 */ /* 0x000ea20000000800 */
[----:B-1----:R-:W-:Y:S01]  /*fb70*/  FADD.FTZ R24, R178, R31 ;  /* 0x0000001fb2187221 */ /* 0x002fe20000010000 */
[----:B------:R-:W-:Y:S01]  /*fb80*/  FADD.FTZ R7, R175, R0 ;  /* 0x00000000af077221 */ /* 0x000fe20000010000 */
[----:B------:R-:W-:-:S03]  /*fb90*/  F2FP.F16.F32.PACK_AB R175, R30, R175 ;  /* 0x000000af1eaf723e */ /* 0x000fc600000000ff */
[----:B------:R-:W-:Y:S01]  /*fba0*/  FADD.FTZ R0, R30, R7 ;  /* 0x000000071e007221 */ /* 0x000fe20000010000 */
[----:B------:R-:W-:Y:S01]  /*fbb0*/  LEA.HI R7, R33, R28, RZ, 0x7 ;  /* 0x0000001c21077211 */ /* 0x000fe200078f38ff */
[----:B------:R-:W1:Y:S01]  /*fbc0*/  MUFU.EX2 R15, R15 ;  /* 0x0000000f000f7308 */ /* 0x000e620000000800 */
[C---:B0-----:R-:W-:Y:S01]  /*fbd0*/  FADD.FTZ R31, R13.reuse, R24 ;  /* 0x000000180d1f7221 */ /* 0x041fe20000010000 */
[----:B------:R-:W-:Y:S02]  /*fbe0*/  F2FP.F16.F32.PACK_AB R178, R13, R178 ;  /* 0x000000b20db2723e */ /* 0x000fe400000000ff */
[----:B------:R-:W-:Y:S02]  /*fbf0*/  IADD3 R13, R88, -0x2, RZ ;  /* 0xfffffffe580d7810 */ /* 0x000fe40007ffe0ff */
[----:B------:R-:W-:Y:S02]  /*fc00*/  CS2R R88, SRZ ;  /* 0x0000000000587805 */ /* 0x000fe4000001ff00 */
[----:B------:R-:W0:Y:S01]  /*fc10*/  MUFU.EX2 R174, R174 ;  /* 0x000000ae00ae7308 */ /* 0x000e220000000800 */
[----:B--2---:R-:W-:-:S07]  /*fc20*/  FADD.FTZ R24, R172, R31 ;  /* 0x0000001fac187221 */ /* 0x004fce0000010000 */
[----:B------:R-:W2:Y:S01]  /*fc30*/  MUFU.EX2 R21, R21 ;  /* 0x0000001500157308 */ /* 0x000ea20000000800 */
[C---:B-1----:R-:W-:Y:S01]  /*fc40*/  FADD.FTZ R31, R15.reuse, R24 ;  /* 0x000000180f1f7221 */ /* 0x042fe20000010000 */
[----:B------:R-:W-:-:S06]  /*fc50*/  F2FP.F16.F32.PACK_AB R172, R15, R172 ;  /* 0x000000ac0fac723e */ /* 0x000fcc00000000ff */
[----:B------:R-:W1:Y:S01]  /*fc60*/  MUFU.EX2 R168, R168 ;  /* 0x000000a800a87308 */ /* 0x000e620000000800 */
[----:B0-----:R-:W-:-:S07]  /*fc70*/  FADD.FTZ R24, R174, R31 ;  /* 0x0000001fae187221 */ /* 0x001fce0000010000 */
[----:B------:R-:W0:Y:S01]  /*fc80*/  MUFU.EX2 R27, R27 ;  /* 0x0000001b001b7308 */ /* 0x000e220000000800 */
[C---:B--2---:R-:W-:Y:S01]  /*fc90*/  FADD.FTZ R31, R21.reuse, R24 ;  /* 0x00000018151f7221 */ /* 0x044fe20000010000 */
[----:B------:R-:W-:-:S06]  /*fca0*/  F2FP.F16.F32.PACK_AB R174, R21, R174 ;  /* 0x000000ae15ae723e */ /* 0x000fcc00000000ff */
[----:B------:R-:W2:Y:S01]  /*fcb0*/  MUFU.EX2 R170, R170 ;  /* 0x000000aa00aa7308 */ /* 0x000ea20000000800 */
[----:B-1----:R-:W-:Y:S01]  /*fcc0*/  FADD.FTZ R24, R168, R31 ;  /* 0x0000001fa8187221 */ /* 0x002fe20000010000 */
[----:B------:R-:W-:Y:S01]  /*fcd0*/  FADD.FTZ R31, R169, R0 ;  /* 0x00000000a91f7221 */ /* 0x000fe20000010000 */
[----:B------:R-:W-:-:S03]  /*fce0*/  F2FP.F16.F32.PACK_AB R169, R34, R169 ;  /* 0x000000a922a9723e */ /* 0x000fc600000000ff */
[----:B------:R-:W-:Y:S02]  /*fcf0*/  FADD.FTZ R0, R34, R31 ;  /* 0x0000001f22007221 */ /* 0x000fe40000010000 */
[----:B------:R-:W1:Y:S01]  /*fd00*/  MUFU.EX2 R25, R25 ;  /* 0x0000001900197308 */ /* 0x000e620000000800 */
[----:B0-----:R-:W-:Y:S01]  /*fd10*/  FADD.FTZ R33, R27, R24 ;  /* 0x000000181b217221 */ /* 0x001fe20000010000 */
[----:B------:R-:W-:Y:S01]  /*fd20*/  FADD.FTZ R31, R171, R0 ;  /* 0x00000000ab1f7221 */ /* 0x000fe20000010000 */
[----:B------:R-:W-:Y:S02]  /*fd30*/  F2FP.F16.F32.PACK_AB R168, R27, R168 ;  /* 0x000000a81ba8723e */ /* 0x000fe400000000ff */
[C---:B------:R-:W-:Y:S01]  /*fd40*/  F2FP.F16.F32.PACK_AB R171, R38.reuse, R171 ;  /* 0x000000ab26ab723e */ /* 0x040fe200000000ff */
[----:B------:R-:W-:Y:S02]  /*fd50*/  FADD.FTZ R0, R38, R31 ;  /* 0x0000001f26007221 */ /* 0x000fe40000010000 */
[----:B------:R-:W0:Y:S01]  /*fd60*/  MUFU.EX2 R164, R164 ;  /* 0x000000a400a47308 */ /* 0x000e220000000800 */
[----:B--2---:R-:W-:Y:S01]  /*fd70*/  FADD.FTZ R10, R170, R33 ;  /* 0x00000021aa0a7221 */ /* 0x004fe20000010000 */
[----:B------:R-:W-:Y:S01]  /*fd80*/  FADD.FTZ R31, R165, R0 ;  /* 0x00000000a51f7221 */ /* 0x000fe20000010000 */
[----:B------:R-:W-:-:S03]  /*fd90*/  F2FP.F16.F32.PACK_AB R165, R42, R165 ;  /* 0x000000a52aa5723e */ /* 0x000fc600000000ff */
[----:B------:R-:W-:Y:S02]  /*fda0*/  FADD.FTZ R0, R42, R31 ;  /* 0x0000001f2a007221 */ /* 0x000fe40000010000 */
        /* <DEDUP_REMOVED lines=25> */
[----:B-1----:R-:W-:Y:S01]  /*ff40*/  FADD.FTZ R9, R65, R10 ;  /* 0x0000000a41097221 */ /* 0x002fe20000010000 */
[----:B------:R-:W-:Y:S01]  /*ff50*/  FADD.FTZ R3, R157, R0 ;  /* 0x000000009d037221 */ /* 0x000fe20000010000 */
[----:B------:R-:W-:-:S05]  /*ff60*/  F2FP.F16.F32.PACK_AB R160, R65, R64 ;  /* 0x0000004041a0723e */ /* 0x000fca00000000ff */
[----:B------:R-:W1:Y:S01]  /*ff70*/  MUFU.EX2 R72, R72 ;  /* 0x0000004800487308 */ /* 0x000e620000000800 */
[----:B0-----:R-:W-:-:S07]  /*ff80*/  FADD.FTZ R10, R68, R9 ;  /* 0x00000009440a7221 */ /* 0x001fce0000010000 */
[----:B------:R-:W0:Y:S01]  /*ff90*/  MUFU.EX2 R73, R73 ;  /* 0x0000004900497308 */ /* 0x000e220000000800 */
[C---:B--2---:R-:W-:Y:S01]  /*ffa0*/  FADD.FTZ R9, R69.reuse, R10 ;  /* 0x0000000a45097221 */ /* 0x044fe20000010000 */
[----:B------:R-:W-:-:S06]  /*ffb0*/  F2FP.F16.F32.PACK_AB R162, R69, R68 ;  /* 0x0000004445a2723e */ /* 0x000fcc00000000ff */
[----:B------:R-:W2:Y:S01]  /*ffc0*/  MUFU.EX2 R76, R76 ;  /* 0x0000004c004c7308 */ /* 0x000ea20000000800 */
[----:B-1----:R-:W-:-:S07]  /*ffd0*/  FADD.FTZ R10, R72, R9 ;  /* 0x00000009480a7221 */ /* 0x002fce0000010000 */
[----:B------:R-:W1:Y:S01]  /*ffe0*/  MUFU.EX2 R56, R56 ;  /* 0x0000003800387308 */ /* 0x000e620000000800 */
[C---:B0-----:R-:W-:Y:S01]  /*fff0*/  FADD.FTZ R11, R73.reuse, R10 ;  /* 0x0000000a490b7221 */ /* 0x041fe20000010000 */
[----:B------:R-:W-:-:S06]  /*10000*/  F2FP.F16.F32.PACK_AB R156, R73, R72 ;  /* 0x00000048499c723e */ /* 0x000fcc00000000ff */
[----:B------:R-:W0:Y:S01]  /*10010*/  MUFU.EX2 R77, R77 ;  /* 0x0000004d004d7308 */ /* 0x000e220000000800 */
[----:B--2---:R-:W-:-:S07]  /*10020*/  FADD.FTZ R10, R76, R11 ;  /* 0x0000000b4c0a7221 */ /* 0x004fce0000010000 */
[----:B------:R-:W2:Y:S01]  /*10030*/  MUFU.EX2 R159, R159 ;  /* 0x0000009f009f7308 */ /* 0x000ea20000000800 */
[C---:B-1----:R-:W-:Y:S01]  /*10040*/  FADD.FTZ R0, R56.reuse, R3 ;  /* 0x0000000338007221 */ /* 0x042fe20000010000 */
[----:B------:R-:W-:-:S06]  /*10050*/  F2FP.F16.F32.PACK_AB R157, R56, R157 ;  /* 0x0000009d389d723e */ /* 0x000fcc00000000ff */
[----:B------:R-:W1:Y:S01]  /*10060*/  MUFU.EX2 R80, R80 ;  /* 0x0000005000507308 */ /* 0x000e620000000800 */
[C---:B0-----:R-:W-:Y:S01]  /*10070*/  FADD.FTZ R11, R77.reuse, R10 ;  /* 0x0000000a4d0b7221 */ /* 0x041fe20000010000 */
[----:B------:R-:W-:-:S06]  /*10080*/  F2FP.F16.F32.PACK_AB R158, R77, R76 ;  /* 0x0000004c4d9e723e */ /* 0x000fcc00000000ff */
[----:B------:R-:W0:Y:S01]  /*10090*/  MUFU.EX2 R58, R58 ;  /* 0x0000003a003a7308 */ /* 0x000e220000000800 */
[----:B--2---:R-:W-:-:S07]  /*100a0*/  FADD.FTZ R3, R159, R0 ;  /* 0x000000009f037221 */ /* 0x004fce0000010000 */
[----:B------:R-:W2:Y:S01]  /*100b0*/  MUFU.EX2 R81, R81 ;  /* 0x0000005100517308 */ /* 0x000ea20000000800 */
[----:B-1----:R-:W-:-:S07]  /*100c0*/  FADD.FTZ R10, R80, R11 ;  /* 0x0000000b500a7221 */ /* 0x002fce0000010000 */
[----:B------:R-:W1:Y:S01]  /*100d0*/  MUFU.EX2 R153, R153 ;  /* 0x0000009900997308 */ /* 0x000e620000000800 */
[C---:B0-----:R-:W-:Y:S01]  /*100e0*/  FADD.FTZ R0, R58.reuse, R3 ;  /* 0x000000033a007221 */ /* 0x041fe20000010000 */
[----:B------:R-:W-:-:S06]  /*100f0*/  F2FP.F16.F32.PACK_AB R159, R58, R159 ;  /* 0x0000009f3a9f723e */ /* 0x000fcc00000000ff */
[----:B------:R-:W0:Y:S01]  /*10100*/  MUFU.EX2 R84, R84 ;  /* 0x0000005400547308 */ /* 0x000e220000000800 */
[C---:B--2---:R-:W-:Y:S01]  /*10110*/  FADD.FTZ R11, R81.reuse, R10 ;  /* 0x0000000a510b7221 */ /* 0x044fe20000010000 */
[----:B------:R-:W-:-:S06]  /*10120*/  F2FP.F16.F32.PACK_AB R152, R81, R80 ;  /* 0x000000505198723e */ /* 0x000fcc00000000ff */
[----:B------:R-:W2:Y:S01]  /*10130*/  MUFU.EX2 R60, R60 ;  /* 0x0000003c003c7308 */ /* 0x000ea20000000800 */
[----:B-1----:R-:W-:-:S07]  /*10140*/  FADD.FTZ R3, R153, R0 ;  /* 0x0000000099037221 */ /* 0x002fce0000010000 */
[----:B------:R-:W1:Y:S01]  /*10150*/  MUFU.EX2 R9, R66 ;  /* 0x0000004200097308 */ /* 0x000e620000000800 */
[----:B0-----:R-:W-:-:S07]  /*10160*/  FADD.FTZ R10, R84, R11 ;  /* 0x0000000b540a7221 */ /* 0x001fce0000010000 */
[----:B------:R-:W0:Y:S01]  /*10170*/  MUFU.EX2 R155, R155 ;  /* 0x0000009b009b7308 */ /* 0x000e220000000800 */
[C---:B--2---:R-:W-:Y:S01]  /*10180*/  FADD.FTZ R0, R60.reuse, R3 ;  /* 0x000000033c007221 */ /* 0x044fe20000010000 */
[----:B------:R-:W-:-:S06]  /*10190*/  F2FP.F16.F32.PACK_AB R153, R60, R153 ;  /* 0x000000993c99723e */ /* 0x000fcc00000000ff */
[----:B------:R-:W2:Y:S01]  /*101a0*/  MUFU.EX2 R8, R8 ;  /* 0x0000000800087308 */ /* 0x000ea20000000800 */
[C---:B-1----:R-:W-:Y:S01]  /*101b0*/  FADD.FTZ R3, R9.reuse, R10 ;  /* 0x0000000a09037221 */ /* 0x042fe20000010000 */
[----:B------:R-:W-:Y:S02]  /*101c0*/  SHF.R.S32.HI R10, RZ, 0x7, R7 ;  /* 0x00000007ff0a7819 */ /* 0x000fe40000011407 */
[----:B------:R-:W-:Y:S02]  /*101d0*/  F2FP.F16.F32.PACK_AB R154, R9, R84 ;  /* 0x00000054099a723e */ /* 0x000fe400000000ff */
[----:B------:R-:W-:Y:S01]  /*101e0*/  VIMNMX R10, R199, R10, !PT ;  /* 0x0000000ac70a7248 */ /* 0x000fe20007fe0100 */
[----:B0-----:R-:W-:-:S03]  /*101f0*/  FADD.FTZ R11, R155, R0 ;  /* 0x000000009b0b7221 */ /* 0x001fc60000010000 */
[----:B------:R-:W-:Y:S01]  /*10200*/  ISETP.GE.AND P2, PT, R13, R10, PT ;  /* 0x0000000a0d00720c */ /* 0x000fe20003f46270 */
[C---:B--2---:R-:W-:Y:S01]  /*10210*/  FADD.FTZ R0, R8.reuse, R11 ;  /* 0x0000000b08007221 */ /* 0x044fe20000010000 */
[----:B------:R-:W-:-:S11]  /*10220*/  F2FP.F16.F32.PACK_AB R155, R8, R155 ;  /* 0x0000009b089b723e */ /* 0x000fd600000000ff */
[----:B------:R-:W-:Y:S05]  /*10230*/  @!P2 BRA `(.L_x_3073) ;  /* 0x0000002800eca947 */ /* 0x000fea0003800000 */
[----:B------:R-:W-:Y:S01]  /*10240*/  IMAD.MOV.U32 R11, RZ, RZ, R5 ;  /* 0x000000ffff0b7224 */ /* 0x000fe200078e0005 */
[----:B------:R-:W-:Y:S01]  /*10250*/  MOV R151, RZ ;  /* 0x000000ff00977202 */ /* 0x000fe20000000f00 */
[----:B------:R-:W-:Y:S02]  /*10260*/  IMAD.MOV.U32 R12, RZ, RZ, R6 ;  /* 0x000000ffff0c7224 */ /* 0x000fe400078e0006 */
[----:B------:R-:W-:Y:S02]  /*10270*/  IMAD.MOV.U32 R7, RZ, RZ, R189 ;  /* 0x000000ffff077224 */ /* 0x000fe400078e00bd */
[----:B------:R-:W-:-:S07]  /*10280*/  IMAD.MOV.U32 R14, RZ, RZ, R186 ;  /* 0x000000ffff0e7224 */ /* 0x000fce00078e00ba */
.L_x_3085:
        /* <DEDUP_REMOVED lines=8> */
.L_x_3075:
[----:B------:R-:W-:Y:S01]  /*10310*/  VIADD R5, R14, 0x1 ;  /* 0x000000010e057836 */ /* 0x000fe20000000000 */
[----:B------:R-:W-:-:S04]  /*10320*/  SHF.L.U32 R6, R189, 0x1f, RZ ;  /* 0x0000001fbd067819 */ /* 0x000fc800000006ff */
[----:B------:R-:W-:-:S04]  /*10330*/  ISETP.NE.AND P3, PT, R5, 0x2, PT ;  /* 0x000000020500780c */ /* 0x000fc80003f65270 */
[----:B------:R-:W-:-:S05]  /*10340*/  SEL R5, R5, RZ, P3 ;  /* 0x000000ff05057207 */ /* 0x000fca0001800000 */
[----:B------:R-:W-:-:S04]  /*10350*/  IMAD R5, R5, 0x8, R18 ;  /* 0x0000000805057824 */ /* 0x000fc800078e0212 */
[----:B------:R0:W1:Y:S01]  /*10360*/  SYNCS.PHASECHK.TRANS64.TRYWAIT P3, [R5+URZ+0x28830], R6 ;  /* 0x02883006050075a7 */ /* 0x000062000806017f */
[----:B------:R-:W-:Y:S05]  /*10370*/  @!P0 BRA `(.L_x_3076) ;  /* 0x0000000000048947 */ /* 0x000fea0003800000 */
[----:B------:R-:W-:Y:S01]  /*10380*/  BPT.TRAP 0x1 ;  /* 0x000000040000795c */ /* 0x000fe20000300000 */
.L_x_3076:
[----:B------:R-:W-:Y:S04]  /*10390*/  BSSY B0, `(.L_x_3074) ;  /* 0x0000004000007945 */ /* 0x000fe80003800000 */
[----:B-1----:R-:W-:Y:S05]  /*103a0*/  @P3 BRA `(.L_x_3077) ;  /* 0x0000000000083947 */ /* 0x002fea0003800000 */
[----:B------:R-:W1:Y:S02]  /*103b0*/  SYNCS.PHASECHK.TRANS64.TRYWAIT P3, [R5+URZ+0x28830], R6 ;  /* 0x02883006050075a7 */ /* 0x000e64000806017f */
[----:B-1----:R-:W-:Y:S05]  /*103c0*/  @!P3 BRA `(.L_x_3078) ;  /* 0x0000012000e4b947 */ /* 0x002fea0003800000 */
.L_x_3077:
[----:B------:R-:W-:Y:S05]  /*103d0*/  BSYNC B0 ;  /* 0x0000000000007941 */ /* 0x000fea0003800000 */
.L_x_3074:
[----:B01----:R-:W0:Y:S01]  /*103e0*/  S2R R5, SR_TID.X ;  /* 0x0000000000057919 */ /* 0x003e220000002100 */
[----:B------:R-:W-:Y:S01]  /*103f0*/  VIADD R186, R14, 0x1 ;  /* 0x000000010eba7836 */ /* 0x000fe20000000000 */
        /* <DEDUP_REMOVED lines=8> */
[----:B------:R-:W-:Y:S02]  /*10480*/  LEA R8, R186, R4, 0xb ;  /* 0x00000004ba087211 */ /* 0x000fe400078e58ff */
[----:B------:R-:W-:Y:S02]  /*10490*/  R2UR UR11, R25 ;  /* 0x00000000190b72ca */ /* 0x000fe400000e0000 */
[C---:B------:R-:W-:Y:S01]  /*104a0*/  R2UR UR6, R8.reuse ;  /* 0x00000000080672ca */ /* 0x040fe200000e0000 */
[C---:B------:R-:W-:Y:S01]  /*104b0*/  VIADD R24, R8.reuse, 0x2 ;  /* 0x0000000208187836 */ /* 0x040fe20000000000 */
[----:B------:R-:W-:Y:S01]  /*104c0*/  R2UR UR15, R27 ;  /* 0x000000001b0f72ca */ /* 0x000fe200000e0000 */
[C---:B------:R-:W-:Y:S01]  /*104d0*/  VIADD R26, R8.reuse, 0x4 ;  /* 0x00000004081a7836 */ /* 0x040fe20000000000 */
[----:B------:R-:W-:Y:S01]  /*104e0*/  R2UR UR23, R25 ;  /* 0x00000000191772ca */ /* 0x000fe200000e0000 */
[----:B------:R-:W-:Y:S01]  /*104f0*/  VIADD R20, R8, 0x6 ;  /* 0x0000000608147836 */ /* 0x000fe20000000000 */
[----:B------:R-:W-:Y:S01]  /*10500*/  R2UR UR10, R24 ;  /* 0x00000000180a72ca */ /* 0x000fe200000e0000 */
[----:B------:R-:W-:Y:S01]  /*10510*/  VIADD R24, R8, 0x400 ;  /* 0x0000040008187836 */ /* 0x000fe20000000000 */
[----:B------:R-:W-:-:S02]  /*10520*/  R2UR UR14, R26 ;  /* 0x000000001a0e72ca */ /* 0x000fc400000e0000 */
[----:B------:R-:W-:Y:S02]  /*10530*/  IADD3 R26, R8, 0x404, RZ ;  /* 0x00000404081a7810 */ /* 0x000fe40007ffe0ff */
[----:B------:R-:W-:Y:S02]  /*10540*/  R2UR UR22, R24 ;  /* 0x00000000181672ca */ /* 0x000fe400000e0000 */
[----:B0-----:R-:W-:Y:S02]  /*10550*/  SHF.R.U32.HI R5, RZ, 0x7, R5 ;  /* 0x00000007ff057819 */ /* 0x001fe40000011605 */
[----:B------:R-:W-:Y:S02]  /*10560*/  R2UR UR30, R26 ;  /* 0x000000001a1e72ca */ /* 0x000fe400000e0000 */
[----:B------:R-:W-:Y:S01]  /*10570*/  R2UR UR31, R27 ;  /* 0x000000001b1f72ca */ /* 0x000fe200000e0000 */
[----:B------:R-:W-:Y:S01]  /*10580*/  VIADD R5, R5, 0x8 ;  /* 0x0000000805057836 */ /* 0x000fe20000000000 */
[----:B------:R-:W-:Y:S01]  /*10590*/  R2UR UR18, R20 ;  /* 0x00000000141272ca */ /* 0x000fe200000e0000 */
[C---:B------:R-:W-:Y:S01]  /*105a0*/  VIADD R20, R8.reuse, 0x402 ;  /* 0x0000040208147836 */ /* 0x040fe20000000000 */
[C---:B------:R-:W-:Y:S01]  /*105b0*/  R2UR UR19, R21.reuse ;  /* 0x00000000151372ca */ /* 0x040fe200000e0000 */
[----:B------:R-:W-:Y:S01]  /*105c0*/  VIADD R8, R8, 0x406 ;  /* 0x0000040608087836 */ /* 0x000fe20000000000 */
[----:B------:R0:W-:Y:S01]  /*105d0*/  BAR.SYNC.DEFER_BLOCKING R5, 0x100 ;  /* 0x000400050000751d */ /* 0x0001e20000010000 */
[----:B------:R-:W-:-:S02]  /*105e0*/  R2UR UR27, R21 ;  /* 0x00000000151b72ca */ /* 0x000fc400000e0000 */
        /* <DEDUP_REMOVED lines=30> */
.L_x_3080:
[----:B------:R-:W-:Y:S01]  /*107d0*/  SHF.L.U32 R5, R7, 0x1f, RZ ;  /* 0x0000001f07057819 */ /* 0x000fe200000006ff */
[----:B------:R-:W-:-:S04]  /*107e0*/  IMAD R6, R14, 0x8, R18 ;  /* 0x000000080e067824 */ /* 0x000fc800078e0212 */
[----:B------:R0:W1:Y:S01]  /*107f0*/  SYNCS.PHASECHK.TRANS64.TRYWAIT P2, [R6+URZ+0x28850], R5 ;  /* 0x02885005060075a7 */ /* 0x000062000804017f */
[----:B------:R-:W-:Y:S05]  /*10800*/  @!P0 BRA `(.L_x_3081) ;  /* 0x0000000000048947 */ /* 0x000fea0003800000 */
[----:B------:R-:W-:Y:S01]  /*10810*/  BPT.TRAP 0x1 ;  /* 0x000000040000795c */ /* 0x000fe20000300000 */
.L_x_3081:
[----:B-1----:R-:W-:Y:S05]  /*10820*/  @P2 BRA `(.L_x_3079) ;  /* 0x0000000000082947 */ /* 0x002fea0003800000 */
[----:B------:R-:W1:Y:S02]  /*10830*/  SYNCS.PHASECHK.TRANS64.TRYWAIT P2, [R6+URZ+0x28850], R5 ;  /* 0x02885005060075a7 */ /* 0x000e64000804017f */
[----:B-1----:R-:W-:Y:S05]  /*10840*/  @!P2 BRA `(.L_x_3082) ;  /* 0x0000011c00d8a947 */ /* 0x002fea0003800000 */
.L_x_3079:
[----:B01----:R-:W-:Y:S01]  /*10850*/  VIADD R5, R18, 0x400 ;  /* 0x0000040012057836 */ /* 0x003fe20000000000 */
[----:B------:R-:W-:Y:S01]  /*10860*/  MOV R7, 0x40000040 ;  /* 0x4000004000077802 */ /* 0x000fe20000000f00 */
[----:B------:R-:W-:Y:S05]  /*10870*/  WARPSYNC.ALL ;  /* 0x0000000000007948 */ /* 0x000fea0003800000 */
[----:B------:R-:W-:Y:S01]  /*10880*/  SHF.R.U32.HI R5, RZ, 0x4, R5 ;  /* 0x00000004ff057819 */ /* 0x000fe20000011605 */
[----:B------:R-:W-:Y:S01]  /*10890*/  WARPGROUP.ARRIVE ;  /* 0x00000000000079c5 */ /* 0x000fe20000000000 */
[----:B------:R-:W-:Y:S01]  /*108a0*/  R2UR UR7, R7 ;  /* 0x00000000070772ca */ /* 0x000fe200000e0000 */
[----:B------:R-:W-:Y:S01]  /*108b0*/  IMAD.MOV.U32 R9, RZ, RZ, 0x40000040 ;  /* 0x40000040ff097424 */ /* 0x000fe200078e00ff */
[----:B------:R-:W-:Y:S01]  /*108c0*/  LOP3.LUT R5, R5, 0x3fff, RZ, 0xc0, !PT ;  /* 0x00003fff05057812 */ /* 0x000fe200078ec0ff */
[----:B------:R-:W-:-:S02]  /*108d0*/  IMAD.MOV.U32 R7, RZ, RZ, 0x40000040 ;  /* 0x40000040ff077424 */ /* 0x000fc400078e00ff */
[----:B------:R-:W0:Y:S01]  /*108e0*/  S2R R15, SR_TID.X ;  /* 0x00000000000f7919 */ /* 0x000e220000002100 */
[----:B------:R-:W-:-:S05]  /*108f0*/  LOP3.LUT R5, R5, 0x4000000, RZ, 0xfc, !PT ;  /* 0x0400000005057812 */ /* 0x000fca00078efcff */
[----:B------:R-:W-:-:S04]  /*10900*/  IMAD R6, R14, 0x800, R5 ;  /* 0x000008000e067824 */ /* 0x000fc800078e0205 */
[C---:B------:R-:W-:Y:S01]  /*10910*/  VIADD R8, R6.reuse, 0x80 ;  /* 0x0000008006087836 */ /* 0x040fe20000000000 */
[----:B------:R-:W-:-:S13]  /*10920*/  R2UR UR6, R6 ;  /* 0x00000000060672ca */ /* 0x000fda00000e0000 */
[----:B------:R-:W-:Y:S01]  /*10930*/  HGMMA.64x128x16.F32 R88, R180, gdesc[UR4].tnspB, R88, gsb0 ;  /* 0x41e00004b4587df0 */ /* 0x000fe20008000858 */
[----:B------:R-:W-:Y:S01]  /*10940*/  R2UR UR6, R8 ;  /* 0x00000000080672ca */ /* 0x000fe200000e0000 */
[----:B------:R-:W-:Y:S01]  /*10950*/  VIADD R8, R6, 0x100 ;  /* 0x0000010006087836 */ /* 0x000fe20000000000 */
[----:B------:R-:W-:Y:S01]  /*10960*/  R2UR UR7, R9 ;  /* 0x00000000090772ca */ /* 0x000fe200000e0000 */
[----:B------:R-:W-:Y:S01]  /*10970*/  IMAD.MOV.U32 R9, RZ, RZ, 0x40000040 ;  /* 0x40000040ff097424 */ /* 0x000fe200078e00ff */
[----:B0-----:R-:W-:-:S04]  /*10980*/  SHF.R.U32.HI R15, RZ, 0x7, R15 ;  /* 0x00000007ff0f7819 */ /* 0x001fc8000001160f */
[----:B------:R-:W-:Y:S01]  /*10990*/  IADD3 R5, -R15, 0xb, RZ ;  /* 0x0000000b0f057810 */ /* 0x000fe20007ffe1ff */
[----:B------:R-:W-:Y:S02]  /*109a0*/  WARPGROUP.DEPBAR.LE gsb0, 0x0 ;  /* 0x00008000000079c5 */ /* 0x000fe40000010000 */
[----:B------:R-:W-:-:S06]  /*109b0*/  WARPGROUP.ARRIVE ;  /* 0x00000000000079c5 */ /* 0x000fcc0000000000 */
        /* <DEDUP_REMOVED lines=44> */
.L_x_3083:
[----:B0-----:R-:W0:Y:S01]  /*10c80*/  @P1 LDC R5, c[0x0][0x44c] ;  /* 0x00011300ff051b82 */ /* 0x001e220000000800 */
[----:B------:R-:W-:Y:S01]  /*10c90*/  IADD3 R6, R206, R192, RZ ;  /* 0x000000c0ce067210 */ /* 0x000fe20007ffe0ff */
[----:B------:R-:W-:-:S06]  /*10ca0*/  UMOV UR46, UR45 ;  /* 0x0000002d002e7c82 */ /* 0x000fcc0008000000 */
[----:B------:R-:W1:Y:S01]  /*10cb0*/  @P1 LDC R8, c[0x0][0x450] ;  /* 0x00011400ff081b82 */ /* 0x000e620000000800 */
[----:B0-----:R-:W-:-:S05]  /*10cc0*/  @P1 IMAD.HI.U32 R5, R6, R5, RZ ;  /* 0x0000000506051227 */ /* 0x001fca00078e00ff */
[----:B-1----:R-:W-:Y:S01]  /*10cd0*/  @P1 SHF.R.U32.HI R6, RZ, R8, R5 ;  /* 0x00000008ff061219 */ /* 0x002fe20000011605 */
[----:B------:R-:W-:-:S04]  /*10ce0*/  IMAD.MOV.U32 R8, RZ, RZ, -0x80 ;  /* 0xffffff80ff087424 */ /* 0x000fc800078e00ff */
[----:B------:R-:W0:Y:S01]  /*10cf0*/  SHFL.IDX PT, R20, R6, RZ, 0x1c1f ;  /* 0x001c1fff06147589 */ /* 0x000e2200000e0000 */
[----:B------:R-:W-:-:S05]  /*10d00*/  IMAD R8, R13, R8, 0x1 ;  /* 0x000000010d087424 */ /* 0x000fca00078e0208 */
[----:B------:R-:W-:-:S05]  /*10d10*/  IADD3 R5, R195, R8, -R193 ;  /* 0x00000008c3057210 */ /* 0x000fca0007ffe8c1 */
[----:B------:R-:W-:-:S04]  /*10d20*/  IMAD.IADD R5, R5, 0x1, -R194 ;  /* 0x0000000105057824 */ /* 0x000fc800078e0ac2 */
[----:B0-----:R-:W-:-:S05]  /*10d30*/  IMAD.IADD R7, R5, 0x1, R20 ;  /* 0x0000000105077824 */ /* 0x001fca00078e0214 */
        /* <DEDUP_REMOVED lines=94> */
[----:B------:R-:W-:-:S04]  /*11320*/  FMNMX.FTZ R8, R84, R7, !PT ;  /* 0x0000000754087209 */ /* 0x000fc80007810000 */
[----:B------:R-:W-:-:S05]  /*11330*/  FMNMX.FTZ R9, R85, R8, !PT ;  /* 0x0000000855097209 */ /* 0x000fca0007810000 */
[----:B------:R-:W0:Y:S02]  /*11340*/  SHFL.BFLY PT, R8, R9, 0x2, 0x1f ;  /* 0x0c401f0009087f89 */ /* 0x000e2400000e0000 */
[----:B0-----:R-:W-:Y:S02]  /*11350*/  FMNMX.FTZ R15, R9, R8, !PT ;  /* 0x00000008090f7209 */ /* 0x001fe40007810000 */
[----:B------:R-:W0:Y:S04]  /*11360*/  SHFL.IDX PT, R8, R6, 0x1, 0x1c1f ;  /* 0x003c1f0006087f89 */ /* 0x000e2800000e0000 */
[----:B------:R-:W1:Y:S01]  /*11370*/  SHFL.BFLY PT, R20, R15, 0x1, 0x1f ;  /* 0x0c201f000f147f89 */ /* 0x000e6200000e0000 */
[----:B0-----:R-:W-:Y:S01]  /*11380*/  IMAD.IADD R5, R5, 0x1, R8 ;  /* 0x0000000105057824 */ /* 0x001fe200078e0208 */
[----:B-1----:R-:W-:-:S04]  /*11390*/  FMNMX.FTZ R6, R15, R20, !PT ;  /* 0x000000140f067209 */ /* 0x002fc80007810000 */
[C---:B------:R-:W-:Y:S02]  /*113a0*/  ISETP.GT.AND P3, PT, R5.reuse, RZ, PT ;  /* 0x000000ff0500720c */ /* 0x040fe40003f64270 */
[C---:B------:R-:W-:Y:S01]  /*113b0*/  ISETP.GT.AND P4, PT, R5.reuse, 0x1, PT ;  /* 0x000000010500780c */ /* 0x040fe20003f84270 */
[----:B------:R-:W-:Y:S01]  /*113c0*/  FMUL.FTZ R7, R6, UR46 ;  /* 0x0000002e06077c20 */ /* 0x000fe20008410000 */
        /* <DEDUP_REMOVED lines=25> */
[----:B------:R-:W-:Y:S02]  /*11560*/  FSETP.NEU.FTZ.AND P2, PT, R6, -INF , PT ;  /* 0xff8000000600780b */ /* 0x000fe40003f5d000 */
[----:B------:R-:W-:Y:S02]  /*11570*/  ISETP.GT.AND P3, PT, R5, 0x28, PT ;  /* 0x000000280500780c */ /* 0x000fe40003f64270 */
[----:B------:R-:W-:-:S02]  /*11580*/  FSEL R43, R43, -INF , P4 ;  /* 0xff8000002b2b7808 */ /* 0x000fc40002000000 */
[----:B------:R-:W-:Y:S02]  /*11590*/  FMNMX.FTZ R20, R42, R21, !PT ;  /* 0x000000152a147209 */ /* 0x000fe40007810000 */
[----:B------:R-:W-:Y:S02]  /*115a0*/  FSEL R7, R7, RZ, P2 ;  /* 0x000000ff07077208 */ /* 0x000fe40001000000 */
[----:B------:R-:W-:Y:S02]  /*115b0*/  ISETP.GT.AND P4, PT, R5, 0x29, PT ;  /* 0x000000290500780c */ /* 0x000fe40003f84270 */
[----:B------:R-:W-:Y:S01]  /*115c0*/  FSEL R46, R46, -INF , P3 ;  /* 0xff8000002e2e7808 */ /* 0x000fe20001800000 */
[--C-:B------:R-:W-:Y:S01]  /*115d0*/  FFMA.FTZ R180, R24, UR46, -R7.reuse ;  /* 0x0000002e18b47c23 */ /* 0x100fe20008010807 */
[----:B------:R-:W-:Y:S01]  /*115e0*/  FMNMX.FTZ R21, R43, R20, !PT ;  /* 0x000000142b157209 */ /* 0x000fe20007810000 */
[--C-:B------:R-:W-:Y:S01]  /*115f0*/  FFMA.FTZ R25, R25, UR46, -R7.reuse ;  /* 0x0000002e19197c23 */ /* 0x100fe20008010807 */
[----:B------:R-:W-:Y:S01]  /*11600*/  ISETP.GT.AND P3, PT, R5, 0x30, PT ;  /* 0x000000300500780c */ /* 0x000fe20003f64270 */
[--C-:B------:R-:W-:Y:S01]  /*11610*/  FFMA.FTZ R182, R28, UR46, -R7.reuse ;  /* 0x0000002e1cb67c23 */ /* 0x100fe20008010807 */
[----:B------:R-:W-:Y:S01]  /*11620*/  FSEL R47, R47, -INF , P4 ;  /* 0xff8000002f2f7808 */ /* 0x000fe20002000000 */
[----:B------:R0:W-:Y:S01]  /*11630*/  MUFU.EX2 R8, R25 ;  /* 0x0000001900087308 */ /* 0x0001e20000000800 */
[----:B------:R-:W-:Y:S01]  /*11640*/  FMNMX.FTZ R24, R46, R21, !PT ;  /* 0x000000152e187209 */ /* 0x000fe20007810000 */
[--C-:B------:R-:W-:Y:S01]  /*11650*/  FFMA.FTZ R9, R29, UR46, -R7.reuse ;  /* 0x0000002e1d097c23 */ /* 0x100fe20008010807 */
[----:B------:R-:W-:Y:S01]  /*11660*/  ISETP.GT.AND P4, PT, R5, 0x31, PT ;  /* 0x000000310500780c */ /* 0x000fe20003f84270 */
        /* <DEDUP_REMOVED lines=15> */
[----:B0-----:R-:W-:Y:S01]  /*11760*/  FMNMX.FTZ R25, R51, R24, !PT ;  /* 0x0000001833197209 */ /* 0x001fe20007810000 */
[--C-:B------:R-:W-:Y:S01]  /*11770*/  FFMA.FTZ R37, R37, UR46, -R7.reuse ;  /* 0x0000002e25257c23 */ /* 0x100fe20008010807 */
[----:B------:R-:W-:Y:S01]  /*11780*/  ISETP.GT.AND P3, PT, R5, 0x40, PT ;  /* 0x000000400500780c */ /* 0x000fe20003f64270 */
[--C-:B------:R-:W-:Y:S01]  /*11790*/  FFMA.FTZ R172, R40, UR46, -R7.reuse ;  /* 0x0000002e28ac7c23 */ /* 0x100fe20008010807 */
[----:B------:R-:W-:Y:S01]  /*117a0*/  FSEL R55, R55, -INF , P4 ;  /* 0xff80000037377808 */ /* 0x000fe20002000000 */
[--C-:B------:R-:W-:Y:S01]  /*117b0*/  FFMA.FTZ R21, R41, UR46, -R7.reuse ;  /* 0x0000002e29157c23 */ /* 0x100fe20008010807 */
[----:B------:R-:W-:Y:S01]  /*117c0*/  FMNMX.FTZ R24, R54, R25, !PT ;  /* 0x0000001936187209 */ /* 0x000fe20007810000 */
[----:B------:R-:W-:Y:S01]  /*117d0*/  MUFU.EX2 R9, R9 ;  /* 0x0000000900097308 */ /* 0x000fe20000000800 */
        /* <DEDUP_REMOVED lines=41> */
[----:B------:R-:W-:Y:S01]  /*11a70*/  FFMA.FTZ R154, R84, UR46, -R7 ;  /* 0x0000002e549a7c23 */ /* 0x000fe20008010807 */
[----:B------:R-:W-:-:S02]  /*11a80*/  ISETP.GT.AND P3, PT, R5, 0x60, PT ;  /* 0x000000600500780c */ /* 0x000fc40003f64270 */
[----:B------:R-:W-:Y:S02]  /*11a90*/  FSEL R71, R71, -INF , P4 ;  /* 0xff80000047477808 */ /* 0x000fe40002000000 */
[----:B------:R-:W-:Y:S01]  /*11aa0*/  FMNMX.FTZ R28, R70, R29, !PT ;  /* 0x0000001d461c7209 */ /* 0x000fe20007810000 */
[----:B------:R-:W-:Y:S01]  /*11ab0*/  MUFU.EX2 R172, R172 ;  /* 0x000000ac00ac7308 */ /* 0x000fe20000000800 */
[----:B------:R-:W-:Y:S01]  /*11ac0*/  ISETP.GT.AND P4, PT, R5, 0x61, PT ;  /* 0x000000610500780c */ /* 0x000fe20003f84270 */
[----:B0-----:R-:W-:Y:S01]  /*11ad0*/  FFMA.FTZ R37, R65, UR46, -R7 ;  /* 0x0000002e41257c23 */ /* 0x001fe20008010807 */
        /* <DEDUP_REMOVED lines=25> */
[----:B------:R-:W-:Y:S02]  /*11c70*/  FSEL R87, R87, -INF , P4 ;  /* 0xff80000057577808 */ /* 0x000fe40002000000 */
[----:B------:R-:W-:-:S03]  /*11c80*/  FMNMX.FTZ R32, R86, R5, !PT ;  /* 0x0000000556207209 */ /* 0x000fc60007810000 */
[----:B------:R0:W-:Y:S01]  /*11c90*/  MUFU.EX2 R28, R53 ;  /* 0x00000035001c7308 */ /* 0x0001e20000000800 */
[----:B------:R-:W-:-:S05]  /*11ca0*/  FMNMX.FTZ R32, R87, R32, !PT ;  /* 0x0000002057207209 */ /* 0x000fca0007810000 */
[----:B------:R-:W1:Y:S02]  /*11cb0*/  SHFL.BFLY PT, R5, R32, 0x2, 0x1f ;  /* 0x0c401f0020057f89 */ /* 0x000e6400000e0000 */
[----:B------:R-:W-:Y:S01]  /*11cc0*/  MUFU.EX2 R164, R164 ;  /* 0x000000a400a47308 */ /* 0x000fe20000000800 */
[----:B0-----:R-:W-:-:S07]  /*11cd0*/  LEA R53, R186, R18, 0x3 ;  /* 0x00000012ba357211 */ /* 0x001fce00078e18ff */
[----:B------:R-:W-:Y:S08]  /*11ce0*/  MUFU.EX2 R41, R41 ;  /* 0x0000002900297308 */ /* 0x000ff00000000800 */
[----:B------:R-:W-:Y:S01]  /*11cf0*/  MUFU.EX2 R166, R166 ;  /* 0x000000a600a67308 */ /* 0x000fe20000000800 */
[----:B-1----:R-:W-:Y:S01]  /*11d00*/  FMNMX.FTZ R29, R32, R5, !PT ;  /* 0x00000005201d7209 */ /* 0x002fe20007810000 */
[----:B------:R-:W-:-:S06]  /*11d10*/  FFMA.FTZ R32, R77, UR46, -R7 ;  /* 0x0000002e4d207c23 */ /* 0x000fcc0008010807 */
[----:B------:R-:W-:Y:S01]  /*11d20*/  MUFU.EX2 R40, R40 ;  /* 0x0000002800287308 */ /* 0x000fe20000000800 */
[----:B------:R-:W-:Y:S01]  /*11d30*/  FFMA.FTZ R7, R85, UR46, -R7 ;  /* 0x0000002e55077c23 */ /* 0x000fe20008010807 */
[----:B------:R-:W0:Y:S06]  /*11d40*/  SHFL.BFLY PT, R44, R29, 0x1, 0x1f ;  /* 0x0c201f001d2c7f89 */ /* 0x000e2c00000e0000 */
        /* <DEDUP_REMOVED lines=11> */
[----:B------:R-:W-:Y:S01]  /*11e00*/  FSEL R35, R6, RZ, P2 ;  /* 0x000000ff06237208 */ /* 0x000fe20001000000 */
[--C-:B------:R-:W-:Y:S01]  /*11e10*/  FFMA.FTZ R181, R26, UR46, -R44.reuse ;  /* 0x0000002e1ab57c23 */ /* 0x100fe2000801082c */
[--C-:B------:R-:W-:Y:S01]  /*11e20*/  FFMA.FTZ R48, R27, UR46, -R44.reuse ;  /* 0x0000002e1b307c23 */ /* 0x100fe2000801082c */
[--C-:B------:R-:W-:Y:S01]  /*11e30*/  FFMA.FTZ R183, R30, UR46, -R44.reuse ;  /* 0x0000002e1eb77c23 */ /* 0x100fe2000801082c */
[----:B------:R-:W-:Y:S01]  /*11e40*/  FFMA.FTZ R45, R31, UR46, -R44 ;  /* 0x0000002e1f2d7c23 */ /* 0x000fe2000801082c */
[----:B------:R-:W-:Y:S01]  /*11e50*/  FADD.FTZ R35, -R35, R12 ;  /* 0x0000000c23237221 */ /* 0x000fe20000010100 */
[----:B------:R-:W-:Y:S01]  /*11e60*/  FSEL R12, R5, RZ, P3 ;  /* 0x000000ff050c7208 */ /* 0x000fe20001800000 */
[----:B------:R-:W-:Y:S01]  /*11e70*/  MUFU.EX2 R181, R181 ;  /* 0x000000b500b57308 */ /* 0x000fe20000000800 */
[--C-:B------:R-:W-:Y:S01]  /*11e80*/  FFMA.FTZ R179, R38, UR46, -R44.reuse ;  /* 0x0000002e26b37c23 */ /* 0x100fe2000801082c */
[----:B------:R-:W-:Y:S01]  /*11e90*/  FMUL.FTZ R35, R35, UR46 ;  /* 0x0000002e23237c20 */ /* 0x000fe20008410000 */
[--C-:B------:R-:W-:Y:S01]  /*11ea0*/  FFMA.FTZ R31, R39, UR46, -R44.reuse ;  /* 0x0000002e271f7c23 */ /* 0x100fe2000801082c */
[----:B------:R-:W-:Y:S01]  /*11eb0*/  FADD.FTZ R12, -R12, R11 ;  /* 0x0000000b0c0c7221 */ /* 0x000fe20000010100 */
[--C-:B------:R-:W-:Y:S01]  /*11ec0*/  FFMA.FTZ R173, R42, UR46, -R44.reuse ;  /* 0x0000002e2aad7c23 */ /* 0x100fe2000801082c */
[--C-:B------:R-:W-:Y:S01]  /*11ed0*/  FFMA.FTZ R30, R43, UR46, -R44.reuse ;  /* 0x0000002e2b1e7c23 */ /* 0x100fe2000801082c */
[--C-:B------:R-:W-:Y:S01]  /*11ee0*/  FFMA.FTZ R175, R46, UR46, -R44.reuse ;  /* 0x0000002e2eaf7c23 */ /* 0x100fe2000801082c */
[----:B------:R-:W-:Y:S01]  /*11ef0*/  FMUL.FTZ R12, R12, UR46 ;  /* 0x0000002e0c0c7c20 */ /* 0x000fe20008410000 */
        /* <DEDUP_REMOVED lines=17> */
[----:B0-----:R-:W-:Y:S01]  /*12010*/  FFMA.FTZ R3, R11, R3, R180 ;  /* 0x000000030b037223 */ /* 0x001fe200000100b4 */
[--C-:B------:R-:W-:Y:S01]  /*12020*/  FFMA.FTZ R39, R75, UR46, -R44.reuse ;  /* 0x0000002e4b277c23 */ /* 0x100fe2000801082c */
[--C-:B------:R-:W-:Y:S01]  /*12030*/  FFMA.FTZ R159, R78, UR46, -R44.reuse ;  /* 0x0000002e4e9f7c23 */ /* 0x100fe2000801082c */
[--C-:B------:R-:W-:Y:S01]  /*12040*/  FFMA.FTZ R153, R82, UR46, -R44.reuse ;  /* 0x0000002e52997c23 */ /* 0x100fe2000801082c */
[----:B------:R-:W-:Y:S01]  /*12050*/  FADD.FTZ R3, R8, R3 ;  /* 0x0000000308037221 */ /* 0x000fe20000010000 */
[----:B------:R-:W-:-:S02]  /*12060*/  FFMA.FTZ R155, R86, UR46, -R44 ;  /* 0x0000002e569b7c23 */ /* 0x000fc4000801082c */
[----:B------:R-:W0:Y:S01]  /*12070*/  MUFU.EX2 R183, R183 ;  /* 0x000000b700b77308 */ /* 0x000e220000000800 */
[----:B-1----:R-:W-:Y:S01]  /*12080*/  FFMA.FTZ R35, R12, R0, R181 ;  /* 0x000000000c237223 */ /* 0x002fe200000100b5 */
        /* <DEDUP_REMOVED lines=41> */
[----:B------:R-:W-:Y:S01]  /*12320*/  FADD.FTZ R3, R41, R38 ;  /* 0x0000002629037221 */ /* 0x000fe20000010000 */
[----:B------:R-:W-:-:S03]  /*12330*/  FFMA.FTZ R38, R79, UR46, -R44 ;  /* 0x0000002e4f267c23 */ /* 0x000fc6000801082c */
        /* <DEDUP_REMOVED lines=29> */
[----:B------:R-:W-:-:S06]  /*12510*/  IMAD.U32 R51, RZ, RZ, UR38 ;  /* 0x00000026ff337e24 */ /* 0x000fcc000f8e00ff */
[----:B------:R-:W0:Y:S01]  /*12520*/  MUFU.EX2 R39, R39 ;  /* 0x0000002700277308 */ /* 0x000e220000000800 */
[----:B-1----:R-:W-:Y:S01]  /*12530*/  FADD.FTZ R52, R157, R0 ;  /* 0x000000009d347221 */ /* 0x002fe20000010000 */
[----:B------:R-:W-:-:S05]  /*12540*/  VIADD R0, R53, 0x28840 ;  /* 0x0002884035007836 */ /* 0x000fca0000000000 */
[----:B------:R-:W-:Y:S01]  /*12550*/  PRMT R0, R51, 0x654, R0 ;  /* 0x0000065433007816 */ /* 0x000fe20000000000 */
[----:B------:R-:W1:Y:S01]  /*12560*/  MUFU.EX2 R158, R158 ;  /* 0x0000009e009e7308 */ /* 0x000e620000000800 */
[----:B--2---:R-:W-:Y:S02]  /*12570*/  FADD.FTZ R3, R33, R50 ;  /* 0x0000003221037221 */ /* 0x004fe40000010000 */
[----:B------:R2:W-:Y:S05]  /*12580*/  SYNCS.ARRIVE.TRANS64.RED.A1T0 RZ, [R0+URZ], RZ ;  /* 0x000000ff00ff79a7 */ /* 0x0005ea000810043f */
[----:B------:R-:W3:Y:S01]  /*12590*/  MUFU.EX2 R159, R159 ;  /* 0x0000009f009f7308 */ /* 0x000ee20000000800 */
[----:B0-----:R-:W-:-:S07]  /*125a0*/  FADD.FTZ R52, R39, R52 ;  /* 0x0000003427347221 */ /* 0x001fce0000010000 */
[----:B------:R-:W0:Y:S01]  /*125b0*/  MUFU.EX2 R32, R32 ;  /* 0x0000002000207308 */ /* 0x000e220000000800 */
[----:B-1----:R-:W-:-:S07]  /*125c0*/  FADD.FTZ R3, R158, R3 ;  /* 0x000000039e037221 */ /* 0x002fce0000010000 */
[----:B------:R-:W2:Y:S01]  /*125d0*/  MUFU.EX2 R38, R38 ;  /* 0x0000002600267308 */ /* 0x000ea20000000800 */
[----:B---3--:R-:W-:-:S07]  /*125e0*/  FADD.FTZ R51, R159, R52 ;  /* 0x000000349f337221 */ /* 0x008fce0000010000 */
        /* <DEDUP_REMOVED lines=20> */
.L_x_3084:
[----:B------:R-:W-:Y:S01]  /*12730*/  IMAD R14, R14, 0x8, R18 ;  /* 0x000000080e0e7824 */ /* 0x000fe200078e0212 */
[----:B------:R-:W-:Y:S01]  /*12740*/  ISETP.GT.AND P2, PT, R13, R10, PT ;  /* 0x0000000a0d00720c */ /* 0x000fe20003f44270 */
[----:B------:R-:W-:Y:S01]  /*12750*/  IMAD.U32 R51, RZ, RZ, UR38 ;  /* 0x00000026ff337e24 */ /* 0x000fe2000f8e00ff */
[----:B------:R-:W-:Y:S01]  /*12760*/  F2FP.F16.F32.PACK_AB R154, R7, R154 ;  /* 0x0000009a079a723e */ /* 0x000fe200000000ff */
[-C--:B------:R-:W-:Y:S01]  /*12770*/  FMUL.FTZ R88, R88, R11.reuse ;  /* 0x0000000b58587220 */ /* 0x080fe20000410000 */
[----:B------:R-:W-:Y:S01]  /*12780*/  IADD3 R14, R14, 0x28860, RZ ;  /* 0x000288600e0e7810 */ /* 0x000fe20007ffe0ff */
[-C--:B------:R-:W-:Y:S01]  /*12790*/  FMUL.FTZ R89, R89, R11.reuse ;  /* 0x0000000b59597220 */ /* 0x080fe20000410000 */
[-C--:B------:R-:W-:Y:S01]  /*127a0*/  FMUL.FTZ R92, R92, R11.reuse ;  /* 0x0000000b5c5c7220 */ /* 0x080fe20000410000 */
        /* <DEDUP_REMOVED lines=98> */
[----:B0-----:R-:W-:Y:S01]  /*12dd0*/  MOV R14, R186 ;  /* 0x000000ba000e7202 */ /* 0x001fe20000000f00 */
[----:B------:R-:W-:Y:S06]  /*12de0*/  @P2 BRA `(.L_x_3085) ;  /* 0xffffffd400282947 */ /* 0x000fec000383ffff */
.L_x_3073:
[----:B------:R-:W-:-:S13]  /*12df0*/  ISETP.GE.AND P1, PT, R13, R199, PT ;  /* 0x000000c70d00720c */ /* 0x000fda0003f26270 */
[----:B------:R-:W-:Y:S05]  /*12e00*/  @!P1 BRA `(.L_x_3086) ;  /* 0x00000020008c9947 */ /* 0x000fea0003800000 */
[----:B------:R-:W-:Y:S02]  /*12e10*/  IMAD.MOV.U32 R10, RZ, RZ, R5 ;  /* 0x000000ffff0a7224 */ /* 0x000fe400078e0005 */
[----:B------:R-:W-:Y:S02]  /*12e20*/  IMAD.MOV.U32 R11, RZ, RZ, R6 ;  /* 0x000000ffff0b7224 */ /* 0x000fe400078e0006 */
[----:B------:R-:W-:Y:S02]  /*12e30*/  IMAD.MOV.U32 R7, RZ, RZ, R189 ;  /* 0x000000ffff077224 */ /* 0x000fe400078e00bd */
[----:B------:R-:W-:-:S07]  /*12e40*/  IMAD.MOV.U32 R12, RZ, RZ, R186 ;  /* 0x000000ffff0c7224 */ /* 0x000fce00078e00ba */
.L_x_3098:
[----:B------:R-:W-:Y:S01]  /*12e50*/  ISETP.NE.AND P2, PT, R191, RZ, PT ;  /* 0x000000ffbf00720c */ /* 0x000fe20003f45270 */
[----:B------:R-:W-:Y:S05]  /*12e60*/  YIELD ;  /* 0x0000000000007946 */ /* 0x000fea0003800000 */
[----:B------:R-:W-:-:S04]  /*12e70*/  IADD3 R186, R12, 0x1, RZ ;  /* 0x000000010cba7810 */ /* 0x000fc80007ffe0ff */
[----:B------:R-:W-:-:S04]  /*12e80*/  ISETP.NE.AND P1, PT, R186, 0x2, PT ;  /* 0x00000002ba00780c */ /* 0x000fc80003f25270 */
[----:B------:R-:W-:Y:S02]  /*12e90*/  SEL R6, RZ, 0x1, P1 ;  /* 0x00000001ff067807 */ /* 0x000fe40000800000 */
[----:B------:R-:W-:Y:S02]  /*12ea0*/  SEL R186, R186, RZ, P1 ;  /* 0x000000ffbaba7207 */ /* 0x000fe40000800000 */
[----:B------:R-:W-:Y:S01]  /*12eb0*/  LOP3.LUT R189, R7, R6, RZ, 0x3c, !PT ;  /* 0x0000000607bd7212 */ /* 0x000fe200078e3cff */
[----:B------:R-:W-:Y:S06]  /*12ec0*/  @P2 BRA `(.L_x_3087) ;  /* 0x0000000000302947 */ /* 0x000fec0003800000 */
[----:B------:R-:W-:Y:S05]  /*12ed0*/  @!P0 BRA `(.L_x_3088) ;  /* 0x0000000000048947 */ /* 0x000fea0003800000 */
[----:B------:R-:W-:Y:S01]  /*12ee0*/  BPT.TRAP 0x1 ;  /* 0x000000040000795c */ /* 0x000fe20000300000 */
.L_x_3088:
[----:B------:R-:W-:Y:S01]  /*12ef0*/  IMAD R5, R186, 0x8, R18 ;  /* 0x00000008ba057824 */ /* 0x000fe200078e0212 */
[----:B------:R-:W-:-:S04]  /*12f00*/  SHF.L.U32 R6, R189, 0x1f, RZ ;  /* 0x0000001fbd067819 */ /* 0x000fc800000006ff */
[----:B------:R0:W1:Y:S01]  /*12f10*/  SYNCS.PHASECHK.TRANS64.TRYWAIT P1, [R5+URZ+0x28830], R6 ;  /* 0x02883006050075a7 */ /* 0x000062000802017f */
[----:B------:R-:W-:Y:S05]  /*12f20*/  @!P0 BRA `(.L_x_3089) ;  /* 0x0000000000048947 */ /* 0x000fea0003800000 */
[----:B------:R-:W-:Y:S01]  /*12f30*/  BPT.TRAP 0x1 ;  /* 0x000000040000795c */ /* 0x000fe20000300000 */
.L_x_3089:
[----:B------:R-:W-:Y:S04]  /*12f40*/  BSSY B0, `(.L_x_3087) ;  /* 0x0000004000007945 */ /* 0x000fe80003800000 */
[----:B-1----:R-:W-:Y:S05]  /*12f50*/  @P1 BRA `(.L_x_3090) ;  /* 0x0000000000081947 */ /* 0x002fea0003800000 */
[----:B------:R-:W1:Y:S02]  /*12f60*/  SYNCS.PHASECHK.TRANS64.TRYWAIT P1, [R5+URZ+0x28830], R6 ;  /* 0x02883006050075a7 */ /* 0x000e64000802017f */
[----:B-1----:R-:W-:Y:S05]  /*12f70*/  @!P1 BRA `(.L_x_3091) ;  /* 0x000000f800209947 */ /* 0x002fea0003800000 */
.L_x_3090:
[----:B------:R-:W-:Y:S05]  /*12f80*/  BSYNC B0 ;  /* 0x0000000000007941 */ /* 0x000fea0003800000 */
.L_x_3087:
[----:B01----:R-:W0:Y:S01]  /*12f90*/  S2R R5, SR_TID.X ;  /* 0x0000000000057919 */ /* 0x003e220000002100 */
[----:B------:R-:W-:Y:S05]  /*12fa0*/  WARPSYNC.ALL ;  /* 0x0000000000007948 */ /* 0x000fea0003800000 */
[----:B------:R-:W-:Y:S02]  /*12fb0*/  IMAD R8, R186, 0x800, R4 ;  /* 0x00000800ba087824 */ /* 0x000fe400078e0204 */
[----:B------:R-:W-:Y:S02]  /*12fc0*/  IMAD.MOV.U32 R9, RZ, RZ, 0x40000040 ;  /* 0x40000040ff097424 */ /* 0x000fe400078e00ff */
[----:B------:R-:W-:Y:S01]  /*12fd0*/  IMAD.MOV.U32 R25, RZ, RZ, 0x40000040 ;  /* 0x40000040ff197424 */ /* 0x000fe200078e00ff */
[C---:B------:R-:W-:Y:S01]  /*12fe0*/  IADD3 R24, R8.reuse, 0x4, RZ ;  /* 0x0000000408187810 */ /* 0x040fe20007ffe0ff */
[C---:B------:R-:W-:Y:S01]  /*12ff0*/  VIADD R20, R8.reuse, 0x2 ;  /* 0x0000000208147836 */ /* 0x040fe20000000000 */
[C---:B------:R-:W-:Y:S01]  /*13000*/  R2UR UR6, R8.reuse ;  /* 0x00000000080672ca */ /* 0x040fe200000e0000 */
[----:B------:R-:W-:Y:S01]  /*13010*/  IMAD.MOV.U32 R21, RZ, RZ, 0x40000040 ;  /* 0x40000040ff157424 */ /* 0x000fe200078e00ff */
[----:B------:R-:W-:Y:S01]  /*13020*/  R2UR UR7, R9 ;  /* 0x00000000090772ca */ /* 0x000fe200000e0000 */
[----:B------:R-:W-:Y:S01]  /*13030*/  VIADD R14, R8, 0x6 ;  /* 0x00000006080e7836 */ /* 0x000fe20000000000 */
[----:B------:R-:W-:Y:S01]  /*13040*/  R2UR UR14, R24 ;  /* 0x00000000180e72ca */ /* 0x000fe200000e0000 */
[----:B------:R-:W-:Y:S01]  /*13050*/  VIADD R24, R8, 0x404 ;  /* 0x0000040408187836 */ /* 0x000fe20000000000 */
[C---:B------:R-:W-:Y:S01]  /*13060*/  R2UR UR15, R25.reuse ;  /* 0x00000000190f72ca */ /* 0x040fe200000e0000 */
[----:B------:R-:W-:Y:S01]  /*13070*/  IMAD.MOV.U32 R15, RZ, RZ, 0x40000040 ;  /* 0x40000040ff0f7424 */ /* 0x000fe200078e00ff */
[----:B------:R-:W-:-:S02]  /*13080*/  R2UR UR31, R25 ;  /* 0x00000000191f72ca */ /* 0x000fc400000e0000 */
[----:B------:R-:W-:Y:S02]  /*13090*/  R2UR UR30, R24 ;  /* 0x00000000181e72ca */ /* 0x000fe400000e0000 */
[----:B------:R-:W-:Y:S02]  /*130a0*/  R2UR UR10, R20 ;  /* 0x00000000140a72ca */ /* 0x000fe400000e0000 */
[----:B------:R-:W-:Y:S02]  /*130b0*/  R2UR UR11, R21 ;  /* 0x00000000150b72ca */ /* 0x000fe400000e0000 */
[----:B------:R-:W-:Y:S01]  /*130c0*/  R2UR UR18, R14 ;  /* 0x000000000e1272ca */ /* 0x000fe200000e0000 */
[----:B------:R-:W-:Y:S01]  /*130d0*/  VIADD R14, R8, 0x402 ;  /* 0x00000402080e7836 */ /* 0x000fe20000000000 */
[----:B------:R-:W-:Y:S02]  /*130e0*/  R2UR UR19, R15 ;  /* 0x000000000f1372ca */ /* 0x000fe400000e0000 */
[----:B0-----:R-:W-:-:S02]  /*130f0*/  SHF.R.U32.HI R5, RZ, 0x7, R5 ;  /* 0x00000007ff057819 */ /* 0x001fc40000011605 */
[C---:B------:R-:W-:Y:S01]  /*13100*/  IADD3 R20, R8.reuse, 0x400, RZ ;  /* 0x0000040008147810 */ /* 0x040fe20007ffe0ff */
[----:B------:R-:W-:Y:S01]  /*13110*/  VIADD R8, R8, 0x406 ;  /* 0x0000040608087836 */ /* 0x000fe20000000000 */
[----:B------:R-:W-:Y:S01]  /*13120*/  R2UR UR23, R21 ;  /* 0x00000000151772ca */ /* 0x000fe200000e0000 */
[----:B------:R-:W-:Y:S01]  /*13130*/  VIADD R5, R5, 0x8 ;  /* 0x0000000805057836 */ /* 0x000fe20000000000 */
[----:B------:R-:W-:Y:S02]  /*13140*/  R2UR UR22, R20 ;  /* 0x00000000141672ca */ /* 0x000fe400000e0000 */
[----:B------:R-:W-:Y:S02]  /*13150*/  R2UR UR26, R14 ;  /* 0x000000000e1a72ca */ /* 0x000fe400000e0000 */
[----:B------:R0:W-:Y:S01]  /*13160*/  BAR.SYNC.DEFER_BLOCKING R5, 0x100 ;  /* 0x000400050000751d */ /* 0x0001e20000010000 */
[----:B------:R-:W-:Y:S02]  /*13170*/  R2UR UR27, R15 ;  /* 0x000000000f1b72ca */ /* 0x000fe400000e0000 */
[----:B------:R-:W-:-:S02]  /*13180*/  R2UR UR34, R8 ;  /* 0x00000000082272ca */ /* 0x000fc400000e0000 */
        /* <DEDUP_REMOVED lines=28> */
.L_x_3093:
[----:B------:R-:W-:Y:S02]  /*13350*/  SHF.L.U32 R5, R7, 0x1f, RZ ;  /* 0x0000001f07057819 */ /* 0x000fe400000006ff */
[----:B------:R-:W-:-:S04]  /*13360*/  LEA R6, R12, R18, 0x3 ;  /* 0x000000120c067211 */ /* 0x000fc800078e18ff */
[----:B------:R0:W1:Y:S01]  /*13370*/  SYNCS.PHASECHK.TRANS64.TRYWAIT P1, [R6+URZ+0x28850], R5 ;  /* 0x02885005060075a7 */ /* 0x000062000802017f */
[----:B------:R-:W-:Y:S05]  /*13380*/  @!P0 BRA `(.L_x_3094) ;  /* 0x0000000000048947 */ /* 0x000fea0003800000 */
[----:B------:R-:W-:Y:S01]  /*13390*/  BPT.TRAP 0x1 ;  /* 0x000000040000795c */ /* 0x000fe20000300000 */
.L_x_3094:
[----:B-1----:R-:W-:Y:S05]  /*133a0*/  @P1 BRA `(.L_x_3092) ;  /* 0x0000000000081947 */ /* 0x002fea0003800000 */
[----:B------:R-:W1:Y:S02]  /*133b0*/  SYNCS.PHASECHK.TRANS64.TRYWAIT P1, [R6+URZ+0x28850], R5 ;  /* 0x02885005060075a7 */ /* 0x000e64000802017f */
[----:B-1----:R-:W-:Y:S05]  /*133c0*/  @!P1 BRA `(.L_x_3095) ;  /* 0x000000f400209947 */ /* 0x002fea0003800000 */
.L_x_3092:
[----:B01----:R-:W-:Y:S01]  /*133d0*/  VIADD R5, R18, 0x400 ;  /* 0x0000040012057836 */ /* 0x003fe20000000000 */
[----:B------:R-:W-:Y:S05]  /*133e0*/  WARPSYNC.ALL ;  /* 0x0000000000007948 */ /* 0x000fea0003800000 */
[----:B------:R-:W-:Y:S01]  /*133f0*/  SHF.R.U32.HI R5, RZ, 0x4, R5 ;  /* 0x00000004ff057819 */ /* 0x000fe20000011605 */
[----:B------:R-:W-:Y:S01]  /*13400*/  IMAD.MOV.U32 R7, RZ, RZ, 0x40000040 ;  /* 0x40000040ff077424 */ /* 0x000fe200078e00ff */
[----:B------:R-:W-:Y:S01]  /*13410*/  WARPGROUP.ARRIVE ;  /* 0x00000000000079c5 */ /* 0x000fe20000000000 */
[----:B------:R-:W-:-:S05]  /*13420*/  MOV R9, 0x40000040 ;  /* 0x4000004000097802 */ /* 0x000fca0000000f00 */
[----:B------:R-:W0:Y:S01]  /*13430*/  S2R R14, SR_TID.X ;  /* 0x00000000000e7919 */ /* 0x000e220000002100 */
[----:B------:R-:W-:Y:S02]  /*13440*/  LOP3.LUT R5, R5, 0x3fff, RZ, 0xc0, !PT ;  /* 0x00003fff05057812 */ /* 0x000fe400078ec0ff */
[----:B------:R-:W-:Y:S01]  /*13450*/  R2UR UR7, R7 ;  /* 0x00000000070772ca */ /* 0x000fe200000e0000 */
[----:B------:R-:W-:Y:S01]  /*13460*/  IMAD.MOV.U32 R7, RZ, RZ, 0x40000040 ;  /* 0x40000040ff077424 */ /* 0x000fe200078e00ff */
        /* <DEDUP_REMOVED lines=36> */
[C---:B------:R-:W-:Y:S01]  /*136b0*/  VIADD R8, R6.reuse, 0x300 ;  /* 0x0000030006087836 */ /* 0x040fe20000000000 */
[----:B------:R-:W-:Y:S01]  /*136c0*/  R2UR UR7, R9 ;  /* 0x00000000090772ca */ /* 0x000fe200000e0000 */
[----:B------:R-:W-:Y:S01]  /*136d0*/  VIADD R6, R6, 0x380 ;  /* 0x0000038006067836 */ /* 0x000fe20000000000 */
[----:B------:R-:W-:Y:S01]  /*136e0*/  MOV R9, 0x40000040 ;  /* 0x4000004000097802 */ /* 0x000fe20000000f00 */
[----:B------:R-:W-:Y:S02]  /*136f0*/  WARPGROUP.DEPBAR.LE gsb0, 0x0 ;  /* 0x00008000000079c5 */ /* 0x000fe40000010000 */
[----:B------:R-:W-:-:S08]  /*13700*/  WARPGROUP.ARRIVE ;  /* 0x00000000000079c5 */ /* 0x000fd00000000000 */
        /* <DEDUP_REMOVED lines=15> */
.L_x_3096:
[----:B------:R-:W-:Y:S01]  /*13800*/  FMNMX.FTZ R6, R24, R11, !PT ;  /* 0x0000000b18067209 */ /* 0x000fe20007810000 */
[----:B------:R-:W-:Y:S01]  /*13810*/  UMOV UR46, UR44 ;  /* 0x0000002c002e7c82 */ /* 0x000fe20008000000 */
[----:B------:R-:W-:Y:S02]  /*13820*/  FMNMX.FTZ R8, R26, R10, !PT ;  /* 0x0000000a1a087209 */ /* 0x000fe40007810000 */
[----:B0-----:R-:W-:Y:S02]  /*13830*/  FMNMX.FTZ R5, R25, R6, !PT ;  /* 0x0000000619057209 */ /* 0x001fe40007810000 */
        /* <DEDUP_REMOVED lines=71> */
[----:B------:R-:W-:-:S03]  /*13cb0*/  FADD.FTZ R9, -R5, R10 ;  /* 0x0000000a05097221 */ /* 0x000fc60000010100 */
[----:B------:R-:W-:Y:S01]  /*13cc0*/  MUFU.EX2 R7, R11 ;  /* 0x0000000b00077308 */ /* 0x000fe20000000800 */
[----:B------:R-:W-:Y:S01]  /*13cd0*/  FMUL.FTZ R8, R9, UR46 ;  /* 0x0000002e09087c20 */ /* 0x000fe20008410000 */
[----:B------:R-:W-:-:S04]  /*13ce0*/  FMUL.FTZ R9, R6, UR46 ;  /* 0x0000002e06097c20 */ /* 0x000fc80008410000 */
[--C-:B------:R-:W-:Y:S01]  /*13cf0*/  FFMA.FTZ R178, R36, UR46, -R9.reuse ;  /* 0x0000002e24b27c23 */ /* 0x100fe20008010809 */
[----:B------:R-:W-:Y:S01]  /*13d00*/  FMUL.FTZ R36, R5, UR46 ;  /* 0x0000002e05247c20 */ /* 0x000fe20008410000 */
        /* <DEDUP_REMOVED lines=41> */
[--C-:B------:R-:W-:Y:S01]  /*13fa0*/  FFMA.FTZ R40, R59, UR46, -R36.reuse ;  /* 0x0000002e3b287c23 */ /* 0x100fe20008010824 */
[--C-:B------:R-:W-:Y:S01]  /*13fb0*/  FFMA.FTZ R166, R60, UR46, -R9.reuse ;  /* 0x0000002e3ca67c23 */ /* 0x100fe20008010809 */
[----:B------:R-:W-:Y:S01]  /*13fc0*/  FFMA.FTZ R167, R62, UR46, -R36 ;  /* 0x0000002e3ea77c23 */ /* 0x000fe20008010824 */
[--C-:B------:R-:W-:Y:S01]  /*13fd0*/  FFMA.FTZ R21, R61, UR46, -R9.reuse ;  /* 0x0000002e3d157c23 */ /* 0x100fe20008010809 */
[----:B------:R-:W1:Y:S01]  /*13fe0*/  MUFU.EX2 R182, R182 ;  /* 0x000000b600b67308 */ /* 0x000e620000000800 */
[----:B--2---:R-:W-:Y:S01]  /*13ff0*/  FADD.FTZ R27, R157, R26 ;  /* 0x0000001a9d1b7221 */ /* 0x004fe20000010000 */
        /* <DEDUP_REMOVED lines=8> */
[--C-:B------:R-:W-:Y:S01]  /*14080*/  FFMA.FTZ R163, R70, UR46, -R36.reuse ;  /* 0x0000002e46a37c23 */ /* 0x100fe20008010824 */
[--C-:B------:R-:W-:Y:S01]  /*14090*/  FFMA.FTZ R15, R69, UR46, -R9.reuse ;  /* 0x0000002e450f7c23 */ /* 0x100fe20008010809 */
[--C-:B------:R-:W-:Y:S01]  /*140a0*/  FFMA.FTZ R37, R71, UR46, -R36.reuse ;  /* 0x0000002e47257c23 */ /* 0x100fe20008010824 */
[--C-:B------:R-:W-:Y:S01]  /*140b0*/  FFMA.FTZ R156, R72, UR46, -R9.reuse ;  /* 0x0000002e489c7c23 */ /* 0x100fe20008010809 */
[----:B------:R-:W-:Y:S01]  /*140c0*/  FFMA.FTZ R14, R73, UR46, -R9 ;  /* 0x0000002e490e7c23 */ /* 0x000fe20008010809 */
[--C-:B------:R-:W-:Y:S01]  /*140d0*/  FFMA.FTZ R35, R75, UR46, -R36.reuse ;  /* 0x0000002e4b237c23 */ /* 0x100fe20008010824 */
[----:B------:R-:W0:Y:S01]  /*140e0*/  MUFU.EX2 R155, R155 ;  /* 0x0000009b009b7308 */ /* 0x000e220000000800 */
[----:B-1----:R-:W-:Y:S01]  /*140f0*/  FADD.FTZ R26, R182, R27 ;  /* 0x0000001bb61a7221 */ /* 0x002fe20000010000 */
[--C-:B------:R-:W-:Y:S01]  /*14100*/  FFMA.FTZ R158, R76, UR46, -R9.reuse ;  /* 0x0000002e4c9e7c23 */ /* 0x100fe20008010809 */
[--C-:B------:R-:W-:Y:S01]  /*14110*/  FFMA.FTZ R159, R78, UR46, -R36.reuse ;  /* 0x0000002e4e9f7c23 */ /* 0x100fe20008010824 */
[--C-:B------:R-:W-:Y:S01]  /*14120*/  FFMA.FTZ R11, R77, UR46, -R9.reuse ;  /* 0x0000002e4d0b7c23 */ /* 0x100fe20008010809 */
[----:B------:R-:W-:Y:S01]  /*14130*/  FFMA.FTZ R34, R79, UR46, -R36 ;  /* 0x0000002e4f227c23 */ /* 0x000fe20008010824 */
[--C-:B------:R-:W-:Y:S01]  /*14140*/  FFMA.FTZ R152, R80, UR46, -R9.reuse ;  /* 0x0000002e50987c23 */ /* 0x100fe20008010809 */
[----:B------:R-:W-:Y:S01]  /*14150*/  FFMA.FTZ R10, R81, UR46, -R9 ;  /* 0x0000002e510a7c23 */ /* 0x000fe20008010809 */
[----:B------:R-:W1:Y:S01]  /*14160*/  MUFU.EX2 R49, R49 ;  /* 0x0000003100317308 */ /* 0x000e620000000800 */
[----:B--2---:R-:W-:Y:S01]  /*14170*/  FADD.FTZ R0, R183, R0 ;  /* 0x00000000b7007221 */ /* 0x004fe20000010000 */
[----:B------:R-:W-:-:S02]  /*14180*/  IMAD R46, R186, 0x8, R18 ;  /* 0x00000008ba2e7824 */ /* 0x000fc400078e0212 */
[--C-:B------:R-:W-:Y:S01]  /*14190*/  FFMA.FTZ R154, R84, UR46, -R9.reuse ;  /* 0x0000002e549a7c23 */ /* 0x100fe20008010809 */
[----:B------:R-:W-:Y:S02]  /*141a0*/  IMAD.U32 R51, RZ, RZ, UR38 ;  /* 0x00000026ff337e24 */ /* 0x000fe4000f8e00ff */
[----:B------:R-:W-:Y:S01]  /*141b0*/  FFMA.FTZ R9, R85, UR46, -R9 ;  /* 0x0000002e55097c23 */ /* 0x000fe20008010809 */
[----:B------:R-:W-:Y:S01]  /*141c0*/  IADD3 R46, R46, 0x28840, RZ ;  /* 0x000288402e2e7810 */ /* 0x000fe20007ffe0ff */
        /* <DEDUP_REMOVED lines=92> */
[----:B-1----:R-:W-:Y:S01]  /*14790*/  FADD.FTZ R0, R26, R47 ;  /* 0x0000002f1a007221 */ /* 0x002fe20000010000 */
[----:B------:R-:W-:-:S04]  /*147a0*/  PRMT R47, R51, 0x654, R46 ;  /* 0x00000654332f7816 */ /* 0x000fc8000000002e */
[----:B------:R1:W-:Y:S02]  /*147b0*/  SYNCS.ARRIVE.TRANS64.RED.A1T0 RZ, [R47+URZ], RZ ;  /* 0x000000ff2fff79a7 */ /* 0x0003e4000810043f */
[----:B------:R-:W3:Y:S01]  /*147c0*/  MUFU.EX2 R158, R158 ;  /* 0x0000009e009e7308 */ /* 0x000ee20000000800 */
[----:B--2---:R-:W-:-:S07]  /*147d0*/  FADD.FTZ R3, R14, R3 ;  /* 0x000000030e037221 */ /* 0x004fce0000010000 */
[----:B------:R-:W2:Y:S01]  /*147e0*/  MUFU.EX2 R159, R159 ;  /* 0x0000009f009f7308 */ /* 0x000ea20000000800 */
[----:B0-----:R-:W-:-:S07]  /*147f0*/  FADD.FTZ R0, R35, R0 ;  /* 0x0000000023007221 */ /* 0x001fce0000010000 */
[----:B------:R-:W1:Y:S01]  /*14800*/  MUFU.EX2 R11, R11 ;  /* 0x0000000b000b7308 */ /* 0x000e620000000800 */
[----:B---3--:R-:W-:-:S07]  /*14810*/  FADD.FTZ R46, R158, R3 ;  /* 0x000000039e2e7221 */ /* 0x008fce0000010000 */
        /* <DEDUP_REMOVED lines=22> */
.L_x_3097:
[----:B------:R-:W-:Y:S01]  /*14980*/  IMAD R12, R12, 0x8, R18 ;  /* 0x000000080c0c7824 */ /* 0x000fe200078e0212 */
[----:B------:R-:W-:Y:S01]  /*14990*/  ISETP.GT.AND P1, PT, R13, R199, PT ;  /* 0x000000c70d00720c */ /* 0x000fe20003f24270 */
[----:B------:R-:W-:Y:S01]  /*149a0*/  IMAD.U32 R47, RZ, RZ, UR38 ;  /* 0x00000026ff2f7e24 */ /* 0x000fe2000f8e00ff */
[----:B------:R-:W-:Y:S01]  /*149b0*/  F2FP.F16.F32.PACK_AB R180, R157, R180 ;  /* 0x000000b49db4723e */ /* 0x000fe200000000ff */
        /* <DEDUP_REMOVED lines=104> */
.L_x_3086:
[----:B------:R-:W-:Y:S05]  /*15040*/  WARPSYNC.ALL ;  /* 0x0000000000007948 */ /* 0x000fea0003800000 */
[----:B------:R-:W-:Y:S06]  /*15050*/  BAR.ARV 0x8, 0x180 ;  /* 0x0206000000007b1d */ /* 0x000fec0000002000 */
[----:B------:R-:W-:Y:S05]  /*15060*/  @!P0 BRA `(.L_x_3099) ;  /* 0x0000000000048947 */ /* 0x000fea0003800000 */
[----:B------:R-:W-:Y:S01]  /*15070*/  BPT.TRAP 0x1 ;  /* 0x000000040000795c */ /* 0x000fe20000300000 */
.L_x_3099:
[----:B------:R-:W-:Y:S01]  /*15080*/  IMAD R13, R186, 0x8, R18 ;  /* 0x00000008ba0d7824 */ /* 0x000fe200078e0212 */
[----:B------:R-:W-:-:S04]  /*15090*/  SHF.L.U32 R4, R189, 0x1f, RZ ;  /* 0x0000001fbd047819 */ /* 0x000fc800000006ff */
[----:B------:R0:W1:Y:S01]  /*150a0*/  SYNCS.PHASECHK.TRANS64.TRYWAIT P1, [R13+URZ+0x28850], R4 ;  /* 0x028850040d0075a7 */ /* 0x000062000802017f */
[----:B------:R-:W-:Y:S05]  /*150b0*/  @!P0 BRA `(.L_x_3100) ;  /* 0x0000000000048947 */ /* 0x000fea0003800000 */
[----:B------:R-:W-:Y:S01]  /*150c0*/  BPT.TRAP 0x1 ;  /* 0x000000040000795c */ /* 0x000fe20000300000 */
.L_x_3100:
[----:B------:R-:W-:-:S04]  /*150d0*/  IADD3 R18, R18, 0x400, RZ ;  /* 0x0000040012127810 */ /* 0x000fc80007ffe0ff */
[----:B------:R-:W-:-:S04]  /*150e0*/  SHF.R.U32.HI R18, RZ, 0x4, R18 ;  /* 0x00000004ff127819 */ /* 0x000fc80000011612 */
[----:B------:R-:W-:-:S04]  /*150f0*/  LOP3.LUT R18, R18, 0x3fff, RZ, 0xc0, !PT ;  /* 0x00003fff12127812 */ /* 0x000fc800078ec0ff */
[----:B------:R-:W-:Y:S01]  /*15100*/  LOP3.LUT R9, R18, 0x4000000, RZ, 0xfc, !PT ;  /* 0x0400000012097812 */ /* 0x000fe200078efcff */
[----:B-1----:R-:W-:Y:S06]  /*15110*/  @P1 BRA `(.L_x_3101) ;  /* 0x0000000000081947 */ /* 0x002fec0003800000 */
[----:B------:R-:W1:Y:S02]  /*15120*/  SYNCS.PHASECHK.TRANS64.TRYWAIT P1, [R13+URZ+0x28850], R4 ;  /* 0x028850040d0075a7 */ /* 0x000e64000802017f */
[----:B-1----:R-:W-:Y:S05]  /*15130*/  @!P1 BRA `(.L_x_3102) ;  /* 0x000000d400d89947 */ /* 0x002fea0003800000 */
.L_x_3101:
[----:B------:R-:W-:Y:S01]  /*15140*/  IMAD R8, R186, 0x800, R9 ;  /* 0x00000800ba087824 */ /* 0x000fe200078e0209 */
[----:B------:R-:W-:Y:S05]  /*15150*/  WARPSYNC.ALL ;  /* 0x0000000000007948 */ /* 0x000fea0003800000 */
[----:B------:R-:W-:Y:S01]  /*15160*/  IMAD.MOV.U32 R9, RZ, RZ, 0x40000040 ;  /* 0x40000040ff097424 */ /* 0x000fe200078e00ff */
[C---:B------:R-:W-:Y:S01]  /*15170*/  R2UR UR6, R8.reuse ;  /* 0x00000000080672ca */ /* 0x040fe200000e0000 */
[----:B------:R-:W-:Y:S01]  /*15180*/  WARPGROUP.ARRIVE ;  /* 0x00000000000079c5 */ /* 0x000fe20000000000 */
[----:B------:R-:W-:Y:S01]  /*15190*/  VIADD R10, R8, 0x80 ;  /* 0x00000080080a7836 */ /* 0x000fe20000000000 */
[----:B01----:R-:W0:Y:S01]  /*151a0*/  SHFL.BFLY PT, R4, R3, 0x2, 0x1f ;  /* 0x0c401f0003047f89 */ /* 0x003e2200000e0000 */
[----:B------:R-:W-:Y:S01]  /*151b0*/  R2UR UR7, R9 ;  /* 0x00000000090772ca */ /* 0x000fe200000e0000 */
[----:B------:R-:W-:Y:S01]  /*151c0*/  IMAD.MOV.U32 R11, RZ, RZ, 0x40000040 ;  /* 0x40000040ff0b7424 */ /* 0x000fe200078e00ff */
[----:B------:R-:W-:Y:S01]  /*151d0*/  MOV R21, UR46 ;  /* 0x0000002e00157c02 */ /* 0x000fe20008000f00 */
[----:B------:R-:W-:Y:S01]  /*151e0*/  IMAD.MOV.U32 R9, RZ, RZ, 0x40000040 ;  /* 0x40000040ff097424 */ /* 0x000fe200078e00ff */
[----:B------:R-:W1:Y:S09]  /*151f0*/  SHFL.BFLY PT, R7, R0, 0x2, 0x1f ;  /* 0x0c401f0000077f89 */ /* 0x000e7200000e0000 */
[----:B------:R-:W-:Y:S01]  /*15200*/  HGMMA.64x128x16.F32 R88, R180, gdesc[UR4].tnspB, R88, gsb0 ;  /* 0x41e00004b4587df0 */ /* 0x000fe20008000858 */
[----:B------:R-:W-:-:S02]  /*15210*/  R2UR UR6, R10 ;  /* 0x000000000a0672ca */ /* 0x000fc400000e0000 */
[----:B------:R-:W-:Y:S01]  /*15220*/  R2UR UR7, R11 ;  /* 0x000000000b0772ca */ /* 0x000fe200000e0000 */
[----:B------:R-:W-:Y:S01]  /*15230*/  IMAD.MOV.U32 R11, RZ, RZ, 0x40000040 ;  /* 0x40000040ff0b7424 */ /* 0x000fe200078e00ff */
[----:B------:R-:W-:Y:S01]  /*15240*/  IADD3 R10, R8, 0x100, RZ ;  /* 0x00000100080a7810 */ /* 0x000fe20007ffe0ff */
[----:B0-----:R-:W-:Y:S01]  /*15250*/  FADD.FTZ R4, R4, R3 ;  /* 0x0000000304047221 */ /* 0x001fe20000010000 */
[----:B------:R-:W-:Y:S01]  /*15260*/  IMAD.MOV.U32 R3, RZ, RZ, -0x800000 ;  /* 0xff800000ff037424 */ /* 0x000fe200078e00ff */
        /* <DEDUP_REMOVED lines=27> */
[----:B------:R-:W-:Y:S01]  /*15420*/  IMAD.MOV.U32 R11, RZ, RZ, 0x40000040 ;  /* 0x40000040ff0b7424 */ /* 0x000fe200078e00ff */
[----:B------:R-:W-:Y:S01]  /*15430*/  IADD3 R8, R8, 0x380, RZ ;  /* 0x0000038008087810 */ /* 0x000fe20007ffe0ff */
[----:B------:R-:W-:Y:S02]  /*15440*/  WARPGROUP.DEPBAR.LE gsb0, 0x0 ;  /* 0x00008000000079c5 */ /* 0x000fe40000010000 */
[----:B------:R-:W-:-:S08]  /*15450*/  WARPGROUP.ARRIVE ;  /* 0x00000000000079c5 */ /* 0x000fd00000000000 */
[----:B------:R-:W-:Y:S01]  /*15460*/  HGMMA.64x128x16.F32 R88, R160, gdesc[UR4].tnspB, R88, gsb0 ;  /* 0x41e00004a0587df0 */ /* 0x000fe20008000858 */
[----:B------:R-:W-:Y:S02]  /*15470*/  R2UR UR6, R10 ;  /* 0x000000000a0672ca */ /* 0x000fe400000e0000 */
[----:B------:R-:W-:Y:S01]  /*15480*/  R2UR UR7, R11 ;  /* 0x000000000b0772ca */ /* 0x000fe200000e0000 */
[----:B------:R-:W-:Y:S01]  /*15490*/  IMAD.MOV.U32 R11, RZ, RZ, RZ ;  /* 0x000000ffff0b7224 */ /* 0x000fe200078e00ff */
[----:B------:R-:W-:Y:S02]  /*154a0*/  WARPGROUP.DEPBAR.LE gsb0, 0x0 ;  /* 0x00008000000079c5 */ /* 0x000fe40000010000 */
[----:B------:R-:W-:-:S09]  /*154b0*/  WARPGROUP.ARRIVE ;  /* 0x00000000000079c5 */ /* 0x000fd20000000000 */
[----:B------:R-:W-:Y:S01]  /*154c0*/  HGMMA.64x128x16.F32 R88, R156, gdesc[UR4].tnspB, R88, gsb0 ;  /* 0x41e000049c587df0 */ /* 0x000fe20008000858 */
[----:B------:R-:W-:Y:S01]  /*154d0*/  R2UR UR6, R8 ;  /* 0x00000000080672ca */ /* 0x000fe200000e0000 */
[----:B-1----:R-:W-:Y:S01]  /*154e0*/  FADD.FTZ R8, R7, R0 ;  /* 0x0000000007087221 */ /* 0x002fe20000010000 */
[----:B------:R-:W-:Y:S01]  /*154f0*/  R2UR UR7, R9 ;  /* 0x00000000090772ca */ /* 0x000fe200000e0000 */
[----:B------:R-:W0:Y:S01]  /*15500*/  SHFL.BFLY PT, R7, R4, 0x1, 0x1f ;  /* 0x0c201f0004077f89 */ /* 0x000e2200000e0000 */
[----:B------:R-:W-:-:S03]  /*15510*/  IMAD.MOV.U32 R0, RZ, RZ, -0x800000 ;  /* 0xff800000ff007424 */ /* 0x000fc600078e00ff */
[----:B------:R-:W1:Y:S01]  /*15520*/  SHFL.BFLY PT, R9, R8, 0x1, 0x1f ;  /* 0x0c201f0008097f89 */ /* 0x000e6200000e0000 */
[----:B0-----:R-:W-:Y:S01]  /*15530*/  FADD.FTZ R14, R4, R7 ;  /* 0x00000007040e7221 */ /* 0x001fe20000010000 */
[----:B------:R-:W-:Y:S02]  /*15540*/  IMAD.MOV.U32 R7, RZ, RZ, RZ ;  /* 0x000000ffff077224 */ /* 0x000fe400078e00ff */
[----:B-1----:R-:W-:Y:S02]  /*15550*/  FADD.FTZ R15, R8, R9 ;  /* 0x00000009080f7221 */ /* 0x002fe40000010000 */
[----:B------:R-:W-:Y:S01]  /*15560*/  FSETP.NE.FTZ.AND P1, PT, R14, RZ, PT ;  /* 0x000000ff0e00720b */ /* 0x000fe20003f35000 */
[----:B------:R-:W-:Y:S02]  /*15570*/  IMAD.U32 R9, RZ, RZ, UR46 ;  /* 0x0000002eff097e24 */ /* 0x000fe4000f8e00ff */
[----:B------:R-:W-:-:S10]  /*15580*/  FSETP.NE.FTZ.AND P2, PT, R15, RZ, PT ;  /* 0x000000ff0f00720b */ /* 0x000fd40003f55000 */
[----:B------:R-:W0:Y:S01]  /*15590*/  @P1 MUFU.LG2 R10, R14 ;  /* 0x0000000e000a1308 */ /* 0x000e220000000c00 */
[----:B------:R-:W-:Y:S02]  /*155a0*/  @P1 FMUL.FTZ R9, R9, 0.69314718246459960938 ;  /* 0x3f31721809091820 */ /* 0x000fe40000410000 */
[----:B------:R-:W-:-:S05]  /*155b0*/  @P2 FMUL.FTZ R21, R21, 0.69314718246459960938 ;  /* 0x3f31721815152820 */ /* 0x000fca0000410000 */
        /* <DEDUP_REMOVED lines=9> */
[----:B------:R-:W-:Y:S03]  /*15650*/  HGMMA.64x128x16.F32 R88, R152, gdesc[UR4].tnspB, R88, gsb0 ;  /* 0x41e0000498587df0 */ /* 0x000fe60008000858 */
[----:B------:R-:W-:Y:S02]  /*15660*/  WARPGROUP.DEPBAR.LE gsb0, 0x0 ;  /* 0x00008000000079c5 */ /* 0x000fe40000010000 */
[----:B--23--:R-:W-:Y:S05]  /*15670*/  @!P0 BRA `(.L_x_3103) ;  /* 0x0000000000048947 */ /* 0x00cfea0003800000 */
[----:B------:R-:W-:Y:S01]  /*15680*/  BPT.TRAP 0x1 ;  /* 0x000000040000795c */ /* 0x000fe20000300000 */
.L_x_3103:
[----:B------:R-:W-:Y:S01]  /*15690*/  VIADD R4, R13, 0x28860 ;  /* 0x000288600d047836 */ /* 0x000fe20000000000 */
[----:B------:R-:W-:Y:S01]  /*156a0*/  IADD3 R186, R186, 0x1, RZ ;  /* 0x00000001baba7810 */ /* 0x000fe20007ffe0ff */
[----:B------:R-:W-:Y:S02]  /*156b0*/  IMAD.U32 R5, RZ, RZ, UR38 ;  /* 0x00000026ff057e24 */ /* 0x000fe4000f8e00ff */
[-C--:B------:R-:W-:Y:S01]  /*156c0*/  FMUL.FTZ R20, R88, R7.reuse ;  /* 0x0000000758147220 */ /* 0x080fe20000410000 */
[-C--:B------:R-:W-:Y:S01]  /*156d0*/  FMUL.FTZ R21, R89, R7.reuse ;  /* 0x0000000759157220 */ /* 0x080fe20000410000 */
[----:B------:R-:W-:Y:S01]  /*156e0*/  ISETP.NE.AND P1, PT, R186, 0x2, PT ;  /* 0x00000002ba00780c */ /* 0x000fe20003f25270 */
        /* <DEDUP_REMOVED lines=13> */
[----:B-1----:R-:W-:Y:S01]  /*157c0*/  SEL R4, RZ, 0x1, P1 ;  /* 0x00000001ff047807 */ /* 0x002fe20000800000 */
        /* <DEDUP_REMOVED lines=20> */
[-C--:B0-----:R-:W-:Y:S01]  /*15910*/  FMUL.FTZ R90, R90, R11.reuse ;  /* 0x0000000b5a5a7220 */ /* 0x081fe20000410000 */
        /* <DEDUP_REMOVED lines=34> */
.L_x_3014:
        /* <DEDUP_REMOVED lines=13> */
[----:B------:R-:W4:Y:S01]  /*15c10*/  S2R R9, SR_SWINHI ;  /* 0x0000000000097919 */ /* 0x000f220000002f00 */
[----:B------:R-:W-:Y:S02]  /*15c20*/  F2FP.F16.F32.PACK_AB R36, R137, R136 ;  /* 0x000000888924723e */ /* 0x000fe400000000ff */
[----:B------:R-:W-:Y:S02]  /*15c30*/  MOV R40, R18 ;  /* 0x0000001200287202 */ /* 0x000fe40000000f00 */
[----:B----4-:R-:W-:-:S03]  /*15c40*/  MOV R41, R9 ;  /* 0x0000000900297202 */ /* 0x010fc60000000f00 */
[----:B--2---:R-:W-:-:S03]  /*15c50*/  IMAD.WIDE R12, R8, 0x2, R40 ;  /* 0x00000002080c7825 */ /* 0x004fc600078e0228 */
[C---:B------:R-:W-:Y:S02]  /*15c60*/  IADD3 R37, P0, R12.reuse, 0x40, RZ ;  /* 0x000000400c257810 */ /* 0x040fe40007f1e0ff */
[----:B------:R-:W-:Y:S02]  /*15c70*/  IADD3 R35, P5, R12, 0x20, RZ ;  /* 0x000000200c237810 */ /* 0x000fe40007fbe0ff */
[----:B------:R-:W-:Y:S01]  /*15c80*/  LOP3.LUT R8, R37, 0x380, RZ, 0xc0, !PT ;  /* 0x0000038025087812 */ /* 0x000fe200078ec0ff */
[--C-:B------:R-:W-:Y:S01]  /*15c90*/  IMAD.X R31, RZ, RZ, R13.reuse, P0 ;  /* 0x000000ffff1f7224 */ /* 0x100fe200000e060d */
[C---:B------:R-:W-:Y:S01]  /*15ca0*/  ISETP.NE.AND P0, PT, R208.reuse, RZ, PT ;  /* 0x000000ffd000720c */ /* 0x040fe20003f05270 */
[----:B------:R-:W-:Y:S01]  /*15cb0*/  IMAD.X R29, RZ, RZ, R13, P5 ;  /* 0x000000ffff1d7224 */ /* 0x000fe200028e060d */
[----:B---3--:R-:W-:Y:S02]  /*15cc0*/  LOP3.LUT R4, R35, 0x380, RZ, 0xc0, !PT ;  /* 0x0000038023047812 */ /* 0x008fe400078ec0ff */
[----:B------:R-:W-:Y:S01]  /*15cd0*/  SEL R208, R208, UR4, P0 ;  /* 0x00000004d0d07c07 */ /* 0x000fe20008000000 */
[----:B------:R-:W-:Y:S05]  /*15ce0*/  WARPSYNC.ALL ;  /* 0x0000000000007948 */ /* 0x000fea0003800000 */
[C---:B------:R-:W-:Y:S01]  /*15cf0*/  LOP3.LUT R15, R12.reuse, 0x380, RZ, 0xc0, !PT ;  /* 0x000003800c0f7812 */ /* 0x040fe200078ec0ff */
[----:B------:R-:W-:Y:S01]  /*15d00*/  ULDC.64 UR6, c[0x0][0xc08] ;  /* 0x0003020000067ab9 */ /* 0x000fe20000000a00 */
[----:B------:R-:W-:Y:S01]  /*15d10*/  IADD3 R39, P1, R12, 0x60, RZ ;  /* 0x000000600c277810 */ /* 0x000fe20007f3e0ff */
[----:B------:R-:W-:Y:S01]  /*15d20*/  ULDC.64 UR4, c[0x0][0xc00] ;  /* 0x0003000000047ab9 */ /* 0x000fe20000000a00 */
[----:B------:R-:W-:-:S02]  /*15d30*/  SHF.R.U64 R4, R4, 0x3, RZ ;  /* 0x0000000304047819 */ /* 0x000fc400000012ff */
[----:B------:R-:W-:Y:S01]  /*15d40*/  SHF.R.U64 R8, R8, 0x3, RZ ;  /* 0x0000000308087819 */ /* 0x000fe200000012ff */
[--C-:B------:R-:W-:Y:S01]  /*15d50*/  IMAD.X R27, RZ, RZ, R13.reuse, P1 ;  /* 0x000000ffff1b7224 */ /* 0x100fe200008e060d */
[C---:B-1----:R-:W-:Y:S02]  /*15d60*/  IADD3 R43, P2, R12.reuse, 0x4000, RZ ;  /* 0x000040000c2b7810 */ /* 0x042fe40007f5e0ff */
[C---:B------:R-:W-:Y:S02]  /*15d70*/  IADD3 R45, P3, R12.reuse, 0x4020, RZ ;  /* 0x000040200c2d7810 */ /* 0x040fe40007f7e0ff */
[----:B------:R-:W-:Y:S02]  /*15d80*/  SHF.R.U64 R15, R15, 0x3, RZ ;  /* 0x000000030f0f7819 */ /* 0x000fe400000012ff */
[C---:B------:R-:W-:Y:S01]  /*15d90*/  IADD3 R47, P4, R12.reuse, 0x4040, RZ ;  /* 0x000040400c2f7810 */ /* 0x040fe20007f9e0ff */
[----:B------:R-:W-:Y:S01]  /*15da0*/  IMAD.X R11, RZ, RZ, R13, P3 ;  /* 0x000000ffff0b7224 */ /* 0x000fe200018e060d */
[----:B------:R-:W-:-:S02]  /*15db0*/  IADD3 R32, P5, R12, 0x4060, RZ ;  /* 0x000040600c207810 */ /* 0x000fc40007fbe0ff */
[----:B------:R-:W-:Y:S01]  /*15dc0*/  LOP3.LUT R10, R39, 0x380, RZ, 0xc0, !PT ;  /* 0x00000380270a7812 */ /* 0x000fe200078ec0ff */
[--C-:B------:R-:W-:Y:S01]  /*15dd0*/  IMAD.X R9, RZ, RZ, R13.reuse, P4 ;  /* 0x000000ffff097224 */ /* 0x100fe200020e060d */
[----:B------:R-:W-:Y:S01]  /*15de0*/  LOP3.LUT R28, R4, R35, RZ, 0x3c, !PT ;  /* 0x00000023041c7212 */ /* 0x000fe200078e3cff */
[----:B------:R-:W-:Y:S01]  /*15df0*/  IMAD.X R33, RZ, RZ, R13, P5 ;  /* 0x000000ffff217224 */ /* 0x000fe200028e060d */
[----:B------:R-:W-:Y:S02]  /*15e00*/  LOP3.LUT R30, R8, R37, RZ, 0x3c, !PT ;  /* 0x00000025081e7212 */ /* 0x000fe400078e3cff */
[----:B------:R-:W-:Y:S02]  /*15e10*/  LOP3.LUT R12, R15, R12, RZ, 0x3c, !PT ;  /* 0x0000000c0f0c7212 */ /* 0x000fe400078e3cff */
[----:B------:R-:W-:Y:S02]  /*15e20*/  LOP3.LUT R4, R43, 0x380, RZ, 0xc0, !PT ;  /* 0x000003802b047812 */ /* 0x000fe400078ec0ff */
[----:B------:R-:W-:-:S02]  /*15e30*/  LOP3.LUT R8, R45, 0x380, RZ, 0xc0, !PT ;  /* 0x000003802d087812 */ /* 0x000fc400078ec0ff */
[----:B------:R-:W-:Y:S02]  /*15e40*/  LOP3.LUT R14, R47, 0x380, RZ, 0xc0, !PT ;  /* 0x000003802f0e7812 */ /* 0x000fe400078ec0ff */
[----:B------:R-:W-:Y:S02]  /*15e50*/  LOP3.LUT R15, R32, 0x380, RZ, 0xc0, !PT ;  /* 0x00000380200f7812 */ /* 0x000fe400078ec0ff */
[----:B------:R-:W-:Y:S02]  /*15e60*/  SHF.R.U64 R10, R10, 0x3, RZ ;  /* 0x000000030a0a7819 */ /* 0x000fe400000012ff */
[----:B------:R-:W-:Y:S02]  /*15e70*/  SHF.R.U64 R4, R4, 0x3, RZ ;  /* 0x0000000304047819 */ /* 0x000fe400000012ff */
[----:B------:R-:W-:Y:S02]  /*15e80*/  SHF.R.U64 R8, R8, 0x3, RZ ;  /* 0x0000000308087819 */ /* 0x000fe400000012ff */
[----:B------:R-:W-:-:S02]  /*15e90*/  SHF.R.U64 R14, R14, 0x3, RZ ;  /* 0x000000030e0e7819 */ /* 0x000fc400000012ff */
[----:B------:R-:W-:Y:S02]  /*15ea0*/  SHF.R.U64 R15, R15, 0x3, RZ ;  /* 0x000000030f0f7819 */ /* 0x000fe400000012ff */
[----:B------:R-:W-:Y:S02]  /*15eb0*/  LOP3.LUT R26, R10, R39, RZ, 0x3c, !PT ;  /* 0x000000270a1a7212 */ /* 0x000fe400078e3cff */
[----:B-----5:R-:W-:Y:S02]  /*15ec0*/  LOP3.LUT R24, R4, R43, RZ, 0x3c, !PT ;  /* 0x0000002b04187212 */ /* 0x020fe400078e3cff */
[----:B------:R-:W-:Y:S02]  /*15ed0*/  LOP3.LUT R10, R8, R45, RZ, 0x3c, !PT ;  /* 0x0000002d080a7212 */ /* 0x000fe400078e3cff */
[----:B------:R-:W-:Y:S02]  /*15ee0*/  IADD3.X R25, RZ, R13, RZ, P2, !PT ;  /* 0x0000000dff197210 */ /* 0x000fe400017fe4ff */
[----:B------:R-:W-:-:S02]  /*15ef0*/  LOP3.LUT R8, R14, R47, RZ, 0x3c, !PT ;  /* 0x0000002f0e087212 */ /* 0x000fc400078e3cff */
[----:B------:R-:W-:Y:S02]  /*15f00*/  LOP3.LUT R32, R15, R32, RZ, 0x3c, !PT ;  /* 0x000000200f207212 */ /* 0x000fe400078e3cff */
[----:B------:R-:W-:Y:S02]  /*15f10*/  MOV R4, R12 ;  /* 0x0000000c00047202 */ /* 0x000fe40000000f00 */
[----:B------:R-:W-:Y:S02]  /*15f20*/  F2FP.F16.F32.PACK_AB R12, R21, R20 ;  /* 0x00000014150c723e */ /* 0x000fe400000000ff */
[----:B------:R-:W-:Y:S02]  /*15f30*/  F2FP.F16.F32.PACK_AB R13, R91, R90 ;  /* 0x0000005a5b0d723e */ /* 0x000fe400000000ff */
[----:B------:R-:W-:Y:S02]  /*15f40*/  F2FP.F16.F32.PACK_AB R14, R93, R92 ;  /* 0x0000005c5d0e723e */ /* 0x000fe400000000ff */
[----:B------:R-:W-:Y:S01]  /*15f50*/  F2FP.F16.F32.PACK_AB R15, R95, R94 ;  /* 0x0000005e5f0f723e */ /* 0x000fe200000000ff */
[----:B------:R-:W-:Y:S01]  /*15f60*/  BAR.SYNC.DEFER_BLOCKING 0x1, 0x100 ;  /* 0x0044000000007b1d */ /* 0x000fe20000010000 */
[----:B------:R-:W-:-:S02]  /*15f70*/  MOV R43, R10 ;  /* 0x0000000a002b7202 */ /* 0x000fc40000000f00 */
[----:B------:R-:W-:Y:S02]  /*15f80*/  MOV R42, R8 ;  /* 0x00000008002a7202 */ /* 0x000fe40000000f00 */
[----:B------:R-:W-:Y:S02]  /*15f90*/  MOV R37, R28 ;  /* 0x0000001c00257202 */ /* 0x000fe40000000f00 */
[----:B------:R-:W-:Y:S02]  /*15fa0*/  F2FP.F16.F32.PACK_AB R8, R97, R96 ;  /* 0x000000606108723e */ /* 0x000fe400000000ff */
[----:B------:R-:W-:Y:S02]  /*15fb0*/  F2FP.F16.F32.PACK_AB R9, R99, R98 ;  /* 0x000000626309723e */ /* 0x000fe400000000ff */
[----:B------:R-:W-:Y:S02]  /*15fc0*/  F2FP.F16.F32.PACK_AB R10, R101, R100 ;  /* 0x00000064650a723e */ /* 0x000fe400000000ff */
[----:B------:R-:W-:-:S02]  /*15fd0*/  F2FP.F16.F32.PACK_AB R11, R103, R102 ;  /* 0x00000066670b723e */ /* 0x000fc400000000ff */
[----:B------:R-:W-:Y:S02]  /*15fe0*/  MOV R38, R30 ;  /* 0x0000001e00267202 */ /* 0x000fe40000000f00 */
[----:B------:R-:W-:Y:S02]  /*15ff0*/  MOV R39, R26 ;  /* 0x0000001a00277202 */ /* 0x000fe40000000f00 */
[----:B------:R-:W-:Y:S02]  /*16000*/  MOV R44, R24 ;  /* 0x00000018002c7202 */ /* 0x000fe40000000f00 */
[----:B------:R-:W-:Y:S02]  /*16010*/  F2FP.F16.F32.PACK_AB R24, R113, R112 ;  /* 0x000000707118723e */ /* 0x000fe400000000ff */
[----:B------:R-:W-:Y:S01]  /*16020*/  F2FP.F16.F32.PACK_AB R25, R115, R114 ;  /* 0x000000727319723e */ /* 0x000fe200000000ff */
[----:B------:R1:W-:Y:S01]  /*16030*/  STSM.16.M88.4 [R4], R12 ;  /* 0x0000000c04007844 */ /* 0x0003e20000000200 */
[----:B------:R-:W-:-:S02]  /*16040*/  F2FP.F16.F32.PACK_AB R26, R117, R116 ;  /* 0x00000074751a723e */ /* 0x000fc400000000ff */
[----:B------:R-:W-:Y:S01]  /*16050*/  F2FP.F16.F32.PACK_AB R27, R119, R118 ;  /* 0x00000076771b723e */ /* 0x000fe200000000ff */
[----:B------:R2:W-:Y:S01]  /*16060*/  STSM.16.M88.4 [R37], R8 ;  /* 0x0000000825007844 */ /* 0x0005e20000000200 */
[----:B------:R-:W-:Y:S02]  /*16070*/  F2FP.F16.F32.PACK_AB R28, R121, R120 ;  /* 0x00000078791c723e */ /* 0x000fe400000000ff */
[----:B------:R-:W-:Y:S02]  /*16080*/  F2FP.F16.F32.PACK_AB R29, R123, R122 ;  /* 0x0000007a7b1d723e */ /* 0x000fe400000000ff */
[----:B------:R-:W-:Y:S02]  /*16090*/  F2FP.F16.F32.PACK_AB R30, R125, R124 ;  /* 0x0000007c7d1e723e */ /* 0x000fe400000000ff */
[----:B------:R-:W-:Y:S02]  /*160a0*/  F2FP.F16.F32.PACK_AB R31, R127, R126 ;  /* 0x0000007e7f1f723e */ /* 0x000fe400000000ff */
[----:B------:R-:W-:-:S02]  /*160b0*/  F2FP.F16.F32.PACK_AB R35, R135, R134 ;  /* 0x000000868723723e */ /* 0x000fc400000000ff */
[----:B------:R-:W-:Y:S02]  /*160c0*/  ISETP.NE.U32.AND P0, PT, RZ, UR4, PT ;  /* 0x00000004ff007c0c */ /* 0x000fe4000bf05070 */
[----:B-1----:R-:W-:Y:S02]  /*160d0*/  F2FP.F16.F32.PACK_AB R12, R105, R104 ;  /* 0x00000068690c723e */ /* 0x002fe400000000ff */
[----:B------:R-:W-:Y:S02]  /*160e0*/  F2FP.F16.F32.PACK_AB R13, R107, R106 ;  /* 0x0000006a6b0d723e */ /* 0x000fe400000000ff */
[----:B------:R-:W-:Y:S02]  /*160f0*/  F2FP.F16.F32.PACK_AB R14, R109, R108 ;  /* 0x0000006c6d0e723e */ /* 0x000fe400000000ff */
[----:B------:R-:W-:Y:S02]  /*16100*/  F2FP.F16.F32.PACK_AB R15, R111, R110 ;  /* 0x0000006e6f0f723e */ /* 0x000fe400000000ff */
[----:B------:R-:W-:-:S02]  /*16110*/  MOV R4, R32 ;  /* 0x0000002000047202 */ /* 0x000fc40000000f00 */
[----:B------:R-:W-:Y:S01]  /*16120*/  F2FP.F16.F32.PACK_AB R32, R129, R128 ;  /* 0x000000808120723e */ /* 0x000fe200000000ff */
[----:B------:R1:W-:Y:S01]  /*16130*/  STSM.16.M88.4 [R38], R12 ;  /* 0x0000000c26007844 */ /* 0x0003e20000000200 */
[----:B------:R-:W-:Y:S02]  /*16140*/  F2FP.F16.F32.PACK_AB R33, R131, R130 ;  /* 0x000000828321723e */ /* 0x000fe400000000ff */
[----:B--2---:R-:W-:Y:S01]  /*16150*/  F2FP.F16.F32.PACK_AB R37, R139, R138 ;  /* 0x0000008a8b25723e */ /* 0x004fe200000000ff */
[----:B------:R2:W-:Y:S01]  /*16160*/  STSM.16.M88.4 [R39], R24 ;  /* 0x0000001827007844 */ /* 0x0005e20000000200 */
[----:B------:R-:W-:Y:S02]  /*16170*/  F2FP.F16.F32.PACK_AB R8, R145, R144 ;  /* 0x000000909108723e */ /* 0x000fe400000000ff */
[----:B------:R-:W-:Y:S01]  /*16180*/  F2FP.F16.F32.PACK_AB R9, R147, R146 ;  /* 0x000000929309723e */ /* 0x000fe200000000ff */
[----:B------:R3:W-:Y:S01]  /*16190*/  STSM.16.M88.4 [R44], R28 ;  /* 0x0000001c2c007844 */ /* 0x0007e20000000200 */
[----:B------:R-:W-:-:S02]  /*161a0*/  F2FP.F16.F32.PACK_AB R10, R149, R148 ;  /* 0x00000094950a723e */ /* 0x000fc400000000ff */
[----:B------:R-:W-:Y:S01]  /*161b0*/  F2FP.F16.F32.PACK_AB R11, R151, R150 ;  /* 0x00000096970b723e */ /* 0x000fe200000000ff */
[----:B------:R-:W-:Y:S01]  /*161c0*/  STSM.16.M88.4 [R43], R32 ;  /* 0x000000202b007844 */ /* 0x000fe20000000200 */
[----:B------:R-:W-:Y:S02]  /*161d0*/  ISETP.NE.U32.AND P3, PT, RZ, UR6, PT ;  /* 0x00000006ff007c0c */ /* 0x000fe4000bf65070 */
[----:B------:R-:W-:Y:S01]  /*161e0*/  ISETP.NE.AND.EX P0, PT, RZ, UR5, PT, P0 ;  /* 0x00000005ff007c0c */ /* 0x000fe2000bf05300 */
[----:B-1----:R-:W-:Y:S01]  /*161f0*/  IMAD.MOV.U32 R12, RZ, RZ, RZ ;  /* 0x000000ffff0c7224 */ /* 0x002fe200078e00ff */
[----:B------:R-:W-:Y:S02]  /*16200*/  F2FP.F16.F32.PACK_AB R38, R141, R140 ;  /* 0x0000008c8d26723e */ /* 0x000fe400000000ff */
[----:B------:R-:W-:Y:S02]  /*16210*/  IADD3 R14, P1, R210, UR4, RZ ;  /* 0x00000004d20e7c10 */ /* 0x000fe4000ff3e0ff */
[----:B--2---:R-:W-:-:S02]  /*16220*/  F2FP.F16.F32.PACK_AB R39, R143, R142 ;  /* 0x0000008e8f27723e */ /* 0x004fc400000000ff */
[----:B------:R-:W-:Y:S02]  /*16230*/  ISETP.NE.AND.EX P3, PT, RZ, UR7, PT, P3 ;  /* 0x00000007ff007c0c */ /* 0x000fe4000bf65330 */
[----:B------:R-:W-:Y:S01]  /*16240*/  IADD3.X R15, R211, UR5, RZ, P1, !PT ;  /* 0x00000005d30f7c10 */ /* 0x000fe20008ffe4ff */
[----:B------:R-:W-:Y:S04]  /*16250*/  STSM.16.M88.4 [R42], R36 ;  /* 0x000000242a007844 */ /* 0x000fe80000000200 */
[----:B------:R1:W-:Y:S01]  /*16260*/  STSM.16.M88.4 [R4], R8 ;  /* 0x0000000804007844 */ /* 0x0003e20000000200 */
[----:B------:R-:W-:Y:S05]  /*16270*/  BAR.SYNC.DEFER_BLOCKING 0x1, 0x100 ;  /* 0x0044000000007b1d */ /* 0x000fea0000010000 */
[----:B------:R-:W-:Y:S01]  /*16280*/  @P3 IADD3 R210, P1, R210, UR6, RZ ;  /* 0x00000006d2d23c10 */ /* 0x000fe2000ff3e0ff */
[----:B------:R-:W-:-:S03]  /*16290*/  ULDC UR6, c[0x0][0xa88] ;  /* 0x0002a20000067ab9 */ /* 0x000fc60000000800 */
[----:B------:R-:W-:Y:S02]  /*162a0*/  @P3 IADD3.X R211, R211, UR7, RZ, P1, !PT ;  /* 0x00000007d3d33c10 */ /* 0x000fe40008ffe4ff */
[----:B------:R-:W-:Y:S01]  /*162b0*/  MOV R13, UR6 ;  /* 0x00000006000d7c02 */ /* 0x000fe20008000f00 */
[----:B---3--:R-:W-:Y:S01]  /*162c0*/  IMAD.MOV.U32 R30, RZ, RZ, 0x9b8 ;  /* 0x000009b8ff1e7424 */ /* 0x008fe200078e00ff */
[----:B------:R-:W-:Y:S01]  /*162d0*/  ISETP.GT.AND P2, PT, R208, 0x1, PT ;  /* 0x00000001d000780c */ /* 0x000fe20003f44270 */
[----:B-1----:R-:W1:Y:S01]  /*162e0*/  LDC R4, c[0x0][0xbe8] ;  /* 0x0002fa00ff047b82 */ /* 0x002e620000000800 */
[----:B------:R2:W5:Y:S04]  /*162f0*/  @P0 LDG.E R12, desc[UR42][R14.64] ;  /* 0x0000002a0e0c0981 */ /* 0x000568000c1e1900 */
[----:B------:R2:W5:Y:S01]  /*16300*/  @P3 LDG.E R13, desc[UR42][R210.64] ;  /* 0x0000002ad20d3981 */ /* 0x000562000c1e1900 */
[----:B------:R-:W-:-:S04]  /*16310*/  SEL R30, R30, 0x978, P2 ;  /* 0x000009781e1e7807 */ /* 0x000fc80001000000 */
[----:B------:R2:W3:Y:S01]  /*16320*/  LDC.64 R26, c[0x0][R30+0x220] ;  /* 0x000088001e1a7b82 */ /* 0x0004e20000000a00 */
[----:B-1----:R-:W-:-:S07]  /*16330*/  ISETP.NE.AND P1, PT, R4, 0x1, PT ;  /* 0x000000010400780c */ /* 0x002fce0003f25270 */
[----:B------:R2:W1:Y:S08]  /*16340*/  LDC.64 R24, c[0x0][R30+0x218] ;  /* 0x000086001e187b82 */ /* 0x0004700000000a00 */
[----:B------:R2:W4:Y:S01]  /*16350*/  LDC.64 R8, c[0x0][R30+0x228] ;  /* 0x00008a001e087b82 */ /* 0x0005220000000a00 */
[----:B---3--:R-:W-:Y:S05]  /*16360*/  @P3 BRA `(.L_x_3106) ;  /* 0x0000000000103947 */ /* 0x008fea0003800000 */
[----:B------:R-:W-:Y:S05]  /*16370*/  @!P0 BRA `(.L_x_3106) ;  /* 0x00000000000c8947 */ /* 0x000fea0003800000 */
[----:B------:R-:W3:Y:S04]  /*16380*/  LDG.E R10, desc[UR42][R14.64] ;  /* 0x0000002a0e0a7981 */ /* 0x000ee8000c1e1900 */
[----:B-----5:R-:W3:Y:S02]  /*16390*/  LDG.E R13, desc[UR42][R14.64+0x4] ;  /* 0x0000042a0e0d7981 */ /* 0x020ee4000c1e1900 */
[----:B---3--:R-:W-:-:S07]  /*163a0*/  IMAD.IADD R13, R13, 0x1, -R10 ;  /* 0x000000010d0d7824 */ /* 0x008fce00078e0a0a */
.L_x_3106:
[----:B------:R-:W3:Y:S01]  /*163b0*/  LDL R36, [R1+0x14] ;  /* 0x0000140001247983 */ /* 0x000ee20000100800 */
[----:B--2---:R-:W2:Y:S01]  /*163c0*/  LDC.64 R14, c[0x0][R30+0x210] ;  /* 0x000084001e0e7b82 */ /* 0x004ea20000000a00 */
[----:B------:R-:W-:Y:S01]  /*163d0*/  ISETP.NE.U32.AND P0, PT, RZ, UR4, PT ;  /* 0x00000004ff007c0c */ /* 0x000fe2000bf05070 */
[-C--:B-1----:R-:W-:Y:S01]  /*163e0*/  IMAD R31, R25, R188.reuse, RZ ;  /* 0x000000bc191f7224 */ /* 0x082fe200078e02ff */
[----:B------:R-:W-:Y:S01]  /*163f0*/  SEL R29, R212, RZ, P2 ;  /* 0x000000ffd41d7207 */ /* 0x000fe20001000000 */
[----:B------:R-:W-:Y:S01]  /*16400*/  IMAD.WIDE.U32 R24, R24, R188, RZ ;  /* 0x000000bc18187225 */ /* 0x000fe200078e00ff */
[----:B------:R-:W-:-:S03]  /*16410*/  ISETP.NE.AND.EX P0, PT, RZ, UR5, PT, P0 ;  /* 0x00000005ff007c0c */ /* 0x000fc6000bf05300 */
[----:B------:R-:W1:Y:S01]  /*16420*/  @P1 LDC R32, c[0x0][0xbec] ;  /* 0x0002fb00ff201b82 */ /* 0x000e620000000800 */
[----:B------:R-:W-:Y:S01]  /*16430*/  SEL R209, R209, RZ, !P0 ;  /* 0x000000ffd1d17207 */ /* 0x000fe20004000000 */
[----:B------:R-:W-:Y:S01]  /*16440*/  IMAD.IADD R35, R206, 0x1, R192 ;  /* 0x00000001ce237824 */ /* 0x000fe200078e02c0 */
[----:B------:R-:W-:Y:S01]  /*16450*/  SEL R219, R219, RZ, !P0 ;  /* 0x000000ffdbdb7207 */ /* 0x000fe20004000000 */
[----:B------:R-:W-:Y:S02]  /*16460*/  IMAD.IADD R34, R25, 0x1, R31 ;  /* 0x0000000119227824 */ /* 0x000fe400078e021f */
[----:B------:R-:W-:Y:S02]  /*16470*/  IMAD R27, R27, R209, RZ ;  /* 0x000000d11b1b7224 */ /* 0x000fe400078e02ff */
[----:B------:R-:W0:Y:S01]  /*16480*/  @P1 LDC R33, c[0x0][0xbf0] ;  /* 0x0002fc00ff211b82 */ /* 0x000e220000000800 */
[----:B----4-:R-:W-:Y:S01]  /*16490*/  IMAD R31, R9, R29, RZ ;  /* 0x0000001d091f7224 */ /* 0x010fe200078e02ff */
[----:B-----5:R-:W-:Y:S01]  /*164a0*/  SHF.R.S32.HI R9, RZ, 0x1f, R12 ;  /* 0x0000001fff097819 */ /* 0x020fe2000001140c */
[----:B------:R-:W-:-:S02]  /*164b0*/  IMAD R219, R26, R219, R27 ;  /* 0x000000db1adb7224 */ /* 0x000fc400078e021b */
[----:B------:R-:W-:-:S03]  /*164c0*/  IMAD.WIDE.U32 R26, R26, R209, RZ ;  /* 0x000000d11a1a7225 */ /* 0x000fc600078e00ff */
[----:B------:R-:W4:Y:S01]  /*164d0*/  LDC.64 R10, c[0x0][0xba8] ;  /* 0x0002ea00ff0a7b82 */ /* 0x000f220000000a00 */
[----:B------:R-:W-:Y:S01]  /*164e0*/  IADD3 R28, P0, P3, R26, R24, R12 ;  /* 0x000000181a1c7210 */ /* 0x000fe20007b1e00c */
[----:B------:R-:W-:Y:S01]  /*164f0*/  IMAD.WIDE.U32 R24, R8, R29, RZ ;  /* 0x0000001d08187225 */ /* 0x000fe200078e00ff */
[----:B------:R-:W-:-:S03]  /*16500*/  IADD3 R219, R27, R219, RZ ;  /* 0x000000db1bdb7210 */ /* 0x000fc60007ffe0ff */
[----:B------:R-:W-:Y:S01]  /*16510*/  IMAD.MOV.U32 R27, RZ, RZ, R35 ;  /* 0x000000ffff1b7224 */ /* 0x000fe200078e0023 */
[----:B------:R-:W-:Y:S01]  /*16520*/  IADD3.X R29, R219, R34, R9, P0, P3 ;  /* 0x00000022db1d7210 */ /* 0x000fe200007e6409 */
[----:B-1----:R-:W-:-:S04]  /*16530*/  @P1 IMAD.HI.U32 R26, R35, R32, RZ ;  /* 0x00000020231a1227 */ /* 0x002fc800078e00ff */
[----:B------:R-:W-:Y:S01]  /*16540*/  IMAD.IADD R31, R25, 0x1, R31 ;  /* 0x00000001191f7824 */ /* 0x000fe200078e021f */
[----:B0-----:R-:W-:-:S04]  /*16550*/  @P1 SHF.R.U32.HI R27, RZ, R33, R26 ;  /* 0x00000021ff1b1219 */ /* 0x001fc8000001161a */
[----:B------:R-:W-:Y:S01]  /*16560*/  IADD3 R24, P0, P3, R27, R28, R24 ;  /* 0x0000001c1b187210 */ /* 0x000fe20007b1e018 */
[--C-:B------:R-:W-:Y:S01]  /*16570*/  IMAD.MOV R33, RZ, RZ, -R27.reuse ;  /* 0x000000ffff217224 */ /* 0x100fe200078e0a1b */
[----:B------:R-:W-:Y:S01]  /*16580*/  SHF.R.S32.HI R8, RZ, 0x1f, R27 ;  /* 0x0000001fff087819 */ /* 0x000fe2000001141b */
[----:B----4-:R-:W0:Y:S02]  /*16590*/  @!P2 LDC R10, c[0x0][0xb50] ;  /* 0x0002d400ff0aab82 */ /* 0x010e240000000800 */
[----:B------:R-:W-:Y:S01]  /*165a0*/  IMAD R27, R4, R33, R35 ;  /* 0x00000021041b7224 */ /* 0x000fe200078e0223 */
[----:B------:R-:W-:-:S03]  /*165b0*/  IADD3.X R25, R8, R29, R31, P0, P3 ;  /* 0x0000001d08197210 */ /* 0x000fc600007e641f */
[----:B--2---:R-:W-:Y:S01]  /*165c0*/  IMAD R8, R15, R27, RZ ;  /* 0x0000001b0f087224 */ /* 0x004fe200078e02ff */
[----:B------:R-:W-:Y:S01]  /*165d0*/  SHF.R.S32.HI R29, RZ, 0x1f, R27 ;  /* 0x0000001fff1d7819 */ /* 0x000fe2000001141b */
[----:B------:R-:W1:Y:S04]  /*165e0*/  @!P2 LDC R11, c[0x0][0xb54] ;  /* 0x0002d500ff0bab82 */ /* 0x000e680000000800 */
[C---:B------:R-:W-:Y:S02]  /*165f0*/  IMAD R29, R14.reuse, R29, R8 ;  /* 0x0000001d0e1d7224 */ /* 0x040fe400078e0208 */
[----:B------:R-:W-:-:S04]  /*16600*/  IMAD.WIDE.U32 R14, R14, R27, R24 ;  /* 0x0000001b0e0e7225 */ /* 0x000fc800078e0018 */
[----:B------:R-:W-:Y:S01]  /*16610*/  IMAD.IADD R8, R15, 0x1, R29 ;  /* 0x000000010f087824 */ /* 0x000fe200078e021d */
[----:B0-----:R-:W-:-:S05]  /*16620*/  LEA R24, P0, R14, R10, 0x2 ;  /* 0x0000000a0e187211 */ /* 0x001fca00078010ff */
[----:B------:R-:W-:Y:S01]  /*16630*/  SHFL.IDX PT, R10, R24, RZ, 0x1c1f ;  /* 0x001c1fff180a7589 */ /* 0x000fe200000e0000 */
[----:B-1----:R-:W-:Y:S01]  /*16640*/  LEA.HI.X R26, R14, R11, R8, 0x2, P0 ;  /* 0x0000000b0e1a7211 */ /* 0x002fe200000f1408 */
[----:B------:R-:W-:Y:S02]  /*16650*/  IMAD R8, R13, R4, RZ ;  /* 0x000000040d087224 */ /* 0x000fe400078e02ff */
[----:B------:R-:W-:Y:S01]  /*16660*/  SHFL.IDX PT, R14, R24, 0x1, 0x1c1f ;  /* 0x003c1f00180e7f89 */ /* 0x000fe200000e0000 */
[----:B------:R-:W-:-:S03]  /*16670*/  LOP3.LUT P0, RZ, R220, 0x3, RZ, 0xc0, !PT ;  /* 0x00000003dcff7812 */ /* 0x000fc6000780c0ff */
[----:B------:R-:W0:Y:S04]  /*16680*/  SHFL.IDX PT, R11, R26, RZ, 0x1c1f ;  /* 0x001c1fff1a0b7589 */ /* 0x000e2800000e0000 */
[----:B------:R-:W1:Y:S01]  /*16690*/  SHFL.IDX PT, R15, R26, 0x1, 0x1c1f ;  /* 0x003c1f001a0f7f89 */ /* 0x000e6200000e0000 */
[----:B---3--:R-:W-:-:S04]  /*166a0*/  IADD3 R27, R36, R192, RZ ;  /* 0x000000c0241b7210 */ /* 0x008fc80007ffe0ff */
[C---:B------:R-:W-:Y:S01]  /*166b0*/  ISETP.GE.OR P3, PT, R27.reuse, R8, P0 ;  /* 0x000000081b00720c */ /* 0x040fe20000766670 */
[----:B------:R-:W-:-:S05]  /*166c0*/  VIADD R25, R27, 0x8 ;  /* 0x000000081b197836 */ /* 0x000fca0000000000 */
[----:B------:R-:W-:-:S07]  /*166d0*/  ISETP.GE.OR P0, PT, R25, R8, P0 ;  /* 0x000000081900720c */ /* 0x000fce0000706670 */
[----:B0-----:R0:W-:Y:S06]  /*166e0*/  @!P3 ST.E desc[UR42][R10.64], R3 ;  /* 0x000000030a00b985 */ /* 0x0011ec000c10192a */
[----:B-1----:R0:W-:Y:S01]  /*166f0*/  @!P0 ST.E desc[UR42][R14.64], R0 ;  /* 0x000000000e008985 */ /* 0x0021e2000c10192a */
[----:B------:R-:W-:Y:S05]  /*16700*/  @P2 BRA `(.L_x_3107) ;  /* 0x0000000800a42947 */ /* 0x000fea0003800000 */
[----:B------:R-:W-:Y:S01]  /*16710*/  IMAD.SHL.U32 R36, R187, 0x40, RZ ;  /* 0x00000040bb247824 */ /* 0x000fe200078e00ff */
[----:B------:R-:W1:Y:S01]  /*16720*/  @P1 LDC R13, c[0x0][0xbec] ;  /* 0x0002fb00ff0d1b82 */ /* 0x000e620000000800 */
[----:B------:R-:W-:Y:S02]  /*16730*/  ULDC.64 UR4, c[0x0][0xaa0] ;  /* 0x0002a80000047ab9 */ /* 0x000fe40000000a00 */
[----:B0-----:R-:W-:-:S04]  /*16740*/  IMAD.IADD R3, R16, 0x1, R36 ;  /* 0x0000000110037824 */ /* 0x001fc800078e0224 */
[----:B------:R-:W-:Y:S01]  /*16750*/  IMAD.WIDE R40, R3, 0x2, R40 ;  /* 0x0000000203287825 */ /* 0x000fe200078e0228 */
[----:B------:R-:W0:Y:S02]  /*16760*/  @P1 LDC R15, c[0x0][0xbf0] ;  /* 0x0002fc00ff0f1b82 */ /* 0x000e240000000800 */
[C---:B------:R-:W-:Y:S02]  /*16770*/  IADD3 R29, P5, R40.reuse, 0x1000, RZ ;  /* 0x00001000281d7810 */ /* 0x040fe40007fbe0ff */
[----:B------:R-:W-:Y:S02]  /*16780*/  IADD3 R33, P0, R40, 0x2000, RZ ;  /* 0x0000200028217810 */ /* 0x000fe40007f1e0ff */
[----:B------:R-:W-:Y:S02]  /*16790*/  LOP3.LUT R28, R29, 0x380, RZ, 0xc0, !PT ;  /* 0x000003801d1c7812 */ /* 0x000fe400078ec0ff */
[----:B------:R-:W-:Y:S02]  /*167a0*/  LOP3.LUT R32, R33, 0x380, RZ, 0xc0, !PT ;  /* 0x0000038021207812 */ /* 0x000fe400078ec0ff */
[----:B------:R-:W-:-:S02]  /*167b0*/  SHF.R.U64 R28, R28, 0x3, RZ ;  /* 0x000000031c1c7819 */ /* 0x000fc400000012ff */
[----:B------:R-:W-:Y:S02]  /*167c0*/  SHF.R.U64 R32, R32, 0x3, RZ ;  /* 0x0000000320207819 */ /* 0x000fe400000012ff */
[----:B------:R-:W-:Y:S01]  /*167d0*/  LOP3.LUT R28, R28, R29, RZ, 0x3c, !PT ;  /* 0x0000001d1c1c7212 */ /* 0x000fe200078e3cff */
[----:B------:R-:W-:Y:S01]  /*167e0*/  IMAD.X R29, RZ, RZ, R41, P5 ;  /* 0x000000ffff1d7224 */ /* 0x000fe200028e0629 */
[----:B------:R-:W-:Y:S02]  /*167f0*/  LOP3.LUT R32, R32, R33, RZ, 0x3c, !PT ;  /* 0x0000002120207212 */ /* 0x000fe400078e3cff */
[C---:B------:R-:W-:Y:S02]  /*16800*/  IADD3 R37, P2, R40.reuse, 0x3000, RZ ;  /* 0x0000300028257810 */ /* 0x040fe40007f5e0ff */
[C---:B------:R-:W-:Y:S01]  /*16810*/  IADD3 R43, P3, R40.reuse, 0x4000, RZ ;  /* 0x00004000282b7810 */ /* 0x040fe20007f7e0ff */
[----:B------:R-:W-:Y:S01]  /*16820*/  IMAD R9, R9, UR4, RZ ;  /* 0x0000000409097c24 */ /* 0x000fe2000f8e02ff */
[----:B------:R-:W-:Y:S01]  /*16830*/  IADD3 R45, P4, R40, 0x5000, RZ ;  /* 0x00005000282d7810 */ /* 0x000fe20007f9e0ff */
[----:B------:R-:W-:Y:S01]  /*16840*/  IMAD.WIDE.U32 R10, R12, UR4, RZ ;  /* 0x000000040c0a7c25 */ /* 0x000fe2000f8e00ff */
[----:B------:R-:W-:Y:S01]  /*16850*/  IADD3 R49, P5, R40, 0x6000, RZ ;  /* 0x0000600028317810 */ /* 0x000fe20007fbe0ff */
[----:B------:R-:W5:Y:S01]  /*16860*/  LD.E.128 R28, desc[UR42][R28.64] ;  /* 0x0000002a1c1c7980 */ /* 0x000f62000c101d00 */
[----:B------:R-:W-:-:S02]  /*16870*/  IADD3.X R33, RZ, R41, RZ, P0, !PT ;  /* 0x00000029ff217210 */ /* 0x000fc400007fe4ff */
[C---:B------:R-:W-:Y:S02]  /*16880*/  IADD3 R3, P0, R40.reuse, 0x7000, RZ ;  /* 0x0000700028037810 */ /* 0x040fe40007f1e0ff */
[----:B------:R-:W-:Y:S02]  /*16890*/  LOP3.LUT R36, R37, 0x380, RZ, 0xc0, !PT ;  /* 0x0000038025247812 */ /* 0x000fe400078ec0ff */
[----:B------:R-:W-:Y:S02]  /*168a0*/  LOP3.LUT R42, R43, 0x380, RZ, 0xc0, !PT ;  /* 0x000003802b2a7812 */ /* 0x000fe400078ec0ff */
[----:B------:R-:W-:Y:S01]  /*168b0*/  LOP3.LUT R25, R40, 0x380, RZ, 0xc0, !PT ;  /* 0x0000038028197812 */ /* 0x000fe200078ec0ff */
[----:B------:R-:W-:Y:S01]  /*168c0*/  IMAD R9, R12, UR5, R9 ;  /* 0x000000050c097c24 */ /* 0x000fe2000f8e0209 */
[----:B------:R-:W-:Y:S01]  /*168d0*/  LOP3.LUT R44, R45, 0x380, RZ, 0xc0, !PT ;  /* 0x000003802d2c7812 */ /* 0x000fe200078ec0ff */
[----:B------:R-:W-:Y:S01]  /*168e0*/  ULDC.64 UR4, c[0x0][0xae8] ;  /* 0x0002ba0000047ab9 */ /* 0x000fe20000000a00 */
[----:B------:R-:W-:Y:S01]  /*168f0*/  LOP3.LUT R48, R49, 0x380, RZ, 0xc0, !PT ;  /* 0x0000038031307812 */ /* 0x000fe200078ec0ff */
[----:B------:R-:W5:Y:S01]  /*16900*/  LD.E.128 R32, desc[UR42][R32.64] ;  /* 0x0000002a20207980 */ /* 0x000f62000c101d00 */
[----:B------:R-:W-:-:S02]  /*16910*/  LOP3.LUT R0, R3, 0x380, RZ, 0xc0, !PT ;  /* 0x0000038003007812 */ /* 0x000fc400078ec0ff */
[----:B------:R-:W-:Y:S02]  /*16920*/  SHF.R.U64 R36, R36, 0x3, RZ ;  /* 0x0000000324247819 */ /* 0x000fe400000012ff */
[----:B------:R-:W-:Y:S02]  /*16930*/  SHF.R.U64 R42, R42, 0x3, RZ ;  /* 0x000000032a2a7819 */ /* 0x000fe400000012ff */
[----:B------:R-:W-:Y:S02]  /*16940*/  SHF.R.U64 R44, R44, 0x3, RZ ;  /* 0x000000032c2c7819 */ /* 0x000fe400000012ff */
[----:B------:R-:W-:Y:S02]  /*16950*/  SHF.R.U64 R48, R48, 0x3, RZ ;  /* 0x0000000330307819 */ /* 0x000fe400000012ff */
[----:B------:R-:W-:Y:S02]  /*16960*/  SHF.R.U64 R25, R25, 0x3, RZ ;  /* 0x0000000319197819 */ /* 0x000fe400000012ff */
[----:B------:R-:W-:-:S02]  /*16970*/  SHF.R.U64 R0, R0, 0x3, RZ ;  /* 0x0000000300007819 */ /* 0x000fc400000012ff */
        /* <DEDUP_REMOVED lines=10> */
[----:B------:R-:W-:Y:S01]  /*16a20*/  IADD3.X R53, RZ, R41, RZ, P0, !PT ;  /* 0x00000029ff357210 */ /* 0x000fe200007fe4ff */
[----:B------:R-:W-:Y:S01]  /*16a30*/  IMAD.IADD R11, R11, 0x1, R9 ;  /* 0x000000010b0b7824 */ /* 0x000fe200078e0209 */
[----:B------:R-:W-:Y:S01]  /*16a40*/  LOP3.LUT R52, R0, R3, RZ, 0x3c, !PT ;  /* 0x0000000300347212 */ /* 0x000fe200078e3cff */
[----:B------:R-:W-:Y:S01]  /*16a50*/  IMAD R3, R207, 0x20, R187 ;  /* 0x00000020cf037824 */ /* 0x000fe200078e02bb */
[----:B------:R-:W5:Y:S01]  /*16a60*/  LD.E.128 R36, desc[UR42][R36.64] ;  /* 0x0000002a24247980 */ /* 0x000f62000c101d00 */
[----:B------:R-:W-:-:S03]  /*16a70*/  IMAD.WIDE.U32 R10, R188, UR4, R10 ;  /* 0x00000004bc0a7c25 */ /* 0x000fc6000f8e000a */
[----:B------:R-:W5:Y:S01]  /*16a80*/  LD.E.128 R24, desc[UR42][R24.64] ;  /* 0x0000002a18187980 */ /* 0x000f62000c101d00 */
[----:B------:R-:W-:-:S03]  /*16a90*/  IMAD.IADD R14, R192, 0x1, R3 ;  /* 0x00000001c00e7824 */ /* 0x000fc600078e0203 */
[----:B------:R-:W5:Y:S01]  /*16aa0*/  LD.E.128 R40, desc[UR42][R42.64] ;  /* 0x0000002a2a287980 */ /* 0x000f62000c101d00 */
[----:B------:R-:W-:-:S03]  /*16ab0*/  SHF.R.S32.HI R12, RZ, 0x1f, R209 ;  /* 0x0000001fff0c7819 */ /* 0x000fc600000114d1 */
[----:B------:R-:W5:Y:S04]  /*16ac0*/  LD.E.128 R44, desc[UR42][R44.64] ;  /* 0x0000002a2c2c7980 */ /* 0x000f68000c101d00 */
[----:B------:R-:W5:Y:S04]  /*16ad0*/  LD.E.128 R48, desc[UR42][R48.64] ;  /* 0x0000002a30307980 */ /* 0x000f68000c101d00 */
[----:B------:R-:W5:Y:S01]  /*16ae0*/  LD.E.128 R52, desc[UR42][R52.64] ;  /* 0x0000002a34347980 */ /* 0x000f62000c101d00 */
[----:B------:R-:W-:Y:S01]  /*16af0*/  @!PT LDS RZ, [RZ] ;  /* 0x00000000fffff984 */ /* 0x000fe20000000800 */
[----:B------:R-:W-:Y:S01]  /*16b00*/  @!PT LDS RZ, [RZ] ;  /* 0x00000000fffff984 */ /* 0x000fe20000000800 */
[----:B------:R-:W-:Y:S01]  /*16b10*/  @!PT LDS RZ, [RZ] ;  /* 0x00000000fffff984 */ /* 0x000fe20000000800 */
[----:B------:R-:W-:Y:S01]  /*16b20*/  @!PT LDS RZ, [RZ] ;  /* 0x00000000fffff984 */ /* 0x000fe20000000800 */
[----:B------:R2:W-:Y:S06]  /*16b30*/  MEMBAR.ALL.CTA ;  /* 0x0000000000007992 */ /* 0x0005ec0000008000 */
[----:B--2---:R-:W2:Y:S01]  /*16b40*/  FENCE.VIEW.ASYNC.S ;  /* 0x00000000000073c6 */ /* 0x004ea20000000000 */
[----:B------:R-:W-:Y:S01]  /*16b50*/  IMAD R11, R188, UR5, R11 ;  /* 0x00000005bc0b7c24 */ /* 0x000fe2000f8e020b */
[----:B------:R-:W-:Y:S01]  /*16b60*/  ULDC.64 UR4, c[0x0][0xaf0] ;  /* 0x0002bc0000047ab9 */ /* 0x000fe20000000a00 */
[----:B-1----:R-:W-:Y:S01]  /*16b70*/  @P1 IMAD.HI.U32 R0, R14, R13, RZ ;  /* 0x0000000d0e001227 */ /* 0x002fe200078e00ff */
[----:B------:R-:W-:-:S03]  /*16b80*/  MOV R3, R14 ;  /* 0x0000000e00037202 */ /* 0x000fc60000000f00 */
[----:B------:R-:W-:Y:S01]  /*16b90*/  IMAD R12, R12, UR4, RZ ;  /* 0x000000040c0c7c24 */ /* 0x000fe2000f8e02ff */
[----:B0-----:R-:W-:Y:S01]  /*16ba0*/  @P1 SHF.R.U32.HI R3, RZ, R15, R0 ;  /* 0x0000000fff031219 */ /* 0x001fe20000011600 */
[----:B------:R-:W-:-:S04]  /*16bb0*/  IMAD.WIDE.U32 R10, R209, UR4, R10 ;  /* 0x00000004d10a7c25 */ /* 0x000fc8000f8e000a */
[----:B------:R-:W-:Y:S01]  /*16bc0*/  IMAD R13, R209, UR5, R12 ;  /* 0x00000005d10d7c24 */ /* 0x000fe2000f8e020c */
[----:B------:R-:W-:Y:S01]  /*16bd0*/  SHF.R.S32.HI R9, RZ, 0x1f, R3 ;  /* 0x0000001fff097819 */ /* 0x000fe20000011403 */
[----:B------:R-:W-:Y:S01]  /*16be0*/  VIADD R0, R18, 0x28820 ;  /* 0x0002882012007836 */ /* 0x000fe20000000000 */
[----:B------:R-:W-:Y:S01]  /*16bf0*/  ULDC.64 UR4, c[0x0][0xae0] ;  /* 0x0002b80000047ab9 */ /* 0x000fe20000000a00 */
[----:B------:R-:W-:Y:S02]  /*16c00*/  IMAD.IADD R11, R11, 0x1, R13 ;  /* 0x000000010b0b7824 */ /* 0x000fe400078e020d */
[----:B------:R-:W-:Y:S01]  /*16c10*/  IMAD.MOV R13, RZ, RZ, -R3 ;  /* 0x000000ffff0d7224 */ /* 0x000fe200078e0a03 */
[----:B------:R-:W-:Y:S01]  /*16c20*/  PRMT R0, RZ, 0x654, R0 ;  /* 0x00000654ff007816 */ /* 0x000fe20000000000 */
[----:B------:R-:W-:Y:S02]  /*16c30*/  IMAD R12, R9, UR4, RZ ;  /* 0x00000004090c7c24 */ /* 0x000fe4000f8e02ff */
[----:B------:R-:W-:Y:S01]  /*16c40*/  IMAD R9, R4, R13, R14 ;  /* 0x0000000d04097224 */ /* 0x000fe200078e020e */
[----:B--2---:R0:W-:Y:S01]  /*16c50*/  SYNCS.ARRIVE.TRANS64.RED.A1T0 RZ, [R0+URZ], RZ ;  /* 0x000000ff00ff79a7 */ /* 0x0041e2000810043f */
[----:B------:R-:W-:-:S02]  /*16c60*/  IMAD R13, R3, UR5, R12 ;  /* 0x00000005030d7c24 */ /* 0x000fc4000f8e020c */
        /* <DEDUP_REMOVED lines=12> */
[----:B------:R-:W-:Y:S01]  /*16d30*/  IMAD.IADD R21, R187, 0x1, R192 ;  /* 0x00000001bb157824 */ /* 0x000fe200078e02c0 */
[----:B------:R-:W-:Y:S06]  /*16d40*/  BRA.DIV UR4, `(.L_x_3108) ;  /* 0x000000ba04e87947 */ /* 0x000fec000b800000 */
[----:B------:R0:W1:Y:S04]  /*16d50*/  SHFL.IDX PT, R3, R4, RZ, 0x181f ;  /* 0x00181fff04037589 */ /* 0x00006800000e0000 */
[----:B------:R0:W2:Y:S02]  /*16d60*/  SHFL.IDX PT, R14, R0, RZ, 0x181f ;  /* 0x00181fff000e7589 */ /* 0x0000a400000e0000 */
.L_x_3364:
        /* <DEDUP_REMOVED lines=12> */
.L_x_3110:
[----:B------:R-:W-:Y:S05]  /*16e30*/  BSYNC B1 ;  /* 0x0000000000017941 */ /* 0x000fea0003800000 */
.L_x_3109:
[----:B------:R-:W-:-:S03]  /*16e40*/  UMOV UR4, 0xffffffff ;  /* 0xffffffff00047882 */ /* 0x000fc60000000000 */
[----:B------:R-:W-:Y:S05]  /*16e50*/  BRA.DIV UR4, `(.L_x_3111) ;  /* 0x000000ba04d87947 */ /* 0x000fea000b800000 */
[----:B-1----:R1:W4:Y:S04]  /*16e60*/  SHFL.IDX PT, R3, R4, 0x1, 0x181f ;  /* 0x00381f0004037f89 */ /* 0x00232800000e0000 */
[----:B--23--:R1:W2:Y:S02]  /*16e70*/  SHFL.IDX PT, R14, R0, 0x1, 0x181f ;  /* 0x00381f00000e7f89 */ /* 0x00c2a400000e0000 */
.L_x_3368:
        /* <DEDUP_REMOVED lines=11> */
[----:B-----5:R3:W-:Y:S04]  /*16f30*/  @!P2 ST.E.128 desc[UR42][R10.64], R28 ;  /* 0x0000001c0a00a985 */ /* 0x0207e8000c101d2a */
[----:B------:R3:W-:Y:S02]  /*16f40*/  @!P3 ST.E.128 desc[UR42][R14.64], R44 ;  /* 0x0000002c0e00b985 */ /* 0x0007e4000c101d2a */
.L_x_3113:
[----:B------:R-:W-:Y:S05]  /*16f50*/  BSYNC B1 ;  /* 0x0000000000017941 */ /* 0x000fea0003800000 */
.L_x_3112:
[----:B------:R-:W-:-:S03]  /*16f60*/  UMOV UR4, 0xffffffff ;  /* 0xffffffff00047882 */ /* 0x000fc60000000000 */
[----:B------:R-:W-:Y:S05]  /*16f70*/  BRA.DIV UR4, `(.L_x_3114) ;  /* 0x000000ba04d87947 */ /* 0x000fea000b800000 */
[----:B----4-:R4:W0:Y:S04]  /*16f80*/  SHFL.IDX PT, R3, R4, 0x2, 0x181f ;  /* 0x00581f0004037f89 */ /* 0x01082800000e0000 */
[----:B--23--:R4:W2:Y:S02]  /*16f90*/  SHFL.IDX PT, R14, R0, 0x2, 0x181f ;  /* 0x00581f00000e7f89 */ /* 0x00c8a400000e0000 */
.L_x_3372:
        /* <DEDUP_REMOVED lines=11> */
[----:B-----5:R3:W-:Y:S04]  /*17050*/  @!P2 ST.E.128 desc[UR42][R10.64], R32 ;  /* 0x000000200a00a985 */ /* 0x0207e8000c101d2a */
[----:B------:R3:W-:Y:S02]  /*17060*/  @!P3 ST.E.128 desc[UR42][R14.64], R48 ;  /* 0x000000300e00b985 */ /* 0x0007e4000c101d2a */
.L_x_3116:
[----:B------:R-:W-:Y:S05]  /*17070*/  BSYNC B1 ;  /* 0x0000000000017941 */ /* 0x000fea0003800000 */
.L_x_3115:
[----:B------:R-:W-:-:S03]  /*17080*/  UMOV UR4, 0xffffffff ;  /* 0xffffffff00047882 */ /* 0x000fc60000000000 */
[----:B------:R-:W-:Y:S05]  /*17090*/  BRA.DIV UR4, `(.L_x_3117) ;  /* 0x000000ba04d87947 */ /* 0x000fea000b800000 */
[----:B0-----:R0:W0:Y:S04]  /*170a0*/  SHFL.IDX PT, R3, R4, 0x3, 0x181f ;  /* 0x00781f0004037f89 */ /* 0x00102800000e0000 */
[----:B--23--:R2:W3:Y:S02]  /*170b0*/  SHFL.IDX PT, R14, R0, 0x3, 0x181f ;  /* 0x00781f00000e7f89 */ /* 0x00c4e400000e0000 */
.L_x_3376:
[----:B------:R-:W-:-:S05]  /*170c0*/  VIADD R9, R21, 0x60 ;  /* 0x0000006015097836 */ /* 0x000fca0000000000 */
[----:B------:R-:W-:-:S13]  /*170d0*/  ISETP.GE.AND P0, PT, R9, R8, PT ;  /* 0x000000080900720c */ /* 0x000fda0003f06270 */
[----:B------:R-:W-:Y:S05]  /*170e0*/  @P0 BRA `(.L_x_3118) ;  /* 0x0000001800640947 */ /* 0x000fea0003800000 */
[----:B------:R-:W-:Y:S02]  /*170f0*/  ULDC UR4, c[0x0][0xac8] ;  /* 0x0002b20000047ab9 */ /* 0x000fe40000000800 */
[----:B------:R-:W-:-:S13]  /*17100*/  ISETP.GE.AND P1, PT, R16, UR4, PT ;  /* 0x0000000410007c0c */ /* 0x000fda000bf26270 */
[----:B---3--:R-:W-:-:S04]  /*17110*/  @!P1 LEA R8, P0, R16, R14, 0x1 ;  /* 0x0000000e10089211 */ /* 0x008fc800078008ff */
[----:B0-----:R-:W-:Y:S02]  /*17120*/  @!P1 LEA.HI.X R9, R16, R3, R17, 0x1, P0 ;  /* 0x0000000310099211 */ /* 0x001fe400000f0c11 */
[----:B------:R-:W-:-:S03]  /*17130*/  ISETP.GE.AND P0, PT, R2, UR4, PT ;  /* 0x0000000402007c0c */ /* 0x000fc6000bf06270 */
[----:B-----5:R0:W-:Y:S10]  /*17140*/  @!P1 ST.E.128 desc[UR42][R8.64], R36 ;  /* 0x0000002408009985 */ /* 0x0201f4000c101d2a */
[----:B------:R-:W-:Y:S05]  /*17150*/  @P0 BRA `(.L_x_3118) ;  /* 0x0000001800480947 */ /* 0x000fea0003800000 */
[----:B------:R-:W-:-:S04]  /*17160*/  LEA R14, P0, R2, R14, 0x1 ;  /* 0x0000000e020e7211 */ /* 0x000fc800078008ff */
[----:B------:R-:W-:-:S05]  /*17170*/  LEA.HI.X R15, R2, R3, R184, 0x1, P0 ;  /* 0x00000003020f7211 */ /* 0x000fca00000f0cb8 */
[----:B------:R3:W-:Y:S01]  /*17180*/  ST.E.128 desc[UR42][R14.64], R52 ;  /* 0x000000340e007985 */ /* 0x0007e2000c101d2a */
[----:B------:R-:W-:Y:S05]  /*17190*/  BRA `(.L_x_3118) ;  /* 0x0000001800387947 */ /* 0x000fea0003800000 */
.L_x_3107:
[----:B0-----:R-:W0:Y:S01]  /*171a0*/  @P1 LDC R14, c[0x0][0xbec] ;  /* 0x0002fb00ff0e1b82 */ /* 0x001e220000000800 */
[----:B------:R-:W-:Y:S01]  /*171b0*/  ULDC.64 UR4, c[0x0][0xb08] ;  /* 0x0002c20000047ab9 */ /* 0x000fe20000000a00 */
[----:B------:R-:W-:Y:S01]  /*171c0*/  SHF.R.S32.HI R0, RZ, 0x1f, R209 ;  /* 0x0000001fff007819 */ /* 0x000fe200000114d1 */
[----:B------:R-:W-:Y:S01]  /*171d0*/  IMAD R9, R9, UR4, RZ ;  /* 0x0000000409097c24 */ /* 0x000fe2000f8e02ff */
[----:B------:R-:W-:Y:S01]  /*171e0*/  ULDC.64 UR6, c[0x0][0xb30] ;  /* 0x0002cc0000067ab9 */ /* 0x000fe20000000a00 */
[C---:B------:R-:W-:Y:S01]  /*171f0*/  IMAD.WIDE.U32 R10, R12.reuse, UR4, RZ ;  /* 0x000000040c0a7c25 */ /* 0x040fe2000f8e00ff */
[C---:B------:R-:W-:Y:S02]  /*17200*/  IADD3 R37, R193.reuse, 0x20, RZ ;  /* 0x00000020c1257810 */ /* 0x040fe40007ffe0ff */
[----:B------:R-:W1:Y:S01]  /*17210*/  @P1 LDC R13, c[0x0][0xbf0] ;  /* 0x0002fc00ff0d1b82 */ /* 0x000e620000000800 */
[----:B------:R-:W-:Y:S01]  /*17220*/  IMAD R9, R12, UR5, R9 ;  /* 0x000000050c097c24 */ /* 0x000fe2000f8e0209 */
[----:B------:R-:W-:Y:S01]  /*17230*/  ULDC.64 UR4, c[0x0][0xb38] ;  /* 0x0002ce0000047ab9 */ /* 0x000fe20000000a00 */
[----:B------:R-:W-:Y:S01]  /*17240*/  IMAD.MOV.U32 R3, RZ, RZ, R35 ;  /* 0x000000ffff037224 */ /* 0x000fe200078e0023 */
[C---:B------:R-:W-:Y:S01]  /*17250*/  IADD3 R47, R193.reuse, 0x48, RZ ;  /* 0x00000048c12f7810 */ /* 0x040fe20007ffe0ff */
[----:B------:R-:W-:Y:S01]  /*17260*/  VIADD R24, R193, 0x8 ;  /* 0x00000008c1187836 */ /* 0x000fe20000000000 */
[----:B------:R-:W-:Y:S01]  /*17270*/  IADD3 R11, R11, R9, RZ ;  /* 0x000000090b0b7210 */ /* 0x000fe20007ffe0ff */
[C---:B------:R-:W-:Y:S01]  /*17280*/  VIADD R33, R193.reuse, 0x10 ;  /* 0x00000010c1217836 */ /* 0x040fe20000000000 */
[----:B------:R-:W-:Y:S01]  /*17290*/  SHF.R.S32.HI R38, RZ, 0x1f, R37 ;  /* 0x0000001fff267819 */ /* 0x000fe20000011425 */
[----:B------:R-:W-:Y:S01]  /*172a0*/  VIADD R39, R193, 0x28 ;  /* 0x00000028c1277836 */ /* 0x000fe20000000000 */
[----:B------:R-:W-:Y:S01]  /*172b0*/  SHF.R.S32.HI R32, RZ, 0x1f, R24 ;  /* 0x0000001fff207819 */ /* 0x000fe20000011418 */
[----:B------:R-:W-:Y:S01]  /*172c0*/  IMAD.WIDE.U32 R10, R188, UR4, R10 ;  /* 0x00000004bc0a7c25 */ /* 0x000fe2000f8e000a */
[----:B------:R-:W-:-:S02]  /*172d0*/  SHF.R.S32.HI R34, RZ, 0x1f, R33 ;  /* 0x0000001fff227819 */ /* 0x000fc40000011421 */
[----:B------:R-:W-:Y:S01]  /*172e0*/  SHF.R.S32.HI R40, RZ, 0x1f, R39 ;  /* 0x0000001fff287819 */ /* 0x000fe20000011427 */
[----:B------:R-:W-:Y:S01]  /*172f0*/  IMAD R11, R188, UR5, R11 ;  /* 0x00000005bc0b7c24 */ /* 0x000fe2000f8e020b */
[----:B------:R-:W-:Y:S01]  /*17300*/  ULDC.64 UR4, c[0x0][0xb40] ;  /* 0x0002d00000047ab9 */ /* 0x000fe20000000a00 */
[----:B0-----:R-:W-:Y:S01]  /*17310*/  @P1 IMAD.HI.U32 R14, R35, R14, RZ ;  /* 0x0000000e230e1227 */ /* 0x001fe200078e00ff */
[----:B------:R-:W-:-:S03]  /*17320*/  SHF.R.S32.HI R48, RZ, 0x1f, R47 ;  /* 0x0000001fff307819 */ /* 0x000fc6000001142f */
[----:B------:R-:W-:Y:S02]  /*17330*/  IMAD R0, R0, UR4, RZ ;  /* 0x0000000400007c24 */ /* 0x000fe4000f8e02ff */
[----:B------:R-:W-:Y:S01]  /*17340*/  IMAD.WIDE.U32 R10, R209, UR4, R10 ;  /* 0x00000004d10a7c25 */ /* 0x000fe2000f8e000a */
[----:B-1----:R-:W-:-:S03]  /*17350*/  @P1 SHF.R.U32.HI R3, RZ, R13, R14 ;  /* 0x0000000dff031219 */ /* 0x002fc6000001160e */
[----:B------:R-:W-:Y:S01]  /*17360*/  IMAD R9, R209, UR5, R0 ;  /* 0x00000005d1097c24 */ /* 0x000fe2000f8e0200 */
[----:B------:R-:W-:Y:S01]  /*17370*/  SHF.R.S32.HI R0, RZ, 0x1f, R3 ;  /* 0x0000001fff007819 */ /* 0x000fe20000011403 */
[----:B------:R-:W-:Y:S01]  /*17380*/  ULDC.64 UR4, c[0x0][0xb48] ;  /* 0x0002d20000047ab9 */ /* 0x000fe20000000a00 */
[----:B------:R-:W-:Y:S02]  /*17390*/  VIADD R41, R193, 0x30 ;  /* 0x00000030c1297836 */ /* 0x000fe40000000000 */
[----:B------:R-:W-:Y:S02]  /*173a0*/  IMAD.IADD R11, R11, 0x1, R9 ;  /* 0x000000010b0b7824 */ /* 0x000fe400078e0209 */
[----:B------:R-:W-:Y:S01]  /*173b0*/  IMAD.MOV R9, RZ, RZ, -R3 ;  /* 0x000000ffff097224 */ /* 0x000fe200078e0a03 */
[----:B------:R-:W-:Y:S01]  /*173c0*/  SHF.R.S32.HI R42, RZ, 0x1f, R41 ;  /* 0x0000001fff2a7819 */ /* 0x000fe20000011429 */
[----:B------:R-:W-:-:S04]  /*173d0*/  IMAD.WIDE.U32 R10, R212, UR4, R10 ;  /* 0x00000004d40a7c25 */ /* 0x000fc8000f8e000a */
[----:B------:R-:W-:Y:S01]  /*173e0*/  IMAD R9, R4, R9, R35 ;  /* 0x0000000904097224 */ /* 0x000fe200078e0223 */
[----:B------:R-:W-:Y:S01]  /*173f0*/  IADD3 R4, R18, 0x28820, RZ ;  /* 0x0002882012047810 */ /* 0x000fe20007ffe0ff */
[----:B------:R-:W-:Y:S02]  /*17400*/  IMAD R0, R0, UR6, RZ ;  /* 0x0000000600007c24 */ /* 0x000fe4000f8e02ff */
[----:B------:R-:W-:Y:S01]  /*17410*/  IMAD R11, R212, UR5, R11 ;  /* 0x00000005d40b7c24 */ /* 0x000fe2000f8e020b */
[----:B------:R-:W-:Y:S01]  /*17420*/  ULDC.64 UR4, c[0x0][0xb28] ;  /* 0x0002ca0000047ab9 */ /* 0x000fe20000000a00 */
[C---:B------:R-:W-:Y:S01]  /*17430*/  IMAD R13, R3.reuse, UR7, R0 ;  /* 0x00000007030d7c24 */ /* 0x040fe2000f8e0200 */
[----:B------:R-:W-:Y:S01]  /*17440*/  SHF.R.S32.HI R0, RZ, 0x1f, R9 ;  /* 0x0000001fff007819 */ /* 0x000fe20000011409 */
[----:B------:R-:W-:Y:S01]  /*17450*/  IMAD.WIDE.U32 R10, R3, UR6, R10 ;  /* 0x00000006030a7c25 */ /* 0x000fe2000f8e000a */
[----:B------:R-:W-:-:S03]  /*17460*/  PRMT R4, RZ, 0x654, R4 ;  /* 0x00000654ff047816 */ /* 0x000fc60000000004 */
[----:B------:R-:W-:Y:S01]  /*17470*/  IMAD R0, R0, UR4, RZ ;  /* 0x0000000400007c24 */ /* 0x000fe2000f8e02ff */
[----:B------:R0:W-:Y:S01]  /*17480*/  SYNCS.ARRIVE.TRANS64.RED.A1T0 RZ, [R4+URZ], RZ ;  /* 0x000000ff04ff79a7 */ /* 0x0001e2000810043f */
[----:B------:R-:W-:Y:S02]  /*17490*/  IMAD.IADD R11, R11, 0x1, R13 ;  /* 0x000000010b0b7824 */ /* 0x000fe400078e020d */
[C---:B------:R-:W-:Y:S02]  /*174a0*/  IMAD R3, R9.reuse, UR5, R0 ;  /* 0x0000000509037c24 */ /* 0x040fe4000f8e0200 */
[----:B------:R-:W-:Y:S01]  /*174b0*/  IMAD.WIDE.U32 R10, R9, UR4, R10 ;  /* 0x00000004090a7c25 */ /* 0x000fe2000f8e000a */
[----:B------:R-:W-:-:S03]  /*174c0*/  ULDC.64 UR4, c[0x0][0xb00] ;  /* 0x0002c00000047ab9 */ /* 0x000fc60000000a00 */
[----:B------:R-:W-:Y:S01]  /*174d0*/  IMAD.IADD R3, R11, 0x1, R3 ;  /* 0x000000010b037824 */ /* 0x000fe200078e0203 */
[C---:B------:R-:W-:Y:S01]  /*174e0*/  LEA R0, P0, R10.reuse, UR4, 0x2 ;  /* 0x000000040a007c11 */ /* 0x040fe2000f8010ff */
[C---:B------:R-:W-:Y:S01]  /*174f0*/  VIADD R35, R193.reuse, 0x18 ;  /* 0x00000018c1237836 */ /* 0x040fe20000000000 */
[----:B------:R-:W-:Y:S01]  /*17500*/  UMOV UR4, 0xffffffff ;  /* 0xffffffff00047882 */ /* 0x000fe20000000000 */
[C---:B------:R-:W-:Y:S01]  /*17510*/  VIADD R43, R193.reuse, 0x38 ;  /* 0x00000038c12b7836 */ /* 0x040fe20000000000 */
[----:B0-----:R-:W-:Y:S01]  /*17520*/  LEA.HI.X R4, R10, UR5, R3, 0x2, P0 ;  /* 0x000000050a047c11 */ /* 0x001fe200080f1403 */
[----:B------:R-:W-:Y:S01]  /*17530*/  VIADD R45, R193, 0x40 ;  /* 0x00000040c12d7836 */ /* 0x000fe20000000000 */
[----:B------:R-:W-:Y:S02]  /*17540*/  SHF.R.S32.HI R36, RZ, 0x1f, R35 ;  /* 0x0000001fff247819 */ /* 0x000fe40000011423 */
[----:B------:R-:W-:Y:S02]  /*17550*/  SHF.R.S32.HI R44, RZ, 0x1f, R43 ;  /* 0x0000001fff2c7819 */ /* 0x000fe4000001142b */
[----:B------:R-:W-:Y:S01]  /*17560*/  SHF.R.S32.HI R46, RZ, 0x1f, R45 ;  /* 0x0000001fff2e7819 */ /* 0x000fe2000001142d */
[----:B------:R-:W-:Y:S06]  /*17570*/  BRA.DIV UR4, `(.L_x_3119) ;  /* 0x000000b604e87947 */ /* 0x000fec000b800000 */
[----:B------:R0:W1:Y:S04]  /*17580*/  SHFL.IDX PT, R3, R4, RZ, 0x1c1f ;  /* 0x001c1fff04037589 */ /* 0x00006800000e0000 */
[----:B------:R0:W2:Y:S02]  /*17590*/  SHFL.IDX PT, R14, R0, RZ, 0x1c1f ;  /* 0x001c1fff000e7589 */ /* 0x0000a400000e0000 */
.L_x_3379:
        /* <DEDUP_REMOVED lines=8> */
[----:B-1----:R-:W-:Y:S02]  /*17620*/  @!P0 IMAD.MOV.U32 R15, RZ, RZ, R3 ;  /* 0x000000ffff0f8224 */ /* 0x002fe400078e0003 */
[----:B--2---:R-:W-:Y:S01]  /*17630*/  @!P2 LEA R12, P4, R24, R14, 0x2 ;  /* 0x0000000e180ca211 */ /* 0x004fe200078810ff */
[----:B------:R-:W-:-:S03]  /*17640*/  @!P0 IMAD.WIDE R10, R193, 0x4, R14 ;  /* 0x00000004c10a8825 */ /* 0x000fc600078e020e */
[-C--:B------:R-:W-:Y:S02]  /*17650*/  @!P2 LEA.HI.X R13, R24, R3.reuse, R32, 0x2, P4 ;  /* 0x00000003180da211 */ /* 0x080fe400020f1420 */
[-C--:B------:R-:W-:Y:S01]  /*17660*/  @!P3 LEA R26, P4, R33, R14.reuse, 0x2 ;  /* 0x0000000e211ab211 */ /* 0x080fe200078810ff */
        /* <DEDUP_REMOVED lines=19> */
[-C--:B------:R-:W-:Y:S02]  /*177a0*/  @!P1 LEA R20, P5, R43, R14.reuse, 0x2 ;  /* 0x0000000e2b149211 */ /* 0x080fe400078a10ff */
        /* <DEDUP_REMOVED lines=9> */
[CC--:B----4-:R-:W-:Y:S02]  /*17840*/  @!P2 LEA R28, P4, R47.reuse, R14.reuse, 0x2 ;  /* 0x0000000e2f1ca211 */ /* 0x0d0fe400078810ff */
        /* <DEDUP_REMOVED lines=25> */
.L_x_3121:
[----:B------:R-:W-:Y:S05]  /*179e0*/  BSYNC B1 ;  /* 0x0000000000017941 */ /* 0x000fea0003800000 */
.L_x_3120:
[----:B------:R-:W-:-:S03]  /*179f0*/  UMOV UR4, 0xffffffff ;  /* 0xffffffff00047882 */ /* 0x000fc60000000000 */
[----:B------:R-:W-:Y:S05]  /*17a00*/  BRA.DIV UR4, `(.L_x_3122) ;  /* 0x000000b204f87947 */ /* 0x000fea000b800000 */
[----:B-1----:R1:W3:Y:S04]  /*17a10*/  SHFL.IDX PT, R3, R4, 0x1, 0x1c1f ;  /* 0x003c1f0004037f89 */ /* 0x0022e800000e0000 */
[----:B--2---:R1:W2:Y:S02]  /*17a20*/  SHFL.IDX PT, R14, R0, 0x1, 0x1c1f ;  /* 0x003c1f00000e7f89 */ /* 0x0042a400000e0000 */
.L_x_3383:
        /* <DEDUP_REMOVED lines=8> */
[----:B---3--:R-:W-:Y:S02]  /*17ab0*/  @!P4 IMAD.MOV.U32 R15, RZ, RZ, R3 ;  /* 0x000000ffff0fc224 */ /* 0x008fe400078e0003 */
[----:B------:R-:W-:Y:S02]  /*17ac0*/  @!P2 LEA.HI.X R11, R24, R3, R32, 0x2, P3 ;  /* 0x00000003180ba211 */ /* 0x000fe400018f1420 */
[----:B------:R-:W-:Y:S01]  /*17ad0*/  ISETP.GE.AND P3, PT, R37, UR4, PT ;  /* 0x0000000425007c0c */ /* 0x000fe2000bf66270 */
[----:B------:R-:W-:Y:S01]  /*17ae0*/  @!P4 IMAD.WIDE R8, R193, 0x4, R14 ;  /* 0x00000004c108c825 */ /* 0x000fe200078e020e */
[----:B------:R-:W-:-:S04]  /*17af0*/  @!P1 LEA R12, P5, R33, R14, 0x2 ;  /* 0x0000000e210c9211 */ /* 0x000fc800078a10ff */
[----:B------:R2:W-:Y:S01]  /*17b00*/  @!P4 ST.E.64 desc[UR42][R8.64], R90 ;  /* 0x0000005a0800c985 */ /* 0x0005e2000c101b2a */
[-C--:B------:R-:W-:Y:S02]  /*17b10*/  @!P1 LEA.HI.X R13, R33, R3.reuse, R34, 0x2, P5 ;  /* 0x00000003210d9211 */ /* 0x080fe400028f1422 */
[----:B------:R-:W-:Y:S01]  /*17b20*/  ISETP.GE.AND P4, PT, R39, UR4, PT ;  /* 0x0000000427007c0c */ /* 0x000fe2000bf86270 */
[----:B------:R3:W-:Y:S01]  /*17b30*/  @!P2 ST.E.64 desc[UR42][R10.64], R94 ;  /* 0x0000005e0a00a985 */ /* 0x0007e2000c101b2a */
[----:B------:R-:W-:Y:S02]  /*17b40*/  ISETP.GE.AND P2, PT, R41, UR4, PT ;  /* 0x0000000429007c0c */ /* 0x000fe4000bf46270 */
[-C--:B------:R-:W-:Y:S01]  /*17b50*/  @!P0 LEA R20, P5, R35, R14.reuse, 0x2 ;  /* 0x0000000e23148211 */ /* 0x080fe200078a10ff */
[----:B------:R4:W-:Y:S01]  /*17b60*/  @!P1 ST.E.64 desc[UR42][R12.64], R98 ;  /* 0x000000620c009985 */ /* 0x0009e2000c101b2a */
[----:B------:R-:W-:Y:S02]  /*17b70*/  @!P3 LEA R24, P1, R37, R14, 0x2 ;  /* 0x0000000e2518b211 */ /* 0x000fe400078210ff */
[----:B------:R-:W-:-:S02]  /*17b80*/  @!P0 LEA.HI.X R21, R35, R3, R36, 0x2, P5 ;  /* 0x0000000323158211 */ /* 0x000fc400028f1424 */
[-C--:B------:R-:W-:Y:S02]  /*17b90*/  @!P3 LEA.HI.X R25, R37, R3.reuse, R38, 0x2, P1 ;  /* 0x000000032519b211 */ /* 0x080fe400008f1426 */
[----:B------:R-:W-:Y:S01]  /*17ba0*/  ISETP.GE.AND P1, PT, R43, UR4, PT ;  /* 0x000000042b007c0c */ /* 0x000fe2000bf26270 */
[----:B------:R5:W-:Y:S01]  /*17bb0*/  @!P0 ST.E.64 desc[UR42][R20.64], R102 ;  /* 0x0000006614008985 */ /* 0x000be2000c101b2a */
[-C--:B--2---:R-:W-:Y:S02]  /*17bc0*/  @!P4 LEA R8, P5, R39, R14.reuse, 0x2 ;  /* 0x0000000e2708c211 */ /* 0x084fe400078a10ff */
[----:B------:R-:W-:Y:S01]  /*17bd0*/  ISETP.GE.AND P0, PT, R45, UR4, PT ;  /* 0x000000042d007c0c */ /* 0x000fe2000bf06270 */
[----:B------:R2:W-:Y:S01]  /*17be0*/  @!P3 ST.E.64 desc[UR42][R24.64], R106 ;  /* 0x0000006a1800b985 */ /* 0x0005e2000c101b2a */
[----:B------:R-:W-:Y:S02]  /*17bf0*/  @!P4 LEA.HI.X R9, R39, R3, R40, 0x2, P5 ;  /* 0x000000032709c211 */ /* 0x000fe400028f1428 */
[----:B---3--:R-:W-:-:S02]  /*17c00*/  @!P2 LEA R10, P5, R41, R14, 0x2 ;  /* 0x0000000e290aa211 */ /* 0x008fc400078a10ff */
[----:B------:R-:W-:Y:S01]  /*17c10*/  ISETP.GE.AND P3, PT, R47, UR4, PT ;  /* 0x000000042f007c0c */ /* 0x000fe2000bf66270 */
[----:B------:R3:W-:Y:S01]  /*17c20*/  @!P4 ST.E.64 desc[UR42][R8.64], R110 ;  /* 0x0000006e0800c985 */ /* 0x0007e2000c101b2a */
[-C--:B------:R-:W-:Y:S02]  /*17c30*/  @!P2 LEA.HI.X R11, R41, R3.reuse, R42, 0x2, P5 ;  /* 0x00000003290ba211 */ /* 0x080fe400028f142a */
[CC--:B----4-:R-:W-:Y:S02]  /*17c40*/  @!P1 LEA R12, P5, R43.reuse, R14.reuse, 0x2 ;  /* 0x0000000e2b0c9211 */ /* 0x0d0fe400078a10ff */
[----:B------:R-:W-:Y:S01]  /*17c50*/  ISETP.GE.AND P4, PT, R218, UR4, PT ;  /* 0x00000004da007c0c */ /* 0x000fe2000bf86270 */
[----:B------:R4:W-:Y:S01]  /*17c60*/  @!P2 ST.E.64 desc[UR42][R10.64], R114 ;  /* 0x000000720a00a985 */ /* 0x0009e2000c101b2a */
[----:B------:R-:W-:Y:S02]  /*17c70*/  @!P1 LEA.HI.X R13, R43, R3, R44, 0x2, P5 ;  /* 0x000000032b0d9211 */ /* 0x000fe400028f142c */
[----:B------:R-:W-:-:S02]  /*17c80*/  @!P0 LEA R26, P5, R45, R14, 0x2 ;  /* 0x0000000e2d1a8211 */ /* 0x000fc400078a10ff */
[----:B------:R-:W-:Y:S01]  /*17c90*/  ISETP.GE.AND P2, PT, R216, UR4, PT ;  /* 0x00000004d8007c0c */ /* 0x000fe2000bf46270 */
[----:B------:R0:W-:Y:S01]  /*17ca0*/  @!P1 ST.E.64 desc[UR42][R12.64], R118 ;  /* 0x000000760c009985 */ /* 0x0001e2000c101b2a */
[-C--:B------:R-:W-:Y:S02]  /*17cb0*/  @!P0 LEA.HI.X R27, R45, R3.reuse, R46, 0x2, P5 ;  /* 0x000000032d1b8211 */ /* 0x080fe400028f142e */
[-C--:B-----5:R-:W-:Y:S02]  /*17cc0*/  @!P3 LEA R20, P5, R47, R14.reuse, 0x2 ;  /* 0x0000000e2f14b211 */ /* 0x0a0fe400078a10ff */
[----:B------:R-:W-:Y:S01]  /*17cd0*/  ISETP.GE.AND P1, PT, R217, UR4, PT ;  /* 0x00000004d9007c0c */ /* 0x000fe2000bf26270 */
[----:B------:R5:W-:Y:S01]  /*17ce0*/  @!P0 ST.E.64 desc[UR42][R26.64], R122 ;  /* 0x0000007a1a008985 */ /* 0x000be2000c101b2a */
[----:B------:R-:W-:Y:S02]  /*17cf0*/  @!P3 LEA.HI.X R21, R47, R3, R48, 0x2, P5 ;  /* 0x000000032f15b211 */ /* 0x000fe400028f1430 */
[----:B--2---:R-:W-:-:S02]  /*17d00*/  @!P4 LEA R24, P5, R218, R14, 0x2 ;  /* 0x0000000eda18c211 */ /* 0x004fc400078a10ff */
[----:B------:R-:W-:Y:S01]  /*17d10*/  ISETP.GE.AND P0, PT, R215, UR4, PT ;  /* 0x00000004d7007c0c */ /* 0x000fe2000bf06270 */
[----:B------:R2:W-:Y:S01]  /*17d20*/  @!P3 ST.E.64 desc[UR42][R20.64], R126 ;  /* 0x0000007e1400b985 */ /* 0x0005e2000c101b2a */
[----:B------:R-:W-:Y:S02]  /*17d30*/  ISETP.GE.AND P3, PT, R214, UR4, PT ;  /* 0x00000004d6007c0c */ /* 0x000fe4000bf66270 */
[----:B------:R-:W-:-:S03]  /*17d40*/  @!P4 LEA.HI.X R25, R218, R3, R226, 0x2, P5 ;  /* 0x00000003da19c211 */ /* 0x000fc600028f14e2 */
[CC--:B---3--:R-:W-:Y:S02]  /*17d50*/  @!P1 LEA R8, P5, R217.reuse, R14.reuse, 0x2 ;  /* 0x0000000ed9089211 */ /* 0x0c8fe400078a10ff */
[----:B------:R2:W-:Y:S01]  /*17d60*/  @!P4 ST.E.64 desc[UR42][R24.64], R130 ;  /* 0x000000821800c985 */ /* 0x0005e2000c101b2a */
[CC--:B----4-:R-:W-:Y:S02]  /*17d70*/  @!P2 LEA R10, P4, R216.reuse, R14.reuse, 0x2 ;  /* 0x0000000ed80aa211 */ /* 0x0d0fe400078810ff */
[-C--:B------:R-:W-:Y:S02]  /*17d80*/  @!P1 LEA.HI.X R9, R217, R3.reuse, R225, 0x2, P5 ;  /* 0x00000003d9099211 */ /* 0x080fe400028f14e1 */
[-C--:B0-----:R-:W-:Y:S02]  /*17d90*/  @!P0 LEA R12, P5, R215, R14.reuse, 0x2 ;  /* 0x0000000ed70c8211 */ /* 0x081fe400078a10ff */
[----:B------:R-:W-:Y:S01]  /*17da0*/  @!P2 LEA.HI.X R11, R216, R3, R224, 0x2, P4 ;  /* 0x00000003d80ba211 */ /* 0x000fe200020f14e0 */
[----:B------:R2:W-:Y:S01]  /*17db0*/  @!P1 ST.E.64 desc[UR42][R8.64], R134 ;  /* 0x0000008608009985 */ /* 0x0005e2000c101b2a */
[----:B-----5:R-:W-:-:S02]  /*17dc0*/  @!P3 LEA R26, P4, R214, R14, 0x2 ;  /* 0x0000000ed61ab211 */ /* 0x020fc400078810ff */
[-C--:B------:R-:W-:Y:S01]  /*17dd0*/  @!P0 LEA.HI.X R13, R215, R3.reuse, R223, 0x2, P5 ;  /* 0x00000003d70d8211 */ /* 0x080fe200028f14df */
[----:B------:R2:W-:Y:S01]  /*17de0*/  @!P2 ST.E.64 desc[UR42][R10.64], R138 ;  /* 0x0000008a0a00a985 */ /* 0x0005e2000c101b2a */
[----:B------:R-:W-:-:S03]  /*17df0*/  @!P3 LEA.HI.X R27, R214, R3, R222, 0x2, P4 ;  /* 0x00000003d61bb211 */ /* 0x000fc600020f14de */
[----:B------:R2:W-:Y:S01]  /*17e00*/  @!P0 ST.E.64 desc[UR42][R12.64], R142 ;  /* 0x0000008e0c008985 */ /* 0x0005e2000c101b2a */
[----:B------:R-:W-:-:S03]  /*17e10*/  ISETP.GE.AND P0, PT, R213, UR4, PT ;  /* 0x00000004d5007c0c */ /* 0x000fc6000bf06270 */
[----:B------:R2:W-:Y:S10]  /*17e20*/  @!P3 ST.E.64 desc[UR42][R26.64], R146 ;  /* 0x000000921a00b985 */ /* 0x0005f4000c101b2a */
[----:B------:R-:W-:Y:S05]  /*17e30*/  @P0 BRA `(.L_x_3118) ;  /* 0x0000000c00100947 */ /* 0x000fea0003800000 */
[----:B------:R-:W-:-:S04]  /*17e40*/  LEA R14, P0, R213, R14, 0x2 ;  /* 0x0000000ed50e7211 */ /* 0x000fc800078010ff */
[----:B------:R-:W-:-:S05]  /*17e50*/  LEA.HI.X R15, R213, R3, R221, 0x2, P0 ;  /* 0x00000003d50f7211 */ /* 0x000fca00000f14dd */
[----:B------:R0:W-:Y:S01]  /*17e60*/  ST.E.64 desc[UR42][R14.64], R150 ;  /* 0x000000960e007985 */ /* 0x0001e2000c101b2a */
[----:B------:R-:W-:Y:S05]  /*17e70*/  BRA `(.L_x_3118) ;  /* 0x0000000c00007947 */ /* 0x000fea0003800000 */
.L_x_3105:
        /* <DEDUP_REMOVED lines=10> */
[----:B-----5:R-:W-:-:S04]  /*17f20*/  IMAD.U32 R24, RZ, RZ, UR4 ;  /* 0x00000004ff187e24 */ /* 0x020fc8000f8e00ff */
[----:B------:R-:W-:-:S04]  /*17f30*/  @P1 IADD3 R210, P2, R210, UR6, RZ ;  /* 0x00000006d2d21c10 */ /* 0x000fc8000ff5e0ff */
[----:B------:R-:W-:Y:S01]  /*17f40*/  @P1 IADD3.X R211, R211, UR7, RZ, P2, !PT ;  /* 0x00000007d3d31c10 */ /* 0x000fe200097fe4ff */
[----:B------:R4:W5:Y:S04]  /*17f50*/  @P0 LDG.E R3, desc[UR42][R8.64] ;  /* 0x0000002a08030981 */ /* 0x000968000c1e1900 */
[----:B------:R4:W5:Y:S01]  /*17f60*/  @P1 LDG.E R24, desc[UR42][R210.64] ;  /* 0x0000002ad2181981 */ /* 0x000962000c1e1900 */
[----:B------:R-:W-:Y:S01]  /*17f70*/  ISETP.NE.AND P2, PT, R208, RZ, PT ;  /* 0x000000ffd000720c */ /* 0x000fe20003f45270 */
[----:B------:R-:W1:-:S12]  /*17f80*/  S2R R0, SR_TID.X ;  /* 0x0000000000007919 */ /* 0x000e580000002100 */
[----:B------:R-:W2:Y:S01]  /*17f90*/  @!P2 LDC R208, c[0x0][0xad4] ;  /* 0x0002b500ffd0ab82 */ /* 0x000ea20000000800 */
[----:B-1----:R-:W-:Y:S02]  /*17fa0*/  IADD3 R0, R0, -0x80, RZ ;  /* 0xffffff8000007810 */ /* 0x002fe40007ffe0ff */
[----:B--2---:R-:W-:Y:S02]  /*17fb0*/  ISETP.GT.AND P2, PT, R208, 0x1, PT ;  /* 0x00000001d000780c */ /* 0x004fe40003f44270 */
[----:B------:R-:W-:Y:S01]  /*17fc0*/  ISETP.GT.AND P3, PT, R0, 0x7f, PT ;  /* 0x0000007f0000780c */ /* 0x000fe20003f64270 */
[----:B----4-:R-:W-:-:S12]  /*17fd0*/  @P1 BRA `(.L_x_3123) ;  /* 0x0000000000101947 */ /* 0x010fd80003800000 */
[----:B------:R-:W-:Y:S05]  /*17fe0*/  @!P0 BRA `(.L_x_3123) ;  /* 0x00000000000c8947 */ /* 0x000fea0003800000 */
[----:B------:R-:W2:Y:S04]  /*17ff0*/  LDG.E R11, desc[UR42][R8.64] ;  /* 0x0000002a080b7981 */ /* 0x000ea8000c1e1900 */
[----:B-----5:R-:W2:Y:S02]  /*18000*/  LDG.E R24, desc[UR42][R8.64+0x4] ;  /* 0x0000042a08187981 */ /* 0x020ea4000c1e1900 */
[----:B--2---:R-:W-:-:S07]  /*18010*/  IMAD.IADD R24, R24, 0x1, -R11 ;  /* 0x0000000118187824 */ /* 0x004fce00078e0a0b */
.L_x_3123:
[----:B------:R-:W-:Y:S01]  /*18020*/  BSSY B1, `(.L_x_3124) ;  /* 0x0000036000017945 */ /* 0x000fe20003800000 */
[----:B------:R-:W-:Y:S02]  /*18030*/  SEL R209, R209, RZ, !P0 ;  /* 0x000000ffd1d17207 */ /* 0x000fe40004000000 */
[----:B------:R-:W-:Y:S02]  /*18040*/  SEL R219, R219, RZ, !P0 ;  /* 0x000000ffdbdb7207 */ /* 0x000fe40004000000 */
[----:B-----5:R-:W-:Y:S01]  /*18050*/  SHF.R.S32.HI R28, RZ, 0x1f, R3 ;  /* 0x0000001fff1c7819 */ /* 0x020fe20000011403 */
[----:B------:R-:W-:Y:S06]  /*18060*/  @P3 BRA `(.L_x_3125) ;  /* 0x0000000000c43947 */ /* 0x000fec0003800000 */
[----:B------:R-:W1:Y:S01]  /*18070*/  S2R R31, SR_TID.X ;  /* 0x00000000001f7919 */ /* 0x000e620000002100 */
[----:B------:R-:W2:Y:S02]  /*18080*/  LDC R35, c[0x0][0xbe8] ;  /* 0x0002fa00ff237b82 */ /* 0x000ea40000000800 */
[----:B--2---:R-:W-:Y:S01]  /*18090*/  IMAD R0, R24, R35, RZ ;  /* 0x0000002318007224 */ /* 0x004fe200078e02ff */
[----:B-1----:R-:W-:-:S04]  /*180a0*/  IADD3 R31, R192, -0x80, R31 ;  /* 0xffffff80c01f7810 */ /* 0x002fc80007ffe01f */
[----:B------:R-:W-:-:S13]  /*180b0*/  ISETP.GE.AND P0, PT, R31, R0, PT ;  /* 0x000000001f00720c */ /* 0x000fda0003f06270 */
[----:B------:R-:W-:Y:S05]  /*180c0*/  @P0 BRA `(.L_x_3125) ;  /* 0x0000000000ac0947 */ /* 0x000fea0003800000 */
[----:B------:R-:W-:Y:S01]  /*180d0*/  IMAD.MOV.U32 R26, RZ, RZ, 0x9b8 ;  /* 0x000009b8ff1a7424 */ /* 0x000fe200078e00ff */
[----:B------:R-:W-:Y:S01]  /*180e0*/  ISETP.GT.AND P0, PT, R208, 0x1, PT ;  /* 0x00000001d000780c */ /* 0x000fe20003f04270 */
[----:B------:R-:W1:Y:S01]  /*180f0*/  LDC.64 R32, c[0x0][0xba8] ;  /* 0x0002ea00ff207b82 */ /* 0x000e620000000a00 */
[----:B------:R-:W-:Y:S01]  /*18100*/  ISETP.NE.AND P1, PT, R35, 0x1, PT ;  /* 0x000000012300780c */ /* 0x000fe20003f25270 */
[----:B------:R-:W-:Y:S01]  /*18110*/  IMAD.MOV.U32 R25, RZ, RZ, R31 ;  /* 0x000000ffff197224 */ /* 0x000fe200078e001f */
[----:B------:R-:W-:-:S05]  /*18120*/  SEL R26, R26, 0x978, P0 ;  /* 0x000009781a1a7807 */ /* 0x000fca0000000000 */
[----:B------:R-:W2:Y:S08]  /*18130*/  LDC.64 R10, c[0x0][R26+0x220] ;  /* 0x000088001a0a7b82 */ /* 0x000eb00000000a00 */
[----:B------:R-:W4:Y:S08]  /*18140*/  LDC.64 R8, c[0x0][R26+0x218] ;  /* 0x000086001a087b82 */ /* 0x000f300000000a00 */
[----:B------:R-:W5:Y:S08]  /*18150*/  LDC.64 R12, c[0x0][R26+0x228] ;  /* 0x00008a001a0c7b82 */ /* 0x000f700000000a00 */
[----:B------:R-:W0:Y:S08]  /*18160*/  @P1 LDC R0, c[0x0][0xbec] ;  /* 0x0002fb00ff001b82 */ /* 0x000e300000000800 */
[----:B------:R-:W5:Y:S08]  /*18170*/  LDC.64 R14, c[0x0][R26+0x210] ;  /* 0x000084001a0e7b82 */ /* 0x000f700000000a00 */
[----:B------:R-:W3:Y:S01]  /*18180*/  @P1 LDC R29, c[0x0][0xbf0] ;  /* 0x0002fc00ff1d1b82 */ /* 0x000ee20000000800 */
[----:B0-----:R-:W-:-:S07]  /*18190*/  @P1 IMAD.HI.U32 R0, R31, R0, RZ ;  /* 0x000000001f001227 */ /* 0x001fce00078e00ff */
[----:B-1----:R-:W0:Y:S01]  /*181a0*/  @!P0 LDC R32, c[0x0][0xb50] ;  /* 0x0002d400ff208b82 */ /* 0x002e220000000800 */
[-C--:B--2---:R-:W-:Y:S02]  /*181b0*/  IMAD R11, R11, R209.reuse, RZ ;  /* 0x000000d10b0b7224 */ /* 0x084fe400078e02ff */
[----:B------:R-:W-:-:S05]  /*181c0*/  IMAD.WIDE.U32 R20, R10, R209, RZ ;  /* 0x000000d10a147225 */ /* 0x000fca00078e00ff */
[----:B------:R-:W1:Y:S01]  /*181d0*/  @!P0 LDC R33, c[0x0][0xb54] ;  /* 0x0002d500ff218b82 */ /* 0x000e620000000800 */
[-C--:B----4-:R-:W-:Y:S02]  /*181e0*/  IMAD R27, R9, R188.reuse, RZ ;  /* 0x000000bc091b7224 */ /* 0x090fe400078e02ff */
[----:B------:R-:W-:Y:S01]  /*181f0*/  IMAD.WIDE.U32 R8, R8, R188, RZ ;  /* 0x000000bc08087225 */ /* 0x000fe200078e00ff */
[----:B---3--:R-:W-:-:S03]  /*18200*/  @P1 SHF.R.U32.HI R25, RZ, R29, R0 ;  /* 0x0000001dff191219 */ /* 0x008fc60000011600 */
[----:B------:R-:W-:Y:S01]  /*18210*/  IMAD R29, R10, R219, R11 ;  /* 0x000000db0a1d7224 */ /* 0x000fe200078e020b */
[----:B------:R-:W-:Y:S01]  /*18220*/  SEL R11, R212, RZ, P0 ;  /* 0x000000ffd40b7207 */ /* 0x000fe20000000000 */
[----:B------:R-:W-:Y:S01]  /*18230*/  IMAD.IADD R27, R9, 0x1, R27 ;  /* 0x00000001091b7824 */ /* 0x000fe200078e021b */
[----:B------:R-:W-:Y:S01]  /*18240*/  IADD3 R4, -R25, RZ, RZ ;  /* 0x000000ff19047210 */ /* 0x000fe20007ffe1ff */
[----:B------:R-:W-:Y:S01]  /*18250*/  IMAD.IADD R29, R21, 0x1, R29 ;  /* 0x00000001151d7824 */ /* 0x000fe200078e021d */
[----:B------:R-:W-:Y:S01]  /*18260*/  IADD3 R0, P1, P3, R20, R8, R3 ;  /* 0x0000000814007210 */ /* 0x000fe20007b3e003 */
[----:B-----5:R-:W-:-:S04]  /*18270*/  IMAD.WIDE.U32 R8, R12, R11, RZ ;  /* 0x0000000b0c087225 */ /* 0x020fc800078e00ff */
[----:B------:R-:W-:Y:S02]  /*18280*/  IMAD R13, R13, R11, RZ ;  /* 0x0000000b0d0d7224 */ /* 0x000fe400078e02ff */
[----:B------:R-:W-:Y:S01]  /*18290*/  IMAD R11, R35, R4, R31 ;  /* 0x00000004230b7224 */ /* 0x000fe200078e021f */
[----:B------:R-:W-:Y:S01]  /*182a0*/  IADD3.X R4, R29, R27, R28, P1, P3 ;  /* 0x0000001b1d047210 */ /* 0x000fe20000fe641c */
[----:B------:R-:W-:Y:S01]  /*182b0*/  IMAD.IADD R13, R9, 0x1, R13 ;  /* 0x00000001090d7824 */ /* 0x000fe200078e020d */
[----:B------:R-:W-:Y:S01]  /*182c0*/  IADD3 R8, P0, P1, R25, R0, R8 ;  /* 0x0000000019087210 */ /* 0x000fe2000791e008 */
[----:B------:R-:W-:Y:S01]  /*182d0*/  IMAD R0, R15, R11, RZ ;  /* 0x0000000b0f007224 */ /* 0x000fe200078e02ff */
        /* <DEDUP_REMOVED lines=10> */
.L_x_3125:
[----:B------:R-:W-:Y:S05]  /*18380*/  BSYNC B1 ;  /* 0x0000000000017941 */ /* 0x000fea0003800000 */
.L_x_3124:
[----:B------:R-:W-:Y:S05]  /*18390*/  @P2 BRA `(.L_x_3118) ;  /* 0x0000000400b82947 */ /* 0x000fea0003800000 */
[----:B------:R-:W2:Y:S01]  /*183a0*/  LDC R21, c[0x0][0xbe8] ;  /* 0x0002fa00ff157b82 */ /* 0x000ea20000000800 */
[----:B------:R-:W-:Y:S01]  /*183b0*/  ULDC.64 UR4, c[0x0][0xaa0] ;  /* 0x0002a80000047ab9 */ /* 0x000fe20000000a00 */
[----:B------:R-:W-:Y:S01]  /*183c0*/  ULDC.64 UR6, c[0x0][0xaf0] ;  /* 0x0002bc0000067ab9 */ /* 0x000fe20000000a00 */
[----:B------:R-:W-:Y:S02]  /*183d0*/  IMAD R0, R28, UR4, RZ ;  /* 0x000000041c007c24 */ /* 0x000fe4000f8e02ff */
[----:B-1----:R-:W-:-:S04]  /*183e0*/  IMAD.WIDE.U32 R8, R3, UR4, RZ ;  /* 0x0000000403087c25 */ /* 0x002fc8000f8e00ff */
[----:B------:R-:W-:Y:S01]  /*183f0*/  IMAD R11, R3, UR5, R0 ;  /* 0x00000005030b7c24 */ /* 0x000fe2000f8e0200 */
[----:B------:R-:W-:Y:S01]  /*18400*/  LEA R3, R207, R187, 0x5 ;  /* 0x000000bbcf037211 */ /* 0x000fe200078e28ff */
[----:B------:R-:W-:Y:S02]  /*18410*/  ULDC.64 UR4, c[0x0][0xae8] ;  /* 0x0002ba0000047ab9 */ /* 0x000fe40000000a00 */
        /* <DEDUP_REMOVED lines=9> */
[----:B---3--:R-:W1:Y:S08]  /*184b0*/  @P0 LDC R4, c[0x0][0xbec] ;  /* 0x0002fb00ff040b82 */ /* 0x008e700000000800 */
[----:B------:R-:W2:Y:S01]  /*184c0*/  @P0 LDC R15, c[0x0][0xbf0] ;  /* 0x0002fc00ff0f0b82 */ /* 0x000ea20000000800 */
[----:B-1----:R-:W-:-:S04]  /*184d0*/  @P0 IMAD.HI.U32 R0, R13, R4, RZ ;  /* 0x000000040d000227 */ /* 0x002fc800078e00ff */
[----:B------:R-:W-:Y:S01]  /*184e0*/  IMAD R4, R219, UR6, RZ ;  /* 0x00000006db047c24 */ /* 0x000fe2000f8e02ff */
[----:B--2---:R-:W-:-:S03]  /*184f0*/  @P0 SHF.R.U32.HI R3, RZ, R15, R0 ;  /* 0x0000000fff030219 */ /* 0x004fc60000011600 */
[----:B------:R-:W-:Y:S01]  /*18500*/  IMAD R11, R209, UR7, R4 ;  /* 0x00000007d10b7c24 */ /* 0x000fe2000f8e0204 */
[--C-:B------:R-:W-:Y:S01]  /*18510*/  SHF.R.S32.HI R0, RZ, 0x1f, R3.reuse ;  /* 0x0000001fff007819 */ /* 0x100fe20000011403 */
[----:B------:R-:W-:-:S03]  /*18520*/  IMAD.MOV R4, RZ, RZ, -R3 ;  /* 0x000000ffff047224 */ /* 0x000fc600078e0a03 */
[----:B------:R-:W-:Y:S01]  /*18530*/  IADD3 R9, R9, R11, RZ ;  /* 0x0000000b09097210 */ /* 0x000fe20007ffe0ff */
[----:B------:R-:W-:Y:S02]  /*18540*/  IMAD R0, R0, UR4, RZ ;  /* 0x0000000400007c24 */ /* 0x000fe4000f8e02ff */
[----:B------:R-:W-:Y:S02]  /*18550*/  IMAD R11, R21, R4, R13 ;  /* 0x00000004150b7224 */ /* 0x000fe400078e020d */
[C---:B------:R-:W-:Y:S02]  /*18560*/  IMAD R13, R3.reuse, UR5, R0 ;  /* 0x00000005030d7c24 */ /* 0x040fe4000f8e0200 */
[----:B------:R-:W-:Y:S01]  /*18570*/  IMAD.WIDE.U32 R8, R3, UR4, R8 ;  /* 0x0000000403087c25 */ /* 0x000fe2000f8e0008 */
[----:B------:R-:W-:Y:S01]  /*18580*/  SHF.R.S32.HI R0, RZ, 0x1f, R11 ;  /* 0x0000001fff007819 */ /* 0x000fe2000001140b */
[----:B------:R-:W-:Y:S02]  /*18590*/  ULDC.64 UR4, c[0x0][0xad8] ;  /* 0x0002b60000047ab9 */ /* 0x000fe40000000a00 */
[----:B------:R-:W-:-:S02]  /*185a0*/  IMAD.IADD R9, R9, 0x1, R13 ;  /* 0x0000000109097824 */ /* 0x000fc400078e020d */
        /* <DEDUP_REMOVED lines=10> */
[----:B------:R1:W3:Y:S02]  /*18650*/  SHFL.IDX PT, R14, R0, RZ, 0x181f ;  /* 0x00181fff000e7589 */ /* 0x0002e400000e0000 */
.L_x_3386:
[----:B------:R-:W-:Y:S01]  /*18660*/  IMAD R21, R24, R21, RZ ;  /* 0x0000001518157224 */ /* 0x000fe200078e02ff */
[----:B------:R-:W-:Y:S04]  /*18670*/  BSSY B1, `(.L_x_3127) ;  /* 0x000000c000017945 */ /* 0x000fe80003800000 */
[----:B------:R-:W-:-:S13]  /*18680*/  ISETP.GE.AND P0, PT, R192, R21, PT ;  /* 0x00000015c000720c */ /* 0x000fda0003f06270 */
[----:B------:R-:W-:Y:S05]  /*18690*/  @P0 BRA `(.L_x_3128) ;  /* 0x0000000000240947 */ /* 0x000fea0003800000 */
[----:B------:R-:W-:Y:S02]  /*186a0*/  ULDC UR4, c[0x0][0xac8] ;  /* 0x0002b20000047ab9 */ /* 0x000fe40000000800 */
[----:B------:R-:W-:Y:S02]  /*186b0*/  ISETP.GE.AND P2, PT, R16, UR4, PT ;  /* 0x0000000410007c0c */ /* 0x000fe4000bf46270 */
[----:B------:R-:W-:-:S11]  /*186c0*/  ISETP.GE.AND P3, PT, R2, UR4, PT ;  /* 0x0000000402007c0c */ /* 0x000fd6000bf66270 */
[-C--:B---3--:R-:W-:Y:S02]  /*186d0*/  @!P2 LEA R8, P0, R16, R14.reuse, 0x1 ;  /* 0x0000000e1008a211 */ /* 0x088fe400078008ff */
[----:B------:R-:W-:Y:S02]  /*186e0*/  @!P3 LEA R14, P1, R2, R14, 0x1 ;  /* 0x0000000e020eb211 */ /* 0x000fe400078208ff */
[-C--:B--2---:R-:W-:Y:S02]  /*186f0*/  @!P2 LEA.HI.X R9, R16, R3.reuse, R17, 0x1, P0 ;  /* 0x000000031009a211 */ /* 0x084fe400000f0c11 */
[----:B------:R-:W-:-:S03]  /*18700*/  @!P3 LEA.HI.X R15, R2, R3, R184, 0x1, P1 ;  /* 0x00000003020fb211 */ /* 0x000fc600008f0cb8 */
[----:B------:R4:W-:Y:S04]  /*18710*/  @!P2 ST.E.128 desc[UR42][R8.64], RZ ;  /* 0x000000ff0800a985 */ /* 0x0009e8000c101d2a */
[----:B------:R4:W-:Y:S02]  /*18720*/  @!P3 ST.E.128 desc[UR42][R14.64], RZ ;  /* 0x000000ff0e00b985 */ /* 0x0009e4000c101d2a */
.L_x_3128:
[----:B------:R-:W-:Y:S05]  /*18730*/  BSYNC B1 ;  /* 0x0000000000017941 */ /* 0x000fea0003800000 */
.L_x_3127:
[----:B------:R-:W-:-:S03]  /*18740*/  UMOV UR4, 0xffffffff ;  /* 0xffffffff00047882 */ /* 0x000fc60000000000 */
[----:B------:R-:W-:Y:S05]  /*18750*/  BRA.DIV UR4, `(.L_x_3129) ;  /* 0x000000aa04207947 */ /* 0x000fea000b800000 */
[----:B--2---:R2:W0:Y:S04]  /*18760*/  SHFL.IDX PT, R3, R4, 0x1, 0x181f ;  /* 0x00381f0004037f89 */ /* 0x00442800000e0000 */
[----:B---34-:R2:W3:Y:S02]  /*18770*/  SHFL.IDX PT, R14, R0, 0x1, 0x181f ;  /* 0x00381f00000e7f89 */ /* 0x0184e400000e0000 */
.L_x_3390:
[----:B------:R-:W-:Y:S01]  /*18780*/  VIADD R8, R192, 0x20 ;  /* 0x00000020c0087836 */ /* 0x000fe20000000000 */
        /* <DEDUP_REMOVED lines=10> */
[----:B------:R4:W-:Y:S04]  /*18830*/  @!P2 ST.E.128 desc[UR42][R8.64], RZ ;  /* 0x000000ff0800a985 */ /* 0x0009e8000c101d2a */
[----:B------:R4:W-:Y:S02]  /*18840*/  @!P3 ST.E.128 desc[UR42][R14.64], RZ ;  /* 0x000000ff0e00b985 */ /* 0x0009e4000c101d2a */
.L_x_3131:
[----:B------:R-:W-:Y:S05]  /*18850*/  BSYNC B1 ;  /* 0x0000000000017941 */ /* 0x000fea0003800000 */
.L_x_3130:
[----:B------:R-:W-:-:S03]  /*18860*/  UMOV UR4, 0xffffffff ;  /* 0xffffffff00047882 */ /* 0x000fc60000000000 */
[----:B------:R-:W-:Y:S05]  /*18870*/  BRA.DIV UR4, `(.L_x_3132) ;  /* 0x000000aa04207947 */ /* 0x000fea000b800000 */
[----:B0-----:R0:W0:Y:S04]  /*18880*/  SHFL.IDX PT, R3, R4, 0x2, 0x181f ;  /* 0x00581f0004037f89 */ /* 0x00102800000e0000 */
[----:B---34-:R3:W4:Y:S02]  /*18890*/  SHFL.IDX PT, R14, R0, 0x2, 0x181f ;  /* 0x00581f00000e7f89 */ /* 0x01872400000e0000 */
.L_x_3394:
[----:B------:R-:W-:Y:S01]  /*188a0*/  IADD3 R8, R192, 0x40, RZ ;  /* 0x00000040c0087810 */ /* 0x000fe20007ffe0ff */
[----:B------:R-:W-:Y:S03]  /*188b0*/  BSSY B1, `(.L_x_3133) ;  /* 0x000000c000017945 */ /* 0x000fe60003800000 */
        /* <DEDUP_REMOVED lines=11> */
.L_x_3134:
[----:B------:R-:W-:Y:S05]  /*18970*/  BSYNC B1 ;  /* 0x0000000000017941 */ /* 0x000fea0003800000 */
.L_x_3133:
[----:B------:R-:W-:-:S03]  /*18980*/  UMOV UR4, 0xffffffff ;  /* 0xffffffff00047882 */ /* 0x000fc60000000000 */
[----:B------:R-:W-:Y:S05]  /*18990*/  BRA.DIV UR4, `(.L_x_3135) ;  /* 0x000000aa04207947 */ /* 0x000fea000b800000 */
[----:B0-----:R0:W0:Y:S04]  /*189a0*/  SHFL.IDX PT, R3, R4, 0x3, 0x181f ;  /* 0x00781f0004037f89 */ /* 0x00102800000e0000 */
[----:B----4-:R4:W0:Y:S02]  /*189b0*/  SHFL.IDX PT, R14, R0, 0x3, 0x181f ;  /* 0x00781f00000e7f89 */ /* 0x01082400000e0000 */
.L_x_3398:
[----:B-1234-:R-:W-:-:S05]  /*189c0*/  VIADD R0, R192, 0x60 ;  /* 0x00000060c0007836 */ /* 0x01efca0000000000 */
        /* <DEDUP_REMOVED lines=11> */
.L_x_3118:
[----:B------:R-:W-:Y:S05]  /*18a80*/  BSYNC B0 ;  /* 0x0000000000007941 */ /* 0x000fea0003800000 */
.L_x_3104:
[----:B------:R-:W-:Y:S02]  /*18a90*/  ULDC UR4, c[0x0][0xc3c] ;  /* 0x00030f0000047ab9 */ /* 0x000fe40000000800 */
[----:B---3--:R-:W-:-:S13]  /*18aa0*/  ISETP.GE.AND P0, PT, R7, UR4, PT ;  /* 0x0000000407007c0c */ /* 0x008fda000bf06270 */
[----:B------:R-:W-:Y:S05]  /*18ab0*/  @!P0 BRA `(.L_x_3136) ;  /* 0xfffffe8400d48947 */ /* 0x000fea000383ffff */
[----:B------:R-:W-:Y:S05]  /*18ac0*/  BRA `(.L_x_2902) ;  /* 0x0000007800487947 */ /* 0x000fea0003800000 */
.L_x_2900:
        /* <DEDUP_REMOVED lines=16> */
.L_x_3137:
        /* <DEDUP_REMOVED lines=43> */
.L_x_3141:
        /* <DEDUP_REMOVED lines=34> */
[----:B------:R-:W-:-:S04]  /*190a0*/  IADD3 R8, R3, R8, RZ ;  /* 0x0000000803087210 */ /* 0x000fc80007ffe0ff */
[----:B------:R-:W-:-:S13]  /*190b0*/  ISETP.GT.AND P6, PT, R8, UR6, PT ;  /* 0x0000000608007c0c */ /* 0x000fda000bfc4270 */
[----:B------:R-:W-:Y:S05]  /*190c0*/  @!P6 BRA `(.L_x_3141) ;  /* 0xfffffffc006ce947 */ /* 0x000fea000383ffff */
.L_x_3139:
        /* <DEDUP_REMOVED lines=13> */
.L_x_3142:
        /* <DEDUP_REMOVED lines=11> */
[----:B0-----:R-:W-:-:S02]  /*19250*/  IADD3 R2, R8, 0xffffffe, RZ ;  /* 0x0ffffffe08027810 */ /* 0x001fc40007ffe0ff */
[----:B------:R-:W-:-:S05]  /*19260*/  IABS R8, R5 ;  /* 0x0000000500087213 */ /* 0x000fca0000000000 */
        /* <DEDUP_REMOVED lines=8> */
[----:B------:R-:W-:Y:S02]  /*192f0*/  IADD3 R11, R10, 0xffffffe, RZ ;  /* 0x0ffffffe0a0b7810 */ /* 0x000fe40007ffe0ff */
[----:B------:R-:W-:Y:S02]  /*19300*/  LOP3.LUT R8, R5, R6, RZ, 0x3c, !PT ;  /* 0x0000000605087212 */ /* 0x000fe400078e3cff */
        /* <DEDUP_REMOVED lines=10> */
[----:B0-----:R-:W-:-:S03]  /*193b0*/  IMAD.MOV R13, RZ, RZ, -R3 ;  /* 0x000000ffff0d7224 */ /* 0x001fc600078e0a03 */
[----:B------:R-:W-:Y:S01]  /*193c0*/  @!P2 IADD3 R10, -R10, RZ, RZ ;  /* 0x000000ff0a0aa210 */ /* 0x000fe20007ffe1ff */
[----:B------:R-:W-:Y:S01]  /*193d0*/  IMAD.MOV R12, RZ, RZ, -R2 ;  /* 0x000000ffff0c7224 */ /* 0x000fe200078e0a02 */
[----:B------:R-:W-:Y:S01]  /*193e0*/  @!P1 LOP3.LUT R10, RZ, R6, RZ, 0x33, !PT ;  /* 0x00000006ff0a9212 */ /* 0x000fe200078e33ff */
[----:B------:R-:W-:Y:S02]  /*193f0*/  IMAD R11, R13, R4, RZ ;  /* 0x000000040d0b7224 */ /* 0x000fe400078e02ff */
        /* <DEDUP_REMOVED lines=8> */
[-C--:B------:R-:W-:Y:S01]  /*19480*/  @!P1 IADD3 R3, R3, -R4.reuse, RZ ;  /* 0x8000000403039210 */ /* 0x080fe20007ffe0ff */
[----:B------:R-:W-:Y:S01]  /*19490*/  @!P1 VIADD R2, R2, 0x1 ;  /* 0x0000000102029836 */ /* 0x000fe20000000000 */
[----:B------:R-:W-:Y:S02]  /*194a0*/  ISETP.NE.AND P1, PT, R9, RZ, PT ;  /* 0x000000ff0900720c */ /* 0x000fe40003f25270 */
[----:B------:R-:W-:Y:S02]  /*194b0*/  ISETP.GE.U32.AND P0, PT, R3, R4, PT ;  /* 0x000000040300720c */ /* 0x000fe40003f06070 */
[----:B------:R-:W-:-:S04]  /*194c0*/  LOP3.LUT R3, R10, R9, RZ, 0x3c, !PT ;  /* 0x000000090a037212 */ /* 0x000fc800078e3cff */
[----:B------:R-:W-:Y:S02]  /*194d0*/  ISETP.GE.AND P2, PT, R3, RZ, PT ;  /* 0x000000ff0300720c */ /* 0x000fe40003f46270 */
[----:B------:R-:W-:-:S05]  /*194e0*/  IADD3 R3, -R10, RZ, RZ ;  /* 0x000000ff0a037210 */ /* 0x000fca0007ffe1ff */
        /* <DEDUP_REMOVED lines=9> */
.L_x_3143:
        /* <DEDUP_REMOVED lines=41> */
[----:B0-----:R-:W-:-:S05]  /*19810*/  IMAD.MOV R9, RZ, RZ, -R3 ;  /* 0x000000ffff097224 */ /* 0x001fca00078e0a03 */
[----:B------:R-:W-:Y:S02]  /*19820*/  MOV R5, R9 ;  /* 0x0000000900057202 */ /* 0x000fe40000000f00 */
        /* <DEDUP_REMOVED lines=14> */
[----:B------:R-:W-:-:S06]  /*19910*/  @P0 IADD3 R2, R2, 0x1, RZ ;  /* 0x0000000102020810 */ /* 0x000fcc0007ffe0ff */
[----:B------:R-:W-:Y:S01]  /*19920*/  @!P2 IMAD.MOV R2, RZ, RZ, -R2 ;  /* 0x000000ffff02a224 */ /* 0x000fe200078e0a02 */
[----:B------:R-:W-:-:S05]  /*19930*/  @!P1 LOP3.LUT R2, RZ, R13, RZ, 0x33, !PT ;  /* 0x0000000dff029212 */ /* 0x000fca00078e33ff */
[----:B------:R-:W-:-:S07]  /*19940*/  IMAD R18, R2, R18, R3 ;  /* 0x0000001202127224 */ /* 0x000fce00078e0203 */
.L_x_3144:
[----:B------:R-:W-:-:S05]  /*19950*/  LOP3.LUT R17, RZ, R2, RZ, 0x33, !PT ;  /* 0x00000002ff117212 */ /* 0x000fca00078e33ff */
[----:B------:R-:W-:Y:S01]  /*19960*/  IMAD.IADD R17, R6, 0x1, R17 ;  /* 0x0000000106117824 */ /* 0x000fe200078e0211 */
[----:B------:R-:W-:Y:S06]  /*19970*/  BRA `(.L_x_3145) ;  /* 0x00000000000c7947 */ /* 0x000fec0003800000 */
.L_x_3140:
[----:B------:R-:W-:Y:S01]  /*19980*/  IMAD.MOV.U32 R17, RZ, RZ, RZ ;  /* 0x000000ffff117224 */ /* 0x000fe200078e00ff */
[----:B------:R-:W-:Y:S01]  /*19990*/  MOV R16, UR6 ;  /* 0x0000000600107c02 */ /* 0x000fe20008000f00 */
[----:B------:R-:W-:-:S07]  /*199a0*/  IMAD.MOV.U32 R18, RZ, RZ, RZ ;  /* 0x000000ffff127224 */ /* 0x000fce00078e00ff */
.L_x_3145:
[----:B------:R-:W-:-:S13]  /*199b0*/  ISETP.NE.AND P0, PT, R7, RZ, PT ;  /* 0x000000ff0700720c */ /* 0x000fda0003f05270 */
[----:B------:R-:W0:Y:S01]  /*199c0*/  @!P0 S2R R3, SR_CgaCtaId ;  /* 0x0000000000038919 */ /* 0x000e220000008800 */
[----:B------:R-:W-:-:S04]  /*199d0*/  @!P0 MOV R2, 0x400 ;  /* 0x0000040000028802 */ /* 0x000fc80000000f00 */
[----:B0-----:R-:W-:-:S05]  /*199e0*/  @!P0 LEA R2, R3, R2, 0x18 ;  /* 0x0000000203028211 */ /* 0x001fca00078ec0ff */
[----:B------:R1:W-:Y:S01]  /*199f0*/  @!P0 STS.128 [R2+0x288d0], R16 ;  /* 0x0288d01002008388 */ /* 0x0003e20000000c00 */
[----:B------:R-:W-:Y:S06]  /*19a00*/  BAR.ARV 0x5, 0x180 ;  /* 0x0146000000007b1d */ /* 0x000fec0000002000 */
.L_x_3138:
        /* <DEDUP_REMOVED lines=12> */
[----:B------:R-:W-:Y:S01]  /*19ad0*/  LOP3.LUT R3, R31, 0x1f8, RZ, 0xc0, !PT ;  /* 0x000001f81f037812 */ /* 0x000fe200078ec0ff */
[----:B------:R-:W-:Y:S01]  /*19ae0*/  IMAD.MOV.U32 R29, RZ, RZ, 0x1 ;  /* 0x00000001ff1d7424 */ /* 0x000fe200078e00ff */
[----:B------:R-:W-:Y:S01]  /*19af0*/  SHF.L.U32 R35, R4, 0x3, RZ ;  /* 0x0000000304237819 */ /* 0x000fe200000006ff */
[----:B------:R-:W-:Y:S01]  /*19b00*/  IMAD.MOV.U32 R27, RZ, RZ, RZ ;  /* 0x000000ffff1b7224 */ /* 0x000fe200078e00ff */
[----:B-1----:R-:W-:Y:S01]  /*19b10*/  LOP3.LUT R2, R3, 0x38, R0, 0x78, !PT ;  /* 0x0000003803027812 */ /* 0x002fe200078e7800 */
[----:B------:R-:W-:Y:S01]  /*19b20*/  IMAD.SHL.U32 R0, R0, 0x10, RZ ;  /* 0x0000001000007824 */ /* 0x000fe200078e00ff */
[----:B------:R-:W-:Y:S01]  /*19b30*/  LOP3.LUT R31, R31, 0x38, RZ, 0xc0, !PT ;  /* 0x000000381f1f7812 */ /* 0x000fe200078ec0ff */
        /* <DEDUP_REMOVED lines=11> */
[----:B------:R-:W-:-:S05]  /*19bf0*/  MOV R22, UR4 ;  /* 0x0000000400167c02 */ /* 0x000fca0008000f00 */
[----:B------:R-:W-:-:S05]  /*19c00*/  IMAD R0, R35, 0x2, R22 ;  /* 0x0000000223007824 */ /* 0x000fca00078e0216 */
[----:B------:R2:W-:Y:S02]  /*19c10*/  STL [R1+0x8], R0 ;  /* 0x0000080001007387 */ /* 0x0005e40000100800 */
.L_x_3249:
[----:B0-----:R-:W0:Y:S02]  /*19c20*/  LDC.64 R2, c[0x0][0xc88] ;  /* 0x00032200ff027b82 */ /* 0x001e240000000a00 */
[----:B0-----:R-:W-:-:S05]  /*19c30*/  IMAD.WIDE R2, R19, 0x4, R2 ;  /* 0x0000000413027825 */ /* 0x001fca00078e0202 */
[----:B--2---:R-:W2:Y:S01]  /*19c40*/  LDG.E R33, desc[UR42][R2.64] ;  /* 0x0000002a02217981 */ /* 0x004ea2000c1e1900 */
        /* <DEDUP_REMOVED lines=8> */
[----:B--2---:R-:W-:-:S11]  /*19cd0*/  SHF.R.S32.HI R0, RZ, 0x1f, R33 ;  /* 0x0000001fff007819 */ /* 0x004fd60000011421 */
[C---:B------:R-:W-:Y:S01]  /*19ce0*/  @P0 LEA R2, P1, R33.reuse, UR4, 0x2 ;  /* 0x0000000421020c11 */ /* 0x040fe2000f8210ff */
[C---:B------:R-:W-:Y:S01]  /*19cf0*/  IMAD.SHL.U32 R23, R33.reuse, 0x4, RZ ;  /* 0x0000000421177824 */ /* 0x040fe200078e00ff */
[C-C-:B------:R-:W-:Y:S01]  /*19d00*/  SHF.L.U64.HI R24, R33.reuse, 0x2, R0.reuse ;  /* 0x0000000221187819 */ /* 0x140fe20000010200 */
[----:B------:R0:W-:Y:S01]  /*19d10*/  STL [R1+0x14], R0 ;  /* 0x0000140001007387 */ /* 0x0001e20000100800 */
[----:B------:R-:W-:Y:S01]  /*19d20*/  @P0 LEA.HI.X R3, R33, UR5, R0, 0x2, P1 ;  /* 0x0000000521030c11 */ /* 0x000fe200088f1400 */
[----:B------:R-:W-:-:S04]  /*19d30*/  ULDC.64 UR4, c[0x0][0xa00] ;  /* 0x0002800000047ab9 */ /* 0x000fc80000000a00 */
[----:B-1----:R1:W2:Y:S01]  /*19d40*/  @P0 LDG.E R13, desc[UR42][R2.64] ;  /* 0x0000002a020d0981 */ /* 0x0022a2000c1e1900 */
        /* <DEDUP_REMOVED lines=25> */
[----:B------:R-:W-:-:S03]  /*19ee0*/  UIMAD UR4, UR4, UR5, URZ ;  /* 0x00000005040472a4 */ /* 0x000fc6000f8e023f */
[----:B------:R-:W-:Y:S02]  /*19ef0*/  ULDC UR5, c[0x0][0x348] ;  /* 0x0000d20000057ab9 */ /* 0x000fe40000000800 */
[----:B0-----:R-:W-:Y:S01]  /*19f00*/  IMAD.U32 R6, RZ, RZ, UR5 ;  /* 0x00000005ff067e24 */ /* 0x001fe2000f8e00ff */
[----:B------:R-:W-:Y:S01]  /*19f10*/  MOV R9, UR4 ;  /* 0x0000000400097c02 */ /* 0x000fe20008000f00 */
[----:B---3--:R0:W-:Y:S04]  /*19f20*/  STL [R1+0x10], R8 ;  /* 0x0000100801007387 */ /* 0x0081e80000100800 */
[----:B--2---:R0:W-:Y:S01]  /*19f30*/  STL [R1], R13 ;  /* 0x0000000d01007387 */ /* 0x0041e20000100800 */
[----:B------:R-:W-:Y:S01]  /*19f40*/  IMAD.MOV.U32 R12, RZ, RZ, R8 ;  /* 0x000000ffff0c7224 */ /* 0x000fe200078e0008 */
[----:B------:R-:W-:Y:S06]  /*19f50*/  @P2 BRA `(.L_x_3147) ;  /* 0x0000000000142947 */ /* 0x000fec0003800000 */
[----:B------:R-:W-:Y:S05]  /*19f60*/  @!P0 BRA `(.L_x_3147) ;  /* 0x0000000000108947 */ /* 0x000fea0003800000 */
[----:B0-----:R-:W2:Y:S04]  /*19f70*/  LDG.E R8, desc[UR42][R2.64] ;  /* 0x0000002a02087981 */ /* 0x001ea8000c1e1900 */
[----:B------:R-:W2:Y:S02]  /*19f80*/  LDG.E R7, desc[UR42][R2.64+0x4] ;  /* 0x0000042a02077981 */ /* 0x000ea4000c1e1900 */
[----:B--2---:R-:W-:-:S05]  /*19f90*/  IMAD.IADD R12, R7, 0x1, -R8 ;  /* 0x00000001070c7824 */ /* 0x004fca00078e0a08 */
[----:B------:R1:W-:Y:S02]  /*19fa0*/  STL [R1+0x10], R12 ;  /* 0x0000100c01007387 */ /* 0x0003e40000100800 */
.L_x_3147:
[----:B------:R-:W-:Y:S01]  /*19fb0*/  ULDC.64 UR4, c[0x0][0xa20] ;  /* 0x0002880000047ab9 */ /* 0x000fe20000000a00 */
[C---:B------:R-:W-:Y:S01]  /*19fc0*/  LOP3.LUT R2, R18.reuse, 0xff000000, RZ, 0xc0, !PT ;  /* 0xff00000012027812 */ /* 0x040fe200078ec0ff */
[----:B------:R-:W-:Y:S01]  /*19fd0*/  IMAD.MOV.U32 R34, RZ, RZ, R33 ;  /* 0x000000ffff227224 */ /* 0x000fe200078e0021 */
[----:B------:R-:W-:Y:S02]  /*19fe0*/  ISETP.NE.U32.AND P0, PT, RZ, UR4, PT ;  /* 0x00000004ff007c0c */ /* 0x000fe4000bf05070 */
[----:B------:R-:W-:Y:S02]  /*19ff0*/  SHF.R.U32.HI R3, RZ, 0x8, R2 ;  /* 0x00000008ff037819 */ /* 0x000fe40000011602 */
[----:B------:R-:W-:Y:S02]  /*1a000*/  ISETP.NE.AND.EX P0, PT, RZ, UR5, PT, P0 ;  /* 0x00000005ff007c0c */ /* 0x000fe4000bf05300 */
[C---:B0-----:R-:W-:Y:S02]  /*1a010*/  LOP3.LUT R8, R18.reuse, 0xff0000, RZ, 0xc0, !PT ;  /* 0x00ff000012087812 */ /* 0x041fe400078ec0ff */
[----:B------:R-:W-:-:S02]  /*1a020*/  LOP3.LUT R18, R18, 0xffff, RZ, 0xc0, !PT ;  /* 0x0000ffff12127812 */ /* 0x000fc400078ec0ff */
[----:B------:R-:W-:-:S07]  /*1a030*/  LEA.HI R8, R8, R3, RZ, 0x10 ;  /* 0x0000000308087211 */ /* 0x000fce00078f80ff */
[----:B------:R-:W-:Y:S05]  /*1a040*/  @!P0 BRA `(.L_x_3148) ;  /* 0x0000000000108947 */ /* 0x000fea0003800000 */
[----:B------:R-:W-:-:S04]  /*1a050*/  IADD3 R2, P0, R23, UR4, RZ ;  /* 0x0000000417027c10 */ /* 0x000fc8000ff1e0ff */
[----:B------:R-:W-:-:S05]  /*1a060*/  IADD3.X R3, R24, UR5, RZ, P0, !PT ;  /* 0x0000000518037c10 */ /* 0x000fca00087fe4ff */
[----:B------:R0:W5:Y:S01]  /*1a070*/  LDG.E R9, desc[UR42][R2.64] ;  /* 0x0000002a02097981 */ /* 0x000162000c1e1900 */
[----:B------:R-:W-:Y:S05]  /*1a080*/  BRA `(.L_x_3149) ;  /* 0x0000000000247947 */ /* 0x000fea0003800000 */
.L_x_3148:
        /* <DEDUP_REMOVED lines=9> */
.L_x_3149:
[----:B0-----:R-:W2:Y:S01]  /*1a120*/  @P1 LDG.E R2, desc[UR42][R4.64] ;  /* 0x0000002a04021981 */ /* 0x001ea2000c1e1900 */
[----:B------:R-:W0:Y:S03]  /*1a130*/  LDC R3, c[0x0][0x448] ;  /* 0x00011200ff037b82 */ /* 0x000e260000000800 */
[----:B------:R-:W2:Y:S01]  /*1a140*/  @P1 LDG.E R11, desc[UR42][R4.64+0x4] ;  /* 0x0000042a040b1981 */ /* 0x000ea2000c1e1900 */
[----:B-----5:R-:W-:Y:S01]  /*1a150*/  IMAD.IADD R9, R9, 0x1, -R13 ;  /* 0x0000000109097824 */ /* 0x020fe200078e0a0d */
[----:B------:R-:W-:Y:S01]  /*1a160*/  BSSY B0, `(.L_x_3150) ;  /* 0x0000035000007945 */ /* 0x000fe20003800000 */
[----:B------:R-:W-:Y:S01]  /*1a170*/  LOP3.LUT R37, R8, 0xff, RZ, 0xc0, !PT ;  /* 0x000000ff08257812 */ /* 0x000fe200078ec0ff */
[----:B------:R-:W-:Y:S01]  /*1a180*/  IMAD.MOV.U32 R13, RZ, RZ, RZ ;  /* 0x000000ffff0d7224 */ /* 0x000fe200078e00ff */
[----:B0-----:R-:W-:-:S13]  /*1a190*/  ISETP.NE.AND P0, PT, R3, 0x1, PT ;  /* 0x000000010300780c */ /* 0x001fda0003f05270 */
[----:B------:R-:W0:Y:S08]  /*1a1a0*/  @P0 LDC R7, c[0x0][0x44c] ;  /* 0x00011300ff070b82 */ /* 0x000e300000000800 */
[----:B------:R-:W3:Y:S01]  /*1a1b0*/  @P0 LDC R3, c[0x0][0x450] ;  /* 0x00011400ff030b82 */ /* 0x000ee20000000800 */
[----:B--2---:R-:W-:Y:S01]  /*1a1c0*/  @P1 IMAD.IADD R6, R11, 0x1, -R2 ;  /* 0x000000010b061824 */ /* 0x004fe200078e0a02 */
[----:B------:R-:W-:-:S03]  /*1a1d0*/  SHF.L.U32 R2, R17, 0x7, RZ ;  /* 0x0000000711027819 */ /* 0x000fc600000006ff */
[----:B------:R-:W-:Y:S02]  /*1a1e0*/  IMAD.IADD R36, R9, 0x1, R6 ;  /* 0x0000000109247824 */ /* 0x000fe400078e0206 */
[----:B------:R-:W-:-:S04]  /*1a1f0*/  VIADD R2, R2, 0x7f ;  /* 0x0000007f02027836 */ /* 0x000fc80000000000 */
[----:B0-----:R-:W-:Y:S01]  /*1a200*/  @P0 IMAD.HI.U32 R10, R2, R7, RZ ;  /* 0x00000007020a0227 */ /* 0x001fe200078e00ff */
[----:B------:R-:W-:-:S04]  /*1a210*/  IADD3 R7, R36, 0x80, -R12 ;  /* 0x0000008024077810 */ /* 0x000fc80007ffe80c */
[----:B---3--:R-:W-:Y:S01]  /*1a220*/  @P0 SHF.R.U32.HI R2, RZ, R3, R10 ;  /* 0x00000003ff020219 */ /* 0x008fe2000001160a */
[----:B------:R-:W-:-:S03]  /*1a230*/  VIADD R3, R36, 0x7f ;  /* 0x0000007f24037836 */ /* 0x000fc60000000000 */
[----:B------:R-:W-:Y:S02]  /*1a240*/  IADD3 R2, R7, R2, RZ ;  /* 0x0000000207027210 */ /* 0x000fe40007ffe0ff */
[----:B------:R-:W-:-:S04]  /*1a250*/  SHF.R.S32.HI R4, RZ, 0x1f, R3 ;  /* 0x0000001fff047819 */ /* 0x000fc80000011403 */
[----:B------:R-:W-:Y:S02]  /*1a260*/  LEA.HI R4, R4, R3, RZ, 0x7 ;  /* 0x0000000304047211 */ /* 0x000fe400078f38ff */
[----:B------:R-:W-:Y:S02]  /*1a270*/  SHF.R.S32.HI R3, RZ, 0x1f, R2 ;  /* 0x0000001fff037819 */ /* 0x000fe40000011402 */
[----:B------:R-:W-:Y:S02]  /*1a280*/  SHF.R.S32.HI R5, RZ, 0x7, R4 ;  /* 0x00000007ff057819 */ /* 0x000fe40000011404 */
[----:B------:R-:W-:Y:S02]  /*1a290*/  LEA.HI R3, R3, R2, RZ, 0x7 ;  /* 0x0000000203037211 */ /* 0x000fe400078f38ff */
[----:B------:R-:W-:Y:S02]  /*1a2a0*/  SHF.R.U32.HI R4, RZ, 0x10, R8 ;  /* 0x00000010ff047819 */ /* 0x000fe40000011608 */
[----:B------:R-:W-:-:S04]  /*1a2b0*/  SHF.R.S32.HI R10, RZ, 0x7, R3 ;  /* 0x00000007ff0a7819 */ /* 0x000fc80000011403 */
[----:B------:R-:W-:-:S04]  /*1a2c0*/  VIMNMX R10, R5, R10, PT ;  /* 0x0000000a050a7248 */ /* 0x000fc80003fe0100 */
[----:B------:R-:W-:-:S13]  /*1a2d0*/  ISETP.GE.AND P0, PT, R10, 0x1, PT ;  /* 0x000000010a00780c */ /* 0x000fda0003f06270 */
[----:B------:R-:W-:Y:S05]  /*1a2e0*/  @!P0 BRA `(.L_x_3151) ;  /* 0x0000000000708947 */ /* 0x000fea0003800000 */
[----:B------:R-:W-:Y:S01]  /*1a2f0*/  ISETP.NE.AND P0, PT, R4, RZ, PT ;  /* 0x000000ff0400720c */ /* 0x000fe20003f05270 */
[----:B------:R-:W-:-:S03]  /*1a300*/  ULDC UR4, c[0x0][0x9f0] ;  /* 0x00027c0000047ab9 */ /* 0x000fc60000000800 */
[----:B------:R-:W-:-:S04]  /*1a310*/  SEL R8, R4, UR4, P0 ;  /* 0x0000000404087c07 */ /* 0x000fc80008000000 */
[----:B-1----:R-:W-:Y:S02]  /*1a320*/  IABS R12, R8 ;  /* 0x00000008000c7213 */ /* 0x002fe40000000000 */
        /* <DEDUP_REMOVED lines=24> */
.L_x_3151:
[----:B------:R-:W-:Y:S05]  /*1a4b0*/  BSYNC B0 ;  /* 0x0000000000007941 */ /* 0x000fea0003800000 */
.L_x_3150:
[-C--:B------:R-:W-:Y:S01]  /*1a4c0*/  IMAD R2, R37, R13.reuse, RZ ;  /* 0x0000000d25027224 */ /* 0x080fe200078e02ff */
[----:B------:R-:W-:Y:S04]  /*1a4d0*/  BSSY B0, `(.L_x_3152) ;  /* 0x0000114000007945 */ /* 0x000fe80003800000 */
[C---:B------:R-:W-:Y:S01]  /*1a4e0*/  VIADDMNMX R10, R2.reuse, R13, R10, PT ;  /* 0x0000000d020a7246 */ /* 0x040fe2000380010a */
[----:B------:R-:W-:-:S03]  /*1a4f0*/  IMAD R2, R2, 0x80, -R9 ;  /* 0x0000008002027824 */ /* 0x000fc600078e0a09 */
[----:B------:R-:W-:-:S04]  /*1a500*/  LEA R10, R10, -R9, 0x7 ;  /* 0x800000090a0a7211 */ /* 0x000fc800078e38ff */
[----:B------:R-:W-:Y:S02]  /*1a510*/  VIMNMX R10, R10, R6, PT ;  /* 0x000000060a0a7248 */ /* 0x000fe40003fe0100 */
[----:B------:R-:W-:-:S04]  /*1a520*/  VIMNMX R6, RZ, R2, !PT ;  /* 0x00000002ff067248 */ /* 0x000fc80007fe0100 */
[----:B------:R-:W-:Y:S02]  /*1a530*/  ISETP.GT.AND P0, PT, R10, R6, PT ;  /* 0x000000060a00720c */ /* 0x000fe40003f04270 */
[----:B------:R-:W-:-:S11]  /*1a540*/  SHF.R.U32.HI R6, RZ, 0x7, R6 ;  /* 0x00000007ff067819 */ /* 0x000fd60000011606 */
        /* <DEDUP_REMOVED lines=14> */
[----:B------:R0:W2:Y:S02]  /*1a630*/  SHFL.IDX PT, R14, R8, RZ, 0x1f ;  /* 0x00001fff080e7589 */ /* 0x0000a400000e0000 */
.L_x_3401:
[----:B--2---:R-:W-:Y:S02]  /*1a640*/  ISETP.NE.AND P0, PT, R14, RZ, PT ;  /* 0x000000ff0e00720c */ /* 0x004fe40003f05270 */
[----:B------:R-:W-:-:S11]  /*1a650*/  PLOP3.LUT P6, PT, PT, PT, PT, 0x8, 0x0 ;  /* 0x000000000000781c */ /* 0x000fd60003fce170 */
[----:B------:R-:W-:Y:S05]  /*1a660*/  @P0 BRA `(.L_x_3155) ;  /* 0x00000000000c0947 */ /* 0x000fea0003800000 */
[----:B------:R-:W-:-:S03]  /*1a670*/  UMOV UR4, 0xffffffff ;  /* 0xffffffff00047882 */ /* 0x000fc60000000000 */
[----:B------:R-:W-:Y:S05]  /*1a680*/  BRA.DIV UR4, `(.L_x_3156) ;  /* 0x0000008e04607947 */ /* 0x000fea000b800000 */
[----:B------:R-:W-:-:S13]  /*1a690*/  ELECT P6, URZ, PT ;  /* 0x00000000003f782f */ /* 0x000fda00038c0000 */
.L_x_3155:
        /* <DEDUP_REMOVED lines=9> */
.L_x_3404:
[----:B------:R-:W-:Y:S05]  /*1a730*/  BSYNC B1 ;  /* 0x0000000000017941 */ /* 0x000fea0003800000 */
.L_x_3157:
[----:B------:R-:W-:Y:S04]  /*1a740*/  BSSY B1, `(.L_x_3159) ;  /* 0x000006e000017945 */ /* 0x000fe80003800000 */
[----:B------:R-:W-:Y:S05]  /*1a750*/  @!P6 BRA `(.L_x_3160) ;  /* 0x0000000400b0e947 */ /* 0x000fea0003800000 */
[----:B0-----:R-:W-:Y:S01]  /*1a760*/  IMAD R8, R27, 0x8, R22 ;  /* 0x000000081b087824 */ /* 0x001fe200078e0216 */
[----:B------:R-:W-:Y:S01]  /*1a770*/  SHF.L.U32 R9, R29, 0x1f, RZ ;  /* 0x0000001f1d097819 */ /* 0x000fe200000006ff */
[----:B------:R-:W0:Y:S01]  /*1a780*/  S2R R10, SR_TID.X ;  /* 0x00000000000a7919 */ /* 0x000e220000002100 */
[----:B------:R-:W-:Y:S02]  /*1a790*/  BSSY B2, `(.L_x_3161) ;  /* 0x0000005000027945 */ /* 0x000fe40003800000 */
[----:B------:R-:W2:Y:S01]  /*1a7a0*/  SYNCS.PHASECHK.TRANS64.TRYWAIT P0, [R8+URZ+0x288a0], R9 ;  /* 0x0288a009080075a7 */ /* 0x000ea2000800017f */
[----:B0-----:R-:W-:-:S04]  /*1a7b0*/  LOP3.LUT R10, R10, 0x7f, RZ, 0xc0, !PT ;  /* 0x0000007f0a0a7812 */ /* 0x001fc800078ec0ff */
[----:B------:R-:W-:Y:S01]  /*1a7c0*/  ISETP.NE.AND P1, PT, R10, RZ, PT ;  /* 0x000000ff0a00720c */ /* 0x000fe20003f25270 */
[----:B--2---:R-:W-:-:S12]  /*1a7d0*/  @!P0 BRA `(.L_x_3162) ;  /* 0x0000008c00408947 */ /* 0x004fd80003800000 */
.L_x_3405:
[----:B------:R-:W-:Y:S05]  /*1a7e0*/  BSYNC B2 ;  /* 0x0000000000027941 */ /* 0x000fea0003800000 */
.L_x_3161:
[----:B------:R-:W-:Y:S04]  /*1a7f0*/  BSSY B2, `(.L_x_3163) ;  /* 0x0000009000027945 */ /* 0x000fe80003800000 */
        /* <DEDUP_REMOVED lines=8> */
.L_x_3164:
[----:B------:R-:W-:Y:S05]  /*1a880*/  BSYNC B2 ;  /* 0x0000000000027941 */ /* 0x000fea0003800000 */
.L_x_3163:
[----:B------:R-:W-:Y:S01]  /*1a890*/  IMAD.MOV.U32 R15, RZ, RZ, RZ ;  /* 0x000000ffff0f7224 */ /* 0x000fe200078e00ff */
[----:B------:R-:W-:Y:S01]  /*1a8a0*/  UIADD3 UR4, UP0, UR40, 0x570, URZ ;  /* 0x0000057028047890 */ /* 0x000fe2000ff1e03f */
[----:B------:R-:W-:Y:S01]  /*1a8b0*/  IMAD R10, R3, 0x80, R0 ;  /* 0x00000080030a7824 */ /* 0x000fe200078e0200 */
[----:B------:R-:W-:Y:S01]  /*1a8c0*/  PLOP3.LUT P0, PT, PT, PT, PT, 0x80, 0x0 ;  /* 0x000000000000781c */ /* 0x000fe20003f0f070 */
[----:B------:R-:W-:Y:S01]  /*1a8d0*/  IMAD R11, R27, 0x8000, R22 ;  /* 0x000080001b0b7824 */ /* 0x000fe200078e0216 */
[----:B------:R-:W-:Y:S01]  /*1a8e0*/  R2UR UR10, R15 ;  /* 0x000000000f0a72ca */ /* 0x000fe200000e0000 */
[----:B------:R-:W-:Y:S01]  /*1a8f0*/  IMAD.SHL.U32 R14, R27, 0x4000, RZ ;  /* 0x000040001b0e7824 */ /* 0x000fe200078e00ff */
[----:B------:R-:W-:Y:S01]  /*1a900*/  IADD3 R10, R10, -0x80, RZ ;  /* 0xffffff800a0a7810 */ /* 0x000fe20007ffe0ff */
[----:B-1----:R-:W-:Y:S01]  /*1a910*/  VIADD R12, R8, 0x28890 ;  /* 0x00028890080c7836 */ /* 0x002fe20000000000 */
[----:B------:R-:W-:Y:S01]  /*1a920*/  UIADD3.X UR5, URZ, UR41, URZ, UP0, !UPT ;  /* 0x000000293f057290 */ /* 0x000fe200087fe43f */
[----:B------:R-:W-:Y:S01]  /*1a930*/  VIADD R13, R11, 0x18400 ;  /* 0x000184000b0d7836 */ /* 0x000fe20000000000 */
[----:B------:R-:W-:Y:S01]  /*1a940*/  UMOV UR6, 0x0 ;  /* 0x0000000000067882 */ /* 0x000fe20000000000 */
[----:B------:R-:W-:-:S09]  /*1a950*/  UMOV UR7, 0x12f00000 ;  /* 0x12f0000000077882 */ /* 0x000fd20000000000 */
.L_x_3165:
        /* <DEDUP_REMOVED lines=10> */
[----:B------:R-:W-:Y:S01]  /*1aa00*/  MOV R20, 0x40 ;  /* 0x0000004000147802 */ /* 0x000fe20000000f00 */
[----:B------:R-:W-:Y:S01]  /*1aa10*/  VIADD R11, R11, 0x1c400 ;  /* 0x0001c4000b0b7836 */ /* 0x000fe20000000000 */
[----:B------:R-:W-:Y:S01]  /*1aa20*/  PLOP3.LUT P0, PT, PT, PT, PT, 0x80, 0x0 ;  /* 0x000000000000781c */ /* 0x000fe20003f0f070 */
[----:B------:R-:W-:Y:S01]  /*1aa30*/  UMOV UR6, 0x0 ;  /* 0x0000000000067882 */ /* 0x000fe20000000000 */
[----:B------:R-:W-:Y:S01]  /*1aa40*/  R2UR UR10, R20 ;  /* 0x00000000140a72ca */ /* 0x000fe200000e0000 */
[----:B------:R-:W-:-:S14]  /*1aa50*/  UMOV UR7, 0x12f00000 ;  /* 0x12f0000000077882 */ /* 0x000fdc0000000000 */
.L_x_3166:
        /* <DEDUP_REMOVED lines=13> */
.L_x_3406:
[----:B------:R-:W-:Y:S05]  /*1ab30*/  BSYNC B2 ;  /* 0x0000000000027941 */ /* 0x000fea0003800000 */
.L_x_3167:
        /* <DEDUP_REMOVED lines=11> */
.L_x_3170:
[----:B------:R-:W-:Y:S05]  /*1abf0*/  BSYNC B2 ;  /* 0x0000000000027941 */ /* 0x000fea0003800000 */
.L_x_3169:
[----:B------:R-:W-:Y:S01]  /*1ac00*/  R2UR UR10, R15 ;  /* 0x000000000f0a72ca */ /* 0x000fe200000e0000 */
[----:B------:R-:W-:Y:S01]  /*1ac10*/  UIADD3 UR4, UP0, UR40, 0x670, URZ ;  /* 0x0000067028047890 */ /* 0x000fe2000ff1e03f */
[----:B------:R-:W-:Y:S01]  /*1ac20*/  R2UR UR6, R12 ;  /* 0x000000000c0672ca */ /* 0x000fe200000e0000 */
[----:B01----:R-:W-:Y:S01]  /*1ac30*/  VIADD R8, R8, 0x288b0 ;  /* 0x000288b008087836 */ /* 0x003fe20000000000 */
[----:B------:R-:W-:Y:S01]  /*1ac40*/  R2UR UR7, R13 ;  /* 0x000000000d0772ca */ /* 0x000fe200000e0000 */
[----:B------:R-:W-:Y:S01]  /*1ac50*/  UIADD3.X UR5, URZ, UR41, URZ, UP0, !UPT ;  /* 0x000000293f057290 */ /* 0x000fe200087fe43f */
[----:B------:R-:W-:Y:S02]  /*1ac60*/  LEA R14, R14, R22, 0x1 ;  /* 0x000000160e0e7211 */ /* 0x000fe400078e08ff */
[----:B------:R-:W-:-:S03]  /*1ac70*/  PLOP3.LUT P0, PT, PT, PT, PT, 0x80, 0x0 ;  /* 0x000000000000781c */ /* 0x000fc60003f0f070 */
[----:B------:R-:W-:-:S10]  /*1ac80*/  VIADD R9, R14, 0x400 ;  /* 0x000004000e097836 */ /* 0x000fd40000000000 */
.L_x_3171:
        /* <DEDUP_REMOVED lines=15> */
.L_x_3172:
        /* <DEDUP_REMOVED lines=9> */
[----:B--2---:R-:W-:Y:S05]  /*1ae10*/  @P0 BRA.U.ANY `(.L_x_3172) ;  /* 0xfffffffd00d80947 */ /* 0x004fea000393ffff */
.L_x_3160:
[----:B------:R-:W-:Y:S05]  /*1ae20*/  BSYNC B1 ;  /* 0x0000000000017941 */ /* 0x000fea0003800000 */
.L_x_3159:
[----:B-1----:R-:W-:Y:S01]  /*1ae30*/  IADD3 R12, R3, -0x2, RZ ;  /* 0xfffffffe030c7810 */ /* 0x002fe20007ffe0ff */
[----:B------:R-:W-:Y:S01]  /*1ae40*/  VIADD R27, R27, 0x1 ;  /* 0x000000011b1b7836 */ /* 0x000fe20000000000 */
[----:B------:R-:W-:Y:S02]  /*1ae50*/  PLOP3.LUT P0, PT, PT, PT, PT, 0x8, 0x0 ;  /* 0x000000000000781c */ /* 0x000fe40003f0e170 */
[----:B------:R-:W-:Y:S02]  /*1ae60*/  ISETP.GE.AND P2, PT, R12, R6, PT ;  /* 0x000000060c00720c */ /* 0x000fe40003f46270 */
[----:B------:R-:W-:-:S04]  /*1ae70*/  ISETP.NE.AND P1, PT, R27, 0x2, PT ;  /* 0x000000021b00780c */ /* 0x000fc80003f25270 */
[----:B------:R-:W-:Y:S02]  /*1ae80*/  SEL R3, RZ, 0x1, P1 ;  /* 0x00000001ff037807 */ /* 0x000fe40000800000 */
[----:B------:R-:W-:Y:S02]  /*1ae90*/  SEL R27, R27, RZ, P1 ;  /* 0x000000ff1b1b7207 */ /* 0x000fe40000800000 */
[----:B------:R-:W-:-:S03]  /*1aea0*/  LOP3.LUT R29, R29, R3, RZ, 0x3c, !PT ;  /* 0x000000031d1d7212 */ /* 0x000fc600078e3cff */
[----:B------:R-:W-:Y:S05]  /*1aeb0*/  @!P2 BRA `(.L_x_3153) ;  /* 0x0000000400d4a947 */ /* 0x000fea0003800000 */
.L_x_3187:
[----:B------:R-:W-:Y:S05]  /*1aec0*/  YIELD ;  /* 0x0000000000007946 */ /* 0x000fea0003800000 */
[----:B------:R-:W-:Y:S04]  /*1aed0*/  BSSY B1, `(.L_x_3173) ;  /* 0x000006b000017945 */ /* 0x000fe80003800000 */
[----:B------:R-:W-:Y:S05]  /*1aee0*/  @!P6 BRA `(.L_x_3174) ;  /* 0x0000000400a4e947 */ /* 0x000fea0003800000 */
[----:B------:R-:W-:Y:S01]  /*1aef0*/  IMAD R11, R27, 0x8, R22 ;  /* 0x000000081b0b7824 */ /* 0x000fe200078e0216 */
[----:B------:R-:W-:Y:S01]  /*1af00*/  SHF.L.U32 R10, R29, 0x1f, RZ ;  /* 0x0000001f1d0a7819 */ /* 0x000fe200000006ff */
[----:B------:R-:W1:Y:S01]  /*1af10*/  S2R R3, SR_TID.X ;  /* 0x0000000000037919 */ /* 0x000e620000002100 */
[----:B------:R-:W-:Y:S02]  /*1af20*/  BSSY B2, `(.L_x_3175) ;  /* 0x0000005000027945 */ /* 0x000fe40003800000 */
[----:B------:R-:W2:Y:S01]  /*1af30*/  SYNCS.PHASECHK.TRANS64.TRYWAIT P1, [R11+URZ+0x288a0], R10 ;  /* 0x0288a00a0b0075a7 */ /* 0x000ea2000802017f */
[----:B-1----:R-:W-:-:S04]  /*1af40*/  LOP3.LUT R3, R3, 0x7f, RZ, 0xc0, !PT ;  /* 0x0000007f03037812 */ /* 0x002fc800078ec0ff */
[----:B------:R-:W-:Y:S01]  /*1af50*/  ISETP.NE.AND P2, PT, R3, RZ, PT ;  /* 0x000000ff0300720c */ /* 0x000fe20003f45270 */
[----:B--2---:R-:W-:-:S12]  /*1af60*/  @!P1 BRA `(.L_x_3176) ;  /* 0x0000008400849947 */ /* 0x004fd80003800000 */
.L_x_3407:
[----:B------:R-:W-:Y:S05]  /*1af70*/  BSYNC B2 ;  /* 0x0000000000027941 */ /* 0x000fea0003800000 */
.L_x_3175:
        /* <DEDUP_REMOVED lines=9> */
.L_x_3178:
[----:B------:R-:W-:Y:S05]  /*1b010*/  BSYNC B2 ;  /* 0x0000000000027941 */ /* 0x000fea0003800000 */
.L_x_3177:
        /* <DEDUP_REMOVED lines=11> */
.L_x_3179:
        /* <DEDUP_REMOVED lines=16> */
.L_x_3180:
        /* <DEDUP_REMOVED lines=13> */
.L_x_3408:
[----:B------:R-:W-:Y:S05]  /*1b2a0*/  BSYNC B2 ;  /* 0x0000000000027941 */ /* 0x000fea0003800000 */
.L_x_3181:
[----:B------:R-:W-:Y:S01]  /*1b2b0*/  BSSY B2, `(.L_x_3183) ;  /* 0x000000b000027945 */ /* 0x000fe20003800000 */
[----:B------:R-:W-:Y:S01]  /*1b2c0*/  MOV R14, 0x0 ;  /* 0x00000000000e7802 */ /* 0x000fe20000000f00 */
[----:B------:R-:W-:Y:S02]  /*1b2d0*/  IMAD.MOV.U32 R15, RZ, RZ, 0x12f00000 ;  /* 0x12f00000ff0f7424 */ /* 0x000fe400078e00ff */
        /* <DEDUP_REMOVED lines=8> */
.L_x_3184:
[----:B------:R-:W-:Y:S05]  /*1b360*/  BSYNC B2 ;  /* 0x0000000000027941 */ /* 0x000fea0003800000 */
.L_x_3183:
[----:B------:R-:W-:Y:S01]  /*1b370*/  R2UR UR10, R20 ;  /* 0x00000000140a72ca */ /* 0x000fe200000e0000 */
[----:B------:R-:W-:Y:S01]  /*1b380*/  UIADD3 UR4, UP0, UR40, 0x670, URZ ;  /* 0x0000067028047890 */ /* 0x000fe2000ff1e03f */
[----:B------:R-:W-:Y:S01]  /*1b390*/  R2UR UR6, R14 ;  /* 0x000000000e0672ca */ /* 0x000fe200000e0000 */
[----:B01----:R-:W-:Y:S01]  /*1b3a0*/  VIADD R11, R11, 0x288b0 ;  /* 0x000288b00b0b7836 */ /* 0x003fe20000000000 */
[----:B------:R-:W-:Y:S01]  /*1b3b0*/  R2UR UR7, R15 ;  /* 0x000000000f0772ca */ /* 0x000fe200000e0000 */
[----:B------:R-:W-:Y:S01]  /*1b3c0*/  VIADD R3, R9, 0x400 ;  /* 0x0000040009037836 */ /* 0x000fe20000000000 */
[----:B------:R-:W-:Y:S01]  /*1b3d0*/  PLOP3.LUT P1, PT, PT, PT, PT, 0x80, 0x0 ;  /* 0x000000000000781c */ /* 0x000fe20003f2f070 */
[----:B------:R-:W-:-:S12]  /*1b3e0*/  UIADD3.X UR5, URZ, UR41, URZ, UP0, !UPT ;  /* 0x000000293f057290 */ /* 0x000fd800087fe43f */
.L_x_3185:
        /* <DEDUP_REMOVED lines=15> */
.L_x_3186:
        /* <DEDUP_REMOVED lines=10> */
.L_x_3174:
[----:B------:R-:W-:Y:S05]  /*1b580*/  BSYNC B1 ;  /* 0x0000000000017941 */ /* 0x000fea0003800000 */
.L_x_3173:
[C---:B------:R-:W-:Y:S01]  /*1b590*/  ISETP.GT.AND P2, PT, R12.reuse, R6, PT ;  /* 0x000000060c00720c */ /* 0x040fe20003f44270 */
[----:B------:R-:W-:Y:S02]  /*1b5a0*/  VIADD R27, R27, 0x1 ;  /* 0x000000011b1b7836 */ /* 0x000fe40000000000 */
[----:B------:R-:W-:-:S03]  /*1b5b0*/  VIADD R12, R12, 0xffffffff ;  /* 0xffffffff0c0c7836 */ /* 0x000fc60000000000 */
[----:B------:R-:W-:-:S04]  /*1b5c0*/  ISETP.NE.AND P1, PT, R27, 0x2, PT ;  /* 0x000000021b00780c */ /* 0x000fc80003f25270 */
[----:B------:R-:W-:Y:S02]  /*1b5d0*/  SEL R3, RZ, 0x1, P1 ;  /* 0x00000001ff037807 */ /* 0x000fe40000800000 */
[----:B------:R-:W-:Y:S02]  /*1b5e0*/  SEL R27, R27, RZ, P1 ;  /* 0x000000ff1b1b7207 */ /* 0x000fe40000800000 */
[----:B------:R-:W-:Y:S01]  /*1b5f0*/  LOP3.LUT R29, R29, R3, RZ, 0x3c, !PT ;  /* 0x000000031d1d7212 */ /* 0x000fe200078e3cff */
[----:B------:R-:W-:Y:S06]  /*1b600*/  @P2 BRA `(.L_x_3187) ;  /* 0xfffffff8002c2947 */ /* 0x000fec000383ffff */
.L_x_3153:
[----:B------:R-:W-:Y:S05]  /*1b610*/  BSYNC B0 ;  /* 0x0000000000007941 */ /* 0x000fea0003800000 */
.L_x_3152:
[----:B------:R-:W2:Y:S01]  /*1b620*/  LDC R0, c[0x0][0x448] ;  /* 0x00011200ff007b82 */ /* 0x000ea20000000800 */
[----:B------:R-:W-:Y:S01]  /*1b630*/  LEA R2, R17, 0x7f, 0x7 ;  /* 0x0000007f11027811 */ /* 0x000fe200078e38ff */
[----:B------:R-:W-:Y:S06]  /*1b640*/  @!P0 WARPSYNC.ALL ;  /* 0x0000000000008948 */ /* 0x000fec0003800000 */
[----:B------:R-:W-:Y:S01]  /*1b650*/  @!P0 BAR.SYNC.DEFER_BLOCKING 0xc, 0x180 ;  /* 0x0306000000008b1d */ /* 0x000fe20000010000 */
[----:B------:R-:W-:-:S05]  /*1b660*/  ISETP.NE.AND P2, PT, R4, RZ, PT ;  /* 0x000000ff0400720c */ /* 0x000fca0003f45270 */
[----:B------:R-:W-:Y:S08]  /*1b670*/  BSSY B0, `(.L_x_3188) ;  /* 0x0000029000007945 */ /* 0x000ff00003800000 */
[----:B------:R-:W3:Y:S01]  /*1b680*/  @!P2 LDC R4, c[0x0][0x9f0] ;  /* 0x00027c00ff04ab82 */ /* 0x000ee20000000800 */
[----:B--2---:R-:W-:-:S13]  /*1b690*/  ISETP.NE.AND P1, PT, R0, 0x1, PT ;  /* 0x000000010000780c */ /* 0x004fda0003f25270 */
[----:B------:R-:W2:Y:S08]  /*1b6a0*/  @P1 LDC R9, c[0x0][0x44c] ;  /* 0x00011300ff091b82 */ /* 0x000eb00000000800 */
[----:B------:R-:W4:Y:S01]  /*1b6b0*/  @P1 LDC R3, c[0x0][0x450] ;  /* 0x00011400ff031b82 */ /* 0x000f220000000800 */
[----:B--2---:R-:W-:-:S05]  /*1b6c0*/  @P1 IMAD.HI.U32 R0, R2, R9, RZ ;  /* 0x0000000902001227 */ /* 0x004fca00078e00ff */
[----:B----4-:R-:W-:-:S05]  /*1b6d0*/  @P1 SHF.R.U32.HI R2, RZ, R3, R0 ;  /* 0x00000003ff021219 */ /* 0x010fca0000011600 */
[----:B------:R-:W-:-:S05]  /*1b6e0*/  IMAD.IADD R2, R7, 0x1, R2 ;  /* 0x0000000107027824 */ /* 0x000fca00078e0202 */
[----:B------:R-:W-:-:S04]  /*1b6f0*/  SHF.R.S32.HI R3, RZ, 0x1f, R2 ;  /* 0x0000001fff037819 */ /* 0x000fc80000011402 */
[----:B------:R-:W-:-:S04]  /*1b700*/  LEA.HI R3, R3, R2, RZ, 0x7 ;  /* 0x0000000203037211 */ /* 0x000fc800078f38ff */
[----:B------:R-:W-:-:S04]  /*1b710*/  SHF.R.S32.HI R0, RZ, 0x7, R3 ;  /* 0x00000007ff007819 */ /* 0x000fc80000011403 */
[----:B------:R-:W-:Y:S01]  /*1b720*/  VIMNMX R5, R5, R0, PT ;  /* 0x0000000005057248 */ /* 0x000fe20003fe0100 */
[----:B------:R-:W-:-:S03]  /*1b730*/  IMAD.MOV.U32 R0, RZ, RZ, RZ ;  /* 0x000000ffff007224 */ /* 0x000fc600078e00ff */
[----:B------:R-:W-:-:S13]  /*1b740*/  ISETP.GE.AND P1, PT, R5, 0x1, PT ;  /* 0x000000010500780c */ /* 0x000fda0003f26270 */
[----:B---3--:R-:W-:Y:S05]  /*1b750*/  @!P1 BRA `(.L_x_3189) ;  /* 0x0000000000689947 */ /* 0x008fea0003800000 */
[----:B------:R-:W-:Y:S01]  /*1b760*/  IABS R0, R4 ;  /* 0x0000000400007213 */ /* 0x000fe20000000000 */
[----:B------:R-:W-:-:S03]  /*1b770*/  IMAD.MOV.U32 R2, RZ, RZ, RZ ;  /* 0x000000ffff027224 */ /* 0x000fc600078e00ff */
[----:B0-----:R-:W0:Y:S08]  /*1b780*/  I2F.RP R8, R0 ;  /* 0x0000000000087306 */ /* 0x001e300000209400 */
[----:B0-----:R-:W0:Y:S02]  /*1b790*/  MUFU.RCP R8, R8 ;  /* 0x0000000800087308 */ /* 0x001e240000001000 */
[----:B0-----:R-:W-:-:S06]  /*1b7a0*/  IADD3 R9, R8, 0xffffffe, RZ ;  /* 0x0ffffffe08097810 */ /* 0x001fcc0007ffe0ff */
        /* <DEDUP_REMOVED lines=21> */
.L_x_3189:
[----:B------:R-:W-:Y:S05]  /*1b900*/  BSYNC B0 ;  /* 0x0000000000007941 */ /* 0x000fea0003800000 */
.L_x_3188:
[-C--:B------:R-:W-:Y:S01]  /*1b910*/  IMAD R37, R37, R0.reuse, RZ ;  /* 0x0000000025257224 */ /* 0x080fe200078e02ff */
[----:B------:R-:W-:Y:S04]  /*1b920*/  BSSY B7, `(.L_x_3190) ;  /* 0x0000371000077945 */ /* 0x000fe80003800000 */
[----:B------:R-:W-:-:S04]  /*1b930*/  VIADDMNMX R2, R37, R0, R5, PT ;  /* 0x0000000025027246 */ /* 0x000fc80003800105 */
[----:B------:R-:W-:Y:S01]  /*1b940*/  ISETP.GT.AND P0, PT, R2, R37, PT ;  /* 0x000000250200720c */ /* 0x000fe20003f04270 */
[----:B------:R2:W-:-:S12]  /*1b950*/  STL [R1+0x20], R2 ;  /* 0x0000200201007387 */ /* 0x0005d80000100800 */
[----:B--2---:R-:W-:Y:S05]  /*1b960*/  @P0 BRA `(.L_x_3191) ;  /* 0x0000000000440947 */ /* 0x004fea0003800000 */
[----:B------:R-:W2:Y:S02]  /*1b970*/  S2R R2, SR_TID.X ;  /* 0x0000000000027919 */ /* 0x000ea40000002100 */
[----:B--2---:R-:W-:-:S04]  /*1b980*/  LOP3.LUT R2, R2, 0x7f, RZ, 0xc0, !PT ;  /* 0x0000007f02027812 */ /* 0x004fc800078ec0ff */
[----:B------:R-:W-:-:S13]  /*1b990*/  ISETP.NE.AND P0, PT, R2, RZ, PT ;  /* 0x000000ff0200720c */ /* 0x000fda0003f05270 */
[----:B------:R-:W-:Y:S05]  /*1b9a0*/  @P0 BRA `(.L_x_3192) ;  /* 0x0000003400a00947 */ /* 0x000fea0003800000 */
[----:B------:R-:W2:Y:S01]  /*1b9b0*/  S2R R5, SR_LANEID ;  /* 0x0000000000057919 */ /* 0x000ea20000000000 */
[----:B------:R-:W-:Y:S01]  /*1b9c0*/  VOTEU.ANY UR4, UPT, PT ;  /* 0x0000000000047886 */ /* 0x000fe200038e0100 */
[----:B------:R-:W3:Y:S01]  /*1b9d0*/  LDC.64 R2, c[0x0][0xc60] ;  /* 0x00031800ff027b82 */ /* 0x000ee20000000a00 */
[----:B------:R-:W2:Y:S02]  /*1b9e0*/  FLO.U32 R0, UR4 ;  /* 0x0000000400007d00 */ /* 0x000ea400080e0000 */
[----:B--2---:R-:W-:-:S06]  /*1b9f0*/  ISETP.EQ.U32.AND P0, PT, R0, R5, PT ;  /* 0x000000050000720c */ /* 0x004fcc0003f02070 */
[----:B------:R-:W3:Y:S07]  /*1ba00*/  POPC R5, UR4 ;  /* 0x0000000400057d09 */ /* 0x000eee0008000000 */
[----:B---3--:R-:W2:Y:S01]  /*1ba10*/  @P0 ATOMG.E.ADD.STRONG.GPU PT, R3, desc[UR42][R2.64], R5 ;  /* 0x00000005020309a8 */ /* 0x008ea200081ee1ea */
[----:B------:R-:W3:Y:S02]  /*1ba20*/  S2R R4, SR_LTMASK ;  /* 0x0000000000047919 */ /* 0x000ee40000003900 */
[----:B---3--:R-:W-:-:S04]  /*1ba30*/  LOP3.LUT R4, R4, UR4, RZ, 0xc0, !PT ;  /* 0x0000000404047c12 */ /* 0x008fc8000f8ec0ff */
[----:B------:R-:W3:Y:S01]  /*1ba40*/  POPC R7, R4 ;  /* 0x0000000400077309 */ /* 0x000ee20000000000 */
[----:B--2---:R-:W3:Y:S02]  /*1ba50*/  SHFL.IDX PT, R0, R3, R0, 0x1f ;  /* 0x00001f0003007589 */ /* 0x004ee400000e0000 */
[----:B---3--:R-:W-:Y:S01]  /*1ba60*/  IADD3 R16, R0, UR37, R7 ;  /* 0x0000002500107c10 */ /* 0x008fe2000fffe007 */
[----:B------:R-:W-:Y:S06]  /*1ba70*/  BRA `(.L_x_3192) ;  /* 0x00000034006c7947 */ /* 0x000fec0003800000 */
.L_x_3191:
        /* <DEDUP_REMOVED lines=10> */
[----:B------:R-:W2:Y:S01]  /*1bb20*/  LDC.64 R2, c[0x4][R2] ;  /* 0x0100000002027b82 */ /* 0x000ea20000000a00 */
[----:B------:R-:W-:Y:S01]  /*1bb30*/  IMAD.U32 R6, RZ, RZ, UR8 ;  /* 0x00000008ff067e24 */ /* 0x000fe2000f8e00ff */
[----:B------:R-:W-:Y:S01]  /*1bb40*/  MOV R11, UR5 ;  /* 0x00000005000b7c02 */ /* 0x000fe20008000f00 */
[----:B------:R-:W-:Y:S02]  /*1bb50*/  IMAD.U32 R7, RZ, RZ, UR9 ;  /* 0x00000009ff077e24 */ /* 0x000fe4000f8e00ff */
[----:B------:R-:W-:-:S02]  /*1bb60*/  IMAD.U32 R10, RZ, RZ, UR4 ;  /* 0x00000004ff0a7e24 */ /* 0x000fc4000f8e00ff */
[----:B0-----:R-:W-:Y:S02]  /*1bb70*/  IMAD.MOV.U32 R8, RZ, RZ, 0x70 ;  /* 0x00000070ff087424 */ /* 0x001fe400078e00ff */
[----:B-1----:R-:W-:Y:S02]  /*1bb80*/  IMAD.MOV.U32 R12, RZ, RZ, 0x1 ;  /* 0x00000001ff0c7424 */ /* 0x002fe400078e00ff */
[----:B------:R-:W-:-:S07]  /*1bb90*/  IMAD.MOV.U32 R13, RZ, RZ, RZ ;  /* 0x000000ffff0d7224 */ /* 0x000fce00078e00ff */
[----:B------:R-:W-:-:S07]  /*1bba0*/  LEPC R20, `(.L_x_3194) ;  /* 0x000000001014794e */ /* 0x000fce0000000000 */
[----:B--2---:R-:W-:Y:S05]  /*1bbb0*/  CALL.ABS.NOINC R2 ;  /* 0x0000000002007343 */ /* 0x004fea0003c00000 */
.L_x_3194:
[----:B------:R-:W-:Y:S05]  /*1bbc0*/  BSYNC B6 ;  /* 0x0000000000067941 */ /* 0x000fea0003800000 */
.L_x_3193:
        /* <DEDUP_REMOVED lines=8> */
[----:B------:R2:W3:Y:S01]  /*1bc50*/  LDC.64 R2, c[0x4][R26] ;  /* 0x010000001a027b82 */ /* 0x0004e20000000a00 */
[----:B------:R-:W-:Y:S01]  /*1bc60*/  MOV R4, UR6 ;  /* 0x0000000600047c02 */ /* 0x000fe20008000f00 */
[----:B------:R-:W-:Y:S01]  /*1bc70*/  IMAD.U32 R5, RZ, RZ, UR7 ;  /* 0x00000007ff057e24 */ /* 0x000fe2000f8e00ff */
[----:B------:R-:W-:Y:S01]  /*1bc80*/  MOV R11, UR5 ;  /* 0x00000005000b7c02 */ /* 0x000fe20008000f00 */
[----:B------:R-:W-:Y:S02]  /*1bc90*/  IMAD.U32 R6, RZ, RZ, UR8 ;  /* 0x00000008ff067e24 */ /* 0x000fe4000f8e00ff */
[----:B------:R-:W-:-:S02]  /*1bca0*/  IMAD.U32 R7, RZ, RZ, UR9 ;  /* 0x00000009ff077e24 */ /* 0x000fc4000f8e00ff */
[----:B------:R-:W-:Y:S02]  /*1bcb0*/  IMAD.U32 R10, RZ, RZ, UR4 ;  /* 0x00000004ff0a7e24 */ /* 0x000fe4000f8e00ff */
[----:B0-----:R-:W-:Y:S02]  /*1bcc0*/  IMAD.MOV.U32 R8, RZ, RZ, 0x70 ;  /* 0x00000070ff087424 */ /* 0x001fe400078e00ff */
[----:B-1----:R-:W-:Y:S02]  /*1bcd0*/  IMAD.MOV.U32 R12, RZ, RZ, 0x1 ;  /* 0x00000001ff0c7424 */ /* 0x002fe400078e00ff */
[----:B--2---:R-:W-:-:S07]  /*1bce0*/  IMAD.MOV.U32 R13, RZ, RZ, RZ ;  /* 0x000000ffff0d7224 */ /* 0x004fce00078e00ff */
[----:B------:R-:W-:-:S07]  /*1bcf0*/  LEPC R20, `(.L_x_3197) ;  /* 0x000000001014794e */ /* 0x000fce0000000000 */
[----:B---3--:R-:W-:Y:S05]  /*1bd00*/  CALL.ABS.NOINC R2 ;  /* 0x0000000002007343 */ /* 0x008fea0003c00000 */
.L_x_3197:
[----:B------:R0:W1:Y:S01]  /*1bd10*/  LDC.64 R2, c[0x4][R26] ;  /* 0x010000001a027b82 */ /* 0x0000620000000a00 */
[----:B------:R-:W-:Y:S01]  /*1bd20*/  ULDC.64 UR4, c[0x4][0x80] ;  /* 0x0100200000047ab9 */ /* 0x000fe20000000a00 */
[----:B------:R-:W-:Y:S01]  /*1bd30*/  ULDC.64 UR6, c[0x4][0x88] ;  /* 0x0100220000067ab9 */ /* 0x000fe20000000a00 */
[----:B------:R-:W-:Y:S01]  /*1bd40*/  ULDC.64 UR8, c[0x4][0x18] ;  /* 0x0100060000087ab9 */ /* 0x000fe20000000a00 */
[----:B------:R-:W-:Y:S01]  /*1bd50*/  IMAD.U32 R4, RZ, RZ, UR4 ;  /* 0x00000004ff047e24 */ /* 0x000fe2000f8e00ff */
[----:B------:R-:W-:Y:S01]  /*1bd60*/  MOV R5, UR5 ;  /* 0x0000000500057c02 */ /* 0x000fe20008000f00 */
        /* <DEDUP_REMOVED lines=9> */
.L_x_3196:
[----:B------:R-:W-:Y:S05]  /*1be00*/  BSYNC B6 ;  /* 0x0000000000067941 */ /* 0x000fea0003800000 */
.L_x_3195:
[----:B------:R-:W2:Y:S01]  /*1be10*/  LDL R26, [R1+0x20] ;  /* 0x00002000011a7983 */ /* 0x000ea20000100800 */
[----:B------:R-:W-:Y:S01]  /*1be20*/  ULDC.64 UR4, c[0x0][0x9f8] ;  /* 0x00027e0000047ab9 */ /* 0x000fe20000000a00 */
[----:B------:R-:W3:Y:S01]  /*1be30*/  LDC R0, c[0x0][0x430] ;  /* 0x00010c00ff007b82 */ /* 0x000ee20000000800 */
[----:B------:R-:W-:Y:S01]  /*1be40*/  ISETP.NE.U32.AND P0, PT, RZ, UR4, PT ;  /* 0x00000004ff007c0c */ /* 0x000fe2000bf05070 */
[----:B------:R-:W4:Y:S03]  /*1be50*/  LDL R20, [R1] ;  /* 0x0000000001147983 */ /* 0x000f260000100800 */
[----:B------:R-:W-:-:S13]  /*1be60*/  ISETP.NE.AND.EX P0, PT, RZ, UR5, PT, P0 ;  /* 0x00000005ff007c0c */ /* 0x000fda000bf05300 */
[----:B------:R-:W-:Y:S01]  /*1be70*/  @P0 IADD3 R2, P1, R23, UR4, RZ ;  /* 0x0000000417020c10 */ /* 0x000fe2000ff3e0ff */
[----:B------:R-:W0:Y:S01]  /*1be80*/  S2R R5, SR_TID.X ;  /* 0x0000000000057919 */ /* 0x000e220000002100 */
[----:B------:R-:W-:Y:S02]  /*1be90*/  ULDC UR4, c[0x0][0x2f4] ;  /* 0x0000bd0000047ab9 */ /* 0x000fe40000000800 */
[----:B------:R-:W-:-:S05]  /*1bea0*/  @P0 IADD3.X R3, R24, UR5, RZ, P1, !PT ;  /* 0x0000000518030c10 */ /* 0x000fca0008ffe4ff */
[----:B------:R1:W4:Y:S01]  /*1beb0*/  @P0 LDG.E R34, desc[UR42][R2.64] ;  /* 0x0000002a02220981 */ /* 0x000322000c1e1900 */
[----:B---3--:R-:W-:Y:S01]  /*1bec0*/  ISETP.NE.AND P1, PT, R0, 0x1, PT ;  /* 0x000000010000780c */ /* 0x008fe20003f25270 */
[----:B------:R-:W3:-:S12]  /*1bed0*/  S2R R21, SR_TID.X ;  /* 0x0000000000157919 */ /* 0x000ed80000002100 */
[----:B------:R-:W1:Y:S08]  /*1bee0*/  @P1 LDC R4, c[0x0][0x434] ;  /* 0x00010d00ff041b82 */ /* 0x000e700000000800 */
[----:B------:R-:W1:Y:S01]  /*1bef0*/  @P1 LDC R6, c[0x0][0x438] ;  /* 0x00010e00ff061b82 */ /* 0x000e620000000800 */
[----:B0-----:R-:W-:-:S05]  /*1bf00*/  IMAD.SHL.U32 R5, R5, 0x10, RZ ;  /* 0x0000001005057824 */ /* 0x001fca00078e00ff */
[----:B------:R-:W-:Y:S02]  /*1bf10*/  LOP3.LUT R5, R5, 0x70, RZ, 0xc0, !PT ;  /* 0x0000007005057812 */ /* 0x000fe400078ec0ff */
[----:B---3--:R-:W-:-:S04]  /*1bf20*/  LOP3.LUT R21, R21, 0x7f, RZ, 0xc0, !PT ;  /* 0x0000007f15157812 */ /* 0x008fc800078ec0ff */
[----:B------:R-:W-:Y:S02]  /*1bf30*/  SHF.R.U32.HI R21, RZ, 0x3, R21 ;  /* 0x00000003ff157819 */ /* 0x000fe40000011615 */
[----:B------:R-:W-:Y:S01]  /*1bf40*/  LOP3.LUT R32, R32, 0xfffffffb, RZ, 0xc0, !PT ;  /* 0xfffffffb20207812 */ /* 0x000fe200078ec0ff */
[----:B------:R-:W-:Y:S01]  /*1bf50*/  UMOV UR5, 0xffffffff ;  /* 0xffffffff00057882 */ /* 0x000fe20000000000 */
[----:B--2---:R-:W-:-:S05]  /*1bf60*/  VIADD R26, R26, 0xffffffff ;  /* 0xffffffff1a1a7836 */ /* 0x004fca0000000000 */
[----:B------:R-:W-:-:S04]  /*1bf70*/  SHF.L.U32 R8, R26, 0x7, RZ ;  /* 0x000000071a087819 */ /* 0x000fc800000006ff */
[----:B------:R-:W-:-:S04]  /*1bf80*/  LOP3.LUT R5, R8, R21, R5, 0xfe, !PT ;  /* 0x0000001508057212 */ /* 0x000fc800078efe05 */
[C---:B------:R-:W-:Y:S01]  /*1bf90*/  ISETP.GE.AND P0, PT, R5.reuse, R36, PT ;  /* 0x000000240500720c */ /* 0x040fe20003f06270 */
[----:B----4-:R-:W-:-:S04]  /*1bfa0*/  IMAD.IADD R5, R5, 0x1, R20 ;  /* 0x0000000105057824 */ /* 0x010fc800078e0214 */
[----:B-1----:R-:W-:-:S04]  /*1bfb0*/  @P1 IMAD.HI.U32 R7, R5, R4, RZ ;  /* 0x0000000405071227 */ /* 0x002fc800078e00ff */
[----:B------:R-:W-:Y:S01]  /*1bfc0*/  IMAD.MOV.U32 R4, RZ, RZ, R5 ;  /* 0x000000ffff047224 */ /* 0x000fe200078e0005 */
[----:B------:R-:W-:-:S03]  /*1bfd0*/  @P1 SHF.R.U32.HI R4, RZ, R6, R7 ;  /* 0x00000006ff041219 */ /* 0x000fc60000011607 */
[----:B------:R-:W0:Y:S02]  /*1bfe0*/  @!P0 LDC.64 R2, c[0x0][0x428] ;  /* 0x00010a00ff028b82 */ /* 0x000e240000000a00 */
[----:B------:R-:W-:Y:S01]  /*1bff0*/  IMAD.MOV R6, RZ, RZ, -R4 ;  /* 0x000000ffff067224 */ /* 0x000fe200078e0a04 */
[----:B------:R-:W-:-:S03]  /*1c000*/  SHF.R.S32.HI R9, RZ, 0x1f, R34 ;  /* 0x0000001fff097819 */ /* 0x000fc60000011422 */
[----:B------:R-:W-:Y:S01]  /*1c010*/  IMAD R0, R0, R6, R5 ;  /* 0x0000000600007224 */ /* 0x000fe200078e0205 */
[--C-:B------:R-:W-:Y:S01]  /*1c020*/  @!P0 SHF.R.S32.HI R5, RZ, 0x1f, R4.reuse ;  /* 0x0000001fff058819 */ /* 0x100fe20000011404 */
[----:B------:R-:W-:Y:S01]  /*1c030*/  IMAD.U32 R7, RZ, RZ, UR38 ;  /* 0x00000026ff077e24 */ /* 0x000fe2000f8e00ff */
[----:B------:R1:W-:Y:S01]  /*1c040*/  STL [R1+0x4], R9 ;  /* 0x0000040901007387 */ /* 0x0003e20000100800 */
[-C--:B0-----:R-:W-:Y:S02]  /*1c050*/  @!P0 IMAD R6, R9, R2.reuse, RZ ;  /* 0x0000000209068224 */ /* 0x081fe400078e02ff */
[----:B------:R-:W-:-:S04]  /*1c060*/  @!P0 IMAD.WIDE.U32 R4, R34, R2, R4 ;  /* 0x0000000222048225 */ /* 0x000fc800078e0004 */
[----:B------:R-:W-:Y:S02]  /*1c070*/  @!P0 IMAD R6, R34, R3, R6 ;  /* 0x0000000322068224 */ /* 0x000fe400078e0206 */
[----:B------:R-:W0:Y:S02]  /*1c080*/  @!P0 LDC.64 R2, c[0x0][0x418] ;  /* 0x00010600ff028b82 */ /* 0x000e240000000a00 */
[----:B------:R-:W-:Y:S01]  /*1c090*/  @!P0 IMAD.IADD R6, R5, 0x1, R6 ;  /* 0x0000000105068824 */ /* 0x000fe200078e0206 */
[----:B------:R-:W-:Y:S02]  /*1c0a0*/  ISETP.NE.AND P2, PT, R7, 0x3, PT ;  /* 0x000000030700780c */ /* 0x000fe40003f45270 */
[----:B0-----:R-:W-:-:S04]  /*1c0b0*/  @!P0 LEA R2, P1, R4, R2, 0x2 ;  /* 0x0000000204028211 */ /* 0x001fc800078210ff */
[----:B------:R-:W-:Y:S02]  /*1c0c0*/  @!P0 LEA.HI.X R3, R4, R3, R6, 0x2, P1 ;  /* 0x0000000304038211 */ /* 0x000fe400008f1406 */
[----:B------:R-:W-:-:S06]  /*1c0d0*/  MOV R4, RZ ;  /* 0x000000ff00047202 */ /* 0x000fcc0000000f00 */
        /* <DEDUP_REMOVED lines=9> */
.L_x_3411:
[----:B------:R-:W-:Y:S05]  /*1c170*/  @!P2 BRA `(.L_x_3199) ;  /* 0x000000000004a947 */ /* 0x000fea0003800000 */
[----:B------:R-:W-:Y:S01]  /*1c180*/  BPT.TRAP 0x1 ;  /* 0x000000040000795c */ /* 0x000fe20000300000 */
.L_x_3199:
        /* <DEDUP_REMOVED lines=23> */
.L_x_3412:
[----:B------:R-:W-:Y:S05]  /*1c300*/  BSYNC B0 ;  /* 0x0000000000007941 */ /* 0x000fea0003800000 */
.L_x_3200:
        /* <DEDUP_REMOVED lines=97> */
[----:B0-----:R-:W-:-:S04]  /*1c920*/  @P0 LEA R3, P1, R31, R3, 0x1 ;  /* 0x000000031f030211 */ /* 0x001fc800078208ff */
[----:B-1----:R-:W-:-:S04]  /*1c930*/  @P0 IADD3.X R2, RZ, R2, RZ, P1, !PT ;  /* 0x00000002ff020210 */ /* 0x002fc80000ffe4ff */
[----:B------:R-:W-:-:S04]  /*1c940*/  @P0 LOP3.LUT R3, R3, R2, RZ, 0x3c, !PT ;  /* 0x0000000203030212 */ /* 0x000fc800078e3cff */
[----:B------:R-:W-:-:S04]  /*1c950*/  @P0 LOP3.LUT R2, R3, R2, RZ, 0x3c, !PT ;  /* 0x0000000203020212 */ /* 0x000fc800078e3cff */
[----:B------:R-:W-:-:S05]  /*1c960*/  @P0 LOP3.LUT R3, R3, R2, RZ, 0x3c, !PT ;  /* 0x0000000203030212 */ /* 0x000fca00078e3cff */
[----:B------:R-:W-:Y:S04]  /*1c970*/  @P0 LDGSTS.E.BYPASS.LTC128B.128 [R8+0x1b400], desc[UR42][R2.64], !P3 ;  /* 0x1b40000002080fae */ /* 0x000fe8000d901d6a */
[----:B------:R0:W-:Y:S04]  /*1c980*/  @P0 LDGSTS.E.BYPASS.LTC128B.128 [R8+0x1f400], desc[UR42][R2.64+0x80], !P2 ;  /* 0x1f40008002080fae */ /* 0x0001e8000d101d6a */
[----:B0-2---:R0:W1:Y:S02]  /*1c990*/  SHFL.IDX PT, R2, R4, 0x7, 0x181f ;  /* 0x00f81f0004027f89 */ /* 0x00506400000e0000 */
.L_x_3430:
        /* <DEDUP_REMOVED lines=11> */
.L_x_3203:
        /* <DEDUP_REMOVED lines=11> */
.L_x_3204:
        /* <DEDUP_REMOVED lines=28> */
[----:B-1----:R-:W-:Y:S01]  /*1ccc0*/  MOV R7, UR7 ;  /* 0x0000000700077c02 */ /* 0x002fe20008000f00 */
[----:B------:R-:W0:Y:S01]  /*1ccd0*/  LDC.64 R2, c[0x4][R2] ;  /* 0x0100000002027b82 */ /* 0x000e220000000a00 */
[----:B------:R-:W-:Y:S01]  /*1cce0*/  IMAD.U32 R5, RZ, RZ, UR5 ;  /* 0x00000005ff057e24 */ /* 0x000fe2000f8e00ff */
[----:B------:R-:W-:Y:S01]  /*1ccf0*/  MOV R13, RZ ;  /* 0x000000ff000d7202 */ /* 0x000fe20000000f00 */
[----:B------:R-:W-:Y:S02]  /*1cd00*/  IMAD.U32 R6, RZ, RZ, UR6 ;  /* 0x00000006ff067e24 */ /* 0x000fe4000f8e00ff */
[----:B------:R-:W-:-:S02]  /*1cd10*/  IMAD.U32 R10, RZ, RZ, UR8 ;  /* 0x00000008ff0a7e24 */ /* 0x000fc4000f8e00ff */
[----:B------:R-:W-:Y:S02]  /*1cd20*/  IMAD.U32 R11, RZ, RZ, UR9 ;  /* 0x00000009ff0b7e24 */ /* 0x000fe4000f8e00ff */
[----:B------:R-:W-:Y:S02]  /*1cd30*/  IMAD.MOV.U32 R8, RZ, RZ, 0x70 ;  /* 0x00000070ff087424 */ /* 0x000fe400078e00ff */
[----:B------:R-:W-:-:S07]  /*1cd40*/  IMAD.MOV.U32 R12, RZ, RZ, 0x1 ;  /* 0x00000001ff0c7424 */ /* 0x000fce00078e00ff */
[----:B------:R-:W-:-:S07]  /*1cd50*/  LEPC R20, `(.L_x_3206) ;  /* 0x000000001014794e */ /* 0x000fce0000000000 */
[----:B0-----:R-:W-:Y:S05]  /*1cd60*/  CALL.ABS.NOINC R2 ;  /* 0x0000000002007343 */ /* 0x001fea0003c00000 */
.L_x_3206:
[----:B------:R-:W-:Y:S05]  /*1cd70*/  BSYNC B6 ;  /* 0x0000000000067941 */ /* 0x000fea0003800000 */
.L_x_3205:
[----:B------:R-:W2:Y:S01]  /*1cd80*/  LDL.LU R20, [R1+0x14] ;  /* 0x0000140001147983 */ /* 0x000ea20000300800 */
[----:B------:R-:W3:Y:S01]  /*1cd90*/  LDC R6, c[0x0][0x448] ;  /* 0x00011200ff067b82 */ /* 0x000ee20000000800 */
[----:B------:R-:W-:Y:S01]  /*1cda0*/  ULDC.64 UR4, c[0x0][0x2d8] ;  /* 0x0000b60000047ab9 */ /* 0x000fe20000000a00 */
[----:B------:R-:W-:Y:S01]  /*1cdb0*/  ULDC.64 UR6, c[0x0][0x280] ;  /* 0x0000a00000067ab9 */ /* 0x000fe20000000a00 */
[----:B------:R-:W4:Y:S04]  /*1cdc0*/  LDL.LU R21, [R1+0xc] ;  /* 0x00000c0001157983 */ /* 0x000f280000300800 */
[----:B0-----:R-:W4:Y:S04]  /*1cdd0*/  LDL.LU.64 R2, [R1+0x18] ;  /* 0x0000180001027983 */ /* 0x001f280000300a00 */
[----:B------:R0:W5:Y:S04]  /*1cde0*/  LDL R10, [R1+0x10] ;  /* 0x00001000010a7983 */ /* 0x0001680000100800 */
[----:B------:R0:W5:Y:S01]  /*1cdf0*/  LDL R8, [R1+0x8] ;  /* 0x0000080001087983 */ /* 0x0001620000100800 */
[----:B---3--:R-:W-:-:S13]  /*1ce00*/  ISETP.NE.AND P0, PT, R6, 0x1, PT ;  /* 0x000000010600780c */ /* 0x008fda0003f05270 */
[----:B-1----:R-:W1:Y:S01]  /*1ce10*/  @P0 LDC R7, c[0x0][0x44c] ;  /* 0x00011300ff070b82 */ /* 0x002e620000000800 */
[----:B----4-:R-:W-:Y:S02]  /*1ce20*/  IMAD.MOV.U32 R3, RZ, RZ, R21 ;  /* 0x000000ffff037224 */ /* 0x010fe400078e0015 */
[C---:B------:R-:W-:Y:S01]  /*1ce30*/  IMAD.WIDE.U32 R2, R18.reuse, UR4, R2 ;  /* 0x0000000412027c25 */ /* 0x040fe2000f8e0002 */
[----:B------:R-:W3:Y:S03]  /*1ce40*/  S2R R21, SR_TID.X ;  /* 0x0000000000157919 */ /* 0x000ee60000002100 */
[----:B------:R-:W-:Y:S01]  /*1ce50*/  IMAD R3, R18, UR5, R3 ;  /* 0x0000000512037c24 */ /* 0x000fe2000f8e0203 */
[----:B------:R-:W-:Y:S02]  /*1ce60*/  ULDC.64 UR4, c[0x0][0x2e0] ;  /* 0x0000b80000047ab9 */ /* 0x000fe40000000a00 */
[----:B--2---:R-:W-:-:S02]  /*1ce70*/  IMAD R0, R20, UR4, RZ ;  /* 0x0000000414007c24 */ /* 0x004fc4000f8e02ff */
[----:B------:R-:W2:Y:S01]  /*1ce80*/  S2R R20, SR_TID.X ;  /* 0x0000000000147919 */ /* 0x000ea20000002100 */
[----:B------:R-:W-:-:S04]  /*1ce90*/  IMAD.WIDE.U32 R2, R33, UR4, R2 ;  /* 0x0000000421027c25 */ /* 0x000fc8000f8e0002 */
[----:B------:R-:W-:Y:S01]  /*1cea0*/  IMAD R0, R33, UR5, R0 ;  /* 0x0000000521007c24 */ /* 0x000fe2000f8e0200 */
[----:B------:R-:W-:-:S03]  /*1ceb0*/  ULDC.64 UR4, c[0x0][0x2d0] ;  /* 0x0000b40000047ab9 */ /* 0x000fc60000000a00 */
[----:B------:R-:W-:Y:S02]  /*1cec0*/  IMAD.IADD R3, R3, 0x1, R0 ;  /* 0x0000000103037824 */ /* 0x000fe400078e0200 */
[----:B------:R-:W4:Y:S01]  /*1ced0*/  @P0 LDC R0, c[0x0][0x450] ;  /* 0x00011400ff000b82 */ /* 0x000f220000000800 */
[----:B---3--:R-:W-:Y:S01]  /*1cee0*/  IMAD.SHL.U32 R21, R21, 0x10, RZ ;  /* 0x0000001015157824 */ /* 0x008fe200078e00ff */
[----:B--2---:R-:W-:-:S04]  /*1cef0*/  LOP3.LUT R20, R20, 0x7f, RZ, 0xc0, !PT ;  /* 0x0000007f14147812 */ /* 0x004fc800078ec0ff */
[----:B------:R-:W-:Y:S02]  /*1cf00*/  LOP3.LUT R21, R21, 0x70, RZ, 0xc0, !PT ;  /* 0x0000007015157812 */ /* 0x000fe400078ec0ff */
[----:B------:R-:W-:-:S04]  /*1cf10*/  SHF.R.U32.HI R20, RZ, 0x3, R20 ;  /* 0x00000003ff147819 */ /* 0x000fc80000011614 */
[----:B------:R-:W-:-:S05]  /*1cf20*/  LOP3.LUT R20, R20, R21, RZ, 0xfc, !PT ;  /* 0x0000001514147212 */ /* 0x000fca00078efcff */
[----:B------:R-:W-:-:S04]  /*1cf30*/  IMAD R5, R17, 0x80, R20 ;  /* 0x0000008011057824 */ /* 0x000fc800078e0214 */
[----:B-1----:R-:W-:Y:S01]  /*1cf40*/  @P0 IMAD.HI.U32 R7, R5, R7, RZ ;  /* 0x0000000705070227 */ /* 0x002fe200078e00ff */
[----:B------:R-:W-:-:S04]  /*1cf50*/  MOV R4, R5 ;  /* 0x0000000500047202 */ /* 0x000fc80000000f00 */
[----:B----4-:R-:W-:Y:S01]  /*1cf60*/  @P0 SHF.R.U32.HI R4, RZ, R0, R7 ;  /* 0x00000000ff040219 */ /* 0x010fe20000011607 */
[----:B------:R-:W1:Y:S04]  /*1cf70*/  S2R R20, SR_TID.X ;  /* 0x0000000000147919 */ /* 0x000e680000002100 */
        /* <DEDUP_REMOVED lines=23> */
[----:B-----5:R-:W-:Y:S02]  /*1d0f0*/  IMAD R5, R10, R6, RZ ;  /* 0x000000060a057224 */ /* 0x020fe400078e02ff */
[----:B------:R-:W-:Y:S01]  /*1d100*/  IMAD R17, R17, 0x80, R9 ;  /* 0x0000008011117824 */ /* 0x000fe200078e0209 */
        /* <DEDUP_REMOVED lines=19> */
[----:B------:R-:W-:Y:S02]  /*1d240*/  ISETP.GE.AND P3, PT, R6, R5, PT ;  /* 0x000000050600720c */ /* 0x000fe40003f66270 */
        /* <DEDUP_REMOVED lines=22> */
[----:B0-----:R-:W-:-:S04]  /*1d3b0*/  @!P3 LEA R14, P2, R31, R14, 0x1 ;  /* 0x0000000e1f0eb211 */ /* 0x001fc800078408ff */
[----:B-1----:R-:W-:Y:S01]  /*1d3c0*/  @!P3 IADD3.X R7, RZ, R2, RZ, P2, !PT ;  /* 0x00000002ff07b210 */ /* 0x002fe200017fe4ff */
[----:B------:R-:W-:Y:S02]  /*1d3d0*/  @!P3 IMAD.MOV.U32 R2, RZ, RZ, R14 ;  /* 0x000000ffff02b224 */ /* 0x000fe400078e000e */
[----:B------:R-:W0:Y:S02]  /*1d3e0*/  SHFL.IDX PT, R14, R0, 0x5, 0x181f ;  /* 0x00b81f00000e7f89 */ /* 0x000e2400000e0000 */
[----:B------:R-:W-:-:S05]  /*1d3f0*/  @!P3 IMAD.MOV.U32 R3, RZ, RZ, R7 ;  /* 0x000000ffff03b224 */ /* 0x000fca00078e0007 */
[----:B------:R-:W-:Y:S04]  /*1d400*/  @!P3 LDGSTS.E.BYPASS.LTC128B.128 [R8+0x12400], desc[UR42][R2.64], !P0 ;  /* 0x124000000208bfae */ /* 0x000fe8000c101d6a */
[----:B------:R1:W-:Y:S01]  /*1d410*/  @!P3 LDGSTS.E.BYPASS.LTC128B.128 [R8+0x16400], desc[UR42][R2.64+0x80], !P1 ;  /* 0x164000800208bfae */ /* 0x0003e2000c901d6a */
[----:B------:R-:W-:Y:S01]  /*1d420*/  ISETP.GE.AND P3, PT, R6, R5, PT ;  /* 0x000000050600720c */ /* 0x000fe20003f66270 */
[----:B------:R-:W-:Y:S02]  /*1d430*/  VIADD R6, R17, 0x60 ;  /* 0x0000006011067836 */ /* 0x000fe40000000000 */
[----:B-1----:R-:W1:Y:S10]  /*1d440*/  SHFL.IDX PT, R2, R4, 0x5, 0x181f ;  /* 0x00b81f0004027f89 */ /* 0x002e7400000e0000 */
[----:B0-----:R-:W-:-:S05]  /*1d450*/  @!P3 LEA R14, P2, R31, R14, 0x1 ;  /* 0x0000000e1f0eb211 */ /* 0x001fca00078408ff */
[----:B-1----:R-:W-:Y:S01]  /*1d460*/  @!P3 IMAD.X R7, RZ, RZ, R2, P2 ;  /* 0x000000ffff07b224 */ /* 0x002fe200010e0602 */
[----:B------:R-:W-:Y:S02]  /*1d470*/  @!P3 MOV R2, R14 ;  /* 0x0000000e0002b202 */ /* 0x000fe40000000f00 */
[----:B------:R-:W0:Y:S01]  /*1d480*/  SHFL.IDX PT, R14, R0, 0x6, 0x181f ;  /* 0x00d81f00000e7f89 */ /* 0x000e2200000e0000 */
[----:B------:R-:W-:-:S05]  /*1d490*/  @!P3 IMAD.MOV.U32 R3, RZ, RZ, R7 ;  /* 0x000000ffff03b224 */ /* 0x000fca00078e0007 */
        /* <DEDUP_REMOVED lines=8> */
[----:B------:R1:W2:Y:S01]  /*1d520*/  SHFL.IDX PT, R14, R0, 0x7, 0x181f ;  /* 0x00f81f00000e7f89 */ /* 0x0002a200000e0000 */
[----:B------:R-:W-:-:S05]  /*1d530*/  @!P3 MOV R3, R7 ;  /* 0x000000070003b202 */ /* 0x000fca0000000f00 */
[----:B------:R1:W-:Y:S04]  /*1d540*/  @!P3 LDGSTS.E.BYPASS.LTC128B.128 [R8+0x13400], desc[UR42][R2.64], !P0 ;  /* 0x134000000208bfae */ /* 0x0003e8000c101d6a */
[----:B0-----:R1:W-:Y:S02]  /*1d550*/  @!P3 LDGSTS.E.BYPASS.LTC128B.128 [R8+0x17400], desc[UR42][R2.64+0x80], !P1 ;  /* 0x174000800208bfae */ /* 0x0013e4000c901d6a */
.L_x_3447:
        /* <DEDUP_REMOVED lines=11> */
.L_x_3209:
[----:B------:R-:W-:Y:S05]  /*1d610*/  BSYNC B0 ;  /* 0x0000000000007941 */ /* 0x000fea0003800000 */
.L_x_3208:
[----:B------:R-:W-:Y:S01]  /*1d620*/  NOP ;  /* 0x0000000000007918 */ /* 0x000fe20000000000 */
[----:B------:R-:W-:-:S13]  /*1d630*/  PLOP3.LUT P0, PT, PT, PT, PT, 0x80, 0x0 ;  /* 0x000000000000781c */ /* 0x000fda0003f0f070 */
.L_x_3210:
        /* <DEDUP_REMOVED lines=18> */
[----:B---3--:R-:W-:-:S04]  /*1d760*/  IADD3 R6, R2, -0x2, RZ ;  /* 0xfffffffe02067810 */ /* 0x008fc80007ffe0ff */
[----:B------:R-:W-:Y:S01]  /*1d770*/  ISETP.GE.AND P1, PT, R6, R37, PT ;  /* 0x000000250600720c */ /* 0x000fe20003f26270 */
[----:B01----:R-:W-:-:S12]  /*1d780*/  @!P0 BRA `(.L_x_3212) ;  /* 0x0000007400448947 */ /* 0x003fd80003800000 */
.L_x_3448:
[----:B------:R-:W-:Y:S05]  /*1d790*/  BSYNC B0 ;  /* 0x0000000000007941 */ /* 0x000fea0003800000 */
.L_x_3211:
        /* <DEDUP_REMOVED lines=8> */
.L_x_3227:
        /* <DEDUP_REMOVED lines=11> */
[----:B--2---:R-:W-:Y:S01]  /*1d8d0*/  IMAD.SHL.U32 R4, R4, 0x10, RZ ;  /* 0x0000001004047824 */ /* 0x004fe200078e00ff */
[----:B------:R-:W-:-:S04]  /*1d8e0*/  SHF.R.U32.HI R2, RZ, 0x3, R2 ;  /* 0x00000003ff027819 */ /* 0x000fc80000011602 */
[----:B------:R-:W-:Y:S02]  /*1d8f0*/  LOP3.LUT R4, R4, 0x70, RZ, 0xc0, !PT ;  /* 0x0000007004047812 */ /* 0x000fe400078ec0ff */
[----:B------:R-:W-:-:S04]  /*1d900*/  LEA R2, R6, R2, 0x7 ;  /* 0x0000000206027211 */ /* 0x000fc800078e38ff */
        /* <DEDUP_REMOVED lines=15> */
[----:B------:R-:W-:Y:S01]  /*1da00*/  MOV R7, UR38 ;  /* 0x0000002600077c02 */ /* 0x000fe20008000f00 */
[----:B------:R-:W-:Y:S02]  /*1da10*/  VIADD R25, R10, 0x1 ;  /* 0x000000010a197836 */ /* 0x000fe40000000000 */
[----:B------:R-:W-:Y:S01]  /*1da20*/  IMAD.MOV.U32 R26, RZ, RZ, R6 ;  /* 0x000000ffff1a7224 */ /* 0x000fe200078e0006 */
        /* <DEDUP_REMOVED lines=8> */
.L_x_3215:
[----:B------:R-:W-:Y:S01]  /*1dab0*/  IMAD R6, R25, 0x8, R22 ;  /* 0x0000000819067824 */ /* 0x000fe200078e0216 */
[----:B------:R-:W-:Y:S01]  /*1dac0*/  SHF.L.U32 R3, R28, 0x1f, RZ ;  /* 0x0000001f1c037819 */ /* 0x000fe200000006ff */
[----:B------:R-:W-:Y:S03]  /*1dad0*/  BSSY B1, `(.L_x_3216) ;  /* 0x0000003000017945 */ /* 0x000fe60003800000 */
[----:B------:R-:W0:Y:S02]  /*1dae0*/  SYNCS.PHASECHK.TRANS64.TRYWAIT P0, [R6+URZ+0x28840], R3 ;  /* 0x02884003060075a7 */ /* 0x000e24000800017f */
[----:B0-----:R-:W-:Y:S05]  /*1daf0*/  @!P0 BRA `(.L_x_3217) ;  /* 0x00000070007c8947 */ /* 0x001fea0003800000 */
.L_x_3449:
[----:B------:R-:W-:Y:S05]  /*1db00*/  BSYNC B1 ;  /* 0x0000000000017941 */ /* 0x000fea0003800000 */
.L_x_3216:
[----:B------:R-:W-:Y:S01]  /*1db10*/  SHF.R.S32.HI R20, RZ, 0x1f, R0 ;  /* 0x0000001fff147819 */ /* 0x000fe20000011400 */
[----:B------:R-:W-:Y:S01]  /*1db20*/  ULDC.64 UR4, c[0x0][0x300] ;  /* 0x0000c00000047ab9 */ /* 0x000fe20000000a00 */
[----:B------:R-:W-:Y:S01]  /*1db30*/  ULDC.64 UR6, c[0x0][0x2e8] ;  /* 0x0000ba0000067ab9 */ /* 0x000fe20000000a00 */
[----:B0-----:R-:W-:Y:S01]  /*1db40*/  IMAD.WIDE.U32 R2, R0, UR4, RZ ;  /* 0x0000000400027c25 */ /* 0x001fe2000f8e00ff */
[C---:B------:R-:W-:Y:S02]  /*1db50*/  LOP3.LUT P4, RZ, R32.reuse, 0x2, RZ, 0xc0, !PT ;  /* 0x0000000220ff7812 */ /* 0x040fe4000788c0ff */
[----:B------:R-:W-:Y:S01]  /*1db60*/  LOP3.LUT P3, RZ, R32, 0x1, RZ, 0xc0, !PT ;  /* 0x0000000120ff7812 */ /* 0x000fe2000786c0ff */
[----:B------:R-:W-:Y:S01]  /*1db70*/  IMAD R5, R20, UR4, RZ ;  /* 0x0000000414057c24 */ /* 0x000fe2000f8e02ff */
[----:B------:R-:W-:-:S03]  /*1db80*/  LEA R8, R25, R35, 0xe ;  /* 0x0000002319087211 */ /* 0x000fc600078e70ff */
        /* <DEDUP_REMOVED lines=61> */
.L_x_3467:
        /* <DEDUP_REMOVED lines=9> */
.L_x_3219:
        /* <DEDUP_REMOVED lines=11> */
.L_x_3220:
[----:B------:R1:W-:Y:S01]  /*1e0a0*/  SYNCS.ARRIVE.TRANS64.A1T0 RZ, [R6+URZ+0x28830], RZ ;  /* 0x028830ff06ff79a7 */ /* 0x0003e2000810003f */
[----:B------:R-:W-:Y:S05]  /*1e0b0*/  @!P4 BRA `(.L_x_3221) ;  /* 0x000000000004c947 */ /* 0x000fea0003800000 */
[----:B------:R-:W-:Y:S01]  /*1e0c0*/  BPT.TRAP 0x1 ;  /* 0x000000040000795c */ /* 0x000fe20000300000 */
.L_x_3221:
[----:B------:R-:W-:Y:S01]  /*1e0d0*/  SHF.L.U32 R2, R17, 0x1f, RZ ;  /* 0x0000001f11027819 */ /* 0x000fe200000006ff */
[----:B-1----:R-:W-:Y:S01]  /*1e0e0*/  IMAD R6, R10, 0x8, R22 ;  /* 0x000000080a067824 */ /* 0x002fe200078e0216 */
[----:B------:R-:W-:Y:S03]  /*1e0f0*/  BSSY B1, `(.L_x_3222) ;  /* 0x0000003000017945 */ /* 0x000fe60003800000 */
[----:B------:R-:W1:Y:S02]  /*1e100*/  SYNCS.PHASECHK.TRANS64.TRYWAIT P0, [R6+URZ+0x28860], R2 ;  /* 0x02886002060075a7 */ /* 0x000e64000800017f */
[----:B-1----:R-:W-:Y:S05]  /*1e110*/  @!P0 BRA `(.L_x_3223) ;  /* 0x0000007400548947 */ /* 0x002fea0003800000 */
.L_x_3468:
[----:B------:R-:W-:Y:S05]  /*1e120*/  BSYNC B1 ;  /* 0x0000000000017941 */ /* 0x000fea0003800000 */
.L_x_3222:
[----:B------:R-:W2:Y:S01]  /*1e130*/  S2R R3, SR_TID.X ;  /* 0x0000000000037919 */ /* 0x000ea20000002100 */
[----:B------:R-:W-:Y:S01]  /*1e140*/  UMOV UR4, 0xffffffff ;  /* 0xffffffff00047882 */ /* 0x000fe20000000000 */
[----:B------:R-:W-:Y:S02]  /*1e150*/  IMAD R8, R33, -0x80, R36 ;  /* 0xffffff8021087824 */ /* 0x000fe400078e0224 */
[----:B0-----:R-:W-:Y:S01]  /*1e160*/  IMAD R7, R10, 0x4000, R35 ;  /* 0x000040000a077824 */ /* 0x001fe200078e0223 */
[----:B--2---:R-:W-:-:S04]  /*1e170*/  LOP3.LUT R3, R3, 0x7f, RZ, 0xc0, !PT ;  /* 0x0000007f03037812 */ /* 0x004fc800078ec0ff */
[----:B------:R-:W-:-:S05]  /*1e180*/  SHF.R.U32.HI R3, RZ, 0x3, R3 ;  /* 0x00000003ff037819 */ /* 0x000fca0000011603 */
[----:B------:R-:W-:Y:S01]  /*1e190*/  IMAD.IADD R8, R8, 0x1, -R3 ;  /* 0x0000000108087824 */ /* 0x000fe200078e0a03 */
[----:B------:R-:W-:Y:S06]  /*1e1a0*/  BRA.DIV UR4, `(.L_x_3224) ;  /* 0x0000007604447947 */ /* 0x000fec000b800000 */
[----:B-1----:R-:W0:Y:S01]  /*1e1b0*/  SHFL.IDX PT, R2, R23, RZ, 0x181f ;  /* 0x00181fff17027589 */ /* 0x002e2200000e0000 */
[----:B------:R-:W-:-:S03]  /*1e1c0*/  IMAD R7, R7, 0x2, R22 ;  /* 0x0000000207077824 */ /* 0x000fc600078e0216 */
[----:B------:R-:W1:Y:S04]  /*1e1d0*/  SHFL.IDX PT, R3, R24, RZ, 0x181f ;  /* 0x00181fff18037589 */ /* 0x000e6800000e0000 */
[----:B------:R-:W-:Y:S01]  /*1e1e0*/  SHFL.IDX PT, R14, R23, 0x7, 0x181f ;  /* 0x00f81f00170e7f89 */ /* 0x000fe200000e0000 */
        /* <DEDUP_REMOVED lines=55> */
.L_x_3486:
        /* <DEDUP_REMOVED lines=20> */
[----:B------:R-:W-:-:S04]  /*1e6a0*/  ULDC.64 UR4, c[0x0][0x330] ;  /* 0x0000cc0000047ab9 */ /* 0x000fc80000000a00 */
[----:B------:R-:W-:-:S03]  /*1e6b0*/  IADD3 R3, R3, R21, RZ ;  /* 0x0000001503037210 */ /* 0x000fc60007ffe0ff */
[----:B------:R-:W-:-:S04]  /*1e6c0*/  IMAD.WIDE.U32 R2, R18, UR4, R2 ;  /* 0x0000000412027c25 */ /* 0x000fc8000f8e0002 */
[----:B------:R-:W-:Y:S01]  /*1e6d0*/  IMAD R3, R18, UR5, R3 ;  /* 0x0000000512037c24 */ /* 0x000fe2000f8e0203 */
[----:B------:R-:W-:-:S04]  /*1e6e0*/  LEA R23, P0, R2, UR6, 0x1 ;  /* 0x0000000602177c11 */ /* 0x000fc8000f8008ff */
[----:B------:R-:W-:Y:S02]  /*1e6f0*/  LEA.HI.X R24, R2, UR7, R3, 0x1, P0 ;  /* 0x0000000702187c11 */ /* 0x000fe400080f0c03 */
[----:B------:R-:W-:-:S13]  /*1e700*/  PLOP3.LUT P0, PT, PT, PT, PT, 0x80, 0x0 ;  /* 0x000000000000781c */ /* 0x000fda0003f0f070 */
.L_x_3225:
        /* <DEDUP_REMOVED lines=11> */
.L_x_3226:
[C---:B------:R-:W-:Y:S01]  /*1e7c0*/  ISETP.GT.AND P0, PT, R26.reuse, R37, PT ;  /* 0x000000251a00720c */ /* 0x040fe20003f04270 */
[----:B------:R0:W-:Y:S01]  /*1e7d0*/  SYNCS.ARRIVE.TRANS64.A1T0 RZ, [R6+URZ+0x28850], RZ ;  /* 0x028850ff06ff79a7 */ /* 0x0001e2000810003f */
[----:B------:R-:W-:Y:S01]  /*1e7e0*/  IMAD.MOV.U32 R10, RZ, RZ, R25 ;  /* 0x000000ffff0a7224 */ /* 0x000fe200078e0019 */
[----:B------:R-:W-:Y:S01]  /*1e7f0*/  MOV R33, R26 ;  /* 0x0000001a00217202 */ /* 0x000fe20000000f00 */
[----:B------:R-:W-:Y:S02]  /*1e800*/  IMAD.MOV.U32 R17, RZ, RZ, R28 ;  /* 0x000000ffff117224 */ /* 0x000fe400078e001c */
[----:B0-----:R-:W-:-:S07]  /*1e810*/  VIADD R6, R26, 0xffffffff ;  /* 0xffffffff1a067836 */ /* 0x001fce0000000000 */
[----:B------:R-:W-:Y:S05]  /*1e820*/  @P0 BRA `(.L_x_3227) ;  /* 0xffffffec00fc0947 */ /* 0x000fea000383ffff */
.L_x_3214:
[----:B------:R-:W-:Y:S05]  /*1e830*/  BSYNC B0 ;  /* 0x0000000000007941 */ /* 0x000fea0003800000 */
.L_x_3213:
        /* <DEDUP_REMOVED lines=17> */
.L_x_3229:
[----:B------:R-:W-:Y:S05]  /*1e950*/  BSYNC B0 ;  /* 0x0000000000007941 */ /* 0x000fea0003800000 */
.L_x_3228:
[----:B------:R-:W-:-:S05]  /*1e960*/  IMAD.U32 R0, RZ, RZ, UR38 ;  /* 0x00000026ff007e24 */ /* 0x000fca000f8e00ff */
[----:B------:R-:W-:-:S13]  /*1e970*/  ISETP.NE.AND P0, PT, R0, 0x3, PT ;  /* 0x000000030000780c */ /* 0x000fda0003f05270 */
[----:B------:R-:W-:Y:S05]  /*1e980*/  @!P0 BRA `(.L_x_3230) ;  /* 0x0000000000048947 */ /* 0x000fea0003800000 */
[----:B------:R-:W-:Y:S01]  /*1e990*/  BPT.TRAP 0x1 ;  /* 0x000000040000795c */ /* 0x000fe20000300000 */
.L_x_3230:
[----:B------:R-:W-:Y:S01]  /*1e9a0*/  IMAD R0, R25, 0x8, R22 ;  /* 0x0000000819007824 */ /* 0x000fe200078e0216 */
[----:B0-----:R-:W-:Y:S01]  /*1e9b0*/  SHF.L.U32 R3, R28, 0x1f, RZ ;  /* 0x0000001f1c037819 */ /* 0x001fe200000006ff */
[----:B------:R-:W-:Y:S01]  /*1e9c0*/  BSSY B0, `(.L_x_3231) ;  /* 0x0000004000007945 */ /* 0x000fe20003800000 */
[----:B------:R-:W-:Y:S02]  /*1e9d0*/  IMAD R6, R26, -0x80, R36 ;  /* 0xffffff801a067824 */ /* 0x000fe400078e0224 */
[----:B------:R-:W0:Y:S02]  /*1e9e0*/  SYNCS.PHASECHK.TRANS64.TRYWAIT P0, [R0+URZ+0x28860], R3 ;  /* 0x02886003000075a7 */ /* 0x000e24000800017f */
[----:B0-----:R-:W-:Y:S05]  /*1e9f0*/  @!P0 BRA `(.L_x_3232) ;  /* 0x0000007400b88947 */ /* 0x001fea0003800000 */
.L_x_3487:
[----:B------:R-:W-:Y:S05]  /*1ea00*/  BSYNC B0 ;  /* 0x0000000000007941 */ /* 0x000fea0003800000 */
.L_x_3231:
        /* <DEDUP_REMOVED lines=9> */
[----:B------:R-:W-:Y:S01]  /*1eaa0*/  SHF.L.U32 R5, R31, 0x1, RZ ;  /* 0x000000011f057819 */ /* 0x000fe200000006ff */
[----:B------:R-:W-:Y:S01]  /*1eab0*/  IMAD R4, R9, 0x2, R22 ;  /* 0x0000000209047824 */ /* 0x000fe200078e0216 */
[----:B0-----:R-:W0:Y:S01]  /*1eac0*/  SHFL.IDX PT, R3, R24, RZ, 0x181f ;  /* 0x00181fff18037589 */ /* 0x001e2200000e0000 */
[----:B------:R-:W-:Y:S02]  /*1ead0*/  ISETP.GE.AND P1, PT, R31, UR4, PT ;  /* 0x000000041f007c0c */ /* 0x000fe4000bf26270 */
[----:B------:R-:W-:Y:S01]  /*1eae0*/  ISETP.GE.AND P0, PT, R30, UR4, PT ;  /* 0x000000041e007c0c */ /* 0x000fe2000bf06270 */
[----:B------:R-:W2:Y:S01]  /*1eaf0*/  SHFL.IDX PT, R10, R23, 0x1, 0x181f ;  /* 0x00381f00170a7f89 */ /* 0x000ea200000e0000 */
[C---:B------:R-:W-:Y:S02]  /*1eb00*/  ISETP.LT.OR P2, PT, R6.reuse, 0x1, P1 ;  /* 0x000000010600780c */ /* 0x040fe40000f41670 */
[----:B------:R-:W-:Y:S01]  /*1eb10*/  ISETP.LT.OR P3, PT, R6, 0x1, P0 ;  /* 0x000000010600780c */ /* 0x000fe20000761670 */
        /* <DEDUP_REMOVED lines=26> */
[----:B------:R-:W0:Y:S02]  /*1ecc0*/  SHFL.IDX PT, R14, R23, 0x5, 0x181f ;  /* 0x00b81f00170e7f89 */ /* 0x000e2400000e0000 */
[----:B------:R-:W-:Y:S02]  /*1ecd0*/  IADD3.X R3, RZ, R7, RZ, P4, !PT ;  /* 0x00000007ff037210 */ /* 0x000fe400027fe4ff */
        /* <DEDUP_REMOVED lines=25> */
.L_x_3505:
        /* <DEDUP_REMOVED lines=11> */
.L_x_3234:
[----:B------:R-:W-:Y:S02]  /*1ef20*/  PLOP3.LUT P1, PT, P1, P0, PT, 0xa2, 0x0 ;  /* 0x000000000000781c */ /* 0x000fe40000f21472 */
[----:B------:R-:W-:-:S08]  /*1ef30*/  @P0 R2UR P1, UR4, R0 ;  /* 0x00000000000402ca */ /* 0x000fd00000020000 */
[----:B------:R-:W-:-:S05]  /*1ef40*/  @P0 PLOP3.LUT P0, PT, P1, PT, PT, 0x80, 0x0 ;  /* 0x000000000000081c */ /* 0x000fca0000f0f070 */
[----:B------:R-:W-:Y:S01]  /*1ef50*/  @!P1 SYNCS.ARRIVE.TRANS64.RED.A0T1 RZ, [UR4+0x28850], RZ ;  /* 0x028850ffffff99a7 */ /* 0x000fe20008200404 */
[----:B------:R-:W-:Y:S07]  /*1ef60*/  @!P1 ARRIVES.LDGSTSBAR.64.TRANSCNT [UR4+0x28850] ;  /* 0x02885000ff0099b0 */ /* 0x000fee0008000a84 */
[----:B------:R-:W-:Y:S05]  /*1ef70*/  @P0 BRA.U.ANY `(.L_x_3234) ;  /* 0xfffffffd00e80947 */ /* 0x000fea000393ffff */
[----:B------:R-:W-:Y:S01]  /*1ef80*/  NOP ;  /* 0x0000000000007918 */ /* 0x000fe20000000000 */
[----:B0-----:R-:W-:-:S04]  /*1ef90*/  MOV R2, UR38 ;  /* 0x0000002600027c02 */ /* 0x001fc80008000f00 */
[----:B------:R-:W-:-:S13]  /*1efa0*/  ISETP.NE.AND P2, PT, R2, 0x3, PT ;  /* 0x000000030200780c */ /* 0x000fda0003f45270 */
[----:B------:R-:W-:Y:S05]  /*1efb0*/  @!P2 BRA `(.L_x_3235) ;  /* 0x000000000004a947 */ /* 0x000fea0003800000 */
[----:B------:R-:W-:Y:S01]  /*1efc0*/  BPT.TRAP 0x1 ;  /* 0x000000040000795c */ /* 0x000fe20000300000 */
.L_x_3235:
[----:B------:R0:W-:Y:S01]  /*1efd0*/  SYNCS.ARRIVE.TRANS64.A1T0 RZ, [R0+URZ+0x28850], RZ ;  /* 0x028850ff00ff79a7 */ /* 0x0001e2000810003f */
[----:B------:R-:W-:-:S05]  /*1efe0*/  VIADD R25, R25, 0x1 ;  /* 0x0000000119197836 */ /* 0x000fca0000000000 */
[----:B------:R-:W-:-:S04]  /*1eff0*/  ISETP.NE.AND P0, PT, R25, 0x2, PT ;  /* 0x000000021900780c */ /* 0x000fc80003f05270 */
[----:B------:R-:W-:Y:S02]  /*1f000*/  SEL R3, RZ, 0x1, P0 ;  /* 0x00000001ff037807 */ /* 0x000fe40000000000 */
[----:B------:R-:W-:Y:S02]  /*1f010*/  SEL R25, R25, RZ, P0 ;  /* 0x000000ff19197207 */ /* 0x000fe40000000000 */
[----:B0-----:R-:W-:-:S07]  /*1f020*/  LOP3.LUT R28, R28, R3, RZ, 0x3c, !PT ;  /* 0x000000031c1c7212 */ /* 0x001fce00078e3cff */
.L_x_3192:
[----:B------:R-:W-:Y:S05]  /*1f030*/  BSYNC B7 ;  /* 0x0000000000077941 */ /* 0x000fea0003800000 */
.L_x_3190:
[----:B------:R-:W-:-:S13]  /*1f040*/  LOP3.LUT P0, RZ, R32, 0x8, RZ, 0xc0, !PT ;  /* 0x0000000820ff7812 */ /* 0x000fda000780c0ff */
[----:B------:R-:W-:Y:S05]  /*1f050*/  @!P0 BRA `(.L_x_3236) ;  /* 0x0000000000248947 */ /* 0x000fea0003800000 */
[----:B------:R-:W-:Y:S05]  /*1f060*/  WARPSYNC.ALL ;  /* 0x0000000000007948 */ /* 0x000fea0003800000 */
[----:B------:R-:W2:Y:S08]  /*1f070*/  S2UR UR5, SR_CgaCtaId ;  /* 0x00000000000579c3 */ /* 0x000eb00000008800 */
[----:B------:R-:W-:Y:S06]  /*1f080*/  BAR.SYNC.DEFER_BLOCKING 0x5, 0x180 ;  /* 0x0146000000007b1d */ /* 0x000fec0000010000 */
[----:B------:R-:W-:-:S02]  /*1f090*/  UMOV UR4, 0x400 ;  /* 0x0000040000047882 */ /* 0x000fc40000000000 */
[----:B--2---:R-:W-:-:S06]  /*1f0a0*/  ULEA UR4, UR5, UR4, 0x18 ;  /* 0x0000000405047291 */ /* 0x004fcc000f8ec03f */
[----:B0-----:R-:W-:-:S05]  /*1f0b0*/  IMAD.U32 R22, RZ, RZ, UR4 ;  /* 0x00000004ff167e24 */ /* 0x001fca000f8e00ff */
[----:B------:R2:W3:Y:S01]  /*1f0c0*/  LDS.128 R16, [R22+0x288d0] ;  /* 0x0288d00016107984 */ /* 0x0004e20000000c00 */
[----:B------:R-:W-:Y:S06]  /*1f0d0*/  BAR.ARV 0x4, 0x180 ;  /* 0x0106000000007b1d */ /* 0x000fec0000002000 */
[----:B------:R-:W-:Y:S05]  /*1f0e0*/  BRA `(.L_x_3237) ;  /* 0x0000000c00d47947 */ /* 0x000fea0003800000 */
.L_x_3236:
[----:B0-----:R-:W0:Y:S01]  /*1f0f0*/  S2R R8, SR_TID.X ;  /* 0x0000000000087919 */ /* 0x001e220000002100 */
        /* <DEDUP_REMOVED lines=8> */
[----:B------:R-:W2:Y:S01]  /*1f180*/  @!P1 LDC.64 R4, c[0x0][0xc78] ;  /* 0x00031e00ff049b82 */ /* 0x000ea20000000a00 */
[----:B0-----:R-:W-:-:S05]  /*1f190*/  @!P1 IMAD.WIDE R2, R7, 0x4, R2 ;  /* 0x0000000407029825 */ /* 0x001fca00078e0202 */
[----:B------:R2:W3:Y:S02]  /*1f1a0*/  @!P1 LDG.E R6, desc[UR42][R2.64] ;  /* 0x0000002a02069981 */ /* 0x0004e4000c1e1900 */
        /* <DEDUP_REMOVED lines=30> */
[----:B------:R0:W2:Y:S02]  /*1f390*/  SHFL.IDX PT, R14, R2, 0x1f, 0x1f ;  /* 0x03e01f00020e7f89 */ /* 0x0000a400000e0000 */
.L_x_3515:
[----:B------:R-:W-:Y:S02]  /*1f3a0*/  ULDC UR4, c[0x0][0xc38] ;  /* 0x00030e0000047ab9 */ /* 0x000fe40000000800 */
[----:B------:R-:W-:-:S04]  /*1f3b0*/  IMAD.U32 R5, RZ, RZ, UR4 ;  /* 0x00000004ff057e24 */ /* 0x000fc8000f8e00ff */
[----:B--2---:R-:W-:-:S05]  /*1f3c0*/  IMAD R14, R14, R5, RZ ;  /* 0x000000050e0e7224 */ /* 0x004fca00078e02ff */
[----:B------:R-:W-:-:S04]  /*1f3d0*/  IADD3 R7, R7, R14, RZ ;  /* 0x0000000e07077210 */ /* 0x000fc80007ffe0ff */
[----:B------:R-:W-:-:S13]  /*1f3e0*/  ISETP.GT.AND P6, PT, R7, R0, PT ;  /* 0x000000000700720c */ /* 0x000fda0003fc4270 */
[----:B------:R-:W-:Y:S05]  /*1f3f0*/  @P6 BRA `(.L_x_3239) ;  /* 0x0000000000a46947 */ /* 0x000fea0003800000 */
.L_x_3242:
        /* <DEDUP_REMOVED lines=10> */
[----:B------:R-:W2:Y:S01]  /*1f4a0*/  @!P6 LDC.64 R4, c[0x0][0xc78] ;  /* 0x00031e00ff04eb82 */ /* 0x000ea20000000a00 */
[----:B0-----:R-:W-:-:S05]  /*1f4b0*/  @!P6 IMAD.WIDE R2, R9, 0x4, R2 ;  /* 0x000000040902e825 */ /* 0x001fca00078e0202 */
[----:B------:R2:W3:Y:S02]  /*1f4c0*/  @!P6 LDG.E R17, desc[UR42][R2.64] ;  /* 0x0000002a0211e981 */ /* 0x0004e4000c1e1900 */
[----:B--2---:R-:W-:-:S04]  /*1f4d0*/  @!P6 IMAD.WIDE R2, R9, 0x4, R4 ;  /* 0x000000040902e825 */ /* 0x004fc800078e0204 */
[----:B------:R-:W-:-:S06]  /*1f4e0*/  IMAD.MOV.U32 R4, RZ, RZ, RZ ;  /* 0x000000ffff047224 */ /* 0x000fcc00078e00ff */
[----:B------:R-:W3:Y:S01]  /*1f4f0*/  @!P6 LDG.E R4, desc[UR42][R2.64] ;  /* 0x0000002a0204e981 */ /* 0x000ee2000c1e1900 */
[----:B------:R-:W-:Y:S01]  /*1f500*/  UMOV UR4, 0xffffffff ;  /* 0xffffffff00047882 */ /* 0x000fe20000000000 */
[----:B---3--:R-:W-:Y:S02]  /*1f510*/  IMAD R13, R4, R17, RZ ;  /* 0x00000011040d7224 */ /* 0x008fe400078e02ff */
[----:B------:R-:W-:Y:S05]  /*1f520*/  BRA.DIV UR4, `(.L_x_3241) ;  /* 0x0000007a04b87947 */ /* 0x000fea000b800000 */
        /* <DEDUP_REMOVED lines=15> */
[----:B------:R0:W2:Y:S02]  /*1f620*/  SHFL.IDX PT, R14, R2, 0x1f, 0x1f ;  /* 0x03e01f00020e7f89 */ /* 0x0000a400000e0000 */
.L_x_3523:
[----:B------:R-:W-:Y:S02]  /*1f630*/  ULDC UR4, c[0x0][0xc38] ;  /* 0x00030e0000047ab9 */ /* 0x000fe40000000800 */
[----:B------:R-:W-:-:S05]  /*1f640*/  MOV R5, UR4 ;  /* 0x0000000400057c02 */ /* 0x000fca0008000f00 */
[----:B--2---:R-:W-:-:S04]  /*1f650*/  IMAD R14, R14, R5, RZ ;  /* 0x000000050e0e7224 */ /* 0x004fc800078e02ff */
[----:B------:R-:W-:-:S05]  /*1f660*/  IMAD.IADD R7, R14, 0x1, R7 ;  /* 0x000000010e077824 */ /* 0x000fca00078e0207 */
[----:B------:R-:W-:-:S13]  /*1f670*/  ISETP.GT.AND P6, PT, R7, R0, PT ;  /* 0x000000000700720c */ /* 0x000fda0003fc4270 */
[----:B------:R-:W-:Y:S05]  /*1f680*/  @!P6 BRA `(.L_x_3242) ;  /* 0xfffffffc005ce947 */ /* 0x000fea000383ffff */
.L_x_3239:
[----:B------:R-:W-:Y:S01]  /*1f690*/  IMAD.IADD R7, R7, 0x1, -R14 ;  /* 0x0000000107077824 */ /* 0x000fe200078e0a0e */
[----:B------:R-:W-:-:S03]  /*1f6a0*/  UMOV UR4, 0xffffffff ;  /* 0xffffffff00047882 */ /* 0x000fc60000000000 */
[----:B------:R-:W-:-:S05]  /*1f6b0*/  IMAD R3, R2, R5, R7 ;  /* 0x0000000502037224 */ /* 0x000fca00078e0207 */
[----:B------:R-:W-:Y:S01]  /*1f6c0*/  ISETP.GT.AND P6, PT, R3, R0, PT ;  /* 0x000000000300720c */ /* 0x000fe20003fc4270 */
[----:B------:R-:W-:-:S12]  /*1f6d0*/  BRA.DIV UR4, `(.L_x_3243) ;  /* 0x0000007e04047947 */ /* 0x000fd8000b800000 */
[----:B------:R-:W-:-:S04]  /*1f6e0*/  VOTE.ANY R3, PT, !P6 ;  /* 0x0000000000037806 */ /* 0x000fc800070e0100 */
[----:B-1----:R-:W1:Y:S02]  /*1f6f0*/  POPC R12, R3 ;  /* 0x00000003000c7309 */ /* 0x002e640000000000 */
[----:B-1----:R1:W2:Y:S01]  /*1f700*/  SHFL.IDX PT, R17, R17, R12, 0x1f ;  /* 0x00001f0c11117589 */ /* 0x0022a200000e0000 */
[----:B------:R-:W-:-:S03]  /*1f710*/  IMAD.IADD R19, R12, 0x1, R19 ;  /* 0x000000010c137824 */ /* 0x000fc600078e0213 */
[----:B------:R1:W3:Y:S04]  /*1f720*/  SHFL.IDX PT, R4, R4, R12, 0x1f ;  /* 0x00001f0c04047589 */ /* 0x0002e800000e0000 */
.L_x_3528:
[----:B------:R-:W-:-:S13]  /*1f730*/  ISETP.NE.AND P0, PT, R3, RZ, PT ;  /* 0x000000ff0300720c */ /* 0x000fda0003f05270 */
[----:B------:R-:W-:Y:S05]  /*1f740*/  @!P0 BRA `(.L_x_3244) ;  /* 0x0000000000108947 */ /* 0x000fea0003800000 */
[----:B------:R-:W-:Y:S01]  /*1f750*/  UMOV UR4, 0xffffffff ;  /* 0xffffffff00047882 */ /* 0x000fe20000000000 */
[----:B-1----:R-:W-:Y:S02]  /*1f760*/  VIADD R12, R12, 0xffffffff ;  /* 0xffffffff0c0c7836 */ /* 0x002fe40000000000 */
[----:B------:R-:W-:Y:S05]  /*1f770*/  BRA.DIV UR4, `(.L_x_3245) ;  /* 0x0000007e04387947 */ /* 0x000fea000b800000 */
[----:B------:R4:W1:Y:S02]  /*1f780*/  SHFL.IDX PT, R6, R2, R12, 0x1f ;  /* 0x00001f0c02067589 */ /* 0x00086400000e0000 */
.L_x_3244:
[----:B---3--:R-:W-:Y:S01]  /*1f790*/  ISETP.NE.AND P0, PT, R4, 0x1, PT ;  /* 0x000000010400780c */ /* 0x008fe20003f05270 */
[----:B-1----:R-:W-:-:S05]  /*1f7a0*/  IMAD R16, R6, R5, R7 ;  /* 0x0000000506107224 */ /* 0x002fca00078e0207 */
[----:B------:R-:W-:-:S07]  /*1f7b0*/  IADD3 R0, R0, -R16, RZ ;  /* 0x8000001000007210 */ /* 0x000fce0007ffe0ff */
        /* <DEDUP_REMOVED lines=16> */
[----:B------:R-:W-:Y:S01]  /*1f8c0*/  IMAD.HI.U32 R7, R3, R2, RZ ;  /* 0x0000000203077227 */ /* 0x000fe200078e00ff */
[----:B------:R-:W-:-:S03]  /*1f8d0*/  IADD3 R3, R8, 0xffffffe, RZ ;  /* 0x0ffffffe08037810 */ /* 0x000fc60007ffe0ff */
[----:B------:R-:W-:-:S03]  /*1f8e0*/  IMAD R9, R7, R9, R2 ;  /* 0x0000000907097224 */ /* 0x000fc600078e0202 */
[----:B------:R-:W0:Y:S02]  /*1f8f0*/  F2I.FTZ.U32.TRUNC.NTZ R3, R3 ;  /* 0x0000000300037305 */ /* 0x000e24000021f000 */
        /* <DEDUP_REMOVED lines=10> */
[----:B------:R-:W-:Y:S02]  /*1f9a0*/  ISETP.GE.AND P2, PT, R2, RZ, PT ;  /* 0x000000ff0200720c */ /* 0x000fe40003f46270 */
[----:B------:R-:W-:Y:S02]  /*1f9b0*/  @P0 IADD3 R7, R7, 0x1, RZ ;  /* 0x0000000107070810 */ /* 0x000fe40007ffe0ff */
[----:B------:R-:W-:-:S05]  /*1f9c0*/  IABS R2, R4 ;  /* 0x0000000400027213 */ /* 0x000fca0000000000 */
[----:B------:R-:W-:-:S04]  /*1f9d0*/  IMAD.MOV R2, RZ, RZ, -R2 ;  /* 0x000000ffff027224 */ /* 0x000fc800078e0a02 */
[----:B------:R-:W-:Y:S01]  /*1f9e0*/  @!P2 IMAD.MOV R7, RZ, RZ, -R7 ;  /* 0x000000ffff07a224 */ /* 0x000fe200078e0a07 */
        /* <DEDUP_REMOVED lines=13> */
[----:B------:R-:W-:-:S06]  /*1fac0*/  @P0 IADD3 R6, R6, 0x1, RZ ;  /* 0x0000000106060810 */ /* 0x000fcc0007ffe0ff */
[----:B------:R-:W-:Y:S01]  /*1fad0*/  @!P2 IMAD.MOV R6, RZ, RZ, -R6 ;  /* 0x000000ffff06a224 */ /* 0x000fe200078e0a06 */
[----:B------:R-:W-:-:S05]  /*1fae0*/  @!P1 LOP3.LUT R6, RZ, R4, RZ, 0x33, !PT ;  /* 0x00000004ff069212 */ /* 0x000fca00078e33ff */
[--C-:B------:R-:W-:Y:S02]  /*1faf0*/  IMAD.MOV R5, RZ, RZ, -R6.reuse ;  /* 0x000000ffff057224 */ /* 0x100fe400078e0a06 */
[C---:B------:R-:W-:Y:S02]  /*1fb00*/  IMAD R3, R4.reuse, 0x1000000, R6 ;  /* 0x0100000004037824 */ /* 0x040fe400078e0206 */
[----:B------:R-:W-:-:S05]  /*1fb10*/  IMAD R4, R4, R5, R7 ;  /* 0x0000000504047224 */ /* 0x000fca00078e0207 */
[----:B------:R-:W-:Y:S01]  /*1fb20*/  LEA R18, R4, R3, 0x10 ;  /* 0x0000000304127211 */ /* 0x000fe200078e80ff */
[----:B------:R-:W-:Y:S06]  /*1fb30*/  BRA `(.L_x_3247) ;  /* 0x0000000000f07947 */ /* 0x000fec0003800000 */
.L_x_3246:
        /* <DEDUP_REMOVED lines=19> */
[-C--:B------:R-:W-:Y:S01]  /*1fc70*/  @!P1 IADD3 R3, R3, -R4.reuse, RZ ;  /* 0x8000000403039210 */ /* 0x080fe20007ffe0ff */
        /* <DEDUP_REMOVED lines=17> */
[----:B0-----:R-:W-:-:S02]  /*1fd90*/  IADD3 R3, R8, 0xffffffe, RZ ;  /* 0x0ffffffe08037810 */ /* 0x001fc40007ffe0ff */
[----:B------:R-:W-:-:S04]  /*1fda0*/  IABS R8, R5 ;  /* 0x0000000500087213 */ /* 0x000fc80000000000 */
        /* <DEDUP_REMOVED lines=18> */
[----:B------:R-:W-:Y:S02]  /*1fed0*/  @!P1 LOP3.LUT R2, RZ, R5, RZ, 0x33, !PT ;  /* 0x00000005ff029212 */ /* 0x000fe400078e33ff */
[----:B------:R-:W-:-:S05]  /*1fee0*/  IADD3 R5, -R5, RZ, RZ ;  /* 0x000000ff05057210 */ /* 0x000fca0007ffe1ff */
[----:B------:R-:W-:-:S07]  /*1fef0*/  IMAD R18, R2, R5, R3 ;  /* 0x0000000502127224 */ /* 0x000fce00078e0203 */
.L_x_3247:
[----:B------:R-:W-:-:S05]  /*1ff00*/  LOP3.LUT R2, RZ, R2, RZ, 0x33, !PT ;  /* 0x00000002ff027212 */ /* 0x000fca00078e33ff */
[----:B------:R-:W-:Y:S01]  /*1ff10*/  IMAD.IADD R17, R17, 0x1, R2 ;  /* 0x0000000111117824 */ /* 0x000fe200078e0202 */
[----:B------:R-:W-:Y:S06]  /*1ff20*/  BRA `(.L_x_3248) ;  /* 0x00000000001c7947 */ /* 0x000fec0003800000 */
.L_x_3240:
[----:B------:R-:W-:Y:S01]  /*1ff30*/  UMOV UR4, URZ ;  /* 0x0000003f00047c82 */ /* 0x000fe20008000000 */
[----:B------:R-:W-:Y:S01]  /*1ff40*/  UMOV UR5, URZ ;  /* 0x0000003f00057c82 */ /* 0x000fe20008000000 */
[----:B------:R-:W-:Y:S01]  /*1ff50*/  ULDC UR6, c[0x0][0xc3c] ;  /* 0x00030f0000067ab9 */ /* 0x000fe20000000800 */
[----:B------:R-:W-:Y:S01]  /*1ff60*/  IMAD.MOV.U32 R16, RZ, RZ, R0 ;  /* 0x000000ffff107224 */ /* 0x000fe200078e0000 */
[----:B------:R-:W-:Y:S01]  /*1ff70*/  MOV R18, UR5 ;  /* 0x0000000500127c02 */ /* 0x000fe20008000f00 */
[----:B------:R-:W-:Y:S02]  /*1ff80*/  IMAD.U32 R17, RZ, RZ, UR4 ;  /* 0x00000004ff117e24 */ /* 0x000fe4000f8e00ff */
[----:B------:R-:W-:-:S07]  /*1ff90*/  IMAD.U32 R19, RZ, RZ, UR6 ;  /* 0x00000006ff137e24 */ /* 0x000fce000f8e00ff */
.L_x_3248:
        /* <DEDUP_REMOVED lines=10> */
.L_x_3237:
[----:B------:R-:W-:Y:S02]  /*20040*/  ULDC UR4, c[0x0][0xc3c] ;  /* 0x00030f0000047ab9 */ /* 0x000fe40000000800 */
[----:B---3--:R-:W-:-:S13]  /*20050*/  ISETP.GE.AND P0, PT, R19, UR4, PT ;  /* 0x0000000413007c0c */ /* 0x008fda000bf06270 */
[----:B------:R-:W-:Y:S05]  /*20060*/  @!P0 BRA `(.L_x_3249) ;  /* 0xffffff9800ec8947 */ /* 0x000fea000383ffff */
[----:B------:R-:W-:Y:S05]  /*20070*/  BSYNC B8 ;  /* 0x0000000000087941 */ /* 0x000fea0003800000 */
.L_x_3146:
        /* <DEDUP_REMOVED lines=12> */
.L_x_3531:
[----:B------:R-:W-:Y:S05]  /*20140*/  BSYNC B0 ;  /* 0x0000000000007941 */ /* 0x000fea0003800000 */
.L_x_3250:
[----:B------:R-:W-:-:S03]  /*20150*/  UMOV UR4, 0xffffffff ;  /* 0xffffffff00047882 */ /* 0x000fc60000000000 */
[----:B------:R-:W-:Y:S05]  /*20160*/  BRA.DIV UR4, `(.L_x_3252) ;  /* 0x0000007204f87947 */ /* 0x000fea000b800000 */
[----:B-1----:R-:W1:Y:S02]  /*20170*/  S2R R0, SR_TID.X ;  /* 0x0000000000007919 */ /* 0x002e640000002100 */
[----:B-1----:R-:W-:-:S04]  /*20180*/  SHF.R.U32.HI R0, RZ, 0x5, R0 ;  /* 0x00000005ff007819 */ /* 0x002fc80000011600 */
[----:B------:R-:W-:-:S05]  /*20190*/  LOP3.LUT R0, R0, 0x3, RZ, 0xc0, !PT ;  /* 0x0000000300007812 */ /* 0x000fca00078ec0ff */
[----:B------:R1:W3:Y:S02]  /*201a0*/  SHFL.IDX PT, R14, R0, RZ, 0x1f ;  /* 0x00001fff000e7589 */ /* 0x0002e400000e0000 */
.L_x_3534:
[----:B---3--:R-:W-:-:S13]  /*201b0*/  ISETP.NE.AND P0, PT, R14, RZ, PT ;  /* 0x000000ff0e00720c */ /* 0x008fda0003f05270 */
[----:B------:R-:W-:Y:S05]  /*201c0*/  @P0 BRA `(.L_x_2902) ;  /* 0x0000000000880947 */ /* 0x000fea0003800000 */
[----:B------:R-:W-:-:S03]  /*201d0*/  UMOV UR4, 0xffffffff ;  /* 0xffffffff00047882 */ /* 0x000fc60000000000 */
[----:B------:R-:W-:Y:S05]  /*201e0*/  BRA.DIV UR4, `(.L_x_3253) ;  /* 0x00000076040c7947 */ /* 0x000fea000b800000 */
[----:B------:R-:W-:-:S13]  /*201f0*/  ELECT P6, URZ, PT ;  /* 0x00000000003f782f */ /* 0x000fda00038c0000 */
.L_x_3537:
[----:B------:R-:W-:Y:S05]  /*20200*/  @!P6 BRA `(.L_x_2902) ;  /* 0x000000000078e947 */ /* 0x000fea0003800000 */
[----:B------:R-:W-:-:S06]  /*20210*/  ULOP3.LUT UR4, UR36, 0x2, URZ, 0xfc, !UPT ;  /* 0x0000000224047892 */ /* 0x000fcc000f8efc3f */
[----:B-1----:R-:W-:-:S04]  /*20220*/  MOV R0, UR4 ;  /* 0x0000000400007c02 */ /* 0x002fc80008000f00 */
[----:B------:R-:W-:-:S13]  /*20230*/  ISETP.NE.AND P0, PT, R0, 0x3, PT ;  /* 0x000000030000780c */ /* 0x000fda0003f05270 */
[----:B------:R-:W-:Y:S05]  /*20240*/  @!P0 BRA `(.L_x_3254) ;  /* 0x0000000000048947 */ /* 0x000fea0003800000 */
[----:B------:R-:W-:Y:S01]  /*20250*/  BPT.TRAP 0x1 ;  /* 0x000000040000795c */ /* 0x000fe20000300000 */
.L_x_3254:
[C---:B------:R-:W-:Y:S01]  /*20260*/  IMAD R5, R25.reuse, 0x8, R4 ;  /* 0x0000000819057824 */ /* 0x040fe200078e0204 */
[----:B------:R-:W-:Y:S01]  /*20270*/  SHF.L.U32 R0, R28, 0x1f, RZ ;  /* 0x0000001f1c007819 */ /* 0x000fe200000006ff */
[----:B------:R-:W-:-:S03]  /*20280*/  VIADD R25, R25, 0x1 ;  /* 0x0000000119197836 */ /* 0x000fc60000000000 */
[----:B------:R-:W1:Y:S02]  /*20290*/  SYNCS.PHASECHK.TRANS64.TRYWAIT P1, [R5+URZ+0x28840], R0 ;  /* 0x02884000050075a7 */ /* 0x000e64000802017f */
[----:B------:R-:W-:-:S04]  /*202a0*/  ISETP.NE.AND P2, PT, R25, 0x2, PT ;  /* 0x000000021900780c */ /* 0x000fc80003f45270 */
[----:B------:R-:W-:Y:S01]  /*202b0*/  SEL R3, RZ, 0x1, P2 ;  /* 0x00000001ff037807 */ /* 0x000fe20001000000 */
[----:B-1----:R-:W-:Y:S08]  /*202c0*/  @!P1 BRA `(.L_x_3255) ;  /* 0x0000007000f49947 */ /* 0x002ff00003800000 */
.L_x_3538:
[----:B------:R-:W-:Y:S02]  /*202d0*/  SEL R25, R25, RZ, P2 ;  /* 0x000000ff19197207 */ /* 0x000fe40001000000 */
[----:B------:R-:W-:Y:S01]  /*202e0*/  LOP3.LUT R2, R28, R3, RZ, 0x3c, !PT ;  /* 0x000000031c027212 */ /* 0x000fe200078e3cff */
[----:B------:R-:W-:Y:S06]  /*202f0*/  @!P0 BRA `(.L_x_3256) ;  /* 0x0000000000048947 */ /* 0x000fec0003800000 */
[----:B------:R-:W-:Y:S01]  /*20300*/  BPT.TRAP 0x1 ;  /* 0x000000040000795c */ /* 0x000fe20000300000 */
.L_x_3256:
[----:B------:R-:W-:Y:S01]  /*20310*/  IMAD R25, R25, 0x8, R4 ;  /* 0x0000000819197824 */ /* 0x000fe200078e0204 */
[----:B------:R-:W-:-:S04]  /*20320*/  SHF.L.U32 R2, R2, 0x1f, RZ ;  /* 0x0000001f02027819 */ /* 0x000fc800000006ff */
[----:B------:R-:W3:Y:S02]  /*20330*/  SYNCS.PHASECHK.TRANS64.TRYWAIT P1, [R25+URZ+0x28840], R2 ;  /* 0x02884002190075a7 */ /* 0x000ee4000802017f */
[----:B---3--:R-:W-:Y:S05]  /*20340*/  @!P1 BRA `(.L_x_3257) ;  /* 0x0000007000e89947 */ /* 0x008fea0003800000 */
.L_x_3539:
[----:B------:R-:W-:Y:S05]  /*20350*/  @!P0 BRA `(.L_x_3258) ;  /* 0x0000000000048947 */ /* 0x000fea0003800000 */
[----:B------:R-:W-:Y:S01]  /*20360*/  BPT.TRAP 0x1 ;  /* 0x000000040000795c */ /* 0x000fe20000300000 */
.L_x_3258:
[----:B------:R-:W4:Y:S02]  /*20370*/  SYNCS.PHASECHK.TRANS64.TRYWAIT P1, [R5+URZ+0x28860], R0 ;  /* 0x02886000050075a7 */ /* 0x000f24000802017f */
[----:B----4-:R-:W-:Y:S05]  /*20380*/  @!P1 BRA `(.L_x_3259) ;  /* 0x0000007000ec9947 */ /* 0x010fea0003800000 */
.L_x_3540:
[----:B------:R-:W-:Y:S05]  /*20390*/  @!P0 BRA `(.L_x_3260) ;  /* 0x0000000000048947 */ /* 0x000fea0003800000 */
[----:B------:R-:W-:Y:S01]  /*203a0*/  BPT.TRAP 0x1 ;  /* 0x000000040000795c */ /* 0x000fe20000300000 */
.L_x_3260:
[----:B------:R0:W0:Y:S02]  /*203b0*/  SYNCS.PHASECHK.TRANS64.TRYWAIT P0, [R25+URZ+0x28860], R2 ;  /* 0x02886002190075a7 */ /* 0x000024000800017f */
[----:B0-----:R-:W-:Y:S05]  /*203c0*/  @!P0 NANOSLEEP.SYNCS 0x989680 ;  /* 0x009896800000895d */ /* 0x001fea0003900000 */
[----:B------:R-:W0:Y:S02]  /*203d0*/  @!P0 SYNCS.PHASECHK.TRANS64 P0, [R25+URZ+0x28860], R2 ;  /* 0x02886002190085a7 */ /* 0x000e24000800007f */
[----:B0-----:R-:W-:Y:S05]  /*203e0*/  @!P0 BRA `(.L_x_3260) ;  /* 0xfffffffc00f08947 */ /* 0x001fea000383ffff */
.L_x_2902:
[----:B------:R-:W-:Y:S05]  /*203f0*/  BSYNC B9 ;  /* 0x0000000000097941 */ /* 0x000fea0003800000 */
.L_x_2899:
[----:B------:R-:W-:Y:S05]  /*20400*/  EXIT ;  /* 0x000000000000794d */ /* 0x000fea0003800000 */
.L_x_2926:
[----:B0-----:R0:W1:Y:S02]  /*20410*/  SYNCS.PHASECHK.TRANS64.TRYWAIT P6, [R89+URZ+0x28890], R100 ;  /* 0x02889064590075a7 */ /* 0x00106400080c017f */
[----:B-1----:R-:W-:Y:S05]  /*20420*/  @!P6 NANOSLEEP.SYNCS 0x989680 ;  /* 0x009896800000e95d */ /* 0x002fea0003900000 */
[----:B------:R-:W1:Y:S02]  /*20430*/  @!P6 SYNCS.PHASECHK.TRANS64 P6, [R89+URZ+0x28890], R100 ;  /* 0x028890645900e5a7 */ /* 0x000e6400080c007f */
[----:B-1----:R-:W-:Y:S05]  /*20440*/  @!P6 BRA `(.L_x_2926) ;  /* 0xfffffffc00f0e947 */ /* 0x002fea000383ffff */
[----:B------:R-:W-:Y:S05]  /*20450*/  BRA `(.L_x_3261) ;  /* 0xfffffe2c00dc7947 */ /* 0x000fea000383ffff */
.L_x_2927:
        /* <DEDUP_REMOVED lines=8> */
.L_x_3263:
[----:B------:R-:W-:Y:S05]  /*204e0*/  BSYNC B1 ;  /* 0x0000000000017941 */ /* 0x000fea0003800000 */
.L_x_3262:
        /* <DEDUP_REMOVED lines=8> */
.L_x_3264:
[----:B------:R-:W-:Y:S01]  /*20570*/  IMAD.MOV.U32 R103, RZ, RZ, R14 ;  /* 0x000000ffff677224 */ /* 0x000fe200078e000e */
[----:B------:R-:W-:Y:S06]  /*20580*/  BRA `(.L_x_3265) ;  /* 0xfffffe2c00a47947 */ /* 0x000fec000383ffff */
.L_x_2936:
        /* <DEDUP_REMOVED lines=8> */
.L_x_3267:
[----:B------:R-:W-:Y:S05]  /*20610*/  BSYNC B1 ;  /* 0x0000000000017941 */ /* 0x000fea0003800000 */
.L_x_3266:
        /* <DEDUP_REMOVED lines=8> */
.L_x_3268:
[----:B------:R-:W-:Y:S01]  /*206a0*/  IMAD.MOV.U32 R69, RZ, RZ, R14 ;  /* 0x000000ffff457224 */ /* 0x000fe200078e000e */
[----:B------:R-:W-:Y:S06]  /*206b0*/  BRA `(.L_x_3269) ;  /* 0xfffffe3400087947 */ /* 0x000fec000383ffff */
.L_x_2945:
        /* <DEDUP_REMOVED lines=8> */
.L_x_3271:
[----:B------:R-:W-:Y:S05]  /*20740*/  BSYNC B1 ;  /* 0x0000000000017941 */ /* 0x000fea0003800000 */
.L_x_3270:
        /* <DEDUP_REMOVED lines=8> */
.L_x_3272:
[----:B------:R-:W-:Y:S01]  /*207d0*/  IMAD.MOV.U32 R61, RZ, RZ, R14 ;  /* 0x000000ffff3d7224 */ /* 0x000fe200078e000e */
[----:B------:R-:W-:Y:S06]  /*207e0*/  BRA `(.L_x_3273) ;  /* 0xfffffe38006c7947 */ /* 0x000fec000383ffff */
.L_x_2954:
        /* <DEDUP_REMOVED lines=8> */
.L_x_3275:
[----:B------:R-:W-:Y:S05]  /*20870*/  BSYNC B1 ;  /* 0x0000000000017941 */ /* 0x000fea0003800000 */
.L_x_3274:
        /* <DEDUP_REMOVED lines=8> */
.L_x_3276:
[----:B------:R-:W-:Y:S01]  /*20900*/  IMAD.MOV.U32 R51, RZ, RZ, R14 ;  /* 0x000000ffff337224 */ /* 0x000fe200078e000e */
[----:B------:R-:W-:Y:S06]  /*20910*/  BRA `(.L_x_3277) ;  /* 0xfffffe3c00d07947 */ /* 0x000fec000383ffff */
.L_x_2966:
[----:B-1----:R1:W2:Y:S02]  /*20920*/  SYNCS.PHASECHK.TRANS64.TRYWAIT P4, [R89+URZ+0x28890], R100 ;  /* 0x02889064590075a7 */ /* 0x0022a4000808017f */
[----:B--2---:R-:W-:Y:S05]  /*20930*/  @!P4 NANOSLEEP.SYNCS 0x989680 ;  /* 0x009896800000c95d */ /* 0x004fea0003900000 */
[----:B------:R-:W2:Y:S02]  /*20940*/  @!P4 SYNCS.PHASECHK.TRANS64 P4, [R89+URZ+0x28890], R100 ;  /* 0x028890645900c5a7 */ /* 0x000ea4000808007f */
[----:B--2---:R-:W-:Y:S05]  /*20950*/  @!P4 BRA `(.L_x_2966) ;  /* 0xfffffffc00f0c947 */ /* 0x004fea000383ffff */
[----:B------:R-:W-:Y:S05]  /*20960*/  BRA `(.L_x_3278) ;  /* 0xfffffe4c00b07947 */ /* 0x000fea000383ffff */
.L_x_2967:
        /* <DEDUP_REMOVED lines=8> */
.L_x_3280:
[----:B------:R-:W-:Y:S05]  /*209f0*/  BSYNC B1 ;  /* 0x0000000000017941 */ /* 0x000fea0003800000 */
.L_x_3279:
        /* <DEDUP_REMOVED lines=8> */
.L_x_3281:
[----:B------:R-:W-:Y:S01]  /*20a80*/  IMAD.MOV.U32 R104, RZ, RZ, R14 ;  /* 0x000000ffff687224 */ /* 0x000fe200078e000e */
[----:B------:R-:W-:Y:S06]  /*20a90*/  BRA `(.L_x_3282) ;  /* 0xfffffe4c007c7947 */ /* 0x000fec000383ffff */
.L_x_2972:
        /* <DEDUP_REMOVED lines=8> */
.L_x_3284:
[----:B------:R-:W-:Y:S05]  /*20b20*/  BSYNC B1 ;  /* 0x0000000000017941 */ /* 0x000fea0003800000 */
.L_x_3283:
        /* <DEDUP_REMOVED lines=8> */
.L_x_3285:
[----:B------:R-:W-:Y:S01]  /*20bb0*/  IMAD.MOV.U32 R46, RZ, RZ, R14 ;  /* 0x000000ffff2e7224 */ /* 0x000fe200078e000e */
[----:B------:R-:W-:Y:S06]  /*20bc0*/  BRA `(.L_x_3286) ;  /* 0xfffffe5400187947 */ /* 0x000fec000383ffff */
.L_x_2977:
        /* <DEDUP_REMOVED lines=8> */
.L_x_3288:
[----:B------:R-:W-:Y:S05]  /*20c50*/  BSYNC B1 ;  /* 0x0000000000017941 */ /* 0x000fea0003800000 */
.L_x_3287:
        /* <DEDUP_REMOVED lines=8> */
.L_x_3289:
[----:B------:R-:W-:Y:S01]  /*20ce0*/  IMAD.MOV.U32 R46, RZ, RZ, R14 ;  /* 0x000000ffff2e7224 */ /* 0x000fe200078e000e */
[----:B------:R-:W-:Y:S06]  /*20cf0*/  BRA `(.L_x_3290) ;  /* 0xfffffe5800b87947 */ /* 0x000fec000383ffff */
.L_x_2982:
        /* <DEDUP_REMOVED lines=8> */
.L_x_3292:
[----:B------:R-:W-:Y:S05]  /*20d80*/  BSYNC B1 ;  /* 0x0000000000017941 */ /* 0x000fea0003800000 */
.L_x_3291:
        /* <DEDUP_REMOVED lines=8> */
.L_x_3293:
[----:B------:R-:W-:Y:S01]  /*20e10*/  IMAD.MOV.U32 R106, RZ, RZ, R14 ;  /* 0x000000ffff6a7224 */ /* 0x000fe200078e000e */
[----:B------:R-:W-:Y:S06]  /*20e20*/  BRA `(.L_x_3294) ;  /* 0xfffffe6000607947 */ /* 0x000fec000383ffff */
.L_x_2987:
[----:B0-----:R0:W1:Y:S02]  /*20e30*/  SYNCS.PHASECHK.TRANS64.TRYWAIT P3, [R89+URZ+0x28890], R100 ;  /* 0x02889064590075a7 */ /* 0x001064000806017f */
[----:B-1----:R-:W-:Y:S05]  /*20e40*/  @!P3 NANOSLEEP.SYNCS 0x989680 ;  /* 0x009896800000b95d */ /* 0x002fea0003900000 */
[----:B------:R-:W1:Y:S02]  /*20e50*/  @!P3 SYNCS.PHASECHK.TRANS64 P3, [R89+URZ+0x28890], R100 ;  /* 0x028890645900b5a7 */ /* 0x000e64000806007f */
[----:B-1----:R-:W-:Y:S05]  /*20e60*/  @!P3 BRA `(.L_x_2987) ;  /* 0xfffffffc00f0b947 */ /* 0x002fea000383ffff */
[----:B------:R-:W-:Y:S05]  /*20e70*/  BRA `(.L_x_3295) ;  /* 0xfffffe6800547947 */ /* 0x000fea000383ffff */
.L_x_2988:
        /* <DEDUP_REMOVED lines=8> */
.L_x_3297:
[----:B------:R-:W-:Y:S05]  /*20f00*/  BSYNC B1 ;  /* 0x0000000000017941 */ /* 0x000fea0003800000 */
.L_x_3296:
        /* <DEDUP_REMOVED lines=8> */
.L_x_3298:
[----:B------:R-:W-:Y:S05]  /*20f90*/  BRA `(.L_x_3299) ;  /* 0xfffffe6800747947 */ /* 0x000fea000383ffff */
.L_x_2991:
[----:B------:R-:W-:Y:S01]  /*20fa0*/  BSSY B1, `(.L_x_3300) ;  /* 0x0000008000017945 */ /* 0x000fe20003800000 */
[----:B----4-:R-:W-:Y:S01]  /*20fb0*/  IMAD.MOV.U32 R13, RZ, RZ, R45 ;  /* 0x000000ffff0d7224 */ /* 0x010fe200078e002d */
[----:B------:R-:W-:Y:S01]  /*20fc0*/  MOV R15, 0xffffffff ;  /* 0xffffffff000f7802 */ /* 0x000fe20000000f00 */
[----:B------:R-:W-:Y:S02]  /*20fd0*/  IMAD.MOV.U32 R12, RZ, RZ, 0x1 ;  /* 0x00000001ff0c7424 */ /* 0x000fe400078e00ff */
[----:B------:R-:W-:-:S07]  /*20fe0*/  IMAD.MOV.U32 R11, RZ, RZ, 0x181f ;  /* 0x0000181fff0b7424 */ /* 0x000fce00078e00ff */
[----:B0123--:R-:W-:Y:S05]  /*20ff0*/  WARPSYNC.COLLECTIVE R15, `(.L_x_3301) ;  /* 0x000000000f087348 */ /* 0x00ffea0003c00000 */
[----:B---3--:R3:W4:Y:S02]  /*21000*/  SHFL.IDX P6, R14, R13, R12, R11 ;  /* 0x0000000c0d0e7389 */ /* 0x00872400000c000b */
[----:B01234-:R-:W-:Y:S01]  /*21010*/  ENDCOLLECTIVE ;  /* 0x000000000000791b */ /* 0x01ffe20003800000 */
.L_x_3301:
[----:B------:R-:W-:Y:S05]  /*21020*/  BSYNC B1 ;  /* 0x0000000000017941 */ /* 0x000fea0003800000 */
.L_x_3300:
        /* <DEDUP_REMOVED lines=8> */
.L_x_3302:
[----:B------:R-:W-:Y:S05]  /*210b0*/  BRA `(.L_x_3303) ;  /* 0xfffffe6800747947 */ /* 0x000fea000383ffff */
.L_x_2994:
        /* <DEDUP_REMOVED lines=8> */
.L_x_3305:
[----:B------:R-:W-:Y:S05]  /*21140*/  BSYNC B1 ;  /* 0x0000000000017941 */ /* 0x000fea0003800000 */
.L_x_3304:
        /* <DEDUP_REMOVED lines=8> */
.L_x_3306:
[----:B------:R-:W-:Y:S05]  /*211d0*/  BRA `(.L_x_3307) ;  /* 0xfffffe6800787947 */ /* 0x000fea000383ffff */
.L_x_2997:
        /* <DEDUP_REMOVED lines=8> */
.L_x_3309:
[----:B------:R-:W-:Y:S05]  /*21260*/  BSYNC B1 ;  /* 0x0000000000017941 */ /* 0x000fea0003800000 */
.L_x_3308:
        /* <DEDUP_REMOVED lines=8> */
.L_x_3310:
[----:B------:R-:W-:Y:S05]  /*212f0*/  BRA `(.L_x_3311) ;  /* 0xfffffe68007c7947 */ /* 0x000fea000383ffff */
.L_x_3001:
[----:B------:R0:W0:Y:S02]  /*21300*/  SYNCS.PHASECHK.TRANS64.TRYWAIT P4, [R89+URZ+0x288b0], R100 ;  /* 0x0288b064590075a7 */ /* 0x000024000808017f */
[----:B0-----:R-:W-:Y:S05]  /*21310*/  @!P4 NANOSLEEP.SYNCS 0x989680 ;  /* 0x009896800000c95d */ /* 0x001fea0003900000 */
[----:B------:R-:W0:Y:S02]  /*21320*/  @!P4 SYNCS.PHASECHK.TRANS64 P4, [R89+URZ+0x288b0], R100 ;  /* 0x0288b0645900c5a7 */ /* 0x000e24000808007f */
[----:B0-----:R-:W-:Y:S05]  /*21330*/  @!P4 BRA `(.L_x_3001) ;  /* 0xfffffffc00f0c947 */ /* 0x001fea000383ffff */
[----:B------:R-:W-:Y:S05]  /*21340*/  BRA `(.L_x_3312) ;  /* 0xfffffe6800f87947 */ /* 0x000fea000383ffff */
.L_x_3015:
[----:B------:R-:W0:Y:S01]  /*21350*/  S2R R5, SR_TID.X ;  /* 0x0000000000057919 */ /* 0x000e220000002100 */
[----:B------:R-:W-:Y:S01]  /*21360*/  BSSY B0, `(.L_x_3313) ;  /* 0x000000c000007945 */ /* 0x000fe20003800000 */
[----:B------:R-:W-:Y:S01]  /*21370*/  IMAD.MOV.U32 R12, RZ, RZ, RZ ;  /* 0x000000ffff0c7224 */ /* 0x000fe200078e00ff */
[----:B------:R-:W-:Y:S01]  /*21380*/  MOV R15, 0xffffffff ;  /* 0xffffffff000f7802 */ /* 0x000fe20000000f00 */
[----:B------:R-:W-:Y:S01]  /*21390*/  IMAD.MOV.U32 R11, RZ, RZ, 0x1f ;  /* 0x0000001fff0b7424 */ /* 0x000fe200078e00ff */
[----:B0-----:R-:W-:-:S04]  /*213a0*/  IADD3 R5, R5, -0x80, RZ ;  /* 0xffffff8005057810 */ /* 0x001fc80007ffe0ff */
[----:B------:R-:W-:-:S04]  /*213b0*/  SHF.R.S32.HI R4, RZ, 0x1f, R5 ;  /* 0x0000001fff047819 */ /* 0x000fc80000011405 */
[----:B------:R-:W-:-:S04]  /*213c0*/  LEA.HI R4, R4, R5, RZ, 0x7 ;  /* 0x0000000504047211 */ /* 0x000fc800078f38ff */
[----:B------:R-:W-:-:S05]  /*213d0*/  SHF.R.S32.HI R4, RZ, 0x7, R4 ;  /* 0x00000007ff047819 */ /* 0x000fca0000011404 */
[----:B--2---:R-:W-:-:S07]  /*213e0*/  IMAD.MOV.U32 R13, RZ, RZ, R4 ;  /* 0x000000ffff0d7224 */ /* 0x004fce00078e0004 */
[----:B-1---5:R-:W-:Y:S05]  /*213f0*/  WARPSYNC.COLLECTIVE R15, `(.L_x_3314) ;  /* 0x000000000f087348 */ /* 0x022fea0003c00000 */
[----:B------:R0:W2:Y:S02]  /*21400*/  SHFL.IDX P6, R14, R13, R12, R11 ;  /* 0x0000000c0d0e7389 */ /* 0x0000a400000c000b */
[----:B012--5:R-:W-:Y:S01]  /*21410*/  ENDCOLLECTIVE ;  /* 0x000000000000791b */ /* 0x027fe20003800000 */
.L_x_3314:
[----:B------:R-:W-:Y:S05]  /*21420*/  BSYNC B0 ;  /* 0x0000000000007941 */ /* 0x000fea0003800000 */
.L_x_3313:
[----:B------:R-:W-:Y:S01]  /*21430*/  IMAD.MOV.U32 R191, RZ, RZ, R14 ;  /* 0x000000ffffbf7224 */ /* 0x000fe200078e000e */
[----:B------:R-:W-:Y:S06]  /*21440*/  BRA `(.L_x_3315) ;  /* 0xfffffe7400dc7947 */ /* 0x000fec000383ffff */
.L_x_3025:
        /* <DEDUP_REMOVED lines=8> */
.L_x_3317:
[----:B------:R-:W-:Y:S05]  /*214d0*/  BSYNC B1 ;  /* 0x0000000000017941 */ /* 0x000fea0003800000 */
.L_x_3316:
        /* <DEDUP_REMOVED lines=8> */
.L_x_3318:
[----:B------:R-:W-:Y:S01]  /*21560*/  MOV R13, R8 ;  /* 0x00000008000d7202 */ /* 0x000fe20000000f00 */
[----:B------:R-:W-:-:S07]  /*21570*/  IMAD.MOV.U32 R3, RZ, RZ, R14 ;  /* 0x000000ffff037224 */ /* 0x000fce00078e000e */
[----:B------:R-:W-:Y:S05]  /*21580*/  WARPSYNC.COLLECTIVE R15, `(.L_x_3319) ;  /* 0x000000000f087348 */ /* 0x000fea0003c00000 */
[----:B------:R0:W1:Y:S02]  /*21590*/  SHFL.IDX P6, R14, R13, R12, R11 ;  /* 0x0000000c0d0e7389 */ /* 0x00006400000c000b */
[----:B01----:R-:W-:Y:S01]  /*215a0*/  ENDCOLLECTIVE ;  /* 0x000000000000791b */ /* 0x003fe20003800000 */
.L_x_3319:
[----:B------:R-:W-:Y:S02]  /*215b0*/  IMAD.MOV.U32 R13, RZ, RZ, R7 ;  /* 0x000000ffff0d7224 */ /* 0x000fe400078e0007 */
[----:B------:R-:W-:-:S07]  /*215c0*/  IMAD.MOV.U32 R4, RZ, RZ, R14 ;  /* 0x000000ffff047224 */ /* 0x000fce00078e000e */
[----:B------:R-:W-:Y:S05]  /*215d0*/  WARPSYNC.COLLECTIVE R15, `(.L_x_3320) ;  /* 0x000000000f087348 */ /* 0x000fea0003c00000 */
[----:B------:R0:W1:Y:S02]  /*215e0*/  SHFL.IDX P6, R14, R13, R12, R11 ;  /* 0x0000000c0d0e7389 */ /* 0x00006400000c000b */
[----:B01----:R-:W-:Y:S01]  /*215f0*/  ENDCOLLECTIVE ;  /* 0x000000000000791b */ /* 0x003fe20003800000 */
.L_x_3320:
[----:B------:R-:W-:Y:S05]  /*21600*/  BRA `(.L_x_3321) ;  /* 0xfffffe7c00387947 */ /* 0x000fea000383ffff */
.L_x_3028:
[----:B------:R-:W-:Y:S01]  /*21610*/  BSSY B1, `(.L_x_3322) ;  /* 0x0000008000017945 */ /* 0x000fe20003800000 */
[----:B0-----:R-:W-:Y:S01]  /*21620*/  IMAD.MOV.U32 R13, RZ, RZ, R6 ;  /* 0x000000ffff0d7224 */ /* 0x001fe200078e0006 */
[----:B------:R-:W-:Y:S01]  /*21630*/  MOV R12, 0x1 ;  /* 0x00000001000c7802 */ /* 0x000fe20000000f00 */
[----:B------:R-:W-:Y:S02]  /*21640*/  IMAD.MOV.U32 R11, RZ, RZ, 0x181f ;  /* 0x0000181fff0b7424 */ /* 0x000fe400078e00ff */
[----:B------:R-:W-:-:S07]  /*21650*/  IMAD.MOV.U32 R15, RZ, RZ, -0x1 ;  /* 0xffffffffff0f7424 */ /* 0x000fce00078e00ff */
[----:B------:R-:W-:Y:S05]  /*21660*/  WARPSYNC.COLLECTIVE R15, `(.L_x_3323) ;  /* 0x000000000f087348 */ /* 0x000fea0003c00000 */
[----:B------:R0:W1:Y:S02]  /*21670*/  SHFL.IDX P6, R14, R13, R12, R11 ;  /* 0x0000000c0d0e7389 */ /* 0x00006400000c000b */
[----:B01----:R-:W-:Y:S01]  /*21680*/  ENDCOLLECTIVE ;  /* 0x000000000000791b */ /* 0x003fe20003800000 */
.L_x_3323:
[----:B------:R-:W-:Y:S05]  /*21690*/  BSYNC B1 ;  /* 0x0000000000017941 */ /* 0x000fea0003800000 */
.L_x_3322:
        /* <DEDUP_REMOVED lines=8> */
.L_x_3324:
[----:B------:R-:W-:Y:S01]  /*21720*/  IMAD.MOV.U32 R13, RZ, RZ, R8 ;  /* 0x000000ffff0d7224 */ /* 0x000fe200078e0008 */
[----:B------:R-:W-:-:S07]  /*21730*/  MOV R3, R14 ;  /* 0x0000000e00037202 */ /* 0x000fce0000000f00 */
[----:B------:R-:W-:Y:S05]  /*21740*/  WARPSYNC.COLLECTIVE R15, `(.L_x_3325) ;  /* 0x000000000f087348 */ /* 0x000fea0003c00000 */
[----:B------:R0:W1:Y:S02]  /*21750*/  SHFL.IDX P6, R14, R13, R12, R11 ;  /* 0x0000000c0d0e7389 */ /* 0x00006400000c000b */
[----:B01----:R-:W-:Y:S01]  /*21760*/  ENDCOLLECTIVE ;  /* 0x000000000000791b */ /* 0x003fe20003800000 */
.L_x_3325:
[----:B------:R-:W-:Y:S02]  /*21770*/  IMAD.MOV.U32 R13, RZ, RZ, R7 ;  /* 0x000000ffff0d7224 */ /* 0x000fe400078e0007 */
[----:B------:R-:W-:-:S07]  /*21780*/  IMAD.MOV.U32 R4, RZ, RZ, R14 ;  /* 0x000000ffff047224 */ /* 0x000fce00078e000e */
[----:B------:R-:W-:Y:S05]  /*21790*/  WARPSYNC.COLLECTIVE R15, `(.L_x_3326) ;  /* 0x000000000f087348 */ /* 0x000fea0003c00000 */
[----:B------:R0:W1:Y:S02]  /*217a0*/  SHFL.IDX P6, R14, R13, R12, R11 ;  /* 0x0000000c0d0e7389 */ /* 0x00006400000c000b */
[----:B01----:R-:W-:Y:S01]  /*217b0*/  ENDCOLLECTIVE ;  /* 0x000000000000791b */ /* 0x003fe20003800000 */
.L_x_3326:
[----:B------:R-:W-:Y:S05]  /*217c0*/  BRA `(.L_x_3327) ;  /* 0xfffffe7c00a47947 */ /* 0x000fea000383ffff */
.L_x_3031:
[----:B------:R-:W-:Y:S01]  /*217d0*/  BSSY B1, `(.L_x_3328) ;  /* 0x0000008000017945 */ /* 0x000fe20003800000 */
[----:B0-----:R-:W-:Y:S01]  /*217e0*/  MOV R13, R6 ;  /* 0x00000006000d7202 */ /* 0x001fe20000000f00 */
[----:B------:R-:W-:Y:S02]  /*217f0*/  IMAD.MOV.U32 R12, RZ, RZ, 0x2 ;  /* 0x00000002ff0c7424 */ /* 0x000fe400078e00ff */
[----:B------:R-:W-:Y:S02]  /*21800*/  IMAD.MOV.U32 R11, RZ, RZ, 0x181f ;  /* 0x0000181fff0b7424 */ /* 0x000fe400078e00ff */
[----:B------:R-:W-:-:S07]  /*21810*/  IMAD.MOV.U32 R15, RZ, RZ, -0x1 ;  /* 0xffffffffff0f7424 */ /* 0x000fce00078e00ff */
[----:B-1----:R-:W-:Y:S05]  /*21820*/  WARPSYNC.COLLECTIVE R15, `(.L_x_3329) ;  /* 0x000000000f087348 */ /* 0x002fea0003c00000 */
[----:B------:R0:W2:Y:S02]  /*21830*/  SHFL.IDX P6, R14, R13, R12, R11 ;  /* 0x0000000c0d0e7389 */ /* 0x0000a400000c000b */
[----:B012---:R-:W-:Y:S01]  /*21840*/  ENDCOLLECTIVE ;  /* 0x000000000000791b */ /* 0x007fe20003800000 */
.L_x_3329:
[----:B------:R-:W-:Y:S05]  /*21850*/  BSYNC B1 ;  /* 0x0000000000017941 */ /* 0x000fea0003800000 */
.L_x_3328:
        /* <DEDUP_REMOVED lines=8> */
.L_x_3330:
[----:B------:R-:W-:Y:S02]  /*218e0*/  IMAD.MOV.U32 R13, RZ, RZ, R8 ;  /* 0x000000ffff0d7224 */ /* 0x000fe400078e0008 */
[----:B------:R-:W-:-:S07]  /*218f0*/  IMAD.MOV.U32 R3, RZ, RZ, R14 ;  /* 0x000000ffff037224 */ /* 0x000fce00078e000e */
[----:B------:R-:W-:Y:S05]  /*21900*/  WARPSYNC.COLLECTIVE R15, `(.L_x_3331) ;  /* 0x000000000f087348 */ /* 0x000fea0003c00000 */
[----:B------:R0:W1:Y:S02]  /*21910*/  SHFL.IDX P6, R14, R13, R12, R11 ;  /* 0x0000000c0d0e7389 */ /* 0x00006400000c000b */
[----:B01----:R-:W-:Y:S01]  /*21920*/  ENDCOLLECTIVE ;  /* 0x000000000000791b */ /* 0x003fe20003800000 */
.L_x_3331:
[----:B------:R-:W-:Y:S01]  /*21930*/  MOV R13, R7 ;  /* 0x00000007000d7202 */ /* 0x000fe20000000f00 */
[----:B------:R-:W-:-:S07]  /*21940*/  IMAD.MOV.U32 R4, RZ, RZ, R14 ;  /* 0x000000ffff047224 */ /* 0x000fce00078e000e */
[----:B------:R-:W-:Y:S05]  /*21950*/  WARPSYNC.COLLECTIVE R15, `(.L_x_3332) ;  /* 0x000000000f087348 */ /* 0x000fea0003c00000 */
[----:B------:R0:W1:Y:S02]  /*21960*/  SHFL.IDX P6, R14, R13, R12, R11 ;  /* 0x0000000c0d0e7389 */ /* 0x00006400000c000b */
[----:B01----:R-:W-:Y:S01]  /*21970*/  ENDCOLLECTIVE ;  /* 0x000000000000791b */ /* 0x003fe20003800000 */
.L_x_3332:
[----:B------:R-:W-:Y:S05]  /*21980*/  BRA `(.L_x_3333) ;  /* 0xfffffe7c00f87947 */ /* 0x000fea000383ffff */
.L_x_3034:
[----:B------:R-:W-:Y:S01]  /*21990*/  BSSY B1, `(.L_x_3334) ;  /* 0x0000008000017945 */ /* 0x000fe20003800000 */
[----:B------:R-:W-:Y:S01]  /*219a0*/  IMAD.MOV.U32 R13, RZ, RZ, R6 ;  /* 0x000000ffff0d7224 */ /* 0x000fe200078e0006 */
[----:B------:R-:W-:Y:S01]  /*219b0*/  MOV R15, 0xffffffff ;  /* 0xffffffff000f7802 */ /* 0x000fe20000000f00 */
[----:B------:R-:W-:Y:S02]  /*219c0*/  IMAD.MOV.U32 R12, RZ, RZ, 0x3 ;  /* 0x00000003ff0c7424 */ /* 0x000fe400078e00ff */
[----:B------:R-:W-:-:S07]  /*219d0*/  IMAD.MOV.U32 R11, RZ, RZ, 0x181f ;  /* 0x0000181fff0b7424 */ /* 0x000fce00078e00ff */
[----:B--2---:R-:W-:Y:S05]  /*219e0*/  WARPSYNC.COLLECTIVE R15, `(.L_x_3335) ;  /* 0x000000000f087348 */ /* 0x004fea0003c00000 */
[----:B------:R0:W1:Y:S02]  /*219f0*/  SHFL.IDX P6, R14, R13, R12, R11 ;  /* 0x0000000c0d0e7389 */ /* 0x00006400000c000b */
[----:B012---:R-:W-:Y:S01]  /*21a00*/  ENDCOLLECTIVE ;  /* 0x000000000000791b */ /* 0x007fe20003800000 */
.L_x_3335:
[----:B------:R-:W-:Y:S05]  /*21a10*/  BSYNC B1 ;  /* 0x0000000000017941 */ /* 0x000fea0003800000 */
.L_x_3334:
        /* <DEDUP_REMOVED lines=8> */
.L_x_3336:
[----:B------:R-:W-:Y:S02]  /*21aa0*/  IMAD.MOV.U32 R13, RZ, RZ, R8 ;  /* 0x000000ffff0d7224 */ /* 0x000fe400078e0008 */
[----:B------:R-:W-:-:S07]  /*21ab0*/  IMAD.MOV.U32 R3, RZ, RZ, R14 ;  /* 0x000000ffff037224 */ /* 0x000fce00078e000e */
[----:B------:R-:W-:Y:S05]  /*21ac0*/  WARPSYNC.COLLECTIVE R15, `(.L_x_3337) ;  /* 0x000000000f087348 */ /* 0x000fea0003c00000 */
[----:B------:R0:W1:Y:S02]  /*21ad0*/  SHFL.IDX P6, R14, R13, R12, R11 ;  /* 0x0000000c0d0e7389 */ /* 0x00006400000c000b */
[----:B01----:R-:W-:Y:S01]  /*21ae0*/  ENDCOLLECTIVE ;  /* 0x000000000000791b */ /* 0x003fe20003800000 */
.L_x_3337:
[----:B------:R-:W-:Y:S01]  /*21af0*/  IMAD.MOV.U32 R13, RZ, RZ, R7 ;  /* 0x000000ffff0d7224 */ /* 0x000fe200078e0007 */
[----:B------:R-:W-:-:S07]  /*21b00*/  MOV R4, R14 ;  /* 0x0000000e00047202 */ /* 0x000fce0000000f00 */
[----:B------:R-:W-:Y:S05]  /*21b10*/  WARPSYNC.COLLECTIVE R15, `(.L_x_3338) ;  /* 0x000000000f087348 */ /* 0x000fea0003c00000 */
[----:B------:R0:W1:Y:S02]  /*21b20*/  SHFL.IDX P6, R14, R13, R12, R11 ;  /* 0x0000000c0d0e7389 */ /* 0x00006400000c000b */
[----:B01----:R-:W-:Y:S01]  /*21b30*/  ENDCOLLECTIVE ;  /* 0x000000000000791b */ /* 0x003fe20003800000 */
.L_x_3338:
[----:B------:R-:W-:Y:S05]  /*21b40*/  BRA `(.L_x_3339) ;  /* 0xfffffe8000547947 */ /* 0x000fea000383ffff */
.L_x_3038:
[----:B0-----:R0:W1:Y:S02]  /*21b50*/  SYNCS.PHASECHK.TRANS64.TRYWAIT P0, [R18+URZ+0x28800], R5 ;  /* 0x02880005120075a7 */ /* 0x001064000800017f */
[----:B-1----:R-:W-:Y:S05]  /*21b60*/  @!P0 NANOSLEEP.SYNCS 0x989680 ;  /* 0x009896800000895d */ /* 0x002fea0003900000 */
[----:B------:R-:W1:Y:S02]  /*21b70*/  @!P0 SYNCS.PHASECHK.TRANS64 P0, [R18+URZ+0x28800], R5 ;  /* 0x02880005120085a7 */ /* 0x000e64000800007f */
[----:B-1----:R-:W-:Y:S05]  /*21b80*/  @!P0 BRA `(.L_x_3038) ;  /* 0xfffffffc00f08947 */ /* 0x002fea000383ffff */
[----:B------:R-:W-:Y:S05]  /*21b90*/  BRA `(.L_x_3340) ;  /* 0xfffffe8400107947 */ /* 0x000fea000383ffff */
.L_x_3054:
[----:B------:R-:W0:Y:S01]  /*21ba0*/  LDC R56, c[0x0][0x3f4] ;  /* 0x0000fd00ff387b82 */ /* 0x000e220000000800 */
[----:B------:R-:W-:Y:S01]  /*21bb0*/  BSSY B1, `(.L_x_3341) ;  /* 0x0000008000017945 */ /* 0x000fe20003800000 */
[----:B--2---:R-:W-:Y:S01]  /*21bc0*/  IMAD.MOV.U32 R13, RZ, RZ, R35 ;  /* 0x000000ffff0d7224 */ /* 0x004fe200078e0023 */
[----:B------:R-:W-:Y:S01]  /*21bd0*/  MOV R11, 0x181f ;  /* 0x0000181f000b7802 */ /* 0x000fe20000000f00 */
[----:B------:R-:W-:Y:S02]  /*21be0*/  IMAD.MOV.U32 R12, RZ, RZ, RZ ;  /* 0x000000ffff0c7224 */ /* 0x000fe400078e00ff */
[----:B------:R-:W-:-:S07]  /*21bf0*/  IMAD.MOV.U32 R15, RZ, RZ, -0x1 ;  /* 0xffffffffff0f7424 */ /* 0x000fce00078e00ff */
[----:B01----:R-:W-:Y:S05]  /*21c00*/  WARPSYNC.COLLECTIVE R15, `(.L_x_3342) ;  /* 0x000000000f087348 */ /* 0x003fea0003c00000 */
[----:B------:R2:W3:Y:S02]  /*21c10*/  SHFL.IDX P6, R14, R13, R12, R11 ;  /* 0x0000000c0d0e7389 */ /* 0x0004e400000c000b */
[----:B0123--:R-:W-:Y:S01]  /*21c20*/  ENDCOLLECTIVE ;  /* 0x000000000000791b */ /* 0x00ffe20003800000 */
.L_x_3342:
[----:B------:R-:W-:Y:S05]  /*21c30*/  BSYNC B1 ;  /* 0x0000000000017941 */ /* 0x000fea0003800000 */
.L_x_3341:
[----:B------:R-:W-:Y:S01]  /*21c40*/  IMAD.MOV.U32 R13, RZ, RZ, R32 ;  /* 0x000000ffff0d7224 */ /* 0x000fe200078e0020 */
[----:B------:R-:W-:Y:S01]  /*21c50*/  MOV R12, RZ ;  /* 0x000000ff000c7202 */ /* 0x000fe20000000f00 */
[----:B------:R-:W-:Y:S01]  /*21c60*/  IMAD.MOV.U32 R11, RZ, RZ, 0x181f ;  /* 0x0000181fff0b7424 */ /* 0x000fe200078e00ff */
[----:B------:R-:W-:Y:S01]  /*21c70*/  ISETP.GE.AND P0, PT, R16, R56, PT ;  /* 0x000000381000720c */ /* 0x000fe20003f06270 */
[----:B------:R-:W-:Y:S02]  /*21c80*/  IMAD.MOV.U32 R15, RZ, RZ, -0x1 ;  /* 0xffffffffff0f7424 */ /* 0x000fe400078e00ff */
[----:B------:R-:W-:Y:S02]  /*21c90*/  IMAD.MOV.U32 R0, RZ, RZ, R14 ;  /* 0x000000ffff007224 */ /* 0x000fe400078e000e */
[----:B------:R-:W-:-:S08]  /*21ca0*/  IMAD R3, R194, R5, RZ ;  /* 0x00000005c2037224 */ /* 0x000fd000078e02ff */
[----:B------:R-:W-:Y:S05]  /*21cb0*/  WARPSYNC.COLLECTIVE R15, `(.L_x_3343) ;  /* 0x000000000f087348 */ /* 0x000fea0003c00000 */
[----:B------:R0:W1:Y:S02]  /*21cc0*/  SHFL.IDX P6, R14, R13, R12, R11 ;  /* 0x0000000c0d0e7389 */ /* 0x00006400000c000b */
[----:B01----:R-:W-:Y:S01]  /*21cd0*/  ENDCOLLECTIVE ;  /* 0x000000000000791b */ /* 0x003fe20003800000 */
.L_x_3343:
[----:B------:R-:W-:Y:S02]  /*21ce0*/  ISETP.GE.OR P1, PT, R54, R3, P0 ;  /* 0x000000033600720c */ /* 0x000fe40000726670 */
[----:B------:R-:W-:-:S11]  /*21cf0*/  MOV R13, R33 ;  /* 0x00000021000d7202 */ /* 0x000fd60000000f00 */
[C---:B------:R-:W-:Y:S01]  /*21d00*/  @!P1 IMAD.SHL.U32 R21, R16.reuse, 0x2, RZ ;  /* 0x0000000210159824 */ /* 0x040fe200078e00ff */
[----:B------:R-:W-:Y:S01]  /*21d10*/  @!P1 SHF.L.U64.HI R6, R16, 0x1, R17 ;  /* 0x0000000110069819 */ /* 0x000fe20000010211 */
[----:B------:R-:W-:-:S07]  /*21d20*/  IMAD.MOV.U32 R4, RZ, RZ, R14 ;  /* 0x000000ffff047224 */ /* 0x000fce00078e000e */
[----:B------:R-:W-:Y:S05]  /*21d30*/  WARPSYNC.COLLECTIVE R15, `(.L_x_3344) ;  /* 0x000000000f087348 */ /* 0x000fea0003c00000 */
[----:B------:R0:W1:Y:S02]  /*21d40*/  SHFL.IDX P6, R14, R13, R12, R11 ;  /* 0x0000000c0d0e7389 */ /* 0x00006400000c000b */
[----:B01----:R-:W-:Y:S01]  /*21d50*/  ENDCOLLECTIVE ;  /* 0x000000000000791b */ /* 0x003fe20003800000 */
.L_x_3344:
[----:B------:R-:W-:-:S04]  /*21d60*/  @!P1 IADD3 R4, P2, R4, R21, RZ ;  /* 0x0000001504049210 */ /* 0x000fc80007f5e0ff */
[----:B------:R-:W-:Y:S01]  /*21d70*/  @!P1 IADD3.X R7, R0, R6, RZ, P2, !PT ;  /* 0x0000000600079210 */ /* 0x000fe200017fe4ff */
[----:B------:R-:W-:-:S04]  /*21d80*/  @!P1 IMAD.MOV.U32 R8, RZ, RZ, R4 ;  /* 0x000000ffff089224 */ /* 0x000fc800078e0004 */
[----:B------:R-:W-:Y:S02]  /*21d90*/  @!P1 IMAD.MOV.U32 R9, RZ, RZ, R7 ;  /* 0x000000ffff099224 */ /* 0x000fe400078e0007 */
[----:B------:R-:W-:Y:S02]  /*21da0*/  IMAD.MOV.U32 R13, RZ, RZ, R34 ;  /* 0x000000ffff0d7224 */ /* 0x000fe400078e0022 */
[----:B------:R-:W-:-:S07]  /*21db0*/  IMAD.MOV.U32 R5, RZ, RZ, R14 ;  /* 0x000000ffff057224 */ /* 0x000fce00078e000e */
[----:B------:R-:W-:Y:S05]  /*21dc0*/  WARPSYNC.COLLECTIVE R15, `(.L_x_3345) ;  /* 0x000000000f087348 */ /* 0x000fea0003c00000 */
[----:B------:R0:W1:Y:S02]  /*21dd0*/  SHFL.IDX P6, R14, R13, R12, R11 ;  /* 0x0000000c0d0e7389 */ /* 0x00006400000c000b */
[----:B01----:R-:W-:Y:S01]  /*21de0*/  ENDCOLLECTIVE ;  /* 0x000000000000791b */ /* 0x003fe20003800000 */
.L_x_3345:
[----:B------:R-:W2:Y:S01]  /*21df0*/  @!P1 LD.E.128 R8, desc[UR42][R8.64] ;  /* 0x0000002a08089980 */ /* 0x000ea2000c101d00 */
[----:B------:R-:W-:-:S04]  /*21e00*/  @!P1 IADD3 R14, P2, R14, R21, RZ ;  /* 0x000000150e0e9210 */ /* 0x000fc80007f5e0ff */
[----:B------:R-:W-:Y:S01]  /*21e10*/  @!P1 MOV R4, R14 ;  /* 0x0000000e00049202 */ /* 0x000fe20000000f00 */
[----:B------:R-:W-:-:S06]  /*21e20*/  @!P1 IMAD.X R5, R5, 0x1, R6, P2 ;  /* 0x0000000105059824 */ /* 0x000fcc00010e0606 */
        /* <DEDUP_REMOVED lines=13> */
[----:B------:R-:W-:Y:S01]  /*21f00*/  IMAD.MOV.U32 R0, RZ, RZ, R48 ;  /* 0x000000ffff007224 */ /* 0x000fe200078e0030 */
[----:B------:R-:W-:Y:S01]  /*21f10*/  MOV R12, 0x1 ;  /* 0x00000001000c7802 */ /* 0x000fe20000000f00 */
[----:B------:R-:W-:Y:S01]  /*21f20*/  IMAD.MOV.U32 R24, RZ, RZ, R51 ;  /* 0x000000ffff187224 */ /* 0x000fe200078e0033 */
[----:B------:R-:W-:Y:S02]  /*21f30*/  MOV R10, R50 ;  /* 0x00000032000a7202 */ /* 0x000fe40000000f00 */
[----:B------:R-:W-:-:S07]  /*21f40*/  PRMT R65, R65, 0x5410, R0 ;  /* 0x0000541041417816 */ /* 0x000fce0000000000 */
[----:B-----5:R-:W-:Y:S05]  /*21f50*/  WARPSYNC.COLLECTIVE R15, `(.L_x_3346) ;  /* 0x000000000f087348 */ /* 0x020fea0003c00000 */
[----:B------:R0:W1:Y:S02]  /*21f60*/  SHFL.IDX P6, R14, R13, R12, R11 ;  /* 0x0000000c0d0e7389 */ /* 0x00006400000c000b */
[----:B01---5:R-:W-:Y:S01]  /*21f70*/  ENDCOLLECTIVE ;  /* 0x000000000000791b */ /* 0x023fe20003800000 */
.L_x_3346:
[----:B------:R-:W-:Y:S02]  /*21f80*/  PRMT R52, R10, 0x5410, R24 ;  /* 0x000054100a347816 */ /* 0x000fe40000000018 */
[----:B------:R-:W-:Y:S01]  /*21f90*/  CS2R R24, SRZ ;  /* 0x0000000000187805 */ /* 0x000fe2000001ff00 */
[----:B------:R-:W-:Y:S01]  /*21fa0*/  @!P1 IMAD.MOV.U32 R38, RZ, RZ, R4 ;  /* 0x000000ffff269224 */ /* 0x000fe200078e0004 */
[----:B------:R-:W-:Y:S01]  /*21fb0*/  @!P1 MOV R20, R6 ;  /* 0x0000000600149202 */ /* 0x000fe20000000f00 */
[----:B------:R-:W-:Y:S02]  /*21fc0*/  @!P1 IMAD.MOV.U32 R39, RZ, RZ, R5 ;  /* 0x000000ffff279224 */ /* 0x000fe400078e0005 */
[----:B------:R-:W-:Y:S01]  /*21fd0*/  @!P1 IMAD.MOV.U32 R21, RZ, RZ, R7 ;  /* 0x000000ffff159224 */ /* 0x000fe200078e0007 */
[----:B------:R-:W-:Y:S01]  /*21fe0*/  MOV R6, R20 ;  /* 0x0000001400067202 */ /* 0x000fe20000000f00 */
[----:B------:R-:W-:Y:S02]  /*21ff0*/  IMAD.MOV.U32 R4, RZ, RZ, R38 ;  /* 0x000000ffff047224 */ /* 0x000fe400078e0026 */
[----:B------:R-:W-:-:S02]  /*22000*/  IMAD.MOV.U32 R5, RZ, RZ, R39 ;  /* 0x000000ffff057224 */ /* 0x000fc400078e0027 */
[----:B------:R-:W-:Y:S01]  /*22010*/  IMAD.MOV.U32 R13, RZ, RZ, R32 ;  /* 0x000000ffff0d7224 */ /* 0x000fe200078e0020 */
[----:B------:R-:W-:Y:S01]  /*22020*/  PRMT R66, R6, 0x5410, R4 ;  /* 0x0000541006427816 */ /* 0x000fe20000000004 */
[----:B------:R-:W-:Y:S01]  /*22030*/  IMAD.MOV.U32 R7, RZ, RZ, R21 ;  /* 0x000000ffff077224 */ /* 0x000fe200078e0015 */
[----:B------:R-:W-:-:S04]  /*22040*/  PRMT R67, R67, 0x5410, R5 ;  /* 0x0000541043437816 */ /* 0x000fc80000000005 */
[----:B------:R-:W-:Y:S01]  /*22050*/  PRMT R65, R7, 0x7610, R65 ;  /* 0x0000761007417816 */ /* 0x000fe20000000041 */
[----:B------:R-:W-:-:S07]  /*22060*/  IMAD.MOV.U32 R0, RZ, RZ, R14 ;  /* 0x000000ffff007224 */ /* 0x000fce00078e000e */
[----:B------:R-:W-:Y:S05]  /*22070*/  WARPSYNC.COLLECTIVE R15, `(.L_x_3347) ;  /* 0x000000000f087348 */ /* 0x000fea0003c00000 */
[----:B------:R0:W1:Y:S02]  /*22080*/  SHFL.IDX P6, R14, R13, R12, R11 ;  /* 0x0000000c0d0e7389 */ /* 0x00006400000c000b */
[----:B01----:R-:W-:Y:S01]  /*22090*/  ENDCOLLECTIVE ;  /* 0x000000000000791b */ /* 0x003fe20003800000 */
.L_x_3347:
[----:B------:R-:W-:Y:S01]  /*220a0*/  IMAD.MOV.U32 R13, RZ, RZ, R33 ;  /* 0x000000ffff0d7224 */ /* 0x000fe200078e0021 */
[----:B------:R-:W-:-:S07]  /*220b0*/  MOV R8, R14 ;  /* 0x0000000e00087202 */ /* 0x000fce0000000f00 */
[----:B------:R-:W-:Y:S05]  /*220c0*/  WARPSYNC.COLLECTIVE R15, `(.L_x_3348) ;  /* 0x000000000f087348 */ /* 0x000fea0003c00000 */
[----:B------:R0:W1:Y:S02]  /*220d0*/  SHFL.IDX P6, R14, R13, R12, R11 ;  /* 0x0000000c0d0e7389 */ /* 0x00006400000c000b */
[----:B01----:R-:W-:Y:S01]  /*220e0*/  ENDCOLLECTIVE ;  /* 0x000000000000791b */ /* 0x003fe20003800000 */
.L_x_3348:
[----:B------:R-:W-:Y:S02]  /*220f0*/  IMAD.MOV.U32 R13, RZ, RZ, R34 ;  /* 0x000000ffff0d7224 */ /* 0x000fe400078e0022 */
[----:B------:R-:W-:-:S07]  /*22100*/  IMAD.MOV.U32 R9, RZ, RZ, R14 ;  /* 0x000000ffff097224 */ /* 0x000fce00078e000e */
[----:B------:R-:W-:Y:S05]  /*22110*/  WARPSYNC.COLLECTIVE R15, `(.L_x_3349) ;  /* 0x000000000f087348 */ /* 0x000fea0003c00000 */
[----:B------:R0:W1:Y:S02]  /*22120*/  SHFL.IDX P6, R14, R13, R12, R11 ;  /* 0x0000000c0d0e7389 */ /* 0x00006400000c000b */
[----:B01----:R-:W-:Y:S01]  /*22130*/  ENDCOLLECTIVE ;  /* 0x000000000000791b */ /* 0x003fe20003800000 */
.L_x_3349:
[----:B------:R-:W-:Y:S05]  /*22140*/  BRA `(.L_x_3350) ;  /* 0xfffffe9800d47947 */ /* 0x000fea000383ffff */
.L_x_3057:
[----:B------:R-:W-:Y:S01]  /*22150*/  BSSY B1, `(.L_x_3351) ;  /* 0x0000008000017945 */ /* 0x000fe20003800000 */
[----:B--2---:R-:W-:Y:S01]  /*22160*/  IMAD.MOV.U32 R13, RZ, RZ, R35 ;  /* 0x000000ffff0d7224 */ /* 0x004fe200078e0023 */
[----:B------:R-:W-:Y:S01]  /*22170*/  MOV R11, 0x181f ;  /* 0x0000181f000b7802 */ /* 0x000fe20000000f00 */
[----:B------:R-:W-:Y:S02]  /*22180*/  IMAD.MOV.U32 R12, RZ, RZ, 0x2 ;  /* 0x00000002ff0c7424 */ /* 0x000fe400078e00ff */
[----:B-1----:R-:W-:-:S07]  /*22190*/  IMAD.MOV.U32 R15, RZ, RZ, -0x1 ;  /* 0xffffffffff0f7424 */ /* 0x002fce00078e00ff */
[----:B------:R-:W-:Y:S05]  /*221a0*/  WARPSYNC.COLLECTIVE R15, `(.L_x_3352) ;  /* 0x000000000f087348 */ /* 0x000fea0003c00000 */
[----:B------:R0:W1:Y:S02]  /*221b0*/  SHFL.IDX P6, R14, R13, R12, R11 ;  /* 0x0000000c0d0e7389 */ /* 0x00006400000c000b */
[----:B01----:R-:W-:Y:S01]  /*221c0*/  ENDCOLLECTIVE ;  /* 0x000000000000791b */ /* 0x003fe20003800000 */
.L_x_3352:
[----:B------:R-:W-:Y:S05]  /*221d0*/  BSYNC B1 ;  /* 0x0000000000017941 */ /* 0x000fea0003800000 */
.L_x_3351:
[----:B------:R-:W-:Y:S01]  /*221e0*/  IMAD.MOV.U32 R13, RZ, RZ, R32 ;  /* 0x000000ffff0d7224 */ /* 0x000fe200078e0020 */
[----:B------:R-:W-:Y:S01]  /*221f0*/  MOV R12, 0x2 ;  /* 0x00000002000c7802 */ /* 0x000fe20000000f00 */
[----:B------:R-:W-:Y:S01]  /*22200*/  IMAD.MOV.U32 R11, RZ, RZ, 0x181f ;  /* 0x0000181fff0b7424 */ /* 0x000fe200078e00ff */
[----:B------:R-:W-:Y:S01]  /*22210*/  IADD3 R10, R54, 0x40, RZ ;  /* 0x00000040360a7810 */ /* 0x000fe20007ffe0ff */
[----:B------:R-:W-:Y:S02]  /*22220*/  IMAD.MOV.U32 R15, RZ, RZ, -0x1 ;  /* 0xffffffffff0f7424 */ /* 0x000fe400078e00ff */
[----:B------:R-:W-:Y:S01]  /*22230*/  IMAD.MOV.U32 R0, RZ, RZ, R14 ;  /* 0x000000ffff007224 */ /* 0x000fe200078e000e */
[----:B------:R-:W-:-:S13]  /*22240*/  ISETP.GE.OR P1, PT, R10, R3, P0 ;  /* 0x000000030a00720c */ /* 0x000fda0000726670 */
[----:B------:R-:W-:Y:S05]  /*22250*/  WARPSYNC.COLLECTIVE R15, `(.L_x_3353) ;  /* 0x000000000f087348 */ /* 0x000fea0003c00000 */
[----:B------:R0:W1:Y:S02]  /*22260*/  SHFL.IDX P6, R14, R13, R12, R11 ;  /* 0x0000000c0d0e7389 */ /* 0x00006400000c000b */
[----:B01----:R-:W-:Y:S01]  /*22270*/  ENDCOLLECTIVE ;  /* 0x000000000000791b */ /* 0x003fe20003800000 */
.L_x_3353:
[C---:B------:R-:W-:Y:S02]  /*22280*/  @!P1 SHF.L.U32 R31, R16.reuse, 0x1, RZ ;  /* 0x00000001101f9819 */ /* 0x040fe400000006ff */
[----:B------:R-:W-:Y:S01]  /*22290*/  @!P1 SHF.L.U64.HI R29, R16, 0x1, R17 ;  /* 0x00000001101d9819 */ /* 0x000fe20000010211 */
[----:B------:R-:W-:Y:S02]  /*222a0*/  IMAD.MOV.U32 R13, RZ, RZ, R33 ;  /* 0x000000ffff0d7224 */ /* 0x000fe400078e0021 */
[----:B------:R-:W-:-:S07]  /*222b0*/  IMAD.MOV.U32 R8, RZ, RZ, R14 ;  /* 0x000000ffff087224 */ /* 0x000fce00078e000e */
[----:B------:R-:W-:Y:S05]  /*222c0*/  WARPSYNC.COLLECTIVE R15, `(.L_x_3354) ;  /* 0x000000000f087348 */ /* 0x000fea0003c00000 */
[----:B------:R0:W1:Y:S02]  /*222d0*/  SHFL.IDX P6, R14, R13, R12, R11 ;  /* 0x0000000c0d0e7389 */ /* 0x00006400000c000b */
[----:B01----:R-:W-:Y:S01]  /*222e0*/  ENDCOLLECTIVE ;  /* 0x000000000000791b */ /* 0x003fe20003800000 */
.L_x_3354:
[----:B------:R-:W-:-:S05]  /*222f0*/  @!P1 IADD3 R8, P2, R8, R31, RZ ;  /* 0x0000001f08089210 */ /* 0x000fca0007f5e0ff */
[----:B------:R-:W-:Y:S02]  /*22300*/  @!P1 IMAD.X R9, R0, 0x1, R29, P2 ;  /* 0x0000000100099824 */ /* 0x000fe400010e061d */
[----:B------:R-:W-:Y:S02]  /*22310*/  IMAD.MOV.U32 R13, RZ, RZ, R34 ;  /* 0x000000ffff0d7224 */ /* 0x000fe400078e0022 */
[----:B------:R-:W-:-:S07]  /*22320*/  IMAD.MOV.U32 R28, RZ, RZ, R14 ;  /* 0x000000ffff1c7224 */ /* 0x000fce00078e000e */
[----:B------:R-:W-:Y:S05]  /*22330*/  WARPSYNC.COLLECTIVE R15, `(.L_x_3355) ;  /* 0x000000000f087348 */ /* 0x000fea0003c00000 */
[----:B------:R0:W1:Y:S02]  /*22340*/  SHFL.IDX P6, R14, R13, R12, R11 ;  /* 0x0000000c0d0e7389 */ /* 0x00006400000c000b */
[----:B01----:R-:W-:Y:S01]  /*22350*/  ENDCOLLECTIVE ;  /* 0x000000000000791b */ /* 0x003fe20003800000 */
.L_x_3355:
        /* <DEDUP_REMOVED lines=10> */
[----:B0-----:R-:W-:Y:S01]  /*22400*/  IMAD.MOV.U32 R15, RZ, RZ, -0x1 ;  /* 0xffffffffff0f7424 */ /* 0x001fe200078e00ff */
[----:B--2---:R-:W-:Y:S01]  /*22410*/  @!P1 MOV R44, R8 ;  /* 0x00000008002c9202 */ /* 0x004fe20000000f00 */
[----:B------:R-:W-:Y:S01]  /*22420*/  @!P1 IMAD.MOV.U32 R45, RZ, RZ, R9 ;  /* 0x000000ffff2d9224 */ /* 0x000fe200078e0009 */
[----:B------:R-:W-:Y:S01]  /*22430*/  @!P1 MOV R46, R10 ;  /* 0x0000000a002e9202 */ /* 0x000fe20000000f00 */
[----:B------:R-:W-:Y:S01]  /*22440*/  @!P1 IMAD.MOV.U32 R47, RZ, RZ, R11 ;  /* 0x000000ffff2f9224 */ /* 0x000fe200078e000b */
[----:B------:R-:W-:Y:S01]  /*22450*/  MOV R11, 0x181f ;  /* 0x0000181f000b7802 */ /* 0x000fe20000000f00 */
[----:B------:R-:W-:-:S02]  /*22460*/  IMAD.MOV.U32 R0, RZ, RZ, R44 ;  /* 0x000000ffff007224 */ /* 0x000fc400078e002c */
[----:B------:R-:W-:Y:S02]  /*22470*/  IMAD.MOV.U32 R12, RZ, RZ, R45 ;  /* 0x000000ffff0c7224 */ /* 0x000fe400078e002d */
[----:B------:R-:W-:Y:S02]  /*22480*/  IMAD.MOV.U32 R8, RZ, RZ, R46 ;  /* 0x000000ffff087224 */ /* 0x000fe400078e002e */
[----:B------:R-:W-:Y:S01]  /*22490*/  IMAD.MOV.U32 R9, RZ, RZ, R47 ;  /* 0x000000ffff097224 */ /* 0x000fe200078e002f */
[----:B------:R-:W-:Y:S01]  /*224a0*/  PRMT R60, R0, 0x5410, R12 ;  /* 0x00005410003c7816 */ /* 0x000fe2000000000c */
[----:B------:R-:W-:-:S03]  /*224b0*/  IMAD.MOV.U32 R12, RZ, RZ, 0x3 ;  /* 0x00000003ff0c7424 */ /* 0x000fc600078e00ff */
[----:B------:R-:W-:-:S07]  /*224c0*/  PRMT R53, R8, 0x5410, R9 ;  /* 0x0000541008357816 */ /* 0x000fce0000000009 */
[----:B-----5:R-:W-:Y:S05]  /*224d0*/  WARPSYNC.COLLECTIVE R15, `(.L_x_3356) ;  /* 0x000000000f087348 */ /* 0x020fea0003c00000 */
[----:B------:R0:W1:Y:S02]  /*224e0*/  SHFL.IDX P6, R14, R13, R12, R11 ;  /* 0x0000000c0d0e7389 */ /* 0x00006400000c000b */
[----:B01---5:R-:W-:Y:S01]  /*224f0*/  ENDCOLLECTIVE ;  /* 0x000000000000791b */ /* 0x023fe20003800000 */
.L_x_3356:
[----:B------:R-:W-:Y:S01]  /*22500*/  @!P1 IMAD.MOV.U32 R40, RZ, RZ, R28 ;  /* 0x000000ffff289224 */ /* 0x000fe200078e001c */
[----:B------:R-:W-:Y:S01]  /*22510*/  @!P1 MOV R41, R29 ;  /* 0x0000001d00299202 */ /* 0x000fe20000000f00 */
[----:B------:R-:W-:Y:S02]  /*22520*/  @!P1 IMAD.MOV.U32 R42, RZ, RZ, R30 ;  /* 0x000000ffff2a9224 */ /* 0x000fe400078e001e */
[----:B------:R-:W-:Y:S01]  /*22530*/  @!P1 IMAD.MOV.U32 R43, RZ, RZ, R31 ;  /* 0x000000ffff2b9224 */ /* 0x000fe200078e001f */
[----:B------:R-:W-:Y:S01]  /*22540*/  MOV R9, R41 ;  /* 0x0000002900097202 */ /* 0x000fe20000000f00 */
[----:B------:R-:W-:Y:S02]  /*22550*/  IMAD.MOV.U32 R8, RZ, RZ, R40 ;  /* 0x000000ffff087224 */ /* 0x000fe400078e0028 */
[----:B------:R-:W-:Y:S02]  /*22560*/  IMAD.MOV.U32 R13, RZ, RZ, R32 ;  /* 0x000000ffff0d7224 */ /* 0x000fe400078e0020 */
[----:B------:R-:W-:Y:S01]  /*22570*/  IMAD.MOV.U32 R10, RZ, RZ, R42 ;  /* 0x000000ffff0a7224 */ /* 0x000fe200078e002a */
[----:B------:R-:W-:-:S02]  /*22580*/  PRMT R63, R8, 0x5410, R9 ;  /* 0x00005410083f7816 */ /* 0x000fc40000000009 */
[----:B------:R-:W-:Y:S01]  /*22590*/  CS2R R8, SRZ ;  /* 0x0000000000087805 */ /* 0x000fe2000001ff00 */
[----:B------:R-:W-:-:S07]  /*225a0*/  IMAD.MOV.U32 R0, RZ, RZ, R14 ;  /* 0x000000ffff007224 */ /* 0x000fce00078e000e */
[----:B------:R-:W-:Y:S05]  /*225b0*/  WARPSYNC.COLLECTIVE R15, `(.L_x_3357) ;  /* 0x000000000f087348 */ /* 0x000fea0003c00000 */
[----:B------:R0:W1:Y:S02]  /*225c0*/  SHFL.IDX P6, R14, R13, R12, R11 ;  /* 0x0000000c0d0e7389 */ /* 0x00006400000c000b */
[----:B01----:R-:W-:Y:S01]  /*225d0*/  ENDCOLLECTIVE ;  /* 0x000000000000791b */ /* 0x003fe20003800000 */
.L_x_3357:
[----:B------:R-:W-:Y:S01]  /*225e0*/  IMAD.MOV.U32 R13, RZ, RZ, R33 ;  /* 0x000000ffff0d7224 */ /* 0x000fe200078e0021 */
[----:B------:R-:W-:-:S07]  /*225f0*/  MOV R32, R14 ;  /* 0x0000000e00207202 */ /* 0x000fce0000000f00 */
[----:B------:R-:W-:Y:S05]  /*22600*/  WARPSYNC.COLLECTIVE R15, `(.L_x_3358) ;  /* 0x000000000f087348 */ /* 0x000fea0003c00000 */
[----:B------:R0:W1:Y:S02]  /*22610*/  SHFL.IDX P6, R14, R13, R12, R11 ;  /* 0x0000000c0d0e7389 */ /* 0x00006400000c000b */
[----:B01----:R-:W-:Y:S01]  /*22620*/  ENDCOLLECTIVE ;  /* 0x000000000000791b */ /* 0x003fe20003800000 */
.L_x_3358:
[----:B------:R-:W-:Y:S02]  /*22630*/  IMAD.MOV.U32 R13, RZ, RZ, R34 ;  /* 0x000000ffff0d7224 */ /* 0x000fe400078e0022 */
[----:B------:R-:W-:-:S07]  /*22640*/  IMAD.MOV.U32 R33, RZ, RZ, R14 ;  /* 0x000000ffff217224 */ /* 0x000fce00078e000e */
[----:B------:R-:W-:Y:S05]  /*22650*/  WARPSYNC.COLLECTIVE R15, `(.L_x_3359) ;  /* 0x000000000f087348 */ /* 0x000fea0003c00000 */
[----:B------:R0:W1:Y:S02]  /*22660*/  SHFL.IDX P6, R14, R13, R12, R11 ;  /* 0x0000000c0d0e7389 */ /* 0x00006400000c000b */
[----:B01----:R-:W-:Y:S01]  /*22670*/  ENDCOLLECTIVE ;  /* 0x000000000000791b */ /* 0x003fe20003800000 */
.L_x_3359:
[----:B------:R-:W-:-:S05]  /*22680*/  IMAD.MOV.U32 R11, RZ, RZ, R43 ;  /* 0x000000ffff0b7224 */ /* 0x000fca00078e002b */
[----:B------:R-:W-:Y:S02]  /*22690*/  PRMT R64, R10, 0x5410, R11 ;  /* 0x000054100a407816 */ /* 0x000fe4000000000b */
[----:B------:R-:W-:Y:S01]  /*226a0*/  MOV R34, R14 ;  /* 0x0000000e00227202 */ /* 0x000fe20000000f00 */
[----:B------:R-:W-:Y:S06]  /*226b0*/  BRA `(.L_x_3360) ;  /* 0xfffffe9800b07947 */ /* 0x000fec000383ffff */
.L_x_3061:
[----:B0-----:R0:W1:Y:S02]  /*226c0*/  SYNCS.PHASECHK.TRANS64.TRYWAIT P4, [R18+URZ+0x28800], R29 ;  /* 0x0288001d120075a7 */ /* 0x001064000808017f */
[----:B-1----:R-:W-:Y:S05]  /*226d0*/  @!P4 NANOSLEEP.SYNCS 0x989680 ;  /* 0x009896800000c95d */ /* 0x002fea0003900000 */
[----:B------:R-:W1:Y:S02]  /*226e0*/  @!P4 SYNCS.PHASECHK.TRANS64 P4, [R18+URZ+0x28800], R29 ;  /* 0x0288001d1200c5a7 */ /* 0x000e64000808007f */
[----:B-1----:R-:W-:Y:S05]  /*226f0*/  @!P4 BRA `(.L_x_3061) ;  /* 0xfffffffc00f0c947 */ /* 0x002fea000383ffff */
[----:B------:R-:W-:Y:S05]  /*22700*/  BRA `(.L_x_3361) ;  /* 0xfffffe9c00587947 */ /* 0x000fea000383ffff */
.L_x_3071:
[----:B-1----:R1:W3:Y:S02]  /*22710*/  SYNCS.PHASECHK.TRANS64.TRYWAIT P1, [R0+URZ+0x28830], R3 ;  /* 0x02883003000075a7 */ /* 0x0022e4000802017f */
[----:B---3--:R-:W-:Y:S05]  /*22720*/  @!P1 NANOSLEEP.SYNCS 0x989680 ;  /* 0x009896800000995d */ /* 0x008fea0003900000 */
[----:B------:R-:W3:Y:S02]  /*22730*/  @!P1 SYNCS.PHASECHK.TRANS64 P1, [R0+URZ+0x28830], R3 ;  /* 0x02883003000095a7 */ /* 0x000ee4000802007f */
[----:B---3--:R-:W-:Y:S05]  /*22740*/  @!P1 BRA `(.L_x_3071) ;  /* 0xfffffffc00f09947 */ /* 0x008fea000383ffff */
[----:B------:R-:W-:Y:S05]  /*22750*/  BRA `(.L_x_3070) ;  /* 0xfffffeb400bc7947 */ /* 0x000fea000383ffff */
.L_x_3078:
[----:B-1----:R1:W2:Y:S02]  /*22760*/  SYNCS.PHASECHK.TRANS64.TRYWAIT P3, [R5+URZ+0x28830], R6 ;  /* 0x02883006050075a7 */ /* 0x0022a4000806017f */
[----:B--2---:R-:W-:Y:S05]  /*22770*/  @!P3 NANOSLEEP.SYNCS 0x989680 ;  /* 0x009896800000b95d */ /* 0x004fea0003900000 */
[----:B------:R-:W2:Y:S02]  /*22780*/  @!P3 SYNCS.PHASECHK.TRANS64 P3, [R5+URZ+0x28830], R6 ;  /* 0x028830060500b5a7 */ /* 0x000ea4000806007f */
[----:B--2---:R-:W-:Y:S05]  /*22790*/  @!P3 BRA `(.L_x_3078) ;  /* 0xfffffffc00f0b947 */ /* 0x004fea000383ffff */
[----:B------:R-:W-:Y:S05]  /*227a0*/  BRA `(.L_x_3077) ;  /* 0xfffffedc00087947 */ /* 0x000fea000383ffff */
.L_x_3082:
[----:B-1----:R1:W2:Y:S02]  /*227b0*/  SYNCS.PHASECHK.TRANS64.TRYWAIT P2, [R6+URZ+0x28850], R5 ;  /* 0x02885005060075a7 */ /* 0x0022a4000804017f */
[----:B--2---:R-:W-:Y:S05]  /*227c0*/  @!P2 NANOSLEEP.SYNCS 0x989680 ;  /* 0x009896800000a95d */ /* 0x004fea0003900000 */
[----:B------:R-:W2:Y:S02]  /*227d0*/  @!P2 SYNCS.PHASECHK.TRANS64 P2, [R6+URZ+0x28850], R5 ;  /* 0x028850050600a5a7 */ /* 0x000ea4000804007f */
[----:B--2---:R-:W-:Y:S05]  /*227e0*/  @!P2 BRA `(.L_x_3082) ;  /* 0xfffffffc00f0a947 */ /* 0x004fea000383ffff */
[----:B------:R-:W-:Y:S05]  /*227f0*/  BRA `(.L_x_3079) ;  /* 0xfffffee000147947 */ /* 0x000fea000383ffff */
.L_x_3091:
[----:B-1----:R1:W2:Y:S02]  /*22800*/  SYNCS.PHASECHK.TRANS64.TRYWAIT P1, [R5+URZ+0x28830], R6 ;  /* 0x02883006050075a7 */ /* 0x0022a4000802017f */
[----:B--2---:R-:W-:Y:S05]  /*22810*/  @!P1 NANOSLEEP.SYNCS 0x989680 ;  /* 0x009896800000995d */ /* 0x004fea0003900000 */
[----:B------:R-:W2:Y:S02]  /*22820*/  @!P1 SYNCS.PHASECHK.TRANS64 P1, [R5+URZ+0x28830], R6 ;  /* 0x02883006050095a7 */ /* 0x000ea4000802007f */
[----:B--2---:R-:W-:Y:S05]  /*22830*/  @!P1 BRA `(.L_x_3091) ;  /* 0xfffffffc00f09947 */ /* 0x004fea000383ffff */
[----:B------:R-:W-:Y:S05]  /*22840*/  BRA `(.L_x_3090) ;  /* 0xffffff0400cc7947 */ /* 0x000fea000383ffff */
.L_x_3095:
[----:B-1----:R1:W2:Y:S02]  /*22850*/  SYNCS.PHASECHK.TRANS64.TRYWAIT P1, [R6+URZ+0x28850], R5 ;  /* 0x02885005060075a7 */ /* 0x0022a4000802017f */
[----:B--2---:R-:W-:Y:S05]  /*22860*/  @!P1 NANOSLEEP.SYNCS 0x989680 ;  /* 0x009896800000995d */ /* 0x004fea0003900000 */
[----:B------:R-:W2:Y:S02]  /*22870*/  @!P1 SYNCS.PHASECHK.TRANS64 P1, [R6+URZ+0x28850], R5 ;  /* 0x02885005060095a7 */ /* 0x000ea4000802007f */
[----:B--2---:R-:W-:Y:S05]  /*22880*/  @!P1 BRA `(.L_x_3095) ;  /* 0xfffffffc00f09947 */ /* 0x004fea000383ffff */
[----:B------:R-:W-:Y:S05]  /*22890*/  BRA `(.L_x_3092) ;  /* 0xffffff0800cc7947 */ /* 0x000fea000383ffff */
.L_x_3102:
[----:B-1----:R1:W2:Y:S02]  /*228a0*/  SYNCS.PHASECHK.TRANS64.TRYWAIT P1, [R13+URZ+0x28850], R4 ;  /* 0x028850040d0075a7 */ /* 0x0022a4000802017f */
[----:B--2---:R-:W-:Y:S05]  /*228b0*/  @!P1 NANOSLEEP.SYNCS 0x989680 ;  /* 0x009896800000995d */ /* 0x004fea0003900000 */
[----:B------:R-:W2:Y:S02]  /*228c0*/  @!P1 SYNCS.PHASECHK.TRANS64 P1, [R13+URZ+0x28850], R4 ;  /* 0x028850040d0095a7 */ /* 0x000ea4000802007f */
[----:B--2---:R-:W-:Y:S05]  /*228d0*/  @!P1 BRA `(.L_x_3102) ;  /* 0xfffffffc00f09947 */ /* 0x004fea000383ffff */
[----:B------:R-:W-:Y:S05]  /*228e0*/  BRA `(.L_x_3101) ;  /* 0xffffff2800147947 */ /* 0x000fea000383ffff */
.L_x_3108:
[----:B------:R-:W-:Y:S01]  /*228f0*/  IMAD.MOV.U32 R13, RZ, RZ, R4 ;  /* 0x000000ffff0d7224 */ /* 0x000fe200078e0004 */
[----:B------:R-:W-:Y:S01]  /*22900*/  MOV R12, RZ ;  /* 0x000000ff000c7202 */ /* 0x000fe20000000f00 */
[----:B------:R-:W-:Y:S02]  /*22910*/  IMAD.MOV.U32 R11, RZ, RZ, 0x181f ;  /* 0x0000181fff0b7424 */ /* 0x000fe400078e00ff */
[----:B------:R-:W-:-:S07]  /*22920*/  IMAD.MOV.U32 R15, RZ, RZ, -0x1 ;  /* 0xffffffffff0f7424 */ /* 0x000fce00078e00ff */
[----:B-----5:R-:W-:Y:S05]  /*22930*/  WARPSYNC.COLLECTIVE R15, `(.L_x_3362) ;  /* 0x000000000f087348 */ /* 0x020fea0003c00000 */
[----:B------:R0:W1:Y:S02]  /*22940*/  SHFL.IDX P6, R14, R13, R12, R11 ;  /* 0x0000000c0d0e7389 */ /* 0x00006400000c000b */
[----:B01---5:R-:W-:Y:S01]  /*22950*/  ENDCOLLECTIVE ;  /* 0x000000000000791b */ /* 0x023fe20003800000 */
.L_x_3362:
[----:B------:R-:W-:Y:S01]  /*22960*/  MOV R13, R0 ;  /* 0x00000000000d7202 */ /* 0x000fe20000000f00 */
[----:B------:R-:W-:-:S07]  /*22970*/  IMAD.MOV.U32 R3, RZ, RZ, R14 ;  /* 0x000000ffff037224 */ /* 0x000fce00078e000e */
[----:B------:R-:W-:Y:S05]  /*22980*/  WARPSYNC.COLLECTIVE R15, `(.L_x_3363) ;  /* 0x000000000f087348 */ /* 0x000fea0003c00000 */
[----:B------:R0:W1:Y:S02]  /*22990*/  SHFL.IDX P6, R14, R13, R12, R11 ;  /* 0x0000000c0d0e7389 */ /* 0x00006400000c000b */
[----:B01----:R-:W-:Y:S01]  /*229a0*/  ENDCOLLECTIVE ;  /* 0x000000000000791b */ /* 0x003fe20003800000 */
.L_x_3363:
[----:B------:R-:W-:Y:S05]  /*229b0*/  BRA `(.L_x_3364) ;  /* 0xffffff4000ec7947 */ /* 0x000fea000383ffff */
.L_x_3111:
[----:B------:R-:W-:Y:S01]  /*229c0*/  BSSY B1, `(.L_x_3365) ;  /* 0x0000008000017945 */ /* 0x000fe20003800000 */
[----:B------:R-:W-:Y:S01]  /*229d0*/  IMAD.MOV.U32 R13, RZ, RZ, R4 ;  /* 0x000000ffff0d7224 */ /* 0x000fe200078e0004 */
[----:B---3--:R-:W-:Y:S01]  /*229e0*/  MOV R15, 0xffffffff ;  /* 0xffffffff000f7802 */ /* 0x008fe20000000f00 */
[----:B------:R-:W-:Y:S02]  /*229f0*/  IMAD.MOV.U32 R12, RZ, RZ, 0x1 ;  /* 0x00000001ff0c7424 */ /* 0x000fe400078e00ff */
[----:B------:R-:W-:-:S07]  /*22a00*/  IMAD.MOV.U32 R11, RZ, RZ, 0x181f ;  /* 0x0000181fff0b7424 */ /* 0x000fce00078e00ff */
[----:B012--5:R-:W-:Y:S05]  /*22a10*/  WARPSYNC.COLLECTIVE R15, `(.L_x_3366) ;  /* 0x000000000f087348 */ /* 0x027fea0003c00000 */
[----:B--2---:R2:W3:Y:S02]  /*22a20*/  SHFL.IDX P6, R14, R13, R12, R11 ;  /* 0x0000000c0d0e7389 */ /* 0x0044e400000c000b */
[----:B0123-5:R-:W-:Y:S01]  /*22a30*/  ENDCOLLECTIVE ;  /* 0x000000000000791b */ /* 0x02ffe20003800000 */
.L_x_3366:
[----:B------:R-:W-:Y:S05]  /*22a40*/  BSYNC B1 ;  /* 0x0000000000017941 */ /* 0x000fea0003800000 */
.L_x_3365:
        /* <DEDUP_REMOVED lines=8> */
.L_x_3367:
[----:B------:R-:W-:Y:S05]  /*22ad0*/  BRA `(.L_x_3368) ;  /* 0xffffff4000e87947 */ /* 0x000fea000383ffff */
.L_x_3114:
[----:B------:R-:W-:Y:S01]  /*22ae0*/  BSSY B1, `(.L_x_3369) ;  /* 0x0000008000017945 */ /* 0x000fe20003800000 */
[----:B------:R-:W-:Y:S01]  /*22af0*/  IMAD.MOV.U32 R13, RZ, RZ, R4 ;  /* 0x000000ffff0d7224 */ /* 0x000fe200078e0004 */
[----:B---3--:R-:W-:Y:S01]  /*22b00*/  MOV R11, 0x181f ;  /* 0x0000181f000b7802 */ /* 0x008fe20000000f00 */
[----:B------:R-:W-:Y:S02]  /*22b10*/  IMAD.MOV.U32 R12, RZ, RZ, 0x2 ;  /* 0x00000002ff0c7424 */ /* 0x000fe400078e00ff */
[----:B------:R-:W-:-:S07]  /*22b20*/  IMAD.MOV.U32 R15, RZ, RZ, -0x1 ;  /* 0xffffffffff0f7424 */ /* 0x000fce00078e00ff */
[----:B012-45:R-:W-:Y:S05]  /*22b30*/  WARPSYNC.COLLECTIVE R15, `(.L_x_3370) ;  /* 0x000000000f087348 */ /* 0x037fea0003c00000 */
[----:B--2---:R2:W3:Y:S02]  /*22b40*/  SHFL.IDX P6, R14, R13, R12, R11 ;  /* 0x0000000c0d0e7389 */ /* 0x0044e400000c000b */
[----:B012345:R-:W-:Y:S01]  /*22b50*/  ENDCOLLECTIVE ;  /* 0x000000000000791b */ /* 0x03ffe20003800000 */
.L_x_3370:
[----:B------:R-:W-:Y:S05]  /*22b60*/  BSYNC B1 ;  /* 0x0000000000017941 */ /* 0x000fea0003800000 */
.L_x_3369:
        /* <DEDUP_REMOVED lines=8> */
.L_x_3371:
[----:B------:R-:W-:Y:S05]  /*22bf0*/  BRA `(.L_x_3372) ;  /* 0xffffff4000e87947 */ /* 0x000fea000383ffff */
.L_x_3117:
[----:B------:R-:W-:Y:S01]  /*22c00*/  BSSY B1, `(.L_x_3373) ;  /* 0x0000008000017945 */ /* 0x000fe20003800000 */
[----:B------:R-:W-:Y:S01]  /*22c10*/  IMAD.MOV.U32 R13, RZ, RZ, R4 ;  /* 0x000000ffff0d7224 */ /* 0x000fe200078e0004 */
[----:B------:R-:W-:Y:S01]  /*22c20*/  MOV R12, 0x3 ;  /* 0x00000003000c7802 */ /* 0x000fe20000000f00 */
[----:B---3--:R-:W-:Y:S02]  /*22c30*/  IMAD.MOV.U32 R11, RZ, RZ, 0x181f ;  /* 0x0000181fff0b7424 */ /* 0x008fe400078e00ff */
[----:B------:R-:W-:-:S07]  /*22c40*/  IMAD.MOV.U32 R15, RZ, RZ, -0x1 ;  /* 0xffffffffff0f7424 */ /* 0x000fce00078e00ff */
[----:B012-45:R-:W-:Y:S05]  /*22c50*/  WARPSYNC.COLLECTIVE R15, `(.L_x_3374) ;  /* 0x000000000f087348 */ /* 0x037fea0003c00000 */
[----:B--2---:R2:W3:Y:S02]  /*22c60*/  SHFL.IDX P6, R14, R13, R12, R11 ;  /* 0x0000000c0d0e7389 */ /* 0x0044e400000c000b */
[----:B012345:R-:W-:Y:S01]  /*22c70*/  ENDCOLLECTIVE ;  /* 0x000000000000791b */ /* 0x03ffe20003800000 */
.L_x_3374:
[----:B------:R-:W-:Y:S05]  /*22c80*/  BSYNC B1 ;  /* 0x0000000000017941 */ /* 0x000fea0003800000 */
.L_x_3373:
        /* <DEDUP_REMOVED lines=8> */
.L_x_3375:
[----:B------:R-:W-:Y:S05]  /*22d10*/  BRA `(.L_x_3376) ;  /* 0xffffff4000e87947 */ /* 0x000fea000383ffff */
.L_x_3119:
[----:B------:R-:W-:Y:S01]  /*22d20*/  MOV R13, R4 ;  /* 0x00000004000d7202 */ /* 0x000fe20000000f00 */
[----:B------:R-:W-:Y:S02]  /*22d30*/  IMAD.MOV.U32 R12, RZ, RZ, RZ ;  /* 0x000000ffff0c7224 */ /* 0x000fe400078e00ff */
[----:B------:R-:W-:Y:S02]  /*22d40*/  IMAD.MOV.U32 R11, RZ, RZ, 0x1c1f ;  /* 0x00001c1fff0b7424 */ /* 0x000fe400078e00ff */
[----:B------:R-:W-:-:S07]  /*22d50*/  IMAD.MOV.U32 R15, RZ, RZ, -0x1 ;  /* 0xffffffffff0f7424 */ /* 0x000fce00078e00ff */
[----:B------:R-:W-:Y:S05]  /*22d60*/  WARPSYNC.COLLECTIVE R15, `(.L_x_3377) ;  /* 0x000000000f087348 */ /* 0x000fea0003c00000 */
[----:B------:R0:W1:Y:S02]  /*22d70*/  SHFL.IDX P6, R14, R13, R12, R11 ;  /* 0x0000000c0d0e7389 */ /* 0x00006400000c000b */
[----:B01----:R-:W-:Y:S01]  /*22d80*/  ENDCOLLECTIVE ;  /* 0x000000000000791b */ /* 0x003fe20003800000 */
.L_x_3377:
[----:B------:R-:W-:Y:S01]  /*22d90*/  IMAD.MOV.U32 R13, RZ, RZ, R0 ;  /* 0x000000ffff0d7224 */ /* 0x000fe200078e0000 */
[----:B------:R-:W-:-:S07]  /*22da0*/  MOV R3, R14 ;  /* 0x0000000e00037202 */ /* 0x000fce0000000f00 */
[----:B------:R-:W-:Y:S05]  /*22db0*/  WARPSYNC.COLLECTIVE R15, `(.L_x_3378) ;  /* 0x000000000f087348 */ /* 0x000fea0003c00000 */
[----:B------:R0:W1:Y:S02]  /*22dc0*/  SHFL.IDX P6, R14, R13, R12, R11 ;  /* 0x0000000c0d0e7389 */ /* 0x00006400000c000b */
[----:B01----:R-:W-:Y:S01]  /*22dd0*/  ENDCOLLECTIVE ;  /* 0x000000000000791b */ /* 0x003fe20003800000 */
.L_x_3378:
[----:B------:R-:W-:Y:S05]  /*22de0*/  BRA `(.L_x_3379) ;  /* 0xffffff4400ec7947 */ /* 0x000fea000383ffff */
.L_x_3122:
        /* <DEDUP_REMOVED lines=8> */
.L_x_3381:
[----:B------:R-:W-:Y:S05]  /*22e70*/  BSYNC B1 ;  /* 0x0000000000017941 */ /* 0x000fea0003800000 */
.L_x_3380:
        /* <DEDUP_REMOVED lines=8> */
.L_x_3382:
[----:B------:R-:W-:Y:S05]  /*22f00*/  BRA `(.L_x_3383) ;  /* 0xffffff4800c87947 */ /* 0x000fea000383ffff */
.L_x_3126:
[----:B------:R-:W-:Y:S01]  /*22f10*/  IMAD.MOV.U32 R13, RZ, RZ, R4 ;  /* 0x000000ffff0d7224 */ /* 0x000fe200078e0004 */
[----:B------:R-:W-:Y:S01]  /*22f20*/  MOV R12, RZ ;  /* 0x000000ff000c7202 */ /* 0x000fe20000000f00 */
[----:B------:R-:W-:Y:S02]  /*22f30*/  IMAD.MOV.U32 R11, RZ, RZ, 0x181f ;  /* 0x0000181fff0b7424 */ /* 0x000fe400078e00ff */
[----:B------:R-:W-:-:S07]  /*22f40*/  IMAD.MOV.U32 R15, RZ, RZ, -0x1 ;  /* 0xffffffffff0f7424 */ /* 0x000fce00078e00ff */
[----:B0-----:R-:W-:Y:S05]  /*22f50*/  WARPSYNC.COLLECTIVE R15, `(.L_x_3384) ;  /* 0x000000000f087348 */ /* 0x001fea0003c00000 */
[----:B------:R1:W2:Y:S02]  /*22f60*/  SHFL.IDX P6, R14, R13, R12, R11 ;  /* 0x0000000c0d0e7389 */ /* 0x0002a400000c000b */
[----:B012---:R-:W-:Y:S01]  /*22f70*/  ENDCOLLECTIVE ;  /* 0x000000000000791b */ /* 0x007fe20003800000 */
.L_x_3384:
[----:B------:R-:W-:Y:S01]  /*22f80*/  MOV R13, R0 ;  /* 0x00000000000d7202 */ /* 0x000fe20000000f00 */
[----:B------:R-:W-:-:S07]  /*22f90*/  IMAD.MOV.U32 R3, RZ, RZ, R14 ;  /* 0x000000ffff037224 */ /* 0x000fce00078e000e */
[----:B------:R-:W-:Y:S05]  /*22fa0*/  WARPSYNC.COLLECTIVE R15, `(.L_x_3385) ;  /* 0x000000000f087348 */ /* 0x000fea0003c00000 */
[----:B------:R0:W1:Y:S02]  /*22fb0*/  SHFL.IDX P6, R14, R13, R12, R11 ;  /* 0x0000000c0d0e7389 */ /* 0x00006400000c000b */
[----:B01----:R-:W-:Y:S01]  /*22fc0*/  ENDCOLLECTIVE ;  /* 0x000000000000791b */ /* 0x003fe20003800000 */
.L_x_3385:
[----:B------:R-:W-:Y:S05]  /*22fd0*/  BRA `(.L_x_3386) ;  /* 0xffffff5400a07947 */ /* 0x000fea000383ffff */
.L_x_3129:
[----:B------:R-:W-:Y:S01]  /*22fe0*/  BSSY B1, `(.L_x_3387) ;  /* 0x0000008000017945 */ /* 0x000fe20003800000 */
[----:B------:R-:W-:Y:S01]  /*22ff0*/  IMAD.MOV.U32 R13, RZ, RZ, R4 ;  /* 0x000000ffff0d7224 */ /* 0x000fe200078e0004 */
[----:B----4-:R-:W-:Y:S01]  /*23000*/  MOV R15, 0xffffffff ;  /* 0xffffffff000f7802 */ /* 0x010fe20000000f00 */
[----:B------:R-:W-:Y:S02]  /*23010*/  IMAD.MOV.U32 R12, RZ, RZ, 0x1 ;  /* 0x00000001ff0c7424 */ /* 0x000fe400078e00ff */
[----:B------:R-:W-:-:S07]  /*23020*/  IMAD.MOV.U32 R11, RZ, RZ, 0x181f ;  /* 0x0000181fff0b7424 */ /* 0x000fce00078e00ff */
[----:B0123--:R-:W-:Y:S05]  /*23030*/  WARPSYNC.COLLECTIVE R15, `(.L_x_3388) ;  /* 0x000000000f087348 */ /* 0x00ffea0003c00000 */
[----:B---3--:R3:W4:Y:S02]  /*23040*/  SHFL.IDX P6, R14, R13, R12, R11 ;  /* 0x0000000c0d0e7389 */ /* 0x00872400000c000b */
[----:B01234-:R-:W-:Y:S01]  /*23050*/  ENDCOLLECTIVE ;  /* 0x000000000000791b */ /* 0x01ffe20003800000 */
.L_x_3388:
[----:B------:R-:W-:Y:S05]  /*23060*/  BSYNC B1 ;  /* 0x0000000000017941 */ /* 0x000fea0003800000 */
.L_x_3387:
        /* <DEDUP_REMOVED lines=8> */
.L_x_3389:
[----:B------:R-:W-:Y:S05]  /*230f0*/  BRA `(.L_x_3390) ;  /* 0xffffff5400a07947 */ /* 0x000fea000383ffff */
.L_x_3132:
[----:B------:R-:W-:Y:S01]  /*23100*/  BSSY B1, `(.L_x_3391) ;  /* 0x0000008000017945 */ /* 0x000fe20003800000 */
[----:B------:R-:W-:Y:S01]  /*23110*/  IMAD.MOV.U32 R13, RZ, RZ, R4 ;  /* 0x000000ffff0d7224 */ /* 0x000fe200078e0004 */
[----:B------:R-:W-:Y:S01]  /*23120*/  MOV R11, 0x181f ;  /* 0x0000181f000b7802 */ /* 0x000fe20000000f00 */
[----:B------:R-:W-:Y:S02]  /*23130*/  IMAD.MOV.U32 R12, RZ, RZ, 0x2 ;  /* 0x00000002ff0c7424 */ /* 0x000fe400078e00ff */
[----:B----4-:R-:W-:-:S07]  /*23140*/  IMAD.MOV.U32 R15, RZ, RZ, -0x1 ;  /* 0xffffffffff0f7424 */ /* 0x010fce00078e00ff */
[----:B0123--:R-:W-:Y:S05]  /*23150*/  WARPSYNC.COLLECTIVE R15, `(.L_x_3392) ;  /* 0x000000000f087348 */ /* 0x00ffea0003c00000 */
[----:B---3--:R3:W4:Y:S02]  /*23160*/  SHFL.IDX P6, R14, R13, R12, R11 ;  /* 0x0000000c0d0e7389 */ /* 0x00872400000c000b */
[----:B01234-:R-:W-:Y:S01]  /*23170*/  ENDCOLLECTIVE ;  /* 0x000000000000791b */ /* 0x01ffe20003800000 */
.L_x_3392:
[----:B------:R-:W-:Y:S05]  /*23180*/  BSYNC B1 ;  /* 0x0000000000017941 */ /* 0x000fea0003800000 */
.L_x_3391:
        /* <DEDUP_REMOVED lines=8> */
.L_x_3393:
[----:B------:R-:W-:Y:S05]  /*23210*/  BRA `(.L_x_3394) ;  /* 0xffffff5400a07947 */ /* 0x000fea000383ffff */
.L_x_3135:
        /* <DEDUP_REMOVED lines=8> */
.L_x_3396:
[----:B------:R-:W-:Y:S05]  /*232a0*/  BSYNC B1 ;  /* 0x0000000000017941 */ /* 0x000fea0003800000 */
.L_x_3395:
        /* <DEDUP_REMOVED lines=8> */
.L_x_3397:
[----:B------:R-:W-:Y:S05]  /*23330*/  BRA `(.L_x_3398) ;  /* 0xffffff5400a07947 */ /* 0x000fea000383ffff */
.L_x_3154:
[----:B------:R-:W0:Y:S01]  /*23340*/  S2R R8, SR_TID.X ;  /* 0x0000000000087919 */ /* 0x000e220000002100 */
[----:B------:R-:W-:Y:S01]  /*23350*/  BSSY B1, `(.L_x_3399) ;  /* 0x000000a000017945 */ /* 0x000fe20003800000 */
[----:B-1----:R-:W-:Y:S02]  /*23360*/  IMAD.MOV.U32 R12, RZ, RZ, RZ ;  /* 0x000000ffff0c7224 */ /* 0x002fe400078e00ff */
[----:B------:R-:W-:Y:S02]  /*23370*/  IMAD.MOV.U32 R11, RZ, RZ, 0x1f ;  /* 0x0000001fff0b7424 */ /* 0x000fe400078e00ff */
[----:B------:R-:W-:Y:S01]  /*23380*/  IMAD.MOV.U32 R15, RZ, RZ, -0x1 ;  /* 0xffffffffff0f7424 */ /* 0x000fe200078e00ff */
[----:B0-----:R-:W-:-:S04]  /*23390*/  SHF.R.U32.HI R8, RZ, 0x5, R8 ;  /* 0x00000005ff087819 */ /* 0x001fc80000011608 */
[----:B------:R-:W-:-:S04]  /*233a0*/  LOP3.LUT R8, R8, 0x3, RZ, 0xc0, !PT ;  /* 0x0000000308087812 */ /* 0x000fc800078ec0ff */
[----:B------:R-:W-:-:S07]  /*233b0*/  MOV R13, R8 ;  /* 0x00000008000d7202 */ /* 0x000fce0000000f00 */
[----:B------:R-:W-:Y:S05]  /*233c0*/  WARPSYNC.COLLECTIVE R15, `(.L_x_3400) ;  /* 0x000000000f087348 */ /* 0x000fea0003c00000 */
[----:B------:R0:W1:Y:S02]  /*233d0*/  SHFL.IDX P6, R14, R13, R12, R11 ;  /* 0x0000000c0d0e7389 */ /* 0x00006400000c000b */
[----:B01----:R-:W-:Y:S01]  /*233e0*/  ENDCOLLECTIVE ;  /* 0x000000000000791b */ /* 0x003fe20003800000 */
.L_x_3400:
[----:B------:R-:W-:Y:S05]  /*233f0*/  BSYNC B1 ;  /* 0x0000000000017941 */ /* 0x000fea0003800000 */
.L_x_3399:
[----:B------:R-:W-:Y:S05]  /*23400*/  BRA `(.L_x_3401) ;  /* 0xffffff70008c7947 */ /* 0x000fea000383ffff */
.L_x_3156:
[----:B------:R-:W-:Y:S01]  /*23410*/  BSSY B1, `(.L_x_3402) ;  /* 0x0000006000017945 */ /* 0x000fe20003800000 */
[----:B------:R-:W-:-:S07]  /*23420*/  MOV R15, 0xffffffff ;  /* 0xffffffff000f7802 */ /* 0x000fce0000000f00 */
[----:B01----:R-:W-:Y:S05]  /*23430*/  WARPSYNC.COLLECTIVE R15, `(.L_x_3403) ;  /* 0x000000000f0c7348 */ /* 0x003fea0003c00000 */
[----:B------:R-:W-:Y:S02]  /*23440*/  ELECT P6, UR62, PT ;  /* 0x00000000003e782f */ /* 0x000fe400038c0000 */
[----:B------:R-:W-:Y:S01]  /*23450*/  MOV R14, UR62 ;  /* 0x0000003e000e7c02 */ /* 0x000fe20008000f00 */
[----:B01----:R-:W-:Y:S10]  /*23460*/  ENDCOLLECTIVE ;  /* 0x000000000000791b */ /* 0x003ff40003800000 */
.L_x_3403:
[----:B------:R-:W-:Y:S05]  /*23470*/  BSYNC B1 ;  /* 0x0000000000017941 */ /* 0x000fea0003800000 */
.L_x_3402:
[----:B------:R-:W-:Y:S05]  /*23480*/  BRA `(.L_x_3155) ;  /* 0xffffff7000847947 */ /* 0x000fea000383ffff */
.L_x_3158:
[----:B0-----:R0:W2:Y:S02]  /*23490*/  SYNCS.PHASECHK.TRANS64.TRYWAIT P0, [R22+URZ+0x28820], R8 ;  /* 0x02882008160075a7 */ /* 0x0010a4000800017f */
[----:B--2---:R-:W-:Y:S05]  /*234a0*/  @!P0 NANOSLEEP.SYNCS 0x989680 ;  /* 0x009896800000895d */ /* 0x004fea0003900000 */
[----:B------:R-:W2:Y:S02]  /*234b0*/  @!P0 SYNCS.PHASECHK.TRANS64 P0, [R22+URZ+0x28820], R8 ;  /* 0x02882008160085a7 */ /* 0x000ea4000800007f */
[----:B--2---:R-:W-:Y:S05]  /*234c0*/  @!P0 BRA `(.L_x_3158) ;  /* 0xfffffffc00f08947 */ /* 0x004fea000383ffff */
[----:B------:R-:W-:Y:S05]  /*234d0*/  BRA `(.L_x_3404) ;  /* 0xffffff7000947947 */ /* 0x000fea000383ffff */
.L_x_3162:
[----:B0-----:R0:W2:Y:S02]  /*234e0*/  SYNCS.PHASECHK.TRANS64.TRYWAIT P0, [R8+URZ+0x288a0], R9 ;  /* 0x0288a009080075a7 */ /* 0x0010a4000800017f */
[----:B--2---:R-:W-:Y:S05]  /*234f0*/  @!P0 NANOSLEEP.SYNCS 0x989680 ;  /* 0x009896800000895d */ /* 0x004fea0003900000 */
[----:B------:R-:W2:Y:S02]  /*23500*/  @!P0 SYNCS.PHASECHK.TRANS64 P0, [R8+URZ+0x288a0], R9 ;  /* 0x0288a009080085a7 */ /* 0x000ea4000800007f */
[----:B--2---:R-:W-:Y:S05]  /*23510*/  @!P0 BRA `(.L_x_3162) ;  /* 0xfffffffc00f08947 */ /* 0x004fea000383ffff */
[----:B------:R-:W-:Y:S05]  /*23520*/  BRA `(.L_x_3405) ;  /* 0xffffff7000ac7947 */ /* 0x000fea000383ffff */
.L_x_3168:
[----:B-1----:R1:W2:Y:S02]  /*23530*/  SYNCS.PHASECHK.TRANS64.TRYWAIT P0, [R8+URZ+0x288c0], R9 ;  /* 0x0288c009080075a7 */ /* 0x0022a4000800017f */
[----:B--2---:R-:W-:Y:S05]  /*23540*/  @!P0 NANOSLEEP.SYNCS 0x989680 ;  /* 0x009896800000895d */ /* 0x004fea0003900000 */
[----:B------:R-:W2:Y:S02]  /*23550*/  @!P0 SYNCS.PHASECHK.TRANS64 P0, [R8+URZ+0x288c0], R9 ;  /* 0x0288c009080085a7 */ /* 0x000ea4000800007f */
[----:B--2---:R-:W-:Y:S05]  /*23560*/  @!P0 BRA `(.L_x_3168) ;  /* 0xfffffffc00f08947 */ /* 0x004fea000383ffff */
[----:B------:R-:W-:Y:S05]  /*23570*/  BRA `(.L_x_3406) ;  /* 0xffffff74006c7947 */ /* 0x000fea000383ffff */
.L_x_3176:
[----:B-1----:R1:W2:Y:S02]  /*23580*/  SYNCS.PHASECHK.TRANS64.TRYWAIT P1, [R11+URZ+0x288a0], R10 ;  /* 0x0288a00a0b0075a7 */ /* 0x0022a4000802017f */
[----:B--2---:R-:W-:Y:S05]  /*23590*/  @!P1 NANOSLEEP.SYNCS 0x989680 ;  /* 0x009896800000995d */ /* 0x004fea0003900000 */
[----:B------:R-:W2:Y:S02]  /*235a0*/  @!P1 SYNCS.PHASECHK.TRANS64 P1, [R11+URZ+0x288a0], R10 ;  /* 0x0288a00a0b0095a7 */ /* 0x000ea4000802007f */
[----:B--2---:R-:W-:Y:S05]  /*235b0*/  @!P1 BRA `(.L_x_3176) ;  /* 0xfffffffc00f09947 */ /* 0x004fea000383ffff */
[----:B------:R-:W-:Y:S05]  /*235c0*/  BRA `(.L_x_3407) ;  /* 0xffffff7800687947 */ /* 0x000fea000383ffff */
.L_x_3182:
[----:B0-----:R0:W2:Y:S02]  /*235d0*/  SYNCS.PHASECHK.TRANS64.TRYWAIT P1, [R11+URZ+0x288c0], R10 ;  /* 0x0288c00a0b0075a7 */ /* 0x0010a4000802017f */
[----:B--2---:R-:W-:Y:S05]  /*235e0*/  @!P1 NANOSLEEP.SYNCS 0x989680 ;  /* 0x009896800000995d */ /* 0x004fea0003900000 */
[----:B------:R-:W2:Y:S02]  /*235f0*/  @!P1 SYNCS.PHASECHK.TRANS64 P1, [R11+URZ+0x288c0], R10 ;  /* 0x0288c00a0b0095a7 */ /* 0x000ea4000802007f */
[----:B--2---:R-:W-:Y:S05]  /*23600*/  @!P1 BRA `(.L_x_3182) ;  /* 0xfffffffc00f09947 */ /* 0x004fea000383ffff */
[----:B------:R-:W-:Y:S05]  /*23610*/  BRA `(.L_x_3408) ;  /* 0xffffff7c00207947 */ /* 0x000fea000383ffff */
.L_x_3198:
[----:B------:R-:W0:Y:S01]  /*23620*/  S2R R9, SR_TID.X ;  /* 0x0000000000097919 */ /* 0x000e220000002100 */
[----:B------:R-:W-:Y:S01]  /*23630*/  BSSY B0, `(.L_x_3409) ;  /* 0x000000a000007945 */ /* 0x000fe20003800000 */
[----:B------:R-:W-:Y:S01]  /*23640*/  IMAD.MOV.U32 R12, RZ, RZ, RZ ;  /* 0x000000ffff0c7224 */ /* 0x000fe200078e00ff */
[----:B------:R-:W-:Y:S01]  /*23650*/  MOV R15, 0xffffffff ;  /* 0xffffffff000f7802 */ /* 0x000fe20000000f00 */
[----:B------:R-:W-:Y:S01]  /*23660*/  IMAD.MOV.U32 R11, RZ, RZ, 0x1f ;  /* 0x0000001fff0b7424 */ /* 0x000fe200078e00ff */
[----:B0-----:R-:W-:-:S04]  /*23670*/  SHF.R.U32.HI R9, RZ, 0x5, R9 ;  /* 0x00000005ff097819 */ /* 0x001fc80000011609 */
[----:B------:R-:W-:-:S05]  /*23680*/  LOP3.LUT R9, R9, 0x3, RZ, 0xc0, !PT ;  /* 0x0000000309097812 */ /* 0x000fca00078ec0ff */
[----:B------:R-:W-:-:S07]  /*23690*/  IMAD.MOV.U32 R13, RZ, RZ, R9 ;  /* 0x000000ffff0d7224 */ /* 0x000fce00078e0009 */
[----:B-----5:R-:W-:Y:S05]  /*236a0*/  WARPSYNC.COLLECTIVE R15, `(.L_x_3410) ;  /* 0x000000000f087348 */ /* 0x020fea0003c00000 */
[----:B------:R0:W1:Y:S02]  /*236b0*/  SHFL.IDX P6, R14, R13, R12, R11 ;  /* 0x0000000c0d0e7389 */ /* 0x00006400000c000b */
[----:B01---5:R-:W-:Y:S01]  /*236c0*/  ENDCOLLECTIVE ;  /* 0x000000000000791b */ /* 0x023fe20003800000 */
.L_x_3410:
[----:B------:R-:W-:Y:S05]  /*236d0*/  BSYNC B0 ;  /* 0x0000000000007941 */ /* 0x000fea0003800000 */
.L_x_3409:
[----:B------:R-:W-:Y:S05]  /*236e0*/  BRA `(.L_x_3411) ;  /* 0xffffff8800a07947 */ /* 0x000fea000383ffff */
.L_x_3201:
[----:B0-----:R0:W1:Y:S02]  /*236f0*/  SYNCS.PHASECHK.TRANS64.TRYWAIT P0, [R7+URZ+0x28840], R2 ;  /* 0x02884002070075a7 */ /* 0x001064000800017f */
[----:B-1----:R-:W-:Y:S05]  /*23700*/  @!P0 NANOSLEEP.SYNCS 0x989680 ;  /* 0x009896800000895d */ /* 0x002fea0003900000 */
[----:B------:R-:W1:Y:S02]  /*23710*/  @!P0 SYNCS.PHASECHK.TRANS64 P0, [R7+URZ+0x28840], R2 ;  /* 0x02884002070085a7 */ /* 0x000e64000800007f */
[----:B-1----:R-:W-:Y:S05]  /*23720*/  @!P0 BRA `(.L_x_3201) ;  /* 0xfffffffc00f08947 */ /* 0x002fea000383ffff */
[----:B------:R-:W-:Y:S05]  /*23730*/  BRA `(.L_x_3412) ;  /* 0xffffff8800f07947 */ /* 0x000fea000383ffff */
.L_x_3202:
[----:B------:R-:W-:Y:S01]  /*23740*/  BSSY B0, `(.L_x_3413) ;  /* 0x0000008000007945 */ /* 0x000fe20003800000 */
[----:B------:R-:W-:Y:S01]  /*23750*/  IMAD.MOV.U32 R13, RZ, RZ, R0 ;  /* 0x000000ffff0d7224 */ /* 0x000fe200078e0000 */
[----:B------:R-:W-:Y:S01]  /*23760*/  MOV R15, 0xffffffff ;  /* 0xffffffff000f7802 */ /* 0x000fe20000000f00 */
[----:B------:R-:W-:Y:S02]  /*23770*/  IMAD.MOV.U32 R12, RZ, RZ, RZ ;  /* 0x000000ffff0c7224 */ /* 0x000fe400078e00ff */
[----:B------:R-:W-:-:S07]  /*23780*/  IMAD.MOV.U32 R11, RZ, RZ, 0x181f ;  /* 0x0000181fff0b7424 */ /* 0x000fce00078e00ff */
[----:B------:R-:W-:Y:S05]  /*23790*/  WARPSYNC.COLLECTIVE R15, `(.L_x_3414) ;  /* 0x000000000f087348 */ /* 0x000fea0003c00000 */
[----:B------:R0:W1:Y:S02]  /*237a0*/  SHFL.IDX P6, R14, R13, R12, R11 ;  /* 0x0000000c0d0e7389 */ /* 0x00006400000c000b */
[----:B01----:R-:W-:Y:S01]  /*237b0*/  ENDCOLLECTIVE ;  /* 0x000000000000791b */ /* 0x003fe20003800000 */
.L_x_3414:
[----:B------:R-:W-:Y:S05]  /*237c0*/  BSYNC B0 ;  /* 0x0000000000007941 */ /* 0x000fea0003800000 */
.L_x_3413:
[----:B------:R-:W-:Y:S01]  /*237d0*/  IMAD.MOV.U32 R13, RZ, RZ, R4 ;  /* 0x000000ffff0d7224 */ /* 0x000fe200078e0004 */
[----:B------:R-:W-:Y:S01]  /*237e0*/  MOV R11, 0x181f ;  /* 0x0000181f000b7802 */ /* 0x000fe20000000f00 */
[----:B------:R-:W-:Y:S01]  /*237f0*/  IMAD.MOV.U32 R12, RZ, RZ, RZ ;  /* 0x000000ffff0c7224 */ /* 0x000fe200078e00ff */
[----:B------:R-:W-:Y:S01]  /*23800*/  @P0 LEA R8, R5, R22, 0x1 ;  /* 0x0000001605080211 */ /* 0x000fe200078e08ff */
[----:B------:R-:W-:Y:S02]  /*23810*/  IMAD.MOV.U32 R15, RZ, RZ, -0x1 ;  /* 0xffffffffff0f7424 */ /* 0x000fe400078e00ff */
[----:B------:R-:W-:-:S07]  /*23820*/  IMAD.MOV.U32 R2, RZ, RZ, R14 ;  /* 0x000000ffff027224 */ /* 0x000fce00078e000e */
[----:B------:R-:W-:Y:S05]  /*23830*/  WARPSYNC.COLLECTIVE R15, `(.L_x_3415) ;  /* 0x000000000f087348 */ /* 0x000fea0003c00000 */
[----:B------:R0:W1:Y:S02]  /*23840*/  SHFL.IDX P6, R14, R13, R12, R11 ;  /* 0x0000000c0d0e7389 */ /* 0x00006400000c000b */
[----:B01----:R-:W-:Y:S01]  /*23850*/  ENDCOLLECTIVE ;  /* 0x000000000000791b */ /* 0x003fe20003800000 */
.L_x_3415:
[----:B------:R-:W-:Y:S02]  /*23860*/  IMAD.MOV.U32 R13, RZ, RZ, R0 ;  /* 0x000000ffff0d7224 */ /* 0x000fe400078e0000 */
[----:B------:R-:W-:Y:S02]  /*23870*/  IMAD.MOV.U32 R12, RZ, RZ, 0x1 ;  /* 0x00000001ff0c7424 */ /* 0x000fe400078e00ff */
[----:B------:R-:W-:-:S07]  /*23880*/  IMAD.MOV.U32 R3, RZ, RZ, R14 ;  /* 0x000000ffff037224 */ /* 0x000fce00078e000e */
[----:B------:R-:W-:Y:S05]  /*23890*/  WARPSYNC.COLLECTIVE R15, `(.L_x_3416) ;  /* 0x000000000f087348 */ /* 0x000fea0003c00000 */
[----:B------:R0:W1:Y:S02]  /*238a0*/  SHFL.IDX P6, R14, R13, R12, R11 ;  /* 0x0000000c0d0e7389 */ /* 0x00006400000c000b */
[----:B01----:R-:W-:Y:S01]  /*238b0*/  ENDCOLLECTIVE ;  /* 0x000000000000791b */ /* 0x003fe20003800000 */
.L_x_3416:
        /* <DEDUP_REMOVED lines=16> */
.L_x_3417:
[----:B------:R-:W-:Y:S01]  /*239c0*/  @P0 IMAD R8, R5, 0x2, R22 ;  /* 0x0000000205080824 */ /* 0x000fe200078e0216 */
[----:B------:R-:W-:Y:S01]  /*239d0*/  MOV R13, R0 ;  /* 0x00000000000d7202 */ /* 0x000fe20000000f00 */
[----:B------:R-:W-:Y:S02]  /*239e0*/  IMAD.MOV.U32 R12, RZ, RZ, 0x2 ;  /* 0x00000002ff0c7424 */ /* 0x000fe400078e00ff */
[----:B------:R-:W-:-:S07]  /*239f0*/  IMAD.MOV.U32 R3, RZ, RZ, R14 ;  /* 0x000000ffff037224 */ /* 0x000fce00078e000e */
[----:B------:R-:W-:Y:S05]  /*23a00*/  WARPSYNC.COLLECTIVE R15, `(.L_x_3418) ;  /* 0x000000000f087348 */ /* 0x000fea0003c00000 */
[----:B------:R0:W1:Y:S02]  /*23a10*/  SHFL.IDX P6, R14, R13, R12, R11 ;  /* 0x0000000c0d0e7389 */ /* 0x00006400000c000b */
[----:B01----:R-:W-:Y:S01]  /*23a20*/  ENDCOLLECTIVE ;  /* 0x000000000000791b */ /* 0x003fe20003800000 */
.L_x_3418:
        /* <DEDUP_REMOVED lines=16> */
.L_x_3419:
[----:B------:R-:W-:Y:S02]  /*23b30*/  @P0 IMAD R8, R5, 0x2, R22 ;  /* 0x0000000205080824 */ /* 0x000fe400078e0216 */
[----:B------:R-:W-:Y:S01]  /*23b40*/  IMAD.MOV.U32 R13, RZ, RZ, R0 ;  /* 0x000000ffff0d7224 */ /* 0x000fe200078e0000 */
[----:B------:R-:W-:Y:S02]  /*23b50*/  MOV R12, 0x3 ;  /* 0x00000003000c7802 */ /* 0x000fe40000000f00 */
[----:B------:R-:W-:-:S07]  /*23b60*/  MOV R3, R14 ;  /* 0x0000000e00037202 */ /* 0x000fce0000000f00 */
[----:B------:R-:W-:Y:S05]  /*23b70*/  WARPSYNC.COLLECTIVE R15, `(.L_x_3420) ;  /* 0x000000000f087348 */ /* 0x000fea0003c00000 */
[----:B------:R0:W1:Y:S02]  /*23b80*/  SHFL.IDX P6, R14, R13, R12, R11 ;  /* 0x0000000c0d0e7389 */ /* 0x00006400000c000b */
[----:B01----:R-:W-:Y:S01]  /*23b90*/  ENDCOLLECTIVE ;  /* 0x000000000000791b */ /* 0x003fe20003800000 */
.L_x_3420:
        /* <DEDUP_REMOVED lines=16> */
.L_x_3421:
[----:B------:R-:W-:Y:S02]  /*23ca0*/  @P0 IMAD R8, R5, 0x2, R22 ;  /* 0x0000000205080824 */ /* 0x000fe400078e0216 */
[----:B------:R-:W-:Y:S02]  /*23cb0*/  IMAD.MOV.U32 R13, RZ, RZ, R0 ;  /* 0x000000ffff0d7224 */ /* 0x000fe400078e0000 */
[----:B------:R-:W-:Y:S02]  /*23cc0*/  IMAD.MOV.U32 R12, RZ, RZ, 0x4 ;  /* 0x00000004ff0c7424 */ /* 0x000fe400078e00ff */
[----:B------:R-:W-:-:S07]  /*23cd0*/  IMAD.MOV.U32 R3, RZ, RZ, R14 ;  /* 0x000000ffff037224 */ /* 0x000fce00078e000e */
[----:B------:R-:W-:Y:S05]  /*23ce0*/  WARPSYNC.COLLECTIVE R15, `(.L_x_3422) ;  /* 0x000000000f087348 */ /* 0x000fea0003c00000 */
[----:B------:R0:W1:Y:S02]  /*23cf0*/  SHFL.IDX P6, R14, R13, R12, R11 ;  /* 0x0000000c0d0e7389 */ /* 0x00006400000c000b */
[----:B01----:R-:W-:Y:S01]  /*23d00*/  ENDCOLLECTIVE ;  /* 0x000000000000791b */ /* 0x003fe20003800000 */
.L_x_3422:
        /* <DEDUP_REMOVED lines=16> */
.L_x_3423:
[----:B------:R-:W-:Y:S01]  /*23e10*/  @P0 LEA R8, R5, R22, 0x1 ;  /* 0x0000001605080211 */ /* 0x000fe200078e08ff */
[----:B------:R-:W-:Y:S02]  /*23e20*/  IMAD.MOV.U32 R13, RZ, RZ, R0 ;  /* 0x000000ffff0d7224 */ /* 0x000fe400078e0000 */
[----:B------:R-:W-:Y:S02]  /*23e30*/  IMAD.MOV.U32 R12, RZ, RZ, 0x5 ;  /* 0x00000005ff0c7424 */ /* 0x000fe400078e00ff */
[----:B------:R-:W-:-:S07]  /*23e40*/  IMAD.MOV.U32 R3, RZ, RZ, R14 ;  /* 0x000000ffff037224 */ /* 0x000fce00078e000e */
[----:B------:R-:W-:Y:S05]  /*23e50*/  WARPSYNC.COLLECTIVE R15, `(.L_x_3424) ;  /* 0x000000000f087348 */ /* 0x000fea0003c00000 */
[----:B------:R0:W1:Y:S02]  /*23e60*/  SHFL.IDX P6, R14, R13, R12, R11 ;  /* 0x0000000c0d0e7389 */ /* 0x00006400000c000b */
[----:B01----:R-:W-:Y:S01]  /*23e70*/  ENDCOLLECTIVE ;  /* 0x000000000000791b */ /* 0x003fe20003800000 */
.L_x_3424:
        /* <DEDUP_REMOVED lines=16> */
.L_x_3425:
[----:B------:R-:W-:Y:S01]  /*23f80*/  @P0 IMAD R8, R5, 0x2, R22 ;  /* 0x0000000205080824 */ /* 0x000fe200078e0216 */
[----:B------:R-:W-:Y:S01]  /*23f90*/  MOV R13, R0 ;  /* 0x00000000000d7202 */ /* 0x000fe20000000f00 */
[----:B------:R-:W-:Y:S02]  /*23fa0*/  IMAD.MOV.U32 R12, RZ, RZ, 0x6 ;  /* 0x00000006ff0c7424 */ /* 0x000fe400078e00ff */
[----:B------:R-:W-:-:S07]  /*23fb0*/  IMAD.MOV.U32 R3, RZ, RZ, R14 ;  /* 0x000000ffff037224 */ /* 0x000fce00078e000e */
[----:B------:R-:W-:Y:S05]  /*23fc0*/  WARPSYNC.COLLECTIVE R15, `(.L_x_3426) ;  /* 0x000000000f087348 */ /* 0x000fea0003c00000 */
[----:B------:R0:W1:Y:S02]  /*23fd0*/  SHFL.IDX P6, R14, R13, R12, R11 ;  /* 0x0000000c0d0e7389 */ /* 0x00006400000c000b */
[----:B01----:R-:W-:Y:S01]  /*23fe0*/  ENDCOLLECTIVE ;  /* 0x000000000000791b */ /* 0x003fe20003800000 */
.L_x_3426:
        /* <DEDUP_REMOVED lines=16> */
.L_x_3427:
[----:B------:R-:W-:Y:S02]  /*240f0*/  @P0 IMAD R8, R5, 0x2, R22 ;  /* 0x0000000205080824 */ /* 0x000fe400078e0216 */
[----:B------:R-:W-:Y:S01]  /*24100*/  IMAD.MOV.U32 R13, RZ, RZ, R0 ;  /* 0x000000ffff0d7224 */ /* 0x000fe200078e0000 */
[----:B------:R-:W-:Y:S02]  /*24110*/  MOV R12, 0x7 ;  /* 0x00000007000c7802 */ /* 0x000fe40000000f00 */
[----:B------:R-:W-:-:S07]  /*24120*/  MOV R3, R14 ;  /* 0x0000000e00037202 */ /* 0x000fce0000000f00 */
[----:B------:R-:W-:Y:S05]  /*24130*/  WARPSYNC.COLLECTIVE R15, `(.L_x_3428) ;  /* 0x000000000f087348 */ /* 0x000fea0003c00000 */
[----:B------:R0:W1:Y:S02]  /*24140*/  SHFL.IDX P6, R14, R13, R12, R11 ;  /* 0x0000000c0d0e7389 */ /* 0x00006400000c000b */
[----:B01----:R-:W-:Y:S01]  /*24150*/  ENDCOLLECTIVE ;  /* 0x000000000000791b */ /* 0x003fe20003800000 */
.L_x_3428:
[----:B------:R-:W-:-:S05]  /*24160*/  @P0 LEA R3, P1, R31, R3, 0x1 ;  /* 0x000000031f030211 */ /* 0x000fca00078208ff */
[----:B------:R-:W-:-:S05]  /*24170*/  @P0 IMAD.X R2, RZ, RZ, R2, P1 ;  /* 0x000000ffff020224 */ /* 0x000fca00008e0602 */
[----:B------:R-:W-:Y:S01]  /*24180*/  @P0 LOP3.LUT R3, R3, R2, RZ, 0x3c, !PT ;  /* 0x0000000203030212 */ /* 0x000fe200078e3cff */
[----:B------:R-:W-:-:S03]  /*24190*/  IMAD.MOV.U32 R13, RZ, RZ, R4 ;  /* 0x000000ffff0d7224 */ /* 0x000fc600078e0004 */
[----:B------:R-:W-:-:S04]  /*241a0*/  @P0 LOP3.LUT R2, R3, R2, RZ, 0x3c, !PT ;  /* 0x0000000203020212 */ /* 0x000fc800078e3cff */
[----:B------:R-:W-:Y:S01]  /*241b0*/  @P0 LOP3.LUT R3, R3, R2, RZ, 0x3c, !PT ;  /* 0x0000000203030212 */ /* 0x000fe200078e3cff */
[----:B------:R-:W-:-:S04]  /*241c0*/  IMAD.MOV.U32 R0, RZ, RZ, R14 ;  /* 0x000000ffff007224 */ /* 0x000fc800078e000e */
[----:B------:R-:W-:Y:S01]  /*241d0*/  @!PT LDS RZ, [RZ] ;  /* 0x00000000fffff984 */ /* 0x000fe20000000800 */
[----:B------:R-:W-:Y:S01]  /*241e0*/  @!PT LDS RZ, [RZ] ;  /* 0x00000000fffff984 */ /* 0x000fe20000000800 */
[----:B------:R-:W-:Y:S01]  /*241f0*/  @!PT LDS RZ, [RZ] ;  /* 0x00000000fffff984 */ /* 0x000fe20000000800 */
[----:B------:R0:W-:Y:S03]  /*24200*/  @P0 LDGSTS.E.BYPASS.LTC128B.128 [R8+0x1b400], desc[UR42][R2.64], !P3 ;  /* 0x1b40000002080fae */ /* 0x0001e6000d901d6a */
[----:B0-----:R-:W-:Y:S05]  /*24210*/  WARPSYNC.COLLECTIVE R15, `(.L_x_3429) ;  /* 0x000000000f087348 */ /* 0x001fea0003c00000 */
[----:B------:R1:W2:Y:S02]  /*24220*/  SHFL.IDX P6, R14, R13, R12, R11 ;  /* 0x0000000c0d0e7389 */ /* 0x0002a400000c000b */
[----:B012---:R-:W-:Y:S01]  /*24230*/  ENDCOLLECTIVE ;  /* 0x000000000000791b */ /* 0x007fe20003800000 */
.L_x_3429:
[----:B------:R-:W-:Y:S01]  /*24240*/  @!PT LDS RZ, [RZ] ;  /* 0x00000000fffff984 */ /* 0x000fe20000000800 */
[----:B------:R-:W-:Y:S01]  /*24250*/  @!PT LDS RZ, [RZ] ;  /* 0x00000000fffff984 */ /* 0x000fe20000000800 */
[----:B------:R-:W-:Y:S01]  /*24260*/  @!PT LDS RZ, [RZ] ;  /* 0x00000000fffff984 */ /* 0x000fe20000000800 */
[----:B------:R0:W-:Y:S02]  /*24270*/  @P0 LDGSTS.E.BYPASS.LTC128B.128 [R8+0x1f400], desc[UR42][R2.64+0x80], !P2 ;  /* 0x1f40008002080fae */ /* 0x0001e4000d101d6a */
[----:B0-----:R-:W-:Y:S01]  /*24280*/  IMAD.MOV.U32 R2, RZ, RZ, R14 ;  /* 0x000000ffff027224 */ /* 0x001fe200078e000e */
[----:B------:R-:W-:Y:S06]  /*24290*/  BRA `(.L_x_3430) ;  /* 0xffffff8400c07947 */ /* 0x000fec000383ffff */
.L_x_3207:
[----:B------:R-:W-:Y:S01]  /*242a0*/  MOV R13, R4 ;  /* 0x00000004000d7202 */ /* 0x000fe20000000f00 */
        /* <DEDUP_REMOVED lines=8> */
.L_x_3431:
[C---:B------:R-:W-:Y:S01]  /*24330*/  VIADD R6, R17.reuse, 0x10 ;  /* 0x0000001011067836 */ /* 0x040fe20000000000 */
[----:B------:R-:W-:Y:S01]  /*24340*/  ISETP.GE.AND P3, PT, R17, R5, PT ;  /* 0x000000051100720c */ /* 0x000fe20003f66270 */
[----:B------:R-:W-:Y:S01]  /*24350*/  IMAD.MOV.U32 R13, RZ, RZ, R0 ;  /* 0x000000ffff0d7224 */ /* 0x000fe200078e0000 */
[----:B------:R-:W-:-:S11]  /*24360*/  MOV R2, R14 ;  /* 0x0000000e00027202 */ /* 0x000fd60000000f00 */
[----:B------:R-:W-:Y:S05]  /*24370*/  WARPSYNC.COLLECTIVE R15, `(.L_x_3432) ;  /* 0x000000000f087348 */ /* 0x000fea0003c00000 */
[----:B------:R0:W1:Y:S02]  /*24380*/  SHFL.IDX P6, R14, R13, R12, R11 ;  /* 0x0000000c0d0e7389 */ /* 0x00006400000c000b */
[----:B01----:R-:W-:Y:S01]  /*24390*/  ENDCOLLECTIVE ;  /* 0x000000000000791b */ /* 0x003fe20003800000 */
.L_x_3432:
        /* <DEDUP_REMOVED lines=8> */
.L_x_3433:
        /* <DEDUP_REMOVED lines=12> */
.L_x_3434:
        /* <DEDUP_REMOVED lines=8> */
.L_x_3435:
[----:B------:R-:W-:-:S05]  /*24560*/  @!P3 MOV R3, R7 ;  /* 0x000000070003b202 */ /* 0x000fca0000000f00 */
        /* <DEDUP_REMOVED lines=12> */
.L_x_3436:
        /* <DEDUP_REMOVED lines=8> */
.L_x_3437:
        /* <DEDUP_REMOVED lines=13> */
.L_x_3438:
        /* <DEDUP_REMOVED lines=8> */
.L_x_3439:
        /* <DEDUP_REMOVED lines=13> */
.L_x_3440:
        /* <DEDUP_REMOVED lines=8> */
.L_x_3441:
        /* <DEDUP_REMOVED lines=13> */
.L_x_3442:
        /* <DEDUP_REMOVED lines=8> */
.L_x_3443:
[----:B------:R-:W-:-:S05]  /*24aa0*/  @!P3 MOV R3, R7 ;  /* 0x000000070003b202 */ /* 0x000fca0000000f00 */
        /* <DEDUP_REMOVED lines=11> */
.L_x_3444:
        /* <DEDUP_REMOVED lines=8> */
.L_x_3445:
[----:B------:R-:W-:-:S05]  /*24be0*/  @!P3 MOV R3, R7 ;  /* 0x000000070003b202 */ /* 0x000fca0000000f00 */
        /* <DEDUP_REMOVED lines=10> */
.L_x_3446:
[----:B------:R-:W-:Y:S05]  /*24c90*/  BRA `(.L_x_3447) ;  /* 0xffffff8800307947 */ /* 0x000fea000383ffff */
.L_x_3212:
[----:B0-----:R0:W1:Y:S02]  /*24ca0*/  SYNCS.PHASECHK.TRANS64.TRYWAIT P0, [R22+URZ+0x28820], R3 ;  /* 0x02882003160075a7 */ /* 0x001064000800017f */
[----:B-1----:R-:W-:Y:S05]  /*24cb0*/  @!P0 NANOSLEEP.SYNCS 0x989680 ;  /* 0x009896800000895d */ /* 0x002fea0003900000 */
[----:B------:R-:W1:Y:S02]  /*24cc0*/  @!P0 SYNCS.PHASECHK.TRANS64 P0, [R22+URZ+0x28820], R3 ;  /* 0x02882003160085a7 */ /* 0x000e64000800007f */
[----:B-1----:R-:W-:Y:S05]  /*24cd0*/  @!P0 BRA `(.L_x_3212) ;  /* 0xfffffffc00f08947 */ /* 0x002fea000383ffff */
[----:B------:R-:W-:Y:S05]  /*24ce0*/  BRA `(.L_x_3448) ;  /* 0xffffff8800a87947 */ /* 0x000fea000383ffff */
.L_x_3217:
[----:B0-----:R0:W1:Y:S02]  /*24cf0*/  SYNCS.PHASECHK.TRANS64.TRYWAIT P0, [R6+URZ+0x28840], R3 ;  /* 0x02884003060075a7 */ /* 0x001064000800017f */
[----:B-1----:R-:W-:Y:S05]  /*24d00*/  @!P0 NANOSLEEP.SYNCS 0x989680 ;  /* 0x009896800000895d */ /* 0x002fea0003900000 */
[----:B------:R-:W1:Y:S02]  /*24d10*/  @!P0 SYNCS.PHASECHK.TRANS64 P0, [R6+URZ+0x28840], R3 ;  /* 0x02884003060085a7 */ /* 0x000e64000800007f */
[----:B-1----:R-:W-:Y:S05]  /*24d20*/  @!P0 BRA `(.L_x_3217) ;  /* 0xfffffffc00f08947 */ /* 0x002fea000383ffff */
[----:B------:R-:W-:Y:S05]  /*24d30*/  BRA `(.L_x_3449) ;  /* 0xffffff8c00707947 */ /* 0x000fea000383ffff */
.L_x_3218:
        /* <DEDUP_REMOVED lines=8> */
.L_x_3451:
[----:B------:R-:W-:Y:S05]  /*24dc0*/  BSYNC B1 ;  /* 0x0000000000017941 */ /* 0x000fea0003800000 */
.L_x_3450:
[----:B------:R-:W-:Y:S01]  /*24dd0*/  IMAD.MOV.U32 R13, RZ, RZ, R7 ;  /* 0x000000ffff0d7224 */ /* 0x000fe200078e0007 */
[----:B------:R-:W-:Y:S01]  /*24de0*/  MOV R11, 0x181f ;  /* 0x0000181f000b7802 */ /* 0x000fe20000000f00 */
[----:B------:R-:W-:Y:S02]  /*24df0*/  IMAD.MOV.U32 R12, RZ, RZ, RZ ;  /* 0x000000ffff0c7224 */ /* 0x000fe400078e00ff */
[----:B------:R-:W-:Y:S02]  /*24e00*/  IMAD.MOV.U32 R15, RZ, RZ, -0x1 ;  /* 0xffffffffff0f7424 */ /* 0x000fe400078e00ff */
[----:B------:R-:W-:Y:S02]  /*24e10*/  IMAD.MOV.U32 R3, RZ, RZ, R14 ;  /* 0x000000ffff037224 */ /* 0x000fe400078e000e */
[----:B------:R-:W-:-:S07]  /*24e20*/  IMAD.SHL.U32 R5, R31, 0x2, RZ ;  /* 0x000000021f057824 */ /* 0x000fce00078e00ff */
[----:B------:R-:W-:Y:S05]  /*24e30*/  WARPSYNC.COLLECTIVE R15, `(.L_x_3452) ;  /* 0x000000000f087348 */ /* 0x000fea0003c00000 */
[----:B------:R0:W1:Y:S02]  /*24e40*/  SHFL.IDX P6, R14, R13, R12, R11 ;  /* 0x0000000c0d0e7389 */ /* 0x00006400000c000b */
[----:B01----:R-:W-:Y:S01]  /*24e50*/  ENDCOLLECTIVE ;  /* 0x000000000000791b */ /* 0x003fe20003800000 */
.L_x_3452:
[----:B------:R-:W-:Y:S02]  /*24e60*/  IMAD R8, R8, 0x2, R22 ;  /* 0x0000000208087824 */ /* 0x000fe400078e0216 */
[----:B------:R-:W-:Y:S02]  /*24e70*/  IMAD.MOV.U32 R13, RZ, RZ, R9 ;  /* 0x000000ffff0d7224 */ /* 0x000fe400078e0009 */
[----:B------:R-:W-:Y:S02]  /*24e80*/  IMAD.MOV.U32 R12, RZ, RZ, 0x1 ;  /* 0x00000001ff0c7424 */ /* 0x000fe400078e00ff */
[----:B------:R-:W-:-:S07]  /*24e90*/  IMAD.MOV.U32 R2, RZ, RZ, R14 ;  /* 0x000000ffff027224 */ /* 0x000fce00078e000e */
[----:B------:R-:W-:Y:S05]  /*24ea0*/  WARPSYNC.COLLECTIVE R15, `(.L_x_3453) ;  /* 0x000000000f087348 */ /* 0x000fea0003c00000 */
[----:B------:R0:W1:Y:S02]  /*24eb0*/  SHFL.IDX P6, R14, R13, R12, R11 ;  /* 0x0000000c0d0e7389 */ /* 0x00006400000c000b */
[----:B01----:R-:W-:Y:S01]  /*24ec0*/  ENDCOLLECTIVE ;  /* 0x000000000000791b */ /* 0x003fe20003800000 */
.L_x_3453:
        /* <DEDUP_REMOVED lines=8> */
[----:B0-----:R-:W-:-:S07]  /*24f50*/  MOV R3, R14 ;  /* 0x0000000e00037202 */ /* 0x001fce0000000f00 */
[----:B------:R-:W-:Y:S05]  /*24f60*/  WARPSYNC.COLLECTIVE R15, `(.L_x_3454) ;  /* 0x000000000f087348 */ /* 0x000fea0003c00000 */
[----:B------:R0:W1:Y:S02]  /*24f70*/  SHFL.IDX P6, R14, R13, R12, R11 ;  /* 0x0000000c0d0e7389 */ /* 0x00006400000c000b */
[----:B01----:R-:W-:Y:S01]  /*24f80*/  ENDCOLLECTIVE ;  /* 0x000000000000791b */ /* 0x003fe20003800000 */
.L_x_3454:
[----:B------:R-:W-:Y:S01]  /*24f90*/  MOV R13, R9 ;  /* 0x00000009000d7202 */ /* 0x000fe20000000f00 */
[----:B------:R-:W-:Y:S02]  /*24fa0*/  IMAD.MOV.U32 R12, RZ, RZ, 0x2 ;  /* 0x00000002ff0c7424 */ /* 0x000fe400078e00ff */
[----:B------:R-:W-:-:S07]  /*24fb0*/  IMAD.MOV.U32 R2, RZ, RZ, R14 ;  /* 0x000000ffff027224 */ /* 0x000fce00078e000e */
[----:B------:R-:W-:Y:S05]  /*24fc0*/  WARPSYNC.COLLECTIVE R15, `(.L_x_3455) ;  /* 0x000000000f087348 */ /* 0x000fea0003c00000 */
[----:B------:R0:W1:Y:S02]  /*24fd0*/  SHFL.IDX P6, R14, R13, R12, R11 ;  /* 0x0000000c0d0e7389 */ /* 0x00006400000c000b */
[----:B01----:R-:W-:Y:S01]  /*24fe0*/  ENDCOLLECTIVE ;  /* 0x000000000000791b */ /* 0x003fe20003800000 */
.L_x_3455:
        /* <DEDUP_REMOVED lines=12> */
.L_x_3456:
[----:B------:R-:W-:Y:S02]  /*250b0*/  IMAD.MOV.U32 R13, RZ, RZ, R9 ;  /* 0x000000ffff0d7224 */ /* 0x000fe400078e0009 */
[----:B------:R-:W-:Y:S01]  /*250c0*/  IMAD.MOV.U32 R12, RZ, RZ, 0x3 ;  /* 0x00000003ff0c7424 */ /* 0x000fe200078e00ff */
[----:B------:R-:W-:-:S07]  /*250d0*/  MOV R2, R14 ;  /* 0x0000000e00027202 */ /* 0x000fce0000000f00 */
[----:B------:R-:W-:Y:S05]  /*250e0*/  WARPSYNC.COLLECTIVE R15, `(.L_x_3457) ;  /* 0x000000000f087348 */ /* 0x000fea0003c00000 */
[----:B------:R0:W1:Y:S02]  /*250f0*/  SHFL.IDX P6, R14, R13, R12, R11 ;  /* 0x0000000c0d0e7389 */ /* 0x00006400000c000b */
[----:B01----:R-:W-:Y:S01]  /*25100*/  ENDCOLLECTIVE ;  /* 0x000000000000791b */ /* 0x003fe20003800000 */
.L_x_3457:
        /* <DEDUP_REMOVED lines=12> */
.L_x_3458:
[----:B------:R-:W-:Y:S01]  /*251d0*/  MOV R13, R9 ;  /* 0x00000009000d7202 */ /* 0x000fe20000000f00 */
[----:B------:R-:W-:Y:S02]  /*251e0*/  IMAD.MOV.U32 R12, RZ, RZ, 0x4 ;  /* 0x00000004ff0c7424 */ /* 0x000fe400078e00ff */
[----:B------:R-:W-:-:S07]  /*251f0*/  IMAD.MOV.U32 R2, RZ, RZ, R14 ;  /* 0x000000ffff027224 */ /* 0x000fce00078e000e */
[----:B------:R-:W-:Y:S05]  /*25200*/  WARPSYNC.COLLECTIVE R15, `(.L_x_3459) ;  /* 0x000000000f087348 */ /* 0x000fea0003c00000 */
[----:B------:R0:W1:Y:S02]  /*25210*/  SHFL.IDX P6, R14, R13, R12, R11 ;  /* 0x0000000c0d0e7389 */ /* 0x00006400000c000b */
[----:B01----:R-:W-:Y:S01]  /*25220*/  ENDCOLLECTIVE ;  /* 0x000000000000791b */ /* 0x003fe20003800000 */
.L_x_3459:
        /* <DEDUP_REMOVED lines=12> */
.L_x_3460:
[----:B------:R-:W-:Y:S02]  /*252f0*/  IMAD.MOV.U32 R13, RZ, RZ, R9 ;  /* 0x000000ffff0d7224 */ /* 0x000fe400078e0009 */
[----:B------:R-:W-:Y:S01]  /*25300*/  IMAD.MOV.U32 R12, RZ, RZ, 0x5 ;  /* 0x00000005ff0c7424 */ /* 0x000fe200078e00ff */
[----:B------:R-:W-:-:S07]  /*25310*/  MOV R2, R14 ;  /* 0x0000000e00027202 */ /* 0x000fce0000000f00 */
[----:B------:R-:W-:Y:S05]  /*25320*/  WARPSYNC.COLLECTIVE R15, `(.L_x_3461) ;  /* 0x000000000f087348 */ /* 0x000fea0003c00000 */
[----:B------:R0:W1:Y:S02]  /*25330*/  SHFL.IDX P6, R14, R13, R12, R11 ;  /* 0x0000000c0d0e7389 */ /* 0x00006400000c000b */
[----:B01----:R-:W-:Y:S01]  /*25340*/  ENDCOLLECTIVE ;  /* 0x000000000000791b */ /* 0x003fe20003800000 */
.L_x_3461:
        /* <DEDUP_REMOVED lines=12> */
.L_x_3462:
[----:B------:R-:W-:Y:S01]  /*25410*/  MOV R13, R9 ;  /* 0x00000009000d7202 */ /* 0x000fe20000000f00 */
[----:B------:R-:W-:Y:S02]  /*25420*/  IMAD.MOV.U32 R12, RZ, RZ, 0x6 ;  /* 0x00000006ff0c7424 */ /* 0x000fe400078e00ff */
[----:B------:R-:W-:-:S07]  /*25430*/  IMAD.MOV.U32 R2, RZ, RZ, R14 ;  /* 0x000000ffff027224 */ /* 0x000fce00078e000e */
[----:B------:R-:W-:Y:S05]  /*25440*/  WARPSYNC.COLLECTIVE R15, `(.L_x_3463) ;  /* 0x000000000f087348 */ /* 0x000fea0003c00000 */
[----:B------:R0:W1:Y:S02]  /*25450*/  SHFL.IDX P6, R14, R13, R12, R11 ;  /* 0x0000000c0d0e7389 */ /* 0x00006400000c000b */
[----:B01----:R-:W-:Y:S01]  /*25460*/  ENDCOLLECTIVE ;  /* 0x000000000000791b */ /* 0x003fe20003800000 */
.L_x_3463:
        /* <DEDUP_REMOVED lines=12> */
.L_x_3464:
[----:B------:R-:W-:Y:S02]  /*25530*/  IMAD.MOV.U32 R13, RZ, RZ, R9 ;  /* 0x000000ffff0d7224 */ /* 0x000fe400078e0009 */
[----:B------:R-:W-:Y:S01]  /*25540*/  IMAD.MOV.U32 R12, RZ, RZ, 0x7 ;  /* 0x00000007ff0c7424 */ /* 0x000fe200078e00ff */
[----:B------:R-:W-:-:S07]  /*25550*/  MOV R2, R14 ;  /* 0x0000000e00027202 */ /* 0x000fce0000000f00 */
[----:B------:R-:W-:Y:S05]  /*25560*/  WARPSYNC.COLLECTIVE R15, `(.L_x_3465) ;  /* 0x000000000f087348 */ /* 0x000fea0003c00000 */
[----:B------:R0:W1:Y:S02]  /*25570*/  SHFL.IDX P6, R14, R13, R12, R11 ;  /* 0x0000000c0d0e7389 */ /* 0x00006400000c000b */
[----:B01----:R-:W-:Y:S01]  /*25580*/  ENDCOLLECTIVE ;  /* 0x000000000000791b */ /* 0x003fe20003800000 */
.L_x_3465:
        /* <DEDUP_REMOVED lines=12> */
.L_x_3466:
[----:B------:R-:W-:Y:S01]  /*25650*/  IMAD.MOV.U32 R2, RZ, RZ, R14 ;  /* 0x000000ffff027224 */ /* 0x000fe200078e000e */
[----:B------:R-:W-:Y:S06]  /*25660*/  BRA `(.L_x_3467) ;  /* 0xffffff88003c7947 */ /* 0x000fec000383ffff */
.L_x_3223:
[----:B-1----:R1:W2:Y:S02]  /*25670*/  SYNCS.PHASECHK.TRANS64.TRYWAIT P0, [R6+URZ+0x28860], R2 ;  /* 0x02886002060075a7 */ /* 0x0022a4000800017f */
[----:B--2---:R-:W-:Y:S05]  /*25680*/  @!P0 NANOSLEEP.SYNCS 0x989680 ;  /* 0x009896800000895d */ /* 0x004fea0003900000 */
[----:B------:R-:W2:Y:S02]  /*25690*/  @!P0 SYNCS.PHASECHK.TRANS64 P0, [R6+URZ+0x28860], R2 ;  /* 0x02886002060085a7 */ /* 0x000ea4000800007f */
[----:B--2---:R-:W-:Y:S05]  /*256a0*/  @!P0 BRA `(.L_x_3223) ;  /* 0xfffffffc00f08947 */ /* 0x004fea000383ffff */
[----:B------:R-:W-:Y:S05]  /*256b0*/  BRA `(.L_x_3468) ;  /* 0xffffff8800987947 */ /* 0x000fea000383ffff */
.L_x_3224:
        /* <DEDUP_REMOVED lines=8> */
.L_x_3470:
[----:B------:R-:W-:Y:S05]  /*25740*/  BSYNC B1 ;  /* 0x0000000000017941 */ /* 0x000fea0003800000 */
.L_x_3469:
[----:B------:R-:W-:Y:S01]  /*25750*/  MOV R13, R23 ;  /* 0x00000017000d7202 */ /* 0x000fe20000000f00 */
        /* <DEDUP_REMOVED lines=8> */
.L_x_3471:
[----:B------:R-:W-:Y:S01]  /*257e0*/  IMAD.MOV.U32 R13, RZ, RZ, R24 ;  /* 0x000000ffff0d7224 */ /* 0x000fe200078e0018 */
[----:B------:R-:W-:Y:S02]  /*257f0*/  MOV R12, 0x1 ;  /* 0x00000001000c7802 */ /* 0x000fe40000000f00 */
[----:B------:R-:W-:-:S07]  /*25800*/  MOV R2, R14 ;  /* 0x0000000e00027202 */ /* 0x000fce0000000f00 */
[----:B------:R-:W-:Y:S05]  /*25810*/  WARPSYNC.COLLECTIVE R15, `(.L_x_3472) ;  /* 0x000000000f087348 */ /* 0x000fea0003c00000 */
[----:B------:R0:W1:Y:S02]  /*25820*/  SHFL.IDX P6, R14, R13, R12, R11 ;  /* 0x0000000c0d0e7389 */ /* 0x00006400000c000b */
[----:B01----:R-:W-:Y:S01]  /*25830*/  ENDCOLLECTIVE ;  /* 0x000000000000791b */ /* 0x003fe20003800000 */
.L_x_3472:
        /* <DEDUP_REMOVED lines=14> */
.L_x_3473:
[----:B------:R-:W-:Y:S02]  /*25920*/  IMAD.MOV.U32 R13, RZ, RZ, R24 ;  /* 0x000000ffff0d7224 */ /* 0x000fe400078e0018 */
[----:B------:R-:W-:Y:S02]  /*25930*/  IMAD.MOV.U32 R12, RZ, RZ, 0x2 ;  /* 0x00000002ff0c7424 */ /* 0x000fe400078e00ff */
[----:B------:R-:W-:-:S07]  /*25940*/  IMAD.MOV.U32 R2, RZ, RZ, R14 ;  /* 0x000000ffff027224 */ /* 0x000fce00078e000e */
[----:B------:R-:W-:Y:S05]  /*25950*/  WARPSYNC.COLLECTIVE R15, `(.L_x_3474) ;  /* 0x000000000f087348 */ /* 0x000fea0003c00000 */
[----:B------:R0:W1:Y:S02]  /*25960*/  SHFL.IDX P6, R14, R13, R12, R11 ;  /* 0x0000000c0d0e7389 */ /* 0x00006400000c000b */
[----:B01----:R-:W-:Y:S01]  /*25970*/  ENDCOLLECTIVE ;  /* 0x000000000000791b */ /* 0x003fe20003800000 */
.L_x_3474:
[----:B------:R-:W-:-:S04]  /*25980*/  IADD3 R2, P0, R2, R5, RZ ;  /* 0x0000000502027210 */ /* 0x000fc80007f1e0ff */
[----:B------:R-:W-:Y:S02]  /*25990*/  IADD3.X R3, RZ, R3, RZ, P0, !PT ;  /* 0x00000003ff037210 */ /* 0x000fe400007fe4ff */
[----:B------:R-:W-:Y:S02]  /*259a0*/  ISETP.LT.OR P0, PT, R8, 0x11, P2 ;  /* 0x000000110800780c */ /* 0x000fe40001701670 */
[----:B------:R-:W-:-:S11]  /*259b0*/  MOV R13, R23 ;  /* 0x00000017000d7202 */ /* 0x000fd60000000f00 */
        /* <DEDUP_REMOVED lines=10> */
.L_x_3475:
[----:B------:R-:W-:Y:S01]  /*25a60*/  IMAD.MOV.U32 R13, RZ, RZ, R24 ;  /* 0x000000ffff0d7224 */ /* 0x000fe200078e0018 */
[----:B------:R-:W-:Y:S01]  /*25a70*/  MOV R12, 0x3 ;  /* 0x00000003000c7802 */ /* 0x000fe20000000f00 */
[----:B------:R-:W-:-:S07]  /*25a80*/  IMAD.MOV.U32 R2, RZ, RZ, R14 ;  /* 0x000000ffff027224 */ /* 0x000fce00078e000e */
[----:B------:R-:W-:Y:S05]  /*25a90*/  WARPSYNC.COLLECTIVE R15, `(.L_x_3476) ;  /* 0x000000000f087348 */ /* 0x000fea0003c00000 */
[----:B------:R0:W1:Y:S02]  /*25aa0*/  SHFL.IDX P6, R14, R13, R12, R11 ;  /* 0x0000000c0d0e7389 */ /* 0x00006400000c000b */
[----:B01----:R-:W-:Y:S01]  /*25ab0*/  ENDCOLLECTIVE ;  /* 0x000000000000791b */ /* 0x003fe20003800000 */
.L_x_3476:
        /* <DEDUP_REMOVED lines=14> */
.L_x_3477:
[----:B------:R-:W-:Y:S02]  /*25ba0*/  IMAD.MOV.U32 R13, RZ, RZ, R24 ;  /* 0x000000ffff0d7224 */ /* 0x000fe400078e0018 */
[----:B------:R-:W-:Y:S02]  /*25bb0*/  IMAD.MOV.U32 R12, RZ, RZ, 0x4 ;  /* 0x00000004ff0c7424 */ /* 0x000fe400078e00ff */
[----:B------:R-:W-:-:S07]  /*25bc0*/  IMAD.MOV.U32 R2, RZ, RZ, R14 ;  /* 0x000000ffff027224 */ /* 0x000fce00078e000e */
[----:B------:R-:W-:Y:S05]  /*25bd0*/  WARPSYNC.COLLECTIVE R15, `(.L_x_3478) ;  /* 0x000000000f087348 */ /* 0x000fea0003c00000 */
[----:B------:R0:W1:Y:S02]  /*25be0*/  SHFL.IDX P6, R14, R13, R12, R11 ;  /* 0x0000000c0d0e7389 */ /* 0x00006400000c000b */
[----:B01----:R-:W-:Y:S01]  /*25bf0*/  ENDCOLLECTIVE ;  /* 0x000000000000791b */ /* 0x003fe20003800000 */
.L_x_3478:
        /* <DEDUP_REMOVED lines=14> */
.L_x_3479:
[----:B------:R-:W-:Y:S01]  /*25ce0*/  IMAD.MOV.U32 R13, RZ, RZ, R24 ;  /* 0x000000ffff0d7224 */ /* 0x000fe200078e0018 */
[----:B------:R-:W-:Y:S01]  /*25cf0*/  MOV R12, 0x5 ;  /* 0x00000005000c7802 */ /* 0x000fe20000000f00 */
[----:B------:R-:W-:-:S07]  /*25d00*/  IMAD.MOV.U32 R2, RZ, RZ, R14 ;  /* 0x000000ffff027224 */ /* 0x000fce00078e000e */
[----:B------:R-:W-:Y:S05]  /*25d10*/  WARPSYNC.COLLECTIVE R15, `(.L_x_3480) ;  /* 0x000000000f087348 */ /* 0x000fea0003c00000 */
[----:B------:R0:W1:Y:S02]  /*25d20*/  SHFL.IDX P6, R14, R13, R12, R11 ;  /* 0x0000000c0d0e7389 */ /* 0x00006400000c000b */
[----:B01----:R-:W-:Y:S01]  /*25d30*/  ENDCOLLECTIVE ;  /* 0x000000000000791b */ /* 0x003fe20003800000 */
.L_x_3480:
        /* <DEDUP_REMOVED lines=14> */
.L_x_3481:
[----:B------:R-:W-:Y:S02]  /*25e20*/  IMAD.MOV.U32 R13, RZ, RZ, R24 ;  /* 0x000000ffff0d7224 */ /* 0x000fe400078e0018 */
[----:B------:R-:W-:Y:S02]  /*25e30*/  IMAD.MOV.U32 R12, RZ, RZ, 0x6 ;  /* 0x00000006ff0c7424 */ /* 0x000fe400078e00ff */
[----:B------:R-:W-:-:S07]  /*25e40*/  IMAD.MOV.U32 R2, RZ, RZ, R14 ;  /* 0x000000ffff027224 */ /* 0x000fce00078e000e */
[----:B------:R-:W-:Y:S05]  /*25e50*/  WARPSYNC.COLLECTIVE R15, `(.L_x_3482) ;  /* 0x000000000f087348 */ /* 0x000fea0003c00000 */
[----:B------:R0:W1:Y:S02]  /*25e60*/  SHFL.IDX P6, R14, R13, R12, R11 ;  /* 0x0000000c0d0e7389 */ /* 0x00006400000c000b */
[----:B01----:R-:W-:Y:S01]  /*25e70*/  ENDCOLLECTIVE ;  /* 0x000000000000791b */ /* 0x003fe20003800000 */
.L_x_3482:
        /* <DEDUP_REMOVED lines=14> */
.L_x_3483:
[----:B------:R-:W-:Y:S01]  /*25f60*/  IMAD.MOV.U32 R13, RZ, RZ, R24 ;  /* 0x000000ffff0d7224 */ /* 0x000fe200078e0018 */
[----:B------:R-:W-:Y:S01]  /*25f70*/  MOV R12, 0x7 ;  /* 0x00000007000c7802 */ /* 0x000fe20000000f00 */
[----:B------:R-:W-:-:S07]  /*25f80*/  IMAD.MOV.U32 R2, RZ, RZ, R14 ;  /* 0x000000ffff027224 */ /* 0x000fce00078e000e */
[----:B------:R-:W-:Y:S05]  /*25f90*/  WARPSYNC.COLLECTIVE R15, `(.L_x_3484) ;  /* 0x000000000f087348 */ /* 0x000fea0003c00000 */
[----:B------:R0:W1:Y:S02]  /*25fa0*/  SHFL.IDX P6, R14, R13, R12, R11 ;  /* 0x0000000c0d0e7389 */ /* 0x00006400000c000b */
[----:B01----:R-:W-:Y:S01]  /*25fb0*/  ENDCOLLECTIVE ;  /* 0x000000000000791b */ /* 0x003fe20003800000 */
.L_x_3484:
        /* <DEDUP_REMOVED lines=13> */
.L_x_3485:
[----:B------:R-:W-:Y:S01]  /*26090*/  @!PT LDS RZ, [RZ] ;  /* 0x00000000fffff984 */ /* 0x000fe20000000800 */
[----:B------:R-:W-:Y:S01]  /*260a0*/  @!PT LDS RZ, [RZ] ;  /* 0x00000000fffff984 */ /* 0x000fe20000000800 */
[----:B------:R-:W-:Y:S01]  /*260b0*/  @!PT LDS RZ, [RZ] ;  /* 0x00000000fffff984 */ /* 0x000fe20000000800 */
[----:B------:R1:W-:Y:S01]  /*260c0*/  LDGSTS.E.BYPASS.LTC128B.128 [R7+0x7400], desc[UR42][R2.64+0x80], !P0 ;  /* 0x0740008002077fae */ /* 0x0003e2000c101d6a */
[----:B------:R-:W-:Y:S05]  /*260d0*/  BRA `(.L_x_3486) ;  /* 0xffffff8400207947 */ /* 0x000fea000383ffff */
.L_x_3232:
[----:B0-----:R0:W1:Y:S02]  /*260e0*/  SYNCS.PHASECHK.TRANS64.TRYWAIT P0, [R0+URZ+0x28860], R3 ;  /* 0x02886003000075a7 */ /* 0x001064000800017f */
[----:B-1----:R-:W-:Y:S05]  /*260f0*/  @!P0 NANOSLEEP.SYNCS 0x989680 ;  /* 0x009896800000895d */ /* 0x002fea0003900000 */
[----:B------:R-:W1:Y:S02]  /*26100*/  @!P0 SYNCS.PHASECHK.TRANS64 P0, [R0+URZ+0x28860], R3 ;  /* 0x02886003000085a7 */ /* 0x000e64000800007f */
[----:B-1----:R-:W-:Y:S05]  /*26110*/  @!P0 BRA `(.L_x_3232) ;  /* 0xfffffffc00f08947 */ /* 0x002fea000383ffff */
[----:B------:R-:W-:Y:S05]  /*26120*/  BRA `(.L_x_3487) ;  /* 0xffffff8800347947 */ /* 0x000fea000383ffff */
.L_x_3233:
        /* <DEDUP_REMOVED lines=8> */
.L_x_3489:
[----:B------:R-:W-:Y:S05]  /*261b0*/  BSYNC B0 ;  /* 0x0000000000007941 */ /* 0x000fea0003800000 */
.L_x_3488:
[----:B------:R-:W-:Y:S01]  /*261c0*/  MOV R13, R23 ;  /* 0x00000017000d7202 */ /* 0x000fe20000000f00 */
[----:B------:R-:W-:Y:S01]  /*261d0*/  IMAD.MOV.U32 R12, RZ, RZ, RZ ;  /* 0x000000ffff0c7224 */ /* 0x000fe200078e00ff */
[----:B------:R-:W-:Y:S01]  /*261e0*/  SHF.L.U32 R5, R31, 0x1, RZ ;  /* 0x000000011f057819 */ /* 0x000fe200000006ff */
[----:B------:R-:W-:Y:S02]  /*261f0*/  IMAD.MOV.U32 R11, RZ, RZ, 0x181f ;  /* 0x0000181fff0b7424 */ /* 0x000fe400078e00ff */
[----:B------:R-:W-:Y:S02]  /*26200*/  IMAD.MOV.U32 R15, RZ, RZ, -0x1 ;  /* 0xffffffffff0f7424 */ /* 0x000fe400078e00ff */
[----:B------:R-:W-:Y:S02]  /*26210*/  IMAD.MOV.U32 R3, RZ, RZ, R14 ;  /* 0x000000ffff037224 */ /* 0x000fe400078e000e */
[----:B------:R-:W-:-:S07]  /*26220*/  IMAD R4, R9, 0x2, R22 ;  /* 0x0000000209047824 */ /* 0x000fce00078e0216 */
[----:B------:R-:W-:Y:S05]  /*26230*/  WARPSYNC.COLLECTIVE R15, `(.L_x_3490) ;  /* 0x000000000f087348 */ /* 0x000fea0003c00000 */
[----:B------:R0:W1:Y:S02]  /*26240*/  SHFL.IDX P6, R14, R13, R12, R11 ;  /* 0x0000000c0d0e7389 */ /* 0x00006400000c000b */
[----:B01----:R-:W-:Y:S01]  /*26250*/  ENDCOLLECTIVE ;  /* 0x000000000000791b */ /* 0x003fe20003800000 */
.L_x_3490:
        /* <DEDUP_REMOVED lines=11> */
.L_x_3491:
        /* <DEDUP_REMOVED lines=13> */
.L_x_3492:
[----:B------:R-:W-:Y:S02]  /*263e0*/  IMAD.MOV.U32 R13, RZ, RZ, R24 ;  /* 0x000000ffff0d7224 */ /* 0x000fe400078e0018 */
[----:B------:R-:W-:Y:S02]  /*263f0*/  IMAD.MOV.U32 R12, RZ, RZ, 0x2 ;  /* 0x00000002ff0c7424 */ /* 0x000fe400078e00ff */
[----:B------:R-:W-:-:S07]  /*26400*/  IMAD.MOV.U32 R10, RZ, RZ, R14 ;  /* 0x000000ffff0a7224 */ /* 0x000fce00078e000e */
[----:B------:R-:W-:Y:S05]  /*26410*/  WARPSYNC.COLLECTIVE R15, `(.L_x_3493) ;  /* 0x000000000f087348 */ /* 0x000fea0003c00000 */
[----:B------:R0:W1:Y:S02]  /*26420*/  SHFL.IDX P6, R14, R13, R12, R11 ;  /* 0x0000000c0d0e7389 */ /* 0x00006400000c000b */
[----:B01----:R-:W-:Y:S01]  /*26430*/  ENDCOLLECTIVE ;  /* 0x000000000000791b */ /* 0x003fe20003800000 */
.L_x_3493:
[----:B------:R-:W-:-:S04]  /*26440*/  IADD3 R2, P2, R10, R5, RZ ;  /* 0x000000050a027210 */ /* 0x000fc80007f5e0ff */
[----:B------:R-:W-:-:S05]  /*26450*/  IADD3.X R3, RZ, R7, RZ, P2, !PT ;  /* 0x00000007ff037210 */ /* 0x000fca00017fe4ff */
        /* <DEDUP_REMOVED lines=12> */
.L_x_3494:
[----:B------:R-:W-:Y:S02]  /*26520*/  IMAD.MOV.U32 R13, RZ, RZ, R24 ;  /* 0x000000ffff0d7224 */ /* 0x000fe400078e0018 */
[----:B------:R-:W-:Y:S01]  /*26530*/  IMAD.MOV.U32 R12, RZ, RZ, 0x3 ;  /* 0x00000003ff0c7424 */ /* 0x000fe200078e00ff */
[----:B------:R-:W-:-:S13]  /*26540*/  IADD3 R2, P2, R14, R5, RZ ;  /* 0x000000050e027210 */ /* 0x000fda0007f5e0ff */
[----:B------:R-:W-:Y:S05]  /*26550*/  WARPSYNC.COLLECTIVE R15, `(.L_x_3495) ;  /* 0x000000000f087348 */ /* 0x000fea0003c00000 */
[----:B------:R0:W1:Y:S02]  /*26560*/  SHFL.IDX P6, R14, R13, R12, R11 ;  /* 0x0000000c0d0e7389 */ /* 0x00006400000c000b */
[----:B01----:R-:W-:Y:S01]  /*26570*/  ENDCOLLECTIVE ;  /* 0x000000000000791b */ /* 0x003fe20003800000 */
.L_x_3495:
        /* <DEDUP_REMOVED lines=13> */
.L_x_3496:
[----:B------:R-:W-:Y:S01]  /*26650*/  IMAD.MOV.U32 R13, RZ, RZ, R24 ;  /* 0x000000ffff0d7224 */ /* 0x000fe200078e0018 */
[----:B------:R-:W-:Y:S02]  /*26660*/  MOV R12, 0x4 ;  /* 0x00000004000c7802 */ /* 0x000fe40000000f00 */
[----:B------:R-:W-:-:S13]  /*26670*/  IADD3 R2, P2, R14, R5, RZ ;  /* 0x000000050e027210 */ /* 0x000fda0007f5e0ff */
[----:B------:R-:W-:Y:S05]  /*26680*/  WARPSYNC.COLLECTIVE R15, `(.L_x_3497) ;  /* 0x000000000f087348 */ /* 0x000fea0003c00000 */
[----:B------:R0:W1:Y:S02]  /*26690*/  SHFL.IDX P6, R14, R13, R12, R11 ;  /* 0x0000000c0d0e7389 */ /* 0x00006400000c000b */
[----:B01----:R-:W-:Y:S01]  /*266a0*/  ENDCOLLECTIVE ;  /* 0x000000000000791b */ /* 0x003fe20003800000 */
.L_x_3497:
        /* <DEDUP_REMOVED lines=13> */
.L_x_3498:
[----:B------:R-:W-:Y:S02]  /*26780*/  IMAD.MOV.U32 R13, RZ, RZ, R24 ;  /* 0x000000ffff0d7224 */ /* 0x000fe400078e0018 */
[----:B------:R-:W-:Y:S02]  /*26790*/  IMAD.MOV.U32 R12, RZ, RZ, 0x5 ;  /* 0x00000005ff0c7424 */ /* 0x000fe400078e00ff */
[----:B------:R-:W-:-:S07]  /*267a0*/  IMAD.MOV.U32 R10, RZ, RZ, R14 ;  /* 0x000000ffff0a7224 */ /* 0x000fce00078e000e */
[----:B------:R-:W-:Y:S05]  /*267b0*/  WARPSYNC.COLLECTIVE R15, `(.L_x_3499) ;  /* 0x000000000f087348 */ /* 0x000fea0003c00000 */
[----:B------:R0:W1:Y:S02]  /*267c0*/  SHFL.IDX P6, R14, R13, R12, R11 ;  /* 0x0000000c0d0e7389 */ /* 0x00006400000c000b */
[----:B01----:R-:W-:Y:S01]  /*267d0*/  ENDCOLLECTIVE ;  /* 0x000000000000791b */ /* 0x003fe20003800000 */
.L_x_3499:
        /* <DEDUP_REMOVED lines=14> */
.L_x_3500:
[----:B------:R-:W-:Y:S02]  /*268c0*/  IMAD.MOV.U32 R13, RZ, RZ, R24 ;  /* 0x000000ffff0d7224 */ /* 0x000fe400078e0018 */
[----:B------:R-:W-:Y:S01]  /*268d0*/  IMAD.MOV.U32 R12, RZ, RZ, 0x6 ;  /* 0x00000006ff0c7424 */ /* 0x000fe200078e00ff */
[----:B------:R-:W-:-:S13]  /*268e0*/  IADD3 R2, P2, R14, R5, RZ ;  /* 0x000000050e027210 */ /* 0x000fda0007f5e0ff */
[----:B------:R-:W-:Y:S05]  /*268f0*/  WARPSYNC.COLLECTIVE R15, `(.L_x_3501) ;  /* 0x000000000f087348 */ /* 0x000fea0003c00000 */
[----:B------:R0:W1:Y:S02]  /*26900*/  SHFL.IDX P6, R14, R13, R12, R11 ;  /* 0x0000000c0d0e7389 */ /* 0x00006400000c000b */
[----:B01----:R-:W-:Y:S01]  /*26910*/  ENDCOLLECTIVE ;  /* 0x000000000000791b */ /* 0x003fe20003800000 */
.L_x_3501:
        /* <DEDUP_REMOVED lines=13> */
.L_x_3502:
[----:B------:R-:W-:Y:S01]  /*269f0*/  MOV R13, R24 ;  /* 0x00000018000d7202 */ /* 0x000fe20000000f00 */
[----:B------:R-:W-:Y:S02]  /*26a00*/  IMAD.MOV.U32 R12, RZ, RZ, 0x7 ;  /* 0x00000007ff0c7424 */ /* 0x000fe400078e00ff */
[----:B------:R-:W-:-:S07]  /*26a10*/  IMAD.MOV.U32 R10, RZ, RZ, R14 ;  /* 0x000000ffff0a7224 */ /* 0x000fce00078e000e */
[----:B------:R-:W-:Y:S05]  /*26a20*/  WARPSYNC.COLLECTIVE R15, `(.L_x_3503) ;  /* 0x000000000f087348 */ /* 0x000fea0003c00000 */
[----:B------:R0:W1:Y:S02]  /*26a30*/  SHFL.IDX P6, R14, R13, R12, R11 ;  /* 0x0000000c0d0e7389 */ /* 0x00006400000c000b */
[----:B01----:R-:W-:Y:S01]  /*26a40*/  ENDCOLLECTIVE ;  /* 0x000000000000791b */ /* 0x003fe20003800000 */
.L_x_3503:
        /* <DEDUP_REMOVED lines=12> */
.L_x_3504:
[----:B------:R-:W-:Y:S05]  /*26b10*/  BRA `(.L_x_3505) ;  /* 0xffffff8000d47947 */ /* 0x000fea000383ffff */
.L_x_3238:
[----:B------:R-:W-:Y:S01]  /*26b20*/  BSSY B0, `(.L_x_3506) ;  /* 0x0000008000007945 */ /* 0x000fe20003800000 */
[----:B------:R-:W-:Y:S01]  /*26b30*/  MOV R13, R16 ;  /* 0x00000010000d7202 */ /* 0x000fe20000000f00 */
[----:B-1----:R-:W-:Y:S02]  /*26b40*/  IMAD.MOV.U32 R12, RZ, RZ, RZ ;  /* 0x000000ffff0c7224 */ /* 0x002fe400078e00ff */
[----:B------:R-:W-:Y:S02]  /*26b50*/  IMAD.MOV.U32 R11, RZ, RZ, 0x1f ;  /* 0x0000001fff0b7424 */ /* 0x000fe400078e00ff */
[----:B------:R-:W-:-:S07]  /*26b60*/  IMAD.MOV.U32 R15, RZ, RZ, -0x1 ;  /* 0xffffffffff0f7424 */ /* 0x000fce00078e00ff */
[----:B------:R-:W-:Y:S05]  /*26b70*/  WARPSYNC.COLLECTIVE R15, `(.L_x_3507) ;  /* 0x000000000f087348 */ /* 0x000fea0003c00000 */
[----:B------:R0:W1:Y:S02]  /*26b80*/  SHFL.IDX P6, R14, R13, R12, R11 ;  /* 0x0000000c0d0e7389 */ /* 0x00006400000c000b */
[----:B01----:R-:W-:Y:S01]  /*26b90*/  ENDCOLLECTIVE ;  /* 0x000000000000791b */ /* 0x003fe20003800000 */
.L_x_3507:
[----:B------:R-:W-:Y:S05]  /*26ba0*/  BSYNC B0 ;  /* 0x0000000000007941 */ /* 0x000fea0003800000 */
.L_x_3506:
[----:B------:R-:W-:Y:S01]  /*26bb0*/  IMAD.MOV.U32 R13, RZ, RZ, R16 ;  /* 0x000000ffff0d7224 */ /* 0x000fe200078e0010 */
[----:B------:R-:W-:Y:S01]  /*26bc0*/  MOV R15, 0xffffffff ;  /* 0xffffffff000f7802 */ /* 0x000fe20000000f00 */
[----:B------:R-:W-:Y:S01]  /*26bd0*/  IMAD.MOV.U32 R12, RZ, RZ, 0x1 ;  /* 0x00000001ff0c7424 */ /* 0x000fe200078e00ff */
[----:B------:R-:W-:Y:S01]  /*26be0*/  MOV R0, R14 ;  /* 0x0000000e00007202 */ /* 0x000fe20000000f00 */
[----:B------:R-:W-:Y:S02]  /*26bf0*/  IMAD.MOV.U32 R11, RZ, RZ, 0x1f ;  /* 0x0000001fff0b7424 */ /* 0x000fe400078e00ff */
[----:B------:R-:W-:-:S07]  /*26c00*/  IMAD.IADD R9, R19, 0x1, R8 ;  /* 0x0000000113097824 */ /* 0x000fce00078e0208 */
[----:B------:R-:W-:Y:S05]  /*26c10*/  WARPSYNC.COLLECTIVE R15, `(.L_x_3508) ;  /* 0x000000000f087348 */ /* 0x000fea0003c00000 */
[----:B------:R0:W1:Y:S02]  /*26c20*/  SHFL.IDX P6, R14, R13, R12, R11 ;  /* 0x0000000c0d0e7389 */ /* 0x00006400000c000b */
[----:B01----:R-:W-:Y:S01]  /*26c30*/  ENDCOLLECTIVE ;  /* 0x000000000000791b */ /* 0x003fe20003800000 */
.L_x_3508:
[----:B------:R-:W-:Y:S02]  /*26c40*/  ULDC UR4, c[0x0][0xc3c] ;  /* 0x00030f0000047ab9 */ /* 0x000fe40000000800 */
[----:B------:R-:W-:-:S13]  /*26c50*/  ISETP.GE.OR P1, PT, R9, UR4, !P0 ;  /* 0x0000000409007c0c */ /* 0x000fda000c726670 */
[----:B------:R-:W0:Y:S08]  /*26c60*/  @!P1 LDC.64 R2, c[0x0][0xc80] ;  /* 0x00032000ff029b82 */ /* 0x000e300000000a00 */
[----:B------:R-:W1:Y:S01]  /*26c70*/  @!P1 LDC.64 R4, c[0x0][0xc78] ;  /* 0x00031e00ff049b82 */ /* 0x000e620000000a00 */
[----:B------:R-:W-:Y:S02]  /*26c80*/  IMAD.MOV.U32 R17, RZ, RZ, RZ ;  /* 0x000000ffff117224 */ /* 0x000fe400078e00ff */
[----:B------:R-:W-:-:S02]  /*26c90*/  IMAD.MOV.U32 R11, RZ, RZ, RZ ;  /* 0x000000ffff0b7224 */ /* 0x000fc400078e00ff */
[----:B------:R-:W-:Y:S02]  /*26ca0*/  IMAD.MOV.U32 R7, RZ, RZ, R14 ;  /* 0x000000ffff077224 */ /* 0x000fe400078e000e */
[----:B0-----:R-:W-:-:S05]  /*26cb0*/  @!P1 IMAD.WIDE R2, R9, 0x4, R2 ;  /* 0x0000000409029825 */ /* 0x001fca00078e0202 */
[----:B------:R1:W2:Y:S02]  /*26cc0*/  @!P1 LDG.E R6, desc[UR42][R2.64] ;  /* 0x0000002a02069981 */ /* 0x0002a4000c1e1900 */
[----:B-1----:R-:W-:-:S05]  /*26cd0*/  @!P1 IMAD.WIDE R2, R9, 0x4, R4 ;  /* 0x0000000409029825 */ /* 0x002fca00078e0204 */
[----:B------:R-:W3:Y:S01]  /*26ce0*/  @!P1 LDG.E R5, desc[UR42][R2.64] ;  /* 0x0000002a02059981 */ /* 0x000ee2000c1e1900 */
[----:B------:R-:W-:Y:S01]  /*26cf0*/  IMAD.MOV.U32 R4, RZ, RZ, RZ ;  /* 0x000000ffff047224 */ /* 0x000fe200078e00ff */
[C---:B------:R-:W-:Y:S02]  /*26d00*/  ISETP.GE.U32.AND P2, PT, R8.reuse, 0x2, PT ;  /* 0x000000020800780c */ /* 0x040fe40003f46070 */
[C---:B------:R-:W-:Y:S02]  /*26d10*/  ISETP.GE.U32.AND P3, PT, R8.reuse, 0x4, PT ;  /* 0x000000040800780c */ /* 0x040fe40003f66070 */
[C---:B------:R-:W-:Y:S02]  /*26d20*/  ISETP.GE.U32.AND P4, PT, R8.reuse, 0x8, PT ;  /* 0x000000080800780c */ /* 0x040fe40003f86070 */
[----:B------:R-:W-:Y:S02]  /*26d30*/  ISETP.GE.U32.AND P5, PT, R8, 0x10, PT ;  /* 0x000000100800780c */ /* 0x000fe40003fa6070 */
[----:B--2---:R-:W-:-:S02]  /*26d40*/  @!P1 MOV R17, R6 ;  /* 0x0000000600119202 */ /* 0x004fc40000000f00 */
[----:B------:R-:W-:Y:S01]  /*26d50*/  MOV R6, RZ ;  /* 0x000000ff00067202 */ /* 0x000fe20000000f00 */
[----:B---3--:R-:W-:Y:S01]  /*26d60*/  @!P1 IMAD.MOV.U32 R4, RZ, RZ, R5 ;  /* 0x000000ffff049224 */ /* 0x008fe200078e0005 */
[----:B------:R-:W-:-:S03]  /*26d70*/  ISETP.NE.AND P1, PT, R8, RZ, PT ;  /* 0x000000ff0800720c */ /* 0x000fc60003f25270 */
[----:B------:R-:W-:-:S10]  /*26d80*/  IMAD R13, R4, R17, RZ ;  /* 0x00000011040d7224 */ /* 0x000fd400078e02ff */
[----:B------:R-:W-:Y:S05]  /*26d90*/  WARPSYNC.COLLECTIVE R15, `(.L_x_3509) ;  /* 0x000000000f087348 */ /* 0x000fea0003c00000 */
[----:B------:R0:W1:Y:S02]  /*26da0*/  SHFL.UP P6, R14, R13, R12, R11 ;  /* 0x0400000c0d0e7389 */ /* 0x00006400000c000b */
[----:B01----:R-:W-:Y:S01]  /*26db0*/  ENDCOLLECTIVE ;  /* 0x000000000000791b */ /* 0x003fe20003800000 */
.L_x_3509:
[----:B------:R-:W-:Y:S01]  /*26dc0*/  IMAD.MOV.U32 R12, RZ, RZ, 0x2 ;  /* 0x00000002ff0c7424 */ /* 0x000fe200078e00ff */
[----:B------:R-:W-:-:S04]  /*26dd0*/  SEL R14, R14, RZ, P1 ;  /* 0x000000ff0e0e7207 */ /* 0x000fc80000800000 */
[----:B------:R-:W-:-:S05]  /*26de0*/  IADD3 R5, R13, R14, RZ ;  /* 0x0000000e0d057210 */ /* 0x000fca0007ffe0ff */
[----:B------:R-:W-:-:S07]  /*26df0*/  IMAD.MOV.U32 R13, RZ, RZ, R5 ;  /* 0x000000ffff0d7224 */ /* 0x000fce00078e0005 */
[----:B------:R-:W-:Y:S05]  /*26e00*/  WARPSYNC.COLLECTIVE R15, `(.L_x_3510) ;  /* 0x000000000f087348 */ /* 0x000fea0003c00000 */
[----:B------:R0:W1:Y:S02]  /*26e10*/  SHFL.UP P6, R14, R13, R12, R11 ;  /* 0x0400000c0d0e7389 */ /* 0x00006400000c000b */
[----:B01----:R-:W-:Y:S01]  /*26e20*/  ENDCOLLECTIVE ;  /* 0x000000000000791b */ /* 0x003fe20003800000 */
.L_x_3510:
[----:B------:R-:W-:Y:S01]  /*26e30*/  IMAD.MOV.U32 R12, RZ, RZ, 0x4 ;  /* 0x00000004ff0c7424 */ /* 0x000fe200078e00ff */
[----:B------:R-:W-:-:S05]  /*26e40*/  SEL R2, R14, RZ, P2 ;  /* 0x000000ff0e027207 */ /* 0x000fca0001000000 */
[----:B------:R-:W-:-:S05]  /*26e50*/  IMAD.IADD R2, R5, 0x1, R2 ;  /* 0x0000000105027824 */ /* 0x000fca00078e0202 */
[----:B------:R-:W-:-:S07]  /*26e60*/  MOV R13, R2 ;  /* 0x00000002000d7202 */ /* 0x000fce0000000f00 */
[----:B------:R-:W-:Y:S05]  /*26e70*/  WARPSYNC.COLLECTIVE R15, `(.L_x_3511) ;  /* 0x000000000f087348 */ /* 0x000fea0003c00000 */
[----:B------:R0:W1:Y:S02]  /*26e80*/  SHFL.UP P6, R14, R13, R12, R11 ;  /* 0x0400000c0d0e7389 */ /* 0x00006400000c000b */
[----:B01----:R-:W-:Y:S01]  /*26e90*/  ENDCOLLECTIVE ;  /* 0x000000000000791b */ /* 0x003fe20003800000 */
.L_x_3511:
[----:B------:R-:W-:Y:S02]  /*26ea0*/  MOV R12, 0x8 ;  /* 0x00000008000c7802 */ /* 0x000fe40000000f00 */
[----:B------:R-:W-:-:S05]  /*26eb0*/  SEL R3, R14, RZ, P3 ;  /* 0x000000ff0e037207 */ /* 0x000fca0001800000 */
[----:B------:R-:W-:-:S04]  /*26ec0*/  IMAD.IADD R3, R2, 0x1, R3 ;  /* 0x0000000102037824 */ /* 0x000fc800078e0203 */
[----:B------:R-:W-:-:S07]  /*26ed0*/  IMAD.MOV.U32 R13, RZ, RZ, R3 ;  /* 0x000000ffff0d7224 */ /* 0x000fce00078e0003 */
[----:B------:R-:W-:Y:S05]  /*26ee0*/  WARPSYNC.COLLECTIVE R15, `(.L_x_3512) ;  /* 0x000000000f087348 */ /* 0x000fea0003c00000 */
[----:B------:R0:W1:Y:S02]  /*26ef0*/  SHFL.UP P6, R14, R13, R12, R11 ;  /* 0x0400000c0d0e7389 */ /* 0x00006400000c000b */
[----:B01----:R-:W-:Y:S01]  /*26f00*/  ENDCOLLECTIVE ;  /* 0x000000000000791b */ /* 0x003fe20003800000 */
.L_x_3512:
[----:B------:R-:W-:Y:S01]  /*26f10*/  IMAD.MOV.U32 R12, RZ, RZ, 0x10 ;  /* 0x00000010ff0c7424 */ /* 0x000fe200078e00ff */
[----:B------:R-:W-:-:S05]  /*26f20*/  SEL R14, R14, RZ, P4 ;  /* 0x000000ff0e0e7207 */ /* 0x000fca0002000000 */
[----:B------:R-:W-:-:S04]  /*26f30*/  IMAD.IADD R5, R3, 0x1, R14 ;  /* 0x0000000103057824 */ /* 0x000fc800078e020e */
[----:B------:R-:W-:-:S07]  /*26f40*/  IMAD.MOV.U32 R13, RZ, RZ, R5 ;  /* 0x000000ffff0d7224 */ /* 0x000fce00078e0005 */
[----:B------:R-:W-:Y:S05]  /*26f50*/  WARPSYNC.COLLECTIVE R15, `(.L_x_3513) ;  /* 0x000000000f087348 */ /* 0x000fea0003c00000 */
[----:B------:R0:W1:Y:S02]  /*26f60*/  SHFL.UP P6, R14, R13, R12, R11 ;  /* 0x0400000c0d0e7389 */ /* 0x00006400000c000b */
[----:B01----:R-:W-:Y:S01]  /*26f70*/  ENDCOLLECTIVE ;  /* 0x000000000000791b */ /* 0x003fe20003800000 */
.L_x_3513:
[----:B------:R-:W-:Y:S02]  /*26f80*/  IMAD.MOV.U32 R12, RZ, RZ, 0x1f ;  /* 0x0000001fff0c7424 */ /* 0x000fe400078e00ff */
[----:B------:R-:W-:Y:S01]  /*26f90*/  IMAD.MOV.U32 R11, RZ, RZ, 0x1f ;  /* 0x0000001fff0b7424 */ /* 0x000fe200078e00ff */
[----:B------:R-:W-:-:S04]  /*26fa0*/  SEL R2, R14, RZ, P5 ;  /* 0x000000ff0e027207 */ /* 0x000fc80002800000 */
[----:B------:R-:W-:-:S05]  /*26fb0*/  IADD3 R2, R5, R2, RZ ;  /* 0x0000000205027210 */ /* 0x000fca0007ffe0ff */
[----:B------:R-:W-:-:S07]  /*26fc0*/  IMAD.MOV.U32 R13, RZ, RZ, R2 ;  /* 0x000000ffff0d7224 */ /* 0x000fce00078e0002 */
[----:B------:R-:W-:Y:S05]  /*26fd0*/  WARPSYNC.COLLECTIVE R15, `(.L_x_3514) ;  /* 0x000000000f087348 */ /* 0x000fea0003c00000 */
[----:B------:R0:W1:Y:S02]  /*26fe0*/  SHFL.IDX P6, R14, R13, R12, R11 ;  /* 0x0000000c0d0e7389 */ /* 0x00006400000c000b */
[----:B01----:R-:W-:Y:S01]  /*26ff0*/  ENDCOLLECTIVE ;  /* 0x000000000000791b */ /* 0x003fe20003800000 */
.L_x_3514:
[----:B------:R-:W-:Y:S05]  /*27000*/  BRA `(.L_x_3515) ;  /* 0xffffff8000e47947 */ /* 0x000fea000383ffff */
.L_x_3241:
[----:B------:R-:W-:Y:S01]  /*27010*/  BSSY B0, `(.L_x_3516) ;  /* 0x0000007000007945 */ /* 0x000fe20003800000 */
[----:B-1----:R-:W-:Y:S02]  /*27020*/  IMAD.MOV.U32 R12, RZ, RZ, 0x1 ;  /* 0x00000001ff0c7424 */ /* 0x002fe400078e00ff */
[----:B------:R-:W-:Y:S02]  /*27030*/  IMAD.MOV.U32 R11, RZ, RZ, RZ ;  /* 0x000000ffff0b7224 */ /* 0x000fe400078e00ff */
[----:B------:R-:W-:-:S07]  /*27040*/  IMAD.MOV.U32 R15, RZ, RZ, -0x1 ;  /* 0xffffffffff0f7424 */ /* 0x000fce00078e00ff */
[----:B------:R-:W-:Y:S05]  /*27050*/  WARPSYNC.COLLECTIVE R15, `(.L_x_3517) ;  /* 0x000000000f087348 */ /* 0x000fea0003c00000 */
[----:B------:R0:W1:Y:S02]  /*27060*/  SHFL.UP P6, R14, R13, R12, R11 ;  /* 0x0400000c0d0e7389 */ /* 0x00006400000c000b */
[----:B01----:R-:W-:Y:S01]  /*27070*/  ENDCOLLECTIVE ;  /* 0x000000000000791b */ /* 0x003fe20003800000 */
.L_x_3517:
[----:B------:R-:W-:Y:S05]  /*27080*/  BSYNC B0 ;  /* 0x0000000000007941 */ /* 0x000fea0003800000 */
.L_x_3516:
        /* <DEDUP_REMOVED lines=8> */
.L_x_3518:
[----:B------:R-:W-:Y:S01]  /*27110*/  IMAD.MOV.U32 R12, RZ, RZ, 0x4 ;  /* 0x00000004ff0c7424 */ /* 0x000fe200078e00ff */
[----:B------:R-:W-:-:S04]  /*27120*/  SEL R2, R14, RZ, P2 ;  /* 0x000000ff0e027207 */ /* 0x000fc80001000000 */
[----:B------:R-:W-:-:S05]  /*27130*/  IADD3 R2, R13, R2, RZ ;  /* 0x000000020d027210 */ /* 0x000fca0007ffe0ff */
[----:B------:R-:W-:-:S07]  /*27140*/  IMAD.MOV.U32 R13, RZ, RZ, R2 ;  /* 0x000000ffff0d7224 */ /* 0x000fce00078e0002 */
[----:B------:R-:W-:Y:S05]  /*27150*/  WARPSYNC.COLLECTIVE R15, `(.L_x_3519) ;  /* 0x000000000f087348 */ /* 0x000fea0003c00000 */
[----:B------:R0:W1:Y:S02]  /*27160*/  SHFL.UP P6, R14, R13, R12, R11 ;  /* 0x0400000c0d0e7389 */ /* 0x00006400000c000b */
[----:B01----:R-:W-:Y:S01]  /*27170*/  ENDCOLLECTIVE ;  /* 0x000000000000791b */ /* 0x003fe20003800000 */
.L_x_3519:
[----:B------:R-:W-:Y:S01]  /*27180*/  IMAD.MOV.U32 R12, RZ, RZ, 0x8 ;  /* 0x00000008ff0c7424 */ /* 0x000fe200078e00ff */
[----:B------:R-:W-:-:S05]  /*27190*/  SEL R3, R14, RZ, P3 ;  /* 0x000000ff0e037207 */ /* 0x000fca0001800000 */
[----:B------:R-:W-:-:S05]  /*271a0*/  IMAD.IADD R3, R2, 0x1, R3 ;  /* 0x0000000102037824 */ /* 0x000fca00078e0203 */
[----:B------:R-:W-:-:S07]  /*271b0*/  MOV R13, R3 ;  /* 0x00000003000d7202 */ /* 0x000fce0000000f00 */
[----:B------:R-:W-:Y:S05]  /*271c0*/  WARPSYNC.COLLECTIVE R15, `(.L_x_3520) ;  /* 0x000000000f087348 */ /* 0x000fea0003c00000 */
[----:B------:R0:W1:Y:S02]  /*271d0*/  SHFL.UP P6, R14, R13, R12, R11 ;  /* 0x0400000c0d0e7389 */ /* 0x00006400000c000b */
[----:B01----:R-:W-:Y:S01]  /*271e0*/  ENDCOLLECTIVE ;  /* 0x000000000000791b */ /* 0x003fe20003800000 */
.L_x_3520:
[----:B------:R-:W-:Y:S02]  /*271f0*/  MOV R12, 0x10 ;  /* 0x00000010000c7802 */ /* 0x000fe40000000f00 */
[----:B------:R-:W-:-:S05]  /*27200*/  SEL R14, R14, RZ, P4 ;  /* 0x000000ff0e0e7207 */ /* 0x000fca0002000000 */
[----:B------:R-:W-:-:S04]  /*27210*/  IMAD.IADD R5, R3, 0x1, R14 ;  /* 0x0000000103057824 */ /* 0x000fc800078e020e */
[----:B------:R-:W-:-:S07]  /*27220*/  IMAD.MOV.U32 R13, RZ, RZ, R5 ;  /* 0x000000ffff0d7224 */ /* 0x000fce00078e0005 */
[----:B------:R-:W-:Y:S05]  /*27230*/  WARPSYNC.COLLECTIVE R15, `(.L_x_3521) ;  /* 0x000000000f087348 */ /* 0x000fea0003c00000 */
[----:B------:R0:W1:Y:S02]  /*27240*/  SHFL.UP P6, R14, R13, R12, R11 ;  /* 0x0400000c0d0e7389 */ /* 0x00006400000c000b */
[----:B01----:R-:W-:Y:S01]  /*27250*/  ENDCOLLECTIVE ;  /* 0x000000000000791b */ /* 0x003fe20003800000 */
.L_x_3521:
[----:B------:R-:W-:Y:S01]  /*27260*/  IMAD.MOV.U32 R12, RZ, RZ, 0x1f ;  /* 0x0000001fff0c7424 */ /* 0x000fe200078e00ff */
[----:B------:R-:W-:Y:S02]  /*27270*/  MOV R11, 0x1f ;  /* 0x0000001f000b7802 */ /* 0x000fe40000000f00 */
[----:B------:R-:W-:-:S05]  /*27280*/  SEL R2, R14, RZ, P5 ;  /* 0x000000ff0e027207 */ /* 0x000fca0002800000 */
[----:B------:R-:W-:-:S04]  /*27290*/  IMAD.IADD R2, R5, 0x1, R2 ;  /* 0x0000000105027824 */ /* 0x000fc800078e0202 */
[----:B------:R-:W-:-:S07]  /*272a0*/  IMAD.MOV.U32 R13, RZ, RZ, R2 ;  /* 0x000000ffff0d7224 */ /* 0x000fce00078e0002 */
[----:B------:R-:W-:Y:S05]  /*272b0*/  WARPSYNC.COLLECTIVE R15, `(.L_x_3522) ;  /* 0x000000000f087348 */ /* 0x000fea0003c00000 */
[----:B------:R0:W1:Y:S02]  /*272c0*/  SHFL.IDX P6, R14, R13, R12, R11 ;  /* 0x0000000c0d0e7389 */ /* 0x00006400000c000b */
[----:B01----:R-:W-:Y:S01]  /*272d0*/  ENDCOLLECTIVE ;  /* 0x000000000000791b */ /* 0x003fe20003800000 */
.L_x_3522:
[----:B------:R-:W-:Y:S05]  /*272e0*/  BRA `(.L_x_3523) ;  /* 0xffffff8000d07947 */ /* 0x000fea000383ffff */
.L_x_3243:
[----:B------:R-:W-:Y:S01]  /*272f0*/  BSSY B0, `(.L_x_3524) ;  /* 0x0000006000007945 */ /* 0x000fe20003800000 */
[----:B------:R-:W-:Y:S01]  /*27300*/  PLOP3.LUT P6, PT, P6, PT, PT, 0x8, 0x0 ;  /* 0x000000000000781c */ /* 0x000fe200037ce170 */
[----:B------:R-:W-:-:S12]  /*27310*/  IMAD.MOV.U32 R15, RZ, RZ, -0x1 ;  /* 0xffffffffff0f7424 */ /* 0x000fd800078e00ff */
[----:B01----:R-:W-:Y:S05]  /*27320*/  WARPSYNC.COLLECTIVE R15, `(.L_x_3525) ;  /* 0x000000000f087348 */ /* 0x003fea0003c00000 */
[----:B------:R-:W-:Y:S01]  /*27330*/  VOTE.ANY R14, PT, P6 ;  /* 0x00000000000e7806 */ /* 0x000fe200030e0100 */
[----:B01----:R-:W-:Y:S06]  /*27340*/  ENDCOLLECTIVE ;  /* 0x000000000000791b */ /* 0x003fec0003800000 */
.L_x_3525:
[----:B------:R-:W-:Y:S05]  /*27350*/  BSYNC B0 ;  /* 0x0000000000007941 */ /* 0x000fea0003800000 */
.L_x_3524:
[----:B------:R-:W-:Y:S01]  /*27360*/  IMAD.MOV.U32 R3, RZ, RZ, R14 ;  /* 0x000000ffff037224 */ /* 0x000fe200078e000e */
[----:B------:R-:W-:Y:S01]  /*27370*/  MOV R11, 0x1f ;  /* 0x0000001f000b7802 */ /* 0x000fe20000000f00 */
[----:B------:R-:W-:Y:S02]  /*27380*/  IMAD.MOV.U32 R13, RZ, RZ, R17 ;  /* 0x000000ffff0d7224 */ /* 0x000fe400078e0011 */
[----:B------:R0:W1:Y:S01]  /*27390*/  POPC R12, R3 ;  /* 0x00000003000c7309 */ /* 0x0000620000000000 */
[----:B------:R-:W-:-:S07]  /*273a0*/  IMAD.MOV.U32 R15, RZ, RZ, -0x1 ;  /* 0xffffffffff0f7424 */ /* 0x000fce00078e00ff */
[----:B01----:R-:W-:Y:S05]  /*273b0*/  WARPSYNC.COLLECTIVE R15, `(.L_x_3526) ;  /* 0x000000000f087348 */ /* 0x003fea0003c00000 */
[----:B-1----:R1:W2:Y:S02]  /*273c0*/  SHFL.IDX P6, R14, R13, R12, R11 ;  /* 0x0000000c0d0e7389 */ /* 0x0022a400000c000b */
[----:B012---:R-:W-:Y:S01]  /*273d0*/  ENDCOLLECTIVE ;  /* 0x000000000000791b */ /* 0x007fe20003800000 */
.L_x_3526:
[----:B------:R-:W-:Y:S02]  /*273e0*/  IMAD.IADD R19, R12, 0x1, R19 ;  /* 0x000000010c137824 */ /* 0x000fe400078e0213 */
[----:B------:R-:W-:Y:S02]  /*273f0*/  IMAD.MOV.U32 R13, RZ, RZ, R4 ;  /* 0x000000ffff0d7224 */ /* 0x000fe400078e0004 */
[----:B------:R-:W-:-:S07]  /*27400*/  IMAD.MOV.U32 R17, RZ, RZ, R14 ;  /* 0x000000ffff117224 */ /* 0x000fce00078e000e */
[----:B------:R-:W-:Y:S05]  /*27410*/  WARPSYNC.COLLECTIVE R15, `(.L_x_3527) ;  /* 0x000000000f087348 */ /* 0x000fea0003c00000 */
[----:B------:R0:W1:Y:S02]  /*27420*/  SHFL.IDX P6, R14, R13, R12, R11 ;  /* 0x0000000c0d0e7389 */ /* 0x00006400000c000b */
[----:B01----:R-:W-:Y:S01]  /*27430*/  ENDCOLLECTIVE ;  /* 0x000000000000791b */ /* 0x003fe20003800000 */
.L_x_3527:
[----:B------:R-:W-:Y:S01]  /*27440*/  MOV R4, R14 ;  /* 0x0000000e00047202 */ /* 0x000fe20000000f00 */
[----:B------:R-:W-:Y:S06]  /*27450*/  BRA `(.L_x_3528) ;  /* 0xffffff8000b47947 */ /* 0x000fec000383ffff */
.L_x_3245:
[----:B------:R-:W-:Y:S01]  /*27460*/  BSSY B0, `(.L_x_3529) ;  /* 0x0000007000007945 */ /* 0x000fe20003800000 */
[----:B------:R-:W-:Y:S01]  /*27470*/  IMAD.MOV.U32 R13, RZ, RZ, R2 ;  /* 0x000000ffff0d7224 */ /* 0x000fe200078e0002 */
[----:B------:R-:W-:Y:S01]  /*27480*/  MOV R15, 0xffffffff ;  /* 0xffffffff000f7802 */ /* 0x000fe20000000f00 */
[----:B------:R-:W-:-:S07]  /*27490*/  IMAD.MOV.U32 R11, RZ, RZ, 0x1f ;  /* 0x0000001fff0b7424 */ /* 0x000fce00078e00ff */
[----:B0-23--:R-:W-:Y:S05]  /*274a0*/  WARPSYNC.COLLECTIVE R15, `(.L_x_3530) ;  /* 0x000000000f087348 */ /* 0x00dfea0003c00000 */
[----:B------:R1:W4:Y:S02]  /*274b0*/  SHFL.IDX P6, R14, R13, R12, R11 ;  /* 0x0000000c0d0e7389 */ /* 0x00032400000c000b */
[----:B01234-:R-:W-:Y:S01]  /*274c0*/  ENDCOLLECTIVE ;  /* 0x000000000000791b */ /* 0x01ffe20003800000 */
.L_x_3530:
[----:B------:R-:W-:Y:S05]  /*274d0*/  BSYNC B0 ;  /* 0x0000000000007941 */ /* 0x000fea0003800000 */
.L_x_3529:
[----:B------:R-:W-:Y:S01]  /*274e0*/  IMAD.MOV.U32 R6, RZ, RZ, R14 ;  /* 0x000000ffff067224 */ /* 0x000fe200078e000e */
[----:B------:R-:W-:Y:S06]  /*274f0*/  BRA `(.L_x_3244) ;  /* 0xffffff8000a47947 */ /* 0x000fec000383ffff */
.L_x_3251:
[----:B-1----:R1:W3:Y:S02]  /*27500*/  SYNCS.PHASECHK.TRANS64.TRYWAIT P0, [R4+URZ+0x28820], R0 ;  /* 0x02882000040075a7 */ /* 0x0022e4000800017f */
[----:B---3--:R-:W-:Y:S05]  /*27510*/  @!P0 NANOSLEEP.SYNCS 0x989680 ;  /* 0x009896800000895d */ /* 0x008fea0003900000 */
[----:B------:R-:W3:Y:S02]  /*27520*/  @!P0 SYNCS.PHASECHK.TRANS64 P0, [R4+URZ+0x28820], R0 ;  /* 0x02882000040085a7 */ /* 0x000ee4000800007f */
[----:B---3--:R-:W-:Y:S05]  /*27530*/  @!P0 BRA `(.L_x_3251) ;  /* 0xfffffffc00f08947 */ /* 0x008fea000383ffff */
[----:B------:R-:W-:Y:S05]  /*27540*/  BRA `(.L_x_3531) ;  /* 0xffffff8800fc7947 */ /* 0x000fea000383ffff */
.L_x_3252:
[----:B------:R-:W3:Y:S01]  /*27550*/  S2R R2, SR_TID.X ;  /* 0x0000000000027919 */ /* 0x000ee20000002100 */
[----:B------:R-:W-:Y:S01]  /*27560*/  BSSY B0, `(.L_x_3532) ;  /* 0x000000a000007945 */ /* 0x000fe20003800000 */
[----:B------:R-:W-:Y:S01]  /*27570*/  IMAD.MOV.U32 R12, RZ, RZ, RZ ;  /* 0x000000ffff0c7224 */ /* 0x000fe200078e00ff */
[----:B------:R-:W-:Y:S01]  /*27580*/  MOV R11, 0x1f ;  /* 0x0000001f000b7802 */ /* 0x000fe20000000f00 */
[----:B------:R-:W-:Y:S01]  /*27590*/  IMAD.MOV.U32 R15, RZ, RZ, -0x1 ;  /* 0xffffffffff0f7424 */ /* 0x000fe200078e00ff */
[----:B---3--:R-:W-:-:S04]  /*275a0*/  SHF.R.U32.HI R2, RZ, 0x5, R2 ;  /* 0x00000005ff027819 */ /* 0x008fc80000011602 */
[----:B------:R-:W-:-:S05]  /*275b0*/  LOP3.LUT R2, R2, 0x3, RZ, 0xc0, !PT ;  /* 0x0000000302027812 */ /* 0x000fca00078ec0ff */
[----:B------:R-:W-:-:S07]  /*275c0*/  IMAD.MOV.U32 R13, RZ, RZ, R2 ;  /* 0x000000ffff0d7224 */ /* 0x000fce00078e0002 */
[----:B012---:R-:W-:Y:S05]  /*275d0*/  WARPSYNC.COLLECTIVE R15, `(.L_x_3533) ;  /* 0x000000000f087348 */ /* 0x007fea0003c00000 */
[----:B------:R3:W4:Y:S02]  /*275e0*/  SHFL.IDX P6, R14, R13, R12, R11 ;  /* 0x0000000c0d0e7389 */ /* 0x00072400000c000b */
[----:B01234-:R-:W-:Y:S01]  /*275f0*/  ENDCOLLECTIVE ;  /* 0x000000000000791b */ /* 0x01ffe20003800000 */
.L_x_3533:
[----:B------:R-:W-:Y:S05]  /*27600*/  BSYNC B0 ;  /* 0x0000000000007941 */ /* 0x000fea0003800000 */
.L_x_3532:
[----:B------:R-:W-:Y:S05]  /*27610*/  BRA `(.L_x_3534) ;  /* 0xffffff8800e47947 */ /* 0x000fea000383ffff */
.L_x_3253:
[----:B------:R-:W-:Y:S01]  /*27620*/  BSSY B0, `(.L_x_3535) ;  /* 0x0000006000007945 */ /* 0x000fe20003800000 */
[----:B------:R-:W-:-:S07]  /*27630*/  IMAD.MOV.U32 R15, RZ, RZ, -0x1 ;  /* 0xffffffffff0f7424 */ /* 0x000fce00078e00ff */
[----:B012---:R-:W-:Y:S05]  /*27640*/  WARPSYNC.COLLECTIVE R15, `(.L_x_3536) ;  /* 0x000000000f0c7348 */ /* 0x007fea0003c00000 */
[----:B------:R-:W-:Y:S02]  /*27650*/  ELECT P6, UR62, PT ;  /* 0x00000000003e782f */ /* 0x000fe400038c0000 */
[----:B------:R-:W-:Y:S01]  /*27660*/  MOV R14, UR62 ;  /* 0x0000003e000e7c02 */ /* 0x000fe20008000f00 */
[----:B012---:R-:W-:Y:S10]  /*27670*/  ENDCOLLECTIVE ;  /* 0x000000000000791b */ /* 0x007ff40003800000 */
.L_x_3536:
[----:B------:R-:W-:Y:S05]  /*27680*/  BSYNC B0 ;  /* 0x0000000000007941 */ /* 0x000fea0003800000 */
.L_x_3535:
[----:B------:R-:W-:Y:S05]  /*27690*/  BRA `(.L_x_3537) ;  /* 0xffffff8800d87947 */ /* 0x000fea000383ffff */
.L_x_3255:
[----:B-1----:R1:W3:Y:S02]  /*276a0*/  SYNCS.PHASECHK.TRANS64.TRYWAIT P1, [R5+URZ+0x28840], R0 ;  /* 0x02884000050075a7 */ /* 0x0022e4000802017f */
[----:B---3--:R-:W-:Y:S05]  /*276b0*/  @!P1 NANOSLEEP.SYNCS 0x989680 ;  /* 0x009896800000995d */ /* 0x008fea0003900000 */
[----:B------:R-:W3:Y:S02]  /*276c0*/  @!P1 SYNCS.PHASECHK.TRANS64 P1, [R5+URZ+0x28840], R0 ;  /* 0x02884000050095a7 */ /* 0x000ee4000802007f */
[----:B---3--:R-:W-:Y:S05]  /*276d0*/  @!P1 BRA `(.L_x_3255) ;  /* 0xfffffffc00f09947 */ /* 0x008fea000383ffff */
[----:B------:R-:W-:Y:S05]  /*276e0*/  BRA `(.L_x_3538) ;  /* 0xffffff8800f87947 */ /* 0x000fea000383ffff */
.L_x_3257:
[----:B---3--:R3:W4:Y:S02]  /*276f0*/  SYNCS.PHASECHK.TRANS64.TRYWAIT P1, [R25+URZ+0x28840], R2 ;  /* 0x02884002190075a7 */ /* 0x008724000802017f */
[----:B----4-:R-:W-:Y:S05]  /*27700*/  @!P1 NANOSLEEP.SYNCS 0x989680 ;  /* 0x009896800000995d */ /* 0x010fea0003900000 */
[----:B------:R-:W4:Y:S02]  /*27710*/  @!P1 SYNCS.PHASECHK.TRANS64 P1, [R25+URZ+0x28840], R2 ;  /* 0x02884002190095a7 */ /* 0x000f24000802007f */
[----:B----4-:R-:W-:Y:S05]  /*27720*/  @!P1 BRA `(.L_x_3257) ;  /* 0xfffffffc00f09947 */ /* 0x010fea000383ffff */
[----:B------:R-:W-:Y:S05]  /*27730*/  BRA `(.L_x_3539) ;  /* 0xffffff8c00047947 */ /* 0x000fea000383ffff */
.L_x_3259:
[----:B----4-:R4:W0:Y:S02]  /*27740*/  SYNCS.PHASECHK.TRANS64.TRYWAIT P1, [R5+URZ+0x28860], R0 ;  /* 0x02886000050075a7 */ /* 0x010824000802017f */
[----:B0-----:R-:W-:Y:S05]  /*27750*/  @!P1 NANOSLEEP.SYNCS 0x989680 ;  /* 0x009896800000995d */ /* 0x001fea0003900000 */
[----:B------:R-:W0:Y:S02]  /*27760*/  @!P1 SYNCS.PHASECHK.TRANS64 P1, [R5+URZ+0x28860], R0 ;  /* 0x02886000050095a7 */ /* 0x000e24000802007f */
[----:B0-----:R-:W-:Y:S05]  /*27770*/  @!P1 BRA `(.L_x_3259) ;  /* 0xfffffffc00f09947 */ /* 0x001fea000383ffff */
[----:B------:R-:W-:Y:S05]  /*27780*/  BRA `(.L_x_3540) ;  /* 0xffffff8c00007947 */ /* 0x000fea000383ffff */
.L_x_3541:
        /* <DEDUP_REMOVED lines=15> */
.L_x_3550:


//--------------------- .nv.global.init           --------------------------
	.section	.nv.global.init,"aw",@progbits
.nv.global.init:
	.type		$str$23,@object
	.size		$str$23,($str$24 - $str$23)
$str$23:
        /*0000*/ 	.byte	0x28, 0x61, 0x64, 0x64, 0x72, 0x65, 0x73, 0x73, 0x20, 0x26, 0x20, 0x6d, 0x61, 0x73, 0x6b, 0x29
        /*0010*/ 	.byte	0x20, 0x3d, 0x3d, 0x20, 0x30, 0x00
	.type		$str$24,@object
	.size		$str$24,(__unnamed_4 - $str$24)
$str$24:
        /*0016*/ 	.byte	0x2f, 0x74, 0x6d, 0x70, 0x2f, 0x6f, 0x73, 0x73, 0x5f, 0x6b, 0x65, 0x72, 0x6e, 0x65, 0x6c, 0x73
        /*0026*/ 	.byte	0x5f, 0x73, 0x72, 0x63, 0x2f, 0x66, 0x6c, 0x61, 0x73, 0x68, 0x5f, 0x61, 0x74, 0x74, 0x65, 0x6e
        /*0036*/ 	.byte	0x74, 0x69, 0x6f, 0x6e, 0x2f, 0x63, 0x73, 0x72, 0x63, 0x2f, 0x63, 0x75, 0x74, 0x6c, 0x61, 0x73
        /*0046*/ 	.byte	0x73, 0x2f, 0x69, 0x6e, 0x63, 0x6c, 0x75, 0x64, 0x65, 0x2f, 0x63, 0x75, 0x74, 0x65, 0x2f, 0x70
        /*0056*/ 	.byte	0x6f, 0x69, 0x6e, 0x74, 0x65, 0x72, 0x5f, 0x66, 0x6c, 0x61, 0x67, 0x67, 0x65, 0x64, 0x2e, 0x68
        /*0066*/ 	.byte	0x70, 0x70, 0x00
	.type		__unnamed_4,@object
	.size		__unnamed_4,(__unnamed_3 - __unnamed_4)
__unnamed_4:
        /* <DEDUP_REMOVED lines=24> */
	.type		__unnamed_3,@object
	.size		__unnamed_3,(__unnamed_2 - __unnamed_3)
__unnamed_3:
        /* <DEDUP_REMOVED lines=29> */
	.type		__unnamed_2,@object
	.size		__unnamed_2,(__unnamed_1 - __unnamed_2)
__unnamed_2:
        /* <DEDUP_REMOVED lines=29> */
	.type		__unnamed_1,@object
	.size		__unnamed_1,(.L_0 - __unnamed_1)
__unnamed_1:
        /* <DEDUP_REMOVED lines=28> */
        /*0741*/ 	.byte	0x31, 0x36, 0x33, 0x38, 0x34, 0x3e, 0x3e, 0x3e, 0x3e, 0x3e, 0x20, 0x26, 0x5d, 0x00
.L_0:


//--------------------- .nv.shared._ZN7cutlass13device_kernelIN5flash11enable_sm90INS1_16FlashAttnFwdSm90INS1_25CollectiveMainloopFwdSm90ILi2EN4cute5tupleIJNS5_1CILi1EEES8_S8_EEENS6_IJNS7_ILi128EEESA_SA_EEELi128ENS_6half_tEfNS_4arch4Sm90ELb0ELb0ELb0ELb0ELb1ELb0ELb0ELb1ELb1ELb1ELb1ELb0EEENS1_21CollectiveEpilogueFwdISB_S9_SC_SE_Li256ELb0ELb1ELb1ELb0EEENS1_19SingleTileSchedulerILb0ELb1ELb1ELi128EEEEEEEEEvNT_6ParamsE --------------------------
	.section	.nv.shared._ZN7cutlass13device_kernelIN5flash11enable_sm90INS1_16FlashAttnFwdSm90INS1_25CollectiveMainloopFwdSm90ILi2EN4cute5tupleIJNS5_1CILi1EEES8_S8_EEENS6_IJNS7_ILi128EEESA_SA_EEELi128ENS_6half_tEfNS_4arch4Sm90ELb0ELb0ELb0ELb0ELb1ELb0ELb0ELb1ELb1ELb1ELb1ELb0EEENS1_21CollectiveEpilogueFwdISB_S9_SC_SE_Li256ELb0ELb1ELb1ELb0EEENS1_19SingleTileSchedulerILb0ELb1ELb1ELi128EEEEEEEEEvNT_6ParamsE,"aw",@nobits
	.sectionflags	@""
	.align	16
	.zero		1024


//--------------------- .nv.shared.reserved.0     --------------------------
	.section	.nv.shared.reserved.0,"aw",@nobits
	.weak		__nv_reservedSMEM_offset_0_alias
	.size		__nv_reservedSMEM_offset_0_alias, 0, 0
	.other		__nv_reservedSMEM_offset_0_alias,@"STO_CUDA_RESERVED_SHARED STV_DEFAULT"
__nv_reservedSMEM_offset_0_alias:
	.zero		0


//--------------------- .nv.global                --------------------------
	.section	.nv.global,"aw",@nobits
.nv.global:
	.type		_ZN78_INTERNAL_f9a20aaf_42_flash_fwd_hdim128_fp16_paged_split_sm90_cu_c784774a_29774cute1_E,@object
	.size		_ZN78_INTERNAL_f9a20aaf_42_flash_fwd_hdim128_fp16_paged_split_sm90_cu_c784774a_29774cute1_E,(_ZN78_INTERNAL_f9a20aaf_42_flash_fwd_hdim128_fp16_paged_split_sm90_cu_c784774a_29774cuda3std3__45__cpo6cbeginE - _ZN78_INTERNAL_f9a20aaf_42_flash_fwd_hdim128_fp16_paged_split_sm90_cu_c784774a_29774cute1_E)
_ZN78_INTERNAL_f9a20aaf_42_flash_fwd_hdim128_fp16_paged_split_sm90_cu_c784774a_29774cute1_E:
	.zero		1
	.type		_ZN78_INTERNAL_f9a20aaf_42_flash_fwd_hdim128_fp16_paged_split_sm90_cu_c784774a_29774cuda3std3__45__cpo6cbeginE,@object
	.size		_ZN78_INTERNAL_f9a20aaf_42_flash_fwd_hdim128_fp16_paged_split_sm90_cu_c784774a_29774cuda3std3__45__cpo6cbeginE,(_ZN78_INTERNAL_f9a20aaf_42_flash_fwd_hdim128_fp16_paged_split_sm90_cu_c784774a_29774cuda3std3__48in_placeE - _ZN78_INTERNAL_f9a20aaf_42_flash_fwd_hdim128_fp16_paged_split_sm90_cu_c784774a_29774cuda3std3__45__cpo6cbeginE)
_ZN78_INTERNAL_f9a20aaf_42_flash_fwd_hdim128_fp16_paged_split_sm90_cu_c784774a_29774cuda3std3__45__cpo6cbeginE:
	.zero		1
	.type		_ZN78_INTERNAL_f9a20aaf_42_flash_fwd_hdim128_fp16_paged_split_sm90_cu_c784774a_29774cuda3std3__48in_placeE,@object
	.size		_ZN78_INTERNAL_f9a20aaf_42_flash_fwd_hdim128_fp16_paged_split_sm90_cu_c784774a_29774cuda3std3__48in_placeE,(_ZN78_INTERNAL_f9a20aaf_42_flash_fwd_hdim128_fp16_paged_split_sm90_cu_c784774a_29774cuda3std6ranges3__45__cpo9iter_moveE - _ZN78_INTERNAL_f9a20aaf_42_flash_fwd_hdim128_fp16_paged_split_sm90_cu_c784774a_29774cuda3std3__48in_placeE)
_ZN78_INTERNAL_f9a20aaf_42_flash_fwd_hdim128_fp16_paged_split_sm90_cu_c784774a_29774cuda3std3__48in_placeE:
	.zero		1
	.type		_ZN78_INTERNAL_f9a20aaf_42_flash_fwd_hdim128_fp16_paged_split_sm90_cu_c784774a_29774cuda3std6ranges3__45__cpo9iter_moveE,@object
	.size		_ZN78_INTERNAL_f9a20aaf_42_flash_fwd_hdim128_fp16_paged_split_sm90_cu_c784774a_29774cuda3std6ranges3__45__cpo9iter_moveE,(_ZN78_INTERNAL_f9a20aaf_42_flash_fwd_hdim128_fp16_paged_split_sm90_cu_c784774a_29774cuda3std3__45__cpo5beginE - _ZN78_INTERNAL_f9a20aaf_42_flash_fwd_hdim128_fp16_paged_split_sm90_cu_c784774a_29774cuda3std6ranges3__45__cpo9iter_moveE)
_ZN78_INTERNAL_f9a20aaf_42_flash_fwd_hdim128_fp16_paged_split_sm90_cu_c784774a_29774cuda3std6ranges3__45__cpo9iter_moveE:
	.zero		1
	.type		_ZN78_INTERNAL_f9a20aaf_42_flash_fwd_hdim128_fp16_paged_split_sm90_cu_c784774a_29774cuda3std3__45__cpo5beginE,@object
	.size		_ZN78_INTERNAL_f9a20aaf_42_flash_fwd_hdim128_fp16_paged_split_sm90_cu_c784774a_29774cuda3std3__45__cpo5beginE,(_ZN78_INTERNAL_f9a20aaf_42_flash_fwd_hdim128_fp16_paged_split_sm90_cu_c784774a_29774cuda3std3__480_GLOBAL__N__f9a20aaf_42_flash_fwd_hdim128_fp16_paged_split_sm90_cu_c784774a_29776ignoreE - _ZN78_INTERNAL_f9a20aaf_42_flash_fwd_hdim128_fp16_paged_split_sm90_cu_c784774a_29774cuda3std3__45__cpo5beginE)
_ZN78_INTERNAL_f9a20aaf_42_flash_fwd_hdim128_fp16_paged_split_sm90_cu_c784774a_29774cuda3std3__45__cpo5beginE:
	.zero		1
	.type		_ZN78_INTERNAL_f9a20aaf_42_flash_fwd_hdim128_fp16_paged_split_sm90_cu_c784774a_29774cuda3std3__480_GLOBAL__N__f9a20aaf_42_flash_fwd_hdim128_fp16_paged_split_sm90_cu_c784774a_29776ignoreE,@object
	.size		_ZN78_INTERNAL_f9a20aaf_42_flash_fwd_hdim128_fp16_paged_split_sm90_cu_c784774a_29774cuda3std3__480_GLOBAL__N__f9a20aaf_42_flash_fwd_hdim128_fp16_paged_split_sm90_cu_c784774a_29776ignoreE,(_ZN78_INTERNAL_f9a20aaf_42_flash_fwd_hdim128_fp16_paged_split_sm90_cu_c784774a_29774cute7productE - _ZN78_INTERNAL_f9a20aaf_42_flash_fwd_hdim128_fp16_paged_split_sm90_cu_c784774a_29774cuda3std3__480_GLOBAL__N__f9a20aaf_42_flash_fwd_hdim128_fp16_paged_split_sm90_cu_c784774a_29776ignoreE)
_ZN78_INTERNAL_f9a20aaf_42_flash_fwd_hdim128_fp16_paged_split_sm90_cu_c784774a_29774cuda3std3__480_GLOBAL__N__f9a20aaf_42_flash_fwd_hdim128_fp16_paged_split_sm90_cu_c784774a_29776ignoreE:
	.zero		1
	.type		_ZN78_INTERNAL_f9a20aaf_42_flash_fwd_hdim128_fp16_paged_split_sm90_cu_c784774a_29774cute7productE,@object
	.size		_ZN78_INTERNAL_f9a20aaf_42_flash_fwd_hdim128_fp16_paged_split_sm90_cu_c784774a_29774cute7productE,(_ZN78_INTERNAL_f9a20aaf_42_flash_fwd_hdim128_fp16_paged_split_sm90_cu_c784774a_29774cuda3std3__45__cpo3endE - _ZN78_INTERNAL_f9a20aaf_42_flash_fwd_hdim128_fp16_paged_split_sm90_cu_c784774a_29774cute7productE)
_ZN78_INTERNAL_f9a20aaf_42_flash_fwd_hdim128_fp16_paged_split_sm90_cu_c784774a_29774cute7productE:
	.zero		1
	.type		_ZN78_INTERNAL_f9a20aaf_42_flash_fwd_hdim128_fp16_paged_split_sm90_cu_c784774a_29774cuda3std3__45__cpo3endE,@object
	.size		_ZN78_INTERNAL_f9a20aaf_42_flash_fwd_hdim128_fp16_paged_split_sm90_cu_c784774a_29774cuda3std3__45__cpo3endE,(_ZN78_INTERNAL_f9a20aaf_42_flash_fwd_hdim128_fp16_paged_split_sm90_cu_c784774a_29774cuda3std3__419piecewise_constructE - _ZN78_INTERNAL_f9a20aaf_42_flash_fwd_hdim128_fp16_paged_split_sm90_cu_c784774a_29774cuda3std3__45__cpo3endE)
_ZN78_INTERNAL_f9a20aaf_42_flash_fwd_hdim128_fp16_paged_split_sm90_cu_c784774a_29774cuda3std3__45__cpo3endE:
	.zero		1
	.type		_ZN78_INTERNAL_f9a20aaf_42_flash_fwd_hdim128_fp16_paged_split_sm90_cu_c784774a_29774cuda3std3__419piecewise_constructE,@object
	.size		_ZN78_INTERNAL_f9a20aaf_42_flash_fwd_hdim128_fp16_paged_split_sm90_cu_c784774a_29774cuda3std3__419piecewise_constructE,(_ZN78_INTERNAL_f9a20aaf_42_flash_fwd_hdim128_fp16_paged_split_sm90_cu_c784774a_29774cuda3std3__45__cpo4cendE - _ZN78_INTERNAL_f9a20aaf_42_flash_fwd_hdim128_fp16_paged_split_sm90_cu_c784774a_29774cuda3std3__419piecewise_constructE)
_ZN78_INTERNAL_f9a20aaf_42_flash_fwd_hdim128_fp16_paged_split_sm90_cu_c784774a_29774cuda3std3__419piecewise_constructE:
	.zero		1
	.type		_ZN78_INTERNAL_f9a20aaf_42_flash_fwd_hdim128_fp16_paged_split_sm90_cu_c784774a_29774cuda3std3__45__cpo4cendE,@object
	.size		_ZN78_INTERNAL_f9a20aaf_42_flash_fwd_hdim128_fp16_paged_split_sm90_cu_c784774a_29774cuda3std3__45__cpo4cendE,(_ZN78_INTERNAL_f9a20aaf_42_flash_fwd_hdim128_fp16_paged_split_sm90_cu_c784774a_29774cuda3std6ranges3__45__cpo4swapE - _ZN78_INTERNAL_f9a20aaf_42_flash_fwd_hdim128_fp16_paged_split_sm90_cu_c784774a_29774cuda3std3__45__cpo4cendE)
_ZN78_INTERNAL_f9a20aaf_42_flash_fwd_hdim128_fp16_paged_split_sm90_cu_c784774a_29774cuda3std3__45__cpo4cendE:
	.zero		1
	.type		_ZN78_INTERNAL_f9a20aaf_42_flash_fwd_hdim128_fp16_paged_split_sm90_cu_c784774a_29774cuda3std6ranges3__45__cpo4swapE,@object
	.size		_ZN78_INTERNAL_f9a20aaf_42_flash_fwd_hdim128_fp16_paged_split_sm90_cu_c784774a_29774cuda3std6ranges3__45__cpo4swapE,(.L_11 - _ZN78_INTERNAL_f9a20aaf_42_flash_fwd_hdim128_fp16_paged_split_sm90_cu_c784774a_29774cuda3std6ranges3__45__cpo4swapE)
_ZN78_INTERNAL_f9a20aaf_42_flash_fwd_hdim128_fp16_paged_split_sm90_cu_c784774a_29774cuda3std6ranges3__45__cpo4swapE:
	.zero		1
.L_11:


//--------------------- .nv.shared._ZN7cutlass13device_kernelIN5flash11enable_sm90INS1_16FlashAttnFwdSm90INS1_25CollectiveMainloopFwdSm90ILi2EN4cute5tupleIJNS5_1CILi1EEES8_S8_EEENS6_IJNS7_ILi128EEESA_SA_EEELi128ENS_6half_tEfNS_4arch4Sm90ELb0ELb0ELb0ELb1ELb1ELb0ELb0ELb1ELb1ELb1ELb1ELb0EEENS1_21CollectiveEpilogueFwdISB_S9_SC_SE_Li256ELb1ELb1ELb1ELb0EEENS1_36VarlenDynamicPersistentTileSchedulerILi128ELi128ELi256ELi128ELb1ELb1ELb1ELb0ELb1ELb1EEEEEEEEEvNT_6ParamsE --------------------------
	.section	.nv.shared._ZN7cutlass13device_kernelIN5flash11enable_sm90INS1_16FlashAttnFwdSm90INS1_25CollectiveMainloopFwdSm90ILi2EN4cute5tupleIJNS5_1CILi1EEES8_S8_EEENS6_IJNS7_ILi128EEESA_SA_EEELi128ENS_6half_tEfNS_4arch4Sm90ELb0ELb0ELb0ELb1ELb1ELb0ELb0ELb1ELb1ELb1ELb1ELb0EEENS1_21CollectiveEpilogueFwdISB_S9_SC_SE_Li256ELb1ELb1ELb1ELb0EEENS1_36VarlenDynamicPersistentTileSchedulerILi128ELi128ELi256ELi128ELb1ELb1ELb1ELb0ELb1ELb1EEEEEEEEEvNT_6ParamsE,"aw",@nobits
	.sectionflags	@""
	.align	16
	.zero		1024


//--------------------- .nv.shared._ZN7cutlass13device_kernelIN5flash11enable_sm90INS1_16FlashAttnFwdSm90INS1_25CollectiveMainloopFwdSm90ILi2EN4cute5tupleIJNS5_1CILi1EEES8_S8_EEENS6_IJNS7_ILi128EEESA_SA_EEELi128ENS_6half_tEfNS_4arch4Sm90ELb0ELb0ELb0ELb1ELb1ELb1ELb0ELb1ELb1ELb1ELb1ELb0EEENS1_21CollectiveEpilogueFwdISB_S9_SC_SE_Li256ELb1ELb1ELb1ELb0EEENS1_36VarlenDynamicPersistentTileSchedulerILi128ELi128ELi256ELi128ELb1ELb1ELb1ELb0ELb1ELb1EEEEEEEEEvNT_6ParamsE --------------------------
	.section	.nv.shared._ZN7cutlass13device_kernelIN5flash11enable_sm90INS1_16FlashAttnFwdSm90INS1_25CollectiveMainloopFwdSm90ILi2EN4cute5tupleIJNS5_1CILi1EEES8_S8_EEENS6_IJNS7_ILi128EEESA_SA_EEELi128ENS_6half_tEfNS_4arch4Sm90ELb0ELb0ELb0ELb1ELb1ELb1ELb0ELb1ELb1ELb1ELb1ELb0EEENS1_21CollectiveEpilogueFwdISB_S9_SC_SE_Li256ELb1ELb1ELb1ELb0EEENS1_36VarlenDynamicPersistentTileSchedulerILi128ELi128ELi256ELi128ELb1ELb1ELb1ELb0ELb1ELb1EEEEEEEEEvNT_6ParamsE,"aw",@nobits
	.sectionflags	@""
	.align	16
	.zero		1024


//--------------------- .nv.shared._ZN7cutlass13device_kernelIN5flash11enable_sm90INS1_16FlashAttnFwdSm90INS1_25CollectiveMainloopFwdSm90ILi2EN4cute5tupleIJNS5_1CILi1EEES8_S8_EEENS6_IJNS7_ILi128EEESA_SA_EEELi128ENS_6half_tEfNS_4arch4Sm90ELb0ELb1ELb0ELb0ELb1ELb0ELb0ELb1ELb1ELb1ELb1ELb0EEENS1_21CollectiveEpilogueFwdISB_S9_SC_SE_Li256ELb0ELb1ELb1ELb0EEENS1_19SingleTileSchedulerILb0ELb1ELb1ELi128EEEEEEEEEvNT_6ParamsE --------------------------
	.section	.nv.shared._ZN7cutlass13device_kernelIN5flash11enable_sm90INS1_16FlashAttnFwdSm90INS1_25CollectiveMainloopFwdSm90ILi2EN4cute5tupleIJNS5_1CILi1EEES8_S8_EEENS6_IJNS7_ILi128EEESA_SA_EEELi128ENS_6half_tEfNS_4arch4Sm90ELb0ELb1ELb0ELb0ELb1ELb0ELb0ELb1ELb1ELb1ELb1ELb0EEENS1_21CollectiveEpilogueFwdISB_S9_SC_SE_Li256ELb0ELb1ELb1ELb0EEENS1_19SingleTileSchedulerILb0ELb1ELb1ELi128EEEEEEEEEvNT_6ParamsE,"aw",@nobits
	.sectionflags	@""
	.align	16
	.zero		1024


//--------------------- .nv.shared._ZN7cutlass13device_kernelIN5flash11enable_sm90INS1_16FlashAttnFwdSm90INS1_25CollectiveMainloopFwdSm90ILi2EN4cute5tupleIJNS5_1CILi1EEES8_S8_EEENS6_IJNS7_ILi128EEESA_SA_EEELi128ENS_6half_tEfNS_4arch4Sm90ELb0ELb1ELb0ELb1ELb1ELb0ELb0ELb1ELb1ELb1ELb1ELb0EEENS1_21CollectiveEpilogueFwdISB_S9_SC_SE_Li256ELb1ELb1ELb1ELb0EEENS1_36VarlenDynamicPersistentTileSchedulerILi128ELi128ELi256ELi128ELb1ELb1ELb1ELb1ELb0ELb1EEEEEEEEEvNT_6ParamsE --------------------------
	.section	.nv.shared._ZN7cutlass13device_kernelIN5flash11enable_sm90INS1_16FlashAttnFwdSm90INS1_25CollectiveMainloopFwdSm90ILi2EN4cute5tupleIJNS5_1CILi1EEES8_S8_EEENS6_IJNS7_ILi128EEESA_SA_EEELi128ENS_6half_tEfNS_4arch4Sm90ELb0ELb1ELb0ELb1ELb1ELb0ELb0ELb1ELb1ELb1ELb1ELb0EEENS1_21CollectiveEpilogueFwdISB_S9_SC_SE_Li256ELb1ELb1ELb1ELb0EEENS1_36VarlenDynamicPersistentTileSchedulerILi128ELi128ELi256ELi128ELb1ELb1ELb1ELb1ELb0ELb1EEEEEEEEEvNT_6ParamsE,"aw",@nobits
	.sectionflags	@""
	.align	16
	.zero		1024


//--------------------- .nv.shared._ZN7cutlass13device_kernelIN5flash11enable_sm90INS1_16FlashAttnFwdSm90INS1_25CollectiveMainloopFwdSm90ILi2EN4cute5tupleIJNS5_1CILi1EEES8_S8_EEENS6_IJNS7_ILi128EEESA_SA_EEELi128ENS_6half_tEfNS_4arch4Sm90ELb0ELb1ELb0ELb1ELb1ELb1ELb0ELb1ELb1ELb1ELb1ELb0EEENS1_21CollectiveEpilogueFwdISB_S9_SC_SE_Li256ELb1ELb1ELb1ELb0EEENS1_36VarlenDynamicPersistentTileSchedulerILi128ELi128ELi256ELi128ELb1ELb1ELb1ELb1ELb0ELb1EEEEEEEEEvNT_6ParamsE --------------------------
	.section	.nv.shared._ZN7cutlass13device_kernelIN5flash11enable_sm90INS1_16FlashAttnFwdSm90INS1_25CollectiveMainloopFwdSm90ILi2EN4cute5tupleIJNS5_1CILi1EEES8_S8_EEENS6_IJNS7_ILi128EEESA_SA_EEELi128ENS_6half_tEfNS_4arch4Sm90ELb0ELb1ELb0ELb1ELb1ELb1ELb0ELb1ELb1ELb1ELb1ELb0EEENS1_21CollectiveEpilogueFwdISB_S9_SC_SE_Li256ELb1ELb1ELb1ELb0EEENS1_36VarlenDynamicPersistentTileSchedulerILi128ELi128ELi256ELi128ELb1ELb1ELb1ELb1ELb0ELb1EEEEEEEEEvNT_6ParamsE,"aw",@nobits
	.sectionflags	@""
	.align	16
	.zero		1024


//--------------------- .nv.shared._ZN7cutlass13device_kernelIN5flash11enable_sm90INS1_16FlashAttnFwdSm90INS1_25CollectiveMainloopFwdSm90ILi2EN4cute5tupleIJNS5_1CILi1EEES8_S8_EEENS6_IJNS7_ILi128EEESA_SA_EEELi128ENS_6half_tEfNS_4arch4Sm90ELb1ELb0ELb0ELb0ELb1ELb0ELb0ELb1ELb1ELb1ELb1ELb0EEENS1_21CollectiveEpilogueFwdISB_S9_SC_SE_Li256ELb0ELb1ELb1ELb0EEENS1_19SingleTileSchedulerILb0ELb1ELb1ELi128EEEEEEEEEvNT_6ParamsE --------------------------
	.section	.nv.shared._ZN7cutlass13device_kernelIN5flash11enable_sm90INS1_16FlashAttnFwdSm90INS1_25CollectiveMainloopFwdSm90ILi2EN4cute5tupleIJNS5_1CILi1EEES8_S8_EEENS6_IJNS7_ILi128EEESA_SA_EEELi128ENS_6half_tEfNS_4arch4Sm90ELb1ELb0ELb0ELb0ELb1ELb0ELb0ELb1ELb1ELb1ELb1ELb0EEENS1_21CollectiveEpilogueFwdISB_S9_SC_SE_Li256ELb0ELb1ELb1ELb0EEENS1_19SingleTileSchedulerILb0ELb1ELb1ELi128EEEEEEEEEvNT_6ParamsE,"aw",@nobits
	.sectionflags	@""
	.align	16
	.zero		1024


//--------------------- .nv.shared._ZN7cutlass13device_kernelIN5flash11enable_sm90INS1_16FlashAttnFwdSm90INS1_25CollectiveMainloopFwdSm90ILi2EN4cute5tupleIJNS5_1CILi1EEES8_S8_EEENS6_IJNS7_ILi128EEESA_SA_EEELi128ENS_6half_tEfNS_4arch4Sm90ELb1ELb0ELb0ELb1ELb1ELb0ELb0ELb1ELb1ELb1ELb1ELb0EEENS1_21CollectiveEpilogueFwdISB_S9_SC_SE_Li256ELb1ELb1ELb1ELb0EEENS1_36VarlenDynamicPersistentTileSchedulerILi128ELi128ELi256ELi128ELb1ELb1ELb1ELb1ELb1ELb1EEEEEEEEEvNT_6ParamsE --------------------------
	.section	.nv.shared._ZN7cutlass13device_kernelIN5flash11enable_sm90INS1_16FlashAttnFwdSm90INS1_25CollectiveMainloopFwdSm90ILi2EN4cute5tupleIJNS5_1CILi1EEES8_S8_EEENS6_IJNS7_ILi128EEESA_SA_EEELi128ENS_6half_tEfNS_4arch4Sm90ELb1ELb0ELb0ELb1ELb1ELb0ELb0ELb1ELb1ELb1ELb1ELb0EEENS1_21CollectiveEpilogueFwdISB_S9_SC_SE_Li256ELb1ELb1ELb1ELb0EEENS1_36VarlenDynamicPersistentTileSchedulerILi128ELi128ELi256ELi128ELb1ELb1ELb1ELb1ELb1ELb1EEEEEEEEEvNT_6ParamsE,"aw",@nobits
	.sectionflags	@""
	.align	16
	.zero		1024


//--------------------- .nv.shared._ZN7cutlass13device_kernelIN5flash11enable_sm90INS1_16FlashAttnFwdSm90INS1_25CollectiveMainloopFwdSm90ILi2EN4cute5tupleIJNS5_1CILi1EEES8_S8_EEENS6_IJNS7_ILi128EEESA_SA_EEELi128ENS_6half_tEfNS_4arch4Sm90ELb1ELb0ELb0ELb1ELb1ELb1ELb0ELb1ELb1ELb1ELb1ELb0EEENS1_21CollectiveEpilogueFwdISB_S9_SC_SE_Li256ELb1ELb1ELb1ELb0EEENS1_36VarlenDynamicPersistentTileSchedulerILi128ELi128ELi256ELi128ELb1ELb1ELb1ELb1ELb1ELb1EEEEEEEEEvNT_6ParamsE --------------------------
	.section	.nv.shared._ZN7cutlass13device_kernelIN5flash11enable_sm90INS1_16FlashAttnFwdSm90INS1_25CollectiveMainloopFwdSm90ILi2EN4cute5tupleIJNS5_1CILi1EEES8_S8_EEENS6_IJNS7_ILi128EEESA_SA_EEELi128ENS_6half_tEfNS_4arch4Sm90ELb1ELb0ELb0ELb1ELb1ELb1ELb0ELb1ELb1ELb1ELb1ELb0EEENS1_21CollectiveEpilogueFwdISB_S9_SC_SE_Li256ELb1ELb1ELb1ELb0EEENS1_36VarlenDynamicPersistentTileSchedulerILi128ELi128ELi256ELi128ELb1ELb1ELb1ELb1ELb1ELb1EEEEEEEEEvNT_6ParamsE,"aw",@nobits
	.sectionflags	@""
	.align	16
	.zero		1024


//--------------------- .nv.constant0._ZN7cutlass13device_kernelIN5flash11enable_sm90INS1_16FlashAttnFwdSm90INS1_25CollectiveMainloopFwdSm90ILi2EN4cute5tupleIJNS5_1CILi1EEES8_S8_EEENS6_IJNS7_ILi128EEESA_SA_EEELi128ENS_6half_tEfNS_4arch4Sm90ELb0ELb0ELb0ELb0ELb1ELb0ELb0ELb1ELb1ELb1ELb1ELb0EEENS1_21CollectiveEpilogueFwdISB_S9_SC_SE_Li256ELb0ELb1ELb1ELb0EEENS1_19SingleTileSchedulerILb0ELb1ELb1ELi128EEEEEEEEEvNT_6ParamsE --------------------------
	.section	.nv.constant0._ZN7cutlass13device_kernelIN5flash11enable_sm90INS1_16FlashAttnFwdSm90INS1_25CollectiveMainloopFwdSm90ILi2EN4cute5tupleIJNS5_1CILi1EEES8_S8_EEENS6_IJNS7_ILi128EEESA_SA_EEELi128ENS_6half_tEfNS_4arch4Sm90ELb0ELb0ELb0ELb0ELb1ELb0ELb0ELb1ELb1ELb1ELb1ELb0EEENS1_21CollectiveEpilogueFwdISB_S9_SC_SE_Li256ELb0ELb1ELb1ELb0EEENS1_19SingleTileSchedulerILb0ELb1ELb1ELi128EEEEEEEEEvNT_6ParamsE,"a",@progbits
	.sectionflags	@""
	.align	4
.nv.constant0._ZN7cutlass13device_kernelIN5flash11enable_sm90INS1_16FlashAttnFwdSm90INS1_25CollectiveMainloopFwdSm90ILi2EN4cute5tupleIJNS5_1CILi1EEES8_S8_EEENS6_IJNS7_ILi128EEESA_SA_EEELi128ENS_6half_tEfNS_4arch4Sm90ELb0ELb0ELb0ELb0ELb1ELb0ELb0ELb1ELb1ELb1ELb1ELb0EEENS1_21CollectiveEpilogueFwdISB_S9_SC_SE_Li256ELb0ELb1ELb1ELb0EEENS1_19SingleTileSchedulerILb0ELb1ELb1ELi128EEEEEEEEEvNT_6ParamsE:
	.zero		3200


//--------------------- .nv.constant0._ZN7cutlass13device_kernelIN5flash11enable_sm90INS1_16FlashAttnFwdSm90INS1_25CollectiveMainloopFwdSm90ILi2EN4cute5tupleIJNS5_1CILi1EEES8_S8_EEENS6_IJNS7_ILi128EEESA_SA_EEELi128ENS_6half_tEfNS_4arch4Sm90ELb0ELb0ELb0ELb1ELb1ELb0ELb0ELb1ELb1ELb1ELb1ELb0EEENS1_21CollectiveEpilogueFwdISB_S9_SC_SE_Li256ELb1ELb1ELb1ELb0EEENS1_36VarlenDynamicPersistentTileSchedulerILi128ELi128ELi256ELi128ELb1ELb1ELb1ELb0ELb1ELb1EEEEEEEEEvNT_6ParamsE --------------------------
	.section	.nv.constant0._ZN7cutlass13device_kernelIN5flash11enable_sm90INS1_16FlashAttnFwdSm90INS1_25CollectiveMainloopFwdSm90ILi2EN4cute5tupleIJNS5_1CILi1EEES8_S8_EEENS6_IJNS7_ILi128EEESA_SA_EEELi128ENS_6half_tEfNS_4arch4Sm90ELb0ELb0ELb0ELb1ELb1ELb0ELb0ELb1ELb1ELb1ELb1ELb0EEENS1_21CollectiveEpilogueFwdISB_S9_SC_SE_Li256ELb1ELb1ELb1ELb0EEENS1_36VarlenDynamicPersistentTileSchedulerILi128ELi128ELi256ELi128ELb1ELb1ELb1ELb0ELb1ELb1EEEEEEEEEvNT_6ParamsE,"a",@progbits
	.sectionflags	@""
	.align	4
.nv.constant0._ZN7cutlass13device_kernelIN5flash11enable_sm90INS1_16FlashAttnFwdSm90INS1_25CollectiveMainloopFwdSm90ILi2EN4cute5tupleIJNS5_1CILi1EEES8_S8_EEENS6_IJNS7_ILi128EEESA_SA_EEELi128ENS_6half_tEfNS_4arch4Sm90ELb0ELb0ELb0ELb1ELb1ELb0ELb0ELb1ELb1ELb1ELb1ELb0EEENS1_21CollectiveEpilogueFwdISB_S9_SC_SE_Li256ELb1ELb1ELb1ELb0EEENS1_36VarlenDynamicPersistentTileSchedulerILi128ELi128ELi256ELi128ELb1ELb1ELb1ELb0ELb1ELb1EEEEEEEEEvNT_6ParamsE:
	.zero		3328


//--------------------- .nv.constant0._ZN7cutlass13device_kernelIN5flash11enable_sm90INS1_16FlashAttnFwdSm90INS1_25CollectiveMainloopFwdSm90ILi2EN4cute5tupleIJNS5_1CILi1EEES8_S8_EEENS6_IJNS7_ILi128EEESA_SA_EEELi128ENS_6half_tEfNS_4arch4Sm90ELb0ELb0ELb0ELb1ELb1ELb1ELb0ELb1ELb1ELb1ELb1ELb0EEENS1_21CollectiveEpilogueFwdISB_S9_SC_SE_Li256ELb1ELb1ELb1ELb0EEENS1_36VarlenDynamicPersistentTileSchedulerILi128ELi128ELi256ELi128ELb1ELb1ELb1ELb0ELb1ELb1EEEEEEEEEvNT_6ParamsE --------------------------
	.section	.nv.constant0._ZN7cutlass13device_kernelIN5flash11enable_sm90INS1_16FlashAttnFwdSm90INS1_25CollectiveMainloopFwdSm90ILi2EN4cute5tupleIJNS5_1CILi1EEES8_S8_EEENS6_IJNS7_ILi128EEESA_SA_EEELi128ENS_6half_tEfNS_4arch4Sm90ELb0ELb0ELb0ELb1ELb1ELb1ELb0ELb1ELb1ELb1ELb1ELb0EEENS1_21CollectiveEpilogueFwdISB_S9_SC_SE_Li256ELb1ELb1ELb1ELb0EEENS1_36VarlenDynamicPersistentTileSchedulerILi128ELi128ELi256ELi128ELb1ELb1ELb1ELb0ELb1ELb1EEEEEEEEEvNT_6ParamsE,"a",@progbits
	.sectionflags	@""
	.align	4
.nv.constant0._ZN7cutlass13device_kernelIN5flash11enable_sm90INS1_16FlashAttnFwdSm90INS1_25CollectiveMainloopFwdSm90ILi2EN4cute5tupleIJNS5_1CILi1EEES8_S8_EEENS6_IJNS7_ILi128EEESA_SA_EEELi128ENS_6half_tEfNS_4arch4Sm90ELb0ELb0ELb0ELb1ELb1ELb1ELb0ELb1ELb1ELb1ELb1ELb0EEENS1_21CollectiveEpilogueFwdISB_S9_SC_SE_Li256ELb1ELb1ELb1ELb0EEENS1_36VarlenDynamicPersistentTileSchedulerILi128ELi128ELi256ELi128ELb1ELb1ELb1ELb0ELb1ELb1EEEEEEEEEvNT_6ParamsE:
	.zero		3328


//--------------------- .nv.constant0._ZN7cutlass13device_kernelIN5flash11enable_sm90INS1_16FlashAttnFwdSm90INS1_25CollectiveMainloopFwdSm90ILi2EN4cute5tupleIJNS5_1CILi1EEES8_S8_EEENS6_IJNS7_ILi128EEESA_SA_EEELi128ENS_6half_tEfNS_4arch4Sm90ELb0ELb1ELb0ELb0ELb1ELb0ELb0ELb1ELb1ELb1ELb1ELb0EEENS1_21CollectiveEpilogueFwdISB_S9_SC_SE_Li256ELb0ELb1ELb1ELb0EEENS1_19SingleTileSchedulerILb0ELb1ELb1ELi128EEEEEEEEEvNT_6ParamsE --------------------------
	.section	.nv.constant0._ZN7cutlass13device_kernelIN5flash11enable_sm90INS1_16FlashAttnFwdSm90INS1_25CollectiveMainloopFwdSm90ILi2EN4cute5tupleIJNS5_1CILi1EEES8_S8_EEENS6_IJNS7_ILi128EEESA_SA_EEELi128ENS_6half_tEfNS_4arch4Sm90ELb0ELb1ELb0ELb0ELb1ELb0ELb0ELb1ELb1ELb1ELb1ELb0EEENS1_21CollectiveEpilogueFwdISB_S9_SC_SE_Li256ELb0ELb1ELb1ELb0EEENS1_19SingleTileSchedulerILb0ELb1ELb1ELi128EEEEEEEEEvNT_6ParamsE,"a",@progbits
	.sectionflags	@""
	.align	4
.nv.constant0._ZN7cutlass13device_kernelIN5flash11enable_sm90INS1_16FlashAttnFwdSm90INS1_25CollectiveMainloopFwdSm90ILi2EN4cute5tupleIJNS5_1CILi1EEES8_S8_EEENS6_IJNS7_ILi128EEESA_SA_EEELi128ENS_6half_tEfNS_4arch4Sm90ELb0ELb1ELb0ELb0ELb1ELb0ELb0ELb1ELb1ELb1ELb1ELb0EEENS1_21CollectiveEpilogueFwdISB_S9_SC_SE_Li256ELb0ELb1ELb1ELb0EEENS1_19SingleTileSchedulerILb0ELb1ELb1ELi128EEEEEEEEEvNT_6ParamsE:
	.zero		3200


//--------------------- .nv.constant0._ZN7cutlass13device_kernelIN5flash11enable_sm90INS1_16FlashAttnFwdSm90INS1_25CollectiveMainloopFwdSm90ILi2EN4cute5tupleIJNS5_1CILi1EEES8_S8_EEENS6_IJNS7_ILi128EEESA_SA_EEELi128ENS_6half_tEfNS_4arch4Sm90ELb0ELb1ELb0ELb1ELb1ELb0ELb0ELb1ELb1ELb1ELb1ELb0EEENS1_21CollectiveEpilogueFwdISB_S9_SC_SE_Li256ELb1ELb1ELb1ELb0EEENS1_36VarlenDynamicPersistentTileSchedulerILi128ELi128ELi256ELi128ELb1ELb1ELb1ELb1ELb0ELb1EEEEEEEEEvNT_6ParamsE --------------------------
	.section	.nv.constant0._ZN7cutlass13device_kernelIN5flash11enable_sm90INS1_16FlashAttnFwdSm90INS1_25CollectiveMainloopFwdSm90ILi2EN4cute5tupleIJNS5_1CILi1EEES8_S8_EEENS6_IJNS7_ILi128EEESA_SA_EEELi128ENS_6half_tEfNS_4arch4Sm90ELb0ELb1ELb0ELb1ELb1ELb0ELb0ELb1ELb1ELb1ELb1ELb0EEENS1_21CollectiveEpilogueFwdISB_S9_SC_SE_Li256ELb1ELb1ELb1ELb0EEENS1_36VarlenDynamicPersistentTileSchedulerILi128ELi128ELi256ELi128ELb1ELb1ELb1ELb1ELb0ELb1EEEEEEEEEvNT_6ParamsE,"a",@progbits
	.sectionflags	@""
	.align	4
.nv.constant0._ZN7cutlass13device_kernelIN5flash11enable_sm90INS1_16FlashAttnFwdSm90INS1_25CollectiveMainloopFwdSm90ILi2EN4cute5tupleIJNS5_1CILi1EEES8_S8_EEENS6_IJNS7_ILi128EEESA_SA_EEELi128ENS_6half_tEfNS_4arch4Sm90ELb0ELb1ELb0ELb1ELb1ELb0ELb0ELb1ELb1ELb1ELb1ELb0EEENS1_21CollectiveEpilogueFwdISB_S9_SC_SE_Li256ELb1ELb1ELb1ELb0EEENS1_36VarlenDynamicPersistentTileSchedulerILi128ELi128ELi256ELi128ELb1ELb1ELb1ELb1ELb0ELb1EEEEEEEEEvNT_6ParamsE:
	.zero		3328


//--------------------- .nv.constant0._ZN7cutlass13device_kernelIN5flash11enable_sm90INS1_16FlashAttnFwdSm90INS1_25CollectiveMainloopFwdSm90ILi2EN4cute5tupleIJNS5_1CILi1EEES8_S8_EEENS6_IJNS7_ILi128EEESA_SA_EEELi128ENS_6half_tEfNS_4arch4Sm90ELb0ELb1ELb0ELb1ELb1ELb1ELb0ELb1ELb1ELb1ELb1ELb0EEENS1_21CollectiveEpilogueFwdISB_S9_SC_SE_Li256ELb1ELb1ELb1ELb0EEENS1_36VarlenDynamicPersistentTileSchedulerILi128ELi128ELi256ELi128ELb1ELb1ELb1ELb1ELb0ELb1EEEEEEEEEvNT_6ParamsE --------------------------
	.section	.nv.constant0._ZN7cutlass13device_kernelIN5flash11enable_sm90INS1_16FlashAttnFwdSm90INS1_25CollectiveMainloopFwdSm90ILi2EN4cute5tupleIJNS5_1CILi1EEES8_S8_EEENS6_IJNS7_ILi128EEESA_SA_EEELi128ENS_6half_tEfNS_4arch4Sm90ELb0ELb1ELb0ELb1ELb1ELb1ELb0ELb1ELb1ELb1ELb1ELb0EEENS1_21CollectiveEpilogueFwdISB_S9_SC_SE_Li256ELb1ELb1ELb1ELb0EEENS1_36VarlenDynamicPersistentTileSchedulerILi128ELi128ELi256ELi128ELb1ELb1ELb1ELb1ELb0ELb1EEEEEEEEEvNT_6ParamsE,"a",@progbits
	.sectionflags	@""
	.align	4
.nv.constant0._ZN7cutlass13device_kernelIN5flash11enable_sm90INS1_16FlashAttnFwdSm90INS1_25CollectiveMainloopFwdSm90ILi2EN4cute5tupleIJNS5_1CILi1EEES8_S8_EEENS6_IJNS7_ILi128EEESA_SA_EEELi128ENS_6half_tEfNS_4arch4Sm90ELb0ELb1ELb0ELb1ELb1ELb1ELb0ELb1ELb1ELb1ELb1ELb0EEENS1_21CollectiveEpilogueFwdISB_S9_SC_SE_Li256ELb1ELb1ELb1ELb0EEENS1_36VarlenDynamicPersistentTileSchedulerILi128ELi128ELi256ELi128ELb1ELb1ELb1ELb1ELb0ELb1EEEEEEEEEvNT_6ParamsE:
	.zero		3328


//--------------------- .nv.constant0._ZN7cutlass13device_kernelIN5flash11enable_sm90INS1_16FlashAttnFwdSm90INS1_25CollectiveMainloopFwdSm90ILi2EN4cute5tupleIJNS5_1CILi1EEES8_S8_EEENS6_IJNS7_ILi128EEESA_SA_EEELi128ENS_6half_tEfNS_4arch4Sm90ELb1ELb0ELb0ELb0ELb1ELb0ELb0ELb1ELb1ELb1ELb1ELb0EEENS1_21CollectiveEpilogueFwdISB_S9_SC_SE_Li256ELb0ELb1ELb1ELb0EEENS1_19SingleTileSchedulerILb0ELb1ELb1ELi128EEEEEEEEEvNT_6ParamsE --------------------------
	.section	.nv.constant0._ZN7cutlass13device_kernelIN5flash11enable_sm90INS1_16FlashAttnFwdSm90INS1_25CollectiveMainloopFwdSm90ILi2EN4cute5tupleIJNS5_1CILi1EEES8_S8_EEENS6_IJNS7_ILi128EEESA_SA_EEELi128ENS_6half_tEfNS_4arch4Sm90ELb1ELb0ELb0ELb0ELb1ELb0ELb0ELb1ELb1ELb1ELb1ELb0EEENS1_21CollectiveEpilogueFwdISB_S9_SC_SE_Li256ELb0ELb1ELb1ELb0EEENS1_19SingleTileSchedulerILb0ELb1ELb1ELi128EEEEEEEEEvNT_6ParamsE,"a",@progbits
	.sectionflags	@""
	.align	4
.nv.constant0._ZN7cutlass13device_kernelIN5flash11enable_sm90INS1_16FlashAttnFwdSm90INS1_25CollectiveMainloopFwdSm90ILi2EN4cute5tupleIJNS5_1CILi1EEES8_S8_EEENS6_IJNS7_ILi128EEESA_SA_EEELi128ENS_6half_tEfNS_4arch4Sm90ELb1ELb0ELb0ELb0ELb1ELb0ELb0ELb1ELb1ELb1ELb1ELb0EEENS1_21CollectiveEpilogueFwdISB_S9_SC_SE_Li256ELb0ELb1ELb1ELb0EEENS1_19SingleTileSchedulerILb0ELb1ELb1ELi128EEEEEEEEEvNT_6ParamsE:
	.zero		3200


//--------------------- .nv.constant0._ZN7cutlass13device_kernelIN5flash11enable_sm90INS1_16FlashAttnFwdSm90INS1_25CollectiveMainloopFwdSm90ILi2EN4cute5tupleIJNS5_1CILi1EEES8_S8_EEENS6_IJNS7_ILi128EEESA_SA_EEELi128ENS_6half_tEfNS_4arch4Sm90ELb1ELb0ELb0ELb1ELb1ELb0ELb0ELb1ELb1ELb1ELb1ELb0EEENS1_21CollectiveEpilogueFwdISB_S9_SC_SE_Li256ELb1ELb1ELb1ELb0EEENS1_36VarlenDynamicPersistentTileSchedulerILi128ELi128ELi256ELi128ELb1ELb1ELb1ELb1ELb1ELb1EEEEEEEEEvNT_6ParamsE --------------------------
	.section	.nv.constant0._ZN7cutlass13device_kernelIN5flash11enable_sm90INS1_16FlashAttnFwdSm90INS1_25CollectiveMainloopFwdSm90ILi2EN4cute5tupleIJNS5_1CILi1EEES8_S8_EEENS6_IJNS7_ILi128EEESA_SA_EEELi128ENS_6half_tEfNS_4arch4Sm90ELb1ELb0ELb0ELb1ELb1ELb0ELb0ELb1ELb1ELb1ELb1ELb0EEENS1_21CollectiveEpilogueFwdISB_S9_SC_SE_Li256ELb1ELb1ELb1ELb0EEENS1_36VarlenDynamicPersistentTileSchedulerILi128ELi128ELi256ELi128ELb1ELb1ELb1ELb1ELb1ELb1EEEEEEEEEvNT_6ParamsE,"a",@progbits
	.sectionflags	@""
	.align	4
.nv.constant0._ZN7cutlass13device_kernelIN5flash11enable_sm90INS1_16FlashAttnFwdSm90INS1_25CollectiveMainloopFwdSm90ILi2EN4cute5tupleIJNS5_1CILi1EEES8_S8_EEENS6_IJNS7_ILi128EEESA_SA_EEELi128ENS_6half_tEfNS_4arch4Sm90ELb1ELb0ELb0ELb1ELb1ELb0ELb0ELb1ELb1ELb1ELb1ELb0EEENS1_21CollectiveEpilogueFwdISB_S9_SC_SE_Li256ELb1ELb1ELb1ELb0EEENS1_36VarlenDynamicPersistentTileSchedulerILi128ELi128ELi256ELi128ELb1ELb1ELb1ELb1ELb1ELb1EEEEEEEEEvNT_6ParamsE:
	.zero		3328


//--------------------- .nv.constant0._ZN7cutlass13device_kernelIN5flash11enable_sm90INS1_16FlashAttnFwdSm90INS1_25CollectiveMainloopFwdSm90ILi2EN4cute5tupleIJNS5_1CILi1EEES8_S8_EEENS6_IJNS7_ILi128EEESA_SA_EEELi128ENS_6half_tEfNS_4arch4Sm90ELb1ELb0ELb0ELb1ELb1ELb1ELb0ELb1ELb1ELb1ELb1ELb0EEENS1_21CollectiveEpilogueFwdISB_S9_SC_SE_Li256ELb1ELb1ELb1ELb0EEENS1_36VarlenDynamicPersistentTileSchedulerILi128ELi128ELi256ELi128ELb1ELb1ELb1ELb1ELb1ELb1EEEEEEEEEvNT_6ParamsE --------------------------
	.section	.nv.constant0._ZN7cutlass13device_kernelIN5flash11enable_sm90INS1_16FlashAttnFwdSm90INS1_25CollectiveMainloopFwdSm90ILi2EN4cute5tupleIJNS5_1CILi1EEES8_S8_EEENS6_IJNS7_ILi128EEESA_SA_EEELi128ENS_6half_tEfNS_4arch4Sm90ELb1ELb0ELb0ELb1ELb1ELb1ELb0ELb1ELb1ELb1ELb1ELb0EEENS1_21CollectiveEpilogueFwdISB_S9_SC_SE_Li256ELb1ELb1ELb1ELb0EEENS1_36VarlenDynamicPersistentTileSchedulerILi128ELi128ELi256ELi128ELb1ELb1ELb1ELb1ELb1ELb1EEEEEEEEEvNT_6ParamsE,"a",@progbits
	.sectionflags	@""
	.align	4
.nv.constant0._ZN7cutlass13device_kernelIN5flash11enable_sm90INS1_16FlashAttnFwdSm90INS1_25CollectiveMainloopFwdSm90ILi2EN4cute5tupleIJNS5_1CILi1EEES8_S8_EEENS6_IJNS7_ILi128EEESA_SA_EEELi128ENS_6half_tEfNS_4arch4Sm90ELb1ELb0ELb0ELb1ELb1ELb1ELb0ELb1ELb1ELb1ELb1ELb0EEENS1_21CollectiveEpilogueFwdISB_S9_SC_SE_Li256ELb1ELb1ELb1ELb0EEENS1_36VarlenDynamicPersistentTileSchedulerILi128ELi128ELi256ELi128ELb1ELb1ELb1ELb1ELb1ELb1EEEEEEEEEvNT_6ParamsE:
	.zero		3328


//--------------------- SYMBOLS --------------------------

	.type		.nv.reservedSmem.offset0,@object
	.size		.nv.reservedSmem.offset0,0x4
	.type		__assertfail,@function
